def matmul_kernel(
    a_ptr,
    b_ptr,
    c_ptr,
    M,
    N,
    K,
    stride_am,
    stride_ak,
    stride_bk,
    stride_bn,
    stride_cm,
    stride_cn,
    BLOCK_M: tl.constexpr,
    BLOCK_N: tl.constexpr,
    BLOCK_K: tl.constexpr,
    GROUP_M: tl.constexpr,
):
    pid = tl.program_id(axis=0)
    num_pid_m = tl.cdiv(M, BLOCK_M)
    num_pid_n = tl.cdiv(N, BLOCK_N)
    num_pid_in_group = GROUP_M * num_pid_n
    group_id = pid // num_pid_in_group
    first_pid_m = group_id * GROUP_M
    group_size_m = min(num_pid_m - first_pid_m, GROUP_M)
    pid_m = first_pid_m + ((pid % num_pid_in_group) % group_size_m)
    pid_n = (pid % num_pid_in_group) // group_size_m

    offs_am = (pid_m * BLOCK_M + tl.arange(0, BLOCK_M)) % M
    offs_bn = (pid_n * BLOCK_N + tl.arange(0, BLOCK_N)) % N
    offs_k = tl.arange(0, BLOCK_K)
    a_ptrs = a_ptr + offs_am[:, None] * stride_am + offs_k[None, :] * stride_ak
    b_ptrs = b_ptr + offs_k[:, None] * stride_bk + offs_bn[None, :] * stride_bn

    acc = tl.zeros((BLOCK_M, BLOCK_N), dtype=tl.float32)
    for kk in range(0, tl.cdiv(K, BLOCK_K)):
        a = tl.load(a_ptrs, mask=offs_k[None, :] < K - kk * BLOCK_K, other=0.0)
        b = tl.load(b_ptrs, mask=offs_k[:, None] < K - kk * BLOCK_K, other=0.0)
        acc = tl.dot(a, b, acc)
        a_ptrs += BLOCK_K * stride_ak
        b_ptrs += BLOCK_K * stride_bk

    c = acc.to(c_ptr.dtype.element_ty)
    offs_cm = pid_m * BLOCK_M + tl.arange(0, BLOCK_M)
    offs_cn = pid_n * BLOCK_N + tl.arange(0, BLOCK_N)
    c_ptrs = c_ptr + offs_cm[:, None] * stride_cm + offs_cn[None, :] * stride_cn
    mask = (offs_cm[:, None] < M) & (offs_cn[None, :] < N)
    tl.store(c_ptrs, c, mask=mask)

# config = {"BLOCK_K": 64, "BLOCK_M": 128, "BLOCK_N": 512, "GROUP_M": 8, "arch": "sm_100", "dtype": "fp8e5m2", "num_ctas": 1, "num_stages": 3, "num_warps": 1}
# arch = sm_100


// ===== COMPILED SASS (sm_100a) =====

	.target	sm_100a

	.elftype	@"ET_EXEC"


//--------------------- .note.nv.tkinfo           --------------------------
	.section	.note.nv.tkinfo,"",@"SHT_NOTE"
	.sectionflags	@"SHF_NOTE_NV_TKINFO"
	.tkinfo
        /*0018*/ 	.word	0x00000081
        /*0030*/ 	.string	""
        /*0030*/ 	.string	"ptxas-blackwell"
        /*0030*/ 	.string	"Cuda compilation tools, release 12.9, V12.9.86"
        /*0030*/ 	.string	"Build cuda_12.9.r12.9/compiler.36037853_0"
        /*0030*/ 	.string	"-v  -suppress-debug-info  -lineinfo  -arch sm_100a "



//--------------------- .note.nv.cuver            --------------------------
	.section	.note.nv.cuver,"",@"SHT_NOTE"
	.sectionflags	@"SHF_NOTE_NV_CUVER"
        /*0018*/ 	.short	0x0001
        /*001a*/ 	.short	0x0064
        /*001c*/ 	.short	0x0001
        /*001e*/ 	.short	0x0000
        /*0020*/ 	.short	0x0001
        /*0022*/ 	.short	0x0000


//--------------------- .nv.info                  --------------------------
	.section	.nv.info,"",@"SHT_CUDA_INFO"
	.align	4


	//----- nvinfo : EIATTR_REGCOUNT
	.align		4
        /*0000*/ 	.byte	0x04, 0x2f
        /*0002*/ 	.short	(.L_1 - .L_0)
	.align		4
.L_0:
        /*0004*/ 	.word	index@(matmul_kernel)
        /*0008*/ 	.word	0x00000040


	//----- nvinfo : EIATTR_FRAME_SIZE
	.align		4
.L_1:
        /*000c*/ 	.byte	0x04, 0x11
        /*000e*/ 	.short	(.L_3 - .L_2)
	.align		4
.L_2:
        /*0010*/ 	.word	index@(matmul_kernel)
        /*0014*/ 	.word	0x0000ae00


	//----- nvinfo : EIATTR_MIN_STACK_SIZE
	.align		4
.L_3:
        /*0018*/ 	.byte	0x04, 0x12
        /*001a*/ 	.short	(.L_5 - .L_4)
	.align		4
.L_4:
        /*001c*/ 	.word	index@(matmul_kernel)
        /*0020*/ 	.word	0x0000ae00
.L_5:


//--------------------- .nv.info.matmul_kernel    --------------------------
	.section	.nv.info.matmul_kernel,"",@"SHT_CUDA_INFO"
	.sectionflags	@""
	.align	4


	//----- nvinfo : EIATTR_CUDA_API_VERSION
	.align		4
        /*0000*/ 	.byte	0x04, 0x37
        /*0002*/ 	.short	(.L_7 - .L_6)
.L_6:
        /*0004*/ 	.word	0x00000081


	//----- nvinfo : EIATTR_KPARAM_INFO
	.align		4
.L_7:
        /*0008*/ 	.byte	0x04, 0x17
        /*000a*/ 	.short	(.L_9 - .L_8)
.L_8:
        /*000c*/ 	.word	0x00000000
        /*0010*/ 	.short	0x000d
        /*0012*/ 	.short	0x0048
        /*0014*/ 	.byte	0x00, 0xf4, 0x21, 0x00


	//----- nvinfo : EIATTR_KPARAM_INFO
	.align		4
.L_9:
        /*0018*/ 	.byte	0x04, 0x17
        /*001a*/ 	.short	(.L_11 - .L_10)
.L_10:
        /*001c*/ 	.word	0x00000000
        /*0020*/ 	.short	0x000c
        /*0022*/ 	.short	0x0040
        /*0024*/ 	.byte	0x00, 0xf4, 0x21, 0x00


	//----- nvinfo : EIATTR_KPARAM_INFO
	.align		4
.L_11:
        /*0028*/ 	.byte	0x04, 0x17
        /*002a*/ 	.short	(.L_13 - .L_12)
.L_12:
        /*002c*/ 	.word	0x00000000
        /*0030*/ 	.short	0x000b
        /*0032*/ 	.short	0x0038
        /*0034*/ 	.byte	0x00, 0xf0, 0x11, 0x00


	//----- nvinfo : EIATTR_KPARAM_INFO
	.align		4
.L_13:
        /*0038*/ 	.byte	0x04, 0x17
        /*003a*/ 	.short	(.L_15 - .L_14)
.L_14:
        /*003c*/ 	.word	0x00000000
        /*0040*/ 	.short	0x000a
        /*0042*/ 	.short	0x0034
        /*0044*/ 	.byte	0x00, 0xf0, 0x11, 0x00


	//----- nvinfo : EIATTR_KPARAM_INFO
	.align		4
.L_15:
        /*0048*/ 	.byte	0x04, 0x17
        /*004a*/ 	.short	(.L_17 - .L_16)
.L_16:
        /*004c*/ 	.word	0x00000000
        /*0050*/ 	.short	0x0009
        /*0052*/ 	.short	0x0030
        /*0054*/ 	.byte	0x00, 0xf0, 0x11, 0x00


	//----- nvinfo : EIATTR_KPARAM_INFO
	.align		4
.L_17:
        /*0058*/ 	.byte	0x04, 0x17
        /*005a*/ 	.short	(.L_19 - .L_18)
.L_18:
        /*005c*/ 	.word	0x00000000
        /*0060*/ 	.short	0x0008
        /*0062*/ 	.short	0x002c
        /*0064*/ 	.byte	0x00, 0xf0, 0x11, 0x00


	//----- nvinfo : EIATTR_KPARAM_INFO
	.align		4
.L_19:
        /*0068*/ 	.byte	0x04, 0x17
        /*006a*/ 	.short	(.L_21 - .L_20)
.L_20:
        /*006c*/ 	.word	0x00000000
        /*0070*/ 	.short	0x0007
        /*0072*/ 	.short	0x0028
        /*0074*/ 	.byte	0x00, 0xf0, 0x11, 0x00


	//----- nvinfo : EIATTR_KPARAM_INFO
	.align		4
.L_21:
        /*0078*/ 	.byte	0x04, 0x17
        /*007a*/ 	.short	(.L_23 - .L_22)
.L_22:
        /*007c*/ 	.word	0x00000000
        /*0080*/ 	.short	0x0006
        /*0082*/ 	.short	0x0024
        /*0084*/ 	.byte	0x00, 0xf0, 0x11, 0x00


	//----- nvinfo : EIATTR_KPARAM_INFO
	.align		4
.L_23:
        /*0088*/ 	.byte	0x04, 0x17
        /*008a*/ 	.short	(.L_25 - .L_24)
.L_24:
        /*008c*/ 	.word	0x00000000
        /*0090*/ 	.short	0x0005
        /*0092*/ 	.short	0x0020
        /*0094*/ 	.byte	0x00, 0xf0, 0x11, 0x00


	//----- nvinfo : EIATTR_KPARAM_INFO
	.align		4
.L_25:
        /*0098*/ 	.byte	0x04, 0x17
        /*009a*/ 	.short	(.L_27 - .L_26)
.L_26:
        /*009c*/ 	.word	0x00000000
        /*00a0*/ 	.short	0x0004
        /*00a2*/ 	.short	0x001c
        /*00a4*/ 	.byte	0x00, 0xf0, 0x11, 0x00


	//----- nvinfo : EIATTR_KPARAM_INFO
	.align		4
.L_27:
        /*00a8*/ 	.byte	0x04, 0x17
        /*00aa*/ 	.short	(.L_29 - .L_28)
.L_28:
        /*00ac*/ 	.word	0x00000000
        /*00b0*/ 	.short	0x0003
        /*00b2*/ 	.short	0x0018
        /*00b4*/ 	.byte	0x00, 0xf0, 0x11, 0x00


	//----- nvinfo : EIATTR_KPARAM_INFO
	.align		4
.L_29:
        /*00b8*/ 	.byte	0x04, 0x17
        /*00ba*/ 	.short	(.L_31 - .L_30)
.L_30:
        /*00bc*/ 	.word	0x00000000
        /*00c0*/ 	.short	0x0002
        /*00c2*/ 	.short	0x0010
        /*00c4*/ 	.byte	0x00, 0xf4, 0x21, 0x00


	//----- nvinfo : EIATTR_KPARAM_INFO
	.align		4
.L_31:
        /*00c8*/ 	.byte	0x04, 0x17
        /*00ca*/ 	.short	(.L_33 - .L_32)
.L_32:
        /*00cc*/ 	.word	0x00000000
        /*00d0*/ 	.short	0x0001
        /*00d2*/ 	.short	0x0008
        /*00d4*/ 	.byte	0x00, 0xf4, 0x21, 0x00


	//----- nvinfo : EIATTR_KPARAM_INFO
	.align		4
.L_33:
        /*00d8*/ 	.byte	0x04, 0x17
        /*00da*/ 	.short	(.L_35 - .L_34)
.L_34:
        /*00dc*/ 	.word	0x00000000
        /*00e0*/ 	.short	0x0000
        /*00e2*/ 	.short	0x0000
        /*00e4*/ 	.byte	0x00, 0xf4, 0x21, 0x00


	//----- nvinfo : EIATTR_SPARSE_MMA_MASK
	.align		4
.L_35:
        /*00e8*/ 	.byte	0x03, 0x50
        /*00ea*/ 	.short	0x0000


	//----- nvinfo : EIATTR_MAXREG_COUNT
	.align		4
        /*00ec*/ 	.byte	0x03, 0x1b
        /*00ee*/ 	.short	0x00ff


	//----- nvinfo : EIATTR_NUM_BARRIERS
	.align		4
        /*00f0*/ 	.byte	0x02, 0x4c
        /*00f2*/ 	.byte	0x01
	.zero		1


	//----- nvinfo : EIATTR_ANNOTATIONS
	.align		4
        /*00f4*/ 	.byte	0x04, 0x55
        /*00f6*/ 	.short	(.L_37 - .L_36)


	//   ....[0]....
.L_36:
        /*00f8*/ 	.word	0x00000001
        /*00fc*/ 	.byte	0x50, 0x00, 0x00, 0x00, 0x01, 0x00, 0x00, 0x00, 0x90, 0x00, 0x00, 0x00, 0x01, 0x00, 0x00, 0x00
        /* <DEDUP_REMOVED lines=174> */
        /*0bec*/ 	.byte	0x00, 0x1e, 0x00, 0x00


	//----- nvinfo : EIATTR_COOP_GROUP_MASK_REGIDS
	.align		4
.L_37:
        /*0bf0*/ 	.byte	0x04, 0x29
        /*0bf2*/ 	.short	(.L_39 - .L_38)


	//   ....[0]....
.L_38:
        /*0bf4*/ 	.word	0xffffffff


	//   ....[1]....
        /*0bf8*/ 	.word	0xffffffff


	//   ....[2]....
        /*0bfc*/ 	.word	0xffffffff


	//   ....[3]....
        /*0c00*/ 	.word	0xffffffff


	//   ....[4]....
        /*0c04*/ 	.word	0xffffffff


	//   ....[5]....
        /*0c08*/ 	.word	0xffffffff


	//   ....[6]....
        /*0c0c*/ 	.word	0xffffffff


	//   ....[7]....
        /*0c10*/ 	.word	0xffffffff


	//   ....[8]....
        /*0c14*/ 	.word	0xffffffff


	//   ....[9]....
        /*0c18*/ 	.word	0xffffffff


	//   ....[10]....
        /*0c1c*/ 	.word	0xffffffff


	//   ....[11]....
        /*0c20*/ 	.word	0xffffffff


	//   ....[12]....
        /*0c24*/ 	.word	0xffffffff


	//   ....[13]....
        /*0c28*/ 	.word	0xffffffff


	//   ....[14]....
        /*0c2c*/ 	.word	0xffffffff


	//   ....[15]....
        /*0c30*/ 	.word	0xffffffff


	//   ....[16]....
        /*0c34*/ 	.word	0xffffffff


	//   ....[17]....
        /*0c38*/ 	.word	0xffffffff


	//   ....[18]....
        /*0c3c*/ 	.word	0xffffffff


	//   ....[19]....
        /*0c40*/ 	.word	0xffffffff


	//   ....[20]....
        /*0c44*/ 	.word	0xffffffff


	//   ....[21]....
        /*0c48*/ 	.word	0xffffffff


	//   ....[22]....
        /*0c4c*/ 	.word	0xffffffff


	//   ....[23]....
        /*0c50*/ 	.word	0xffffffff


	//   ....[24]....
        /*0c54*/ 	.word	0xffffffff


	//   ....[25]....
        /*0c58*/ 	.word	0xffffffff


	//   ....[26]....
        /*0c5c*/ 	.word	0xffffffff


	//   ....[27]....
        /*0c60*/ 	.word	0xffffffff


	//   ....[28]....
        /*0c64*/ 	.word	0xffffffff


	//   ....[29]....
        /*0c68*/ 	.word	0xffffffff


	//   ....[30]....
        /*0c6c*/ 	.word	0xffffffff


	//   ....[31]....
        /*0c70*/ 	.word	0xffffffff


	//   ....[32]....
        /*0c74*/ 	.word	0xffffffff


	//   ....[33]....
        /*0c78*/ 	.word	0xffffffff


	//   ....[34]....
        /*0c7c*/ 	.word	0xffffffff


	//   ....[35]....
        /*0c80*/ 	.word	0xffffffff


	//   ....[36]....
        /*0c84*/ 	.word	0xffffffff


	//   ....[37]....
        /*0c88*/ 	.word	0xffffffff


	//   ....[38]....
        /*0c8c*/ 	.word	0xffffffff


	//   ....[39]....
        /*0c90*/ 	.word	0xffffffff


	//   ....[40]....
        /*0c94*/ 	.word	0xffffffff


	//   ....[41]....
        /*0c98*/ 	.word	0xffffffff


	//   ....[42]....
        /*0c9c*/ 	.word	0xffffffff


	//   ....[43]....
        /*0ca0*/ 	.word	0xffffffff


	//   ....[44]....
        /*0ca4*/ 	.word	0xffffffff


	//   ....[45]....
        /*0ca8*/ 	.word	0xffffffff


	//   ....[46]....
        /*0cac*/ 	.word	0xffffffff


	//   ....[47]....
        /*0cb0*/ 	.word	0xffffffff


	//   ....[48]....
        /*0cb4*/ 	.word	0xffffffff


	//   ....[49]....
        /*0cb8*/ 	.word	0xffffffff


	//   ....[50]....
        /*0cbc*/ 	.word	0xffffffff


	//   ....[51]....
        /*0cc0*/ 	.word	0xffffffff


	//   ....[52]....
        /*0cc4*/ 	.word	0xffffffff


	//   ....[53]....
        /*0cc8*/ 	.word	0xffffffff


	//   ....[54]....
        /*0ccc*/ 	.word	0xffffffff


	//   ....[55]....
        /*0cd0*/ 	.word	0xffffffff


	//   ....[56]....
        /*0cd4*/ 	.word	0xffffffff


	//   ....[57]....
        /*0cd8*/ 	.word	0xffffffff


	//   ....[58]....
        /*0cdc*/ 	.word	0xffffffff


	//   ....[59]....
        /*0ce0*/ 	.word	0xffffffff


	//   ....[60]....
        /*0ce4*/ 	.word	0xffffffff


	//   ....[61]....
        /*0ce8*/ 	.word	0xffffffff


	//   ....[62]....
        /*0cec*/ 	.word	0xffffffff


	//   ....[63]....
        /*0cf0*/ 	.word	0xffffffff


	//   ....[64]....
        /*0cf4*/ 	.word	0xffffffff


	//   ....[65]....
        /*0cf8*/ 	.word	0xffffffff


	//   ....[66]....
        /*0cfc*/ 	.word	0xffffffff


	//   ....[67]....
        /*0d00*/ 	.word	0xffffffff


	//   ....[68]....
        /*0d04*/ 	.word	0xffffffff


	//   ....[69]....
        /*0d08*/ 	.word	0xffffffff


	//   ....[70]....
        /*0d0c*/ 	.word	0xffffffff


	//   ....[71]....
        /*0d10*/ 	.word	0xffffffff


	//   ....[72]....
        /*0d14*/ 	.word	0xffffffff


	//   ....[73]....
        /*0d18*/ 	.word	0xffffffff


	//   ....[74]....
        /*0d1c*/ 	.word	0xffffffff


	//   ....[75]....
        /*0d20*/ 	.word	0xffffffff


	//   ....[76]....
        /*0d24*/ 	.word	0xffffffff


	//   ....[77]....
        /*0d28*/ 	.word	0xffffffff


	//   ....[78]....
        /*0d2c*/ 	.word	0xffffffff


	//   ....[79]....
        /*0d30*/ 	.word	0xffffffff


	//   ....[80]....
        /*0d34*/ 	.word	0xffffffff


	//   ....[81]....
        /*0d38*/ 	.word	0xffffffff


	//   ....[82]....
        /*0d3c*/ 	.word	0xffffffff


	//   ....[83]....
        /*0d40*/ 	.word	0xffffffff


	//   ....[84]....
        /*0d44*/ 	.word	0xffffffff


	//   ....[85]....
        /*0d48*/ 	.word	0xffffffff


	//   ....[86]....
        /*0d4c*/ 	.word	0xffffffff


	//   ....[87]....
        /*0d50*/ 	.word	0xffffffff


	//   ....[88]....
        /*0d54*/ 	.word	0xffffffff


	//   ....[89]....
        /*0d58*/ 	.word	0xffffffff


	//   ....[90]....
        /*0d5c*/ 	.word	0xffffffff


	//   ....[91]....
        /*0d60*/ 	.word	0xffffffff


	//   ....[92]....
        /*0d64*/ 	.word	0xffffffff


	//   ....[93]....
        /*0d68*/ 	.word	0xffffffff


	//   ....[94]....
        /*0d6c*/ 	.word	0xffffffff


	//   ....[95]....
        /*0d70*/ 	.word	0xffffffff


	//   ....[96]....
        /*0d74*/ 	.word	0xffffffff


	//   ....[97]....
        /*0d78*/ 	.word	0xffffffff


	//   ....[98]....
        /*0d7c*/ 	.word	0xffffffff


	//   ....[99]....
        /*0d80*/ 	.word	0xffffffff


	//   ....[100]....
        /*0d84*/ 	.word	0xffffffff


	//   ....[101]....
        /*0d88*/ 	.word	0xffffffff


	//   ....[102]....
        /*0d8c*/ 	.word	0xffffffff


	//   ....[103]....
        /*0d90*/ 	.word	0xffffffff


	//   ....[104]....
        /*0d94*/ 	.word	0xffffffff


	//   ....[105]....
        /*0d98*/ 	.word	0xffffffff


	//   ....[106]....
        /*0d9c*/ 	.word	0xffffffff


	//   ....[107]....
        /*0da0*/ 	.word	0xffffffff


	//   ....[108]....
        /*0da4*/ 	.word	0xffffffff


	//   ....[109]....
        /*0da8*/ 	.word	0xffffffff


	//   ....[110]....
        /*0dac*/ 	.word	0xffffffff


	//   ....[111]....
        /*0db0*/ 	.word	0xffffffff


	//   ....[112]....
        /*0db4*/ 	.word	0xffffffff


	//   ....[113]....
        /*0db8*/ 	.word	0xffffffff


	//   ....[114]....
        /*0dbc*/ 	.word	0xffffffff


	//   ....[115]....
        /*0dc0*/ 	.word	0xffffffff


	//   ....[116]....
        /*0dc4*/ 	.word	0xffffffff


	//   ....[117]....
        /*0dc8*/ 	.word	0xffffffff


	//   ....[118]....
        /*0dcc*/ 	.word	0xffffffff


	//   ....[119]....
        /*0dd0*/ 	.word	0xffffffff


	//   ....[120]....
        /*0dd4*/ 	.word	0xffffffff


	//   ....[121]....
        /*0dd8*/ 	.word	0xffffffff


	//   ....[122]....
        /*0ddc*/ 	.word	0xffffffff


	//   ....[123]....
        /*0de0*/ 	.word	0xffffffff


	//   ....[124]....
        /*0de4*/ 	.word	0xffffffff


	//   ....[125]....
        /*0de8*/ 	.word	0xffffffff


	//   ....[126]....
        /*0dec*/ 	.word	0xffffffff


	//   ....[127]....
        /*0df0*/ 	.word	0xffffffff


	//   ....[128]....
        /*0df4*/ 	.word	0xffffffff


	//   ....[129]....
        /*0df8*/ 	.word	0xffffffff


	//   ....[130]....
        /*0dfc*/ 	.word	0xffffffff


	//   ....[131]....
        /*0e00*/ 	.word	0xffffffff


	//   ....[132]....
        /*0e04*/ 	.word	0xffffffff


	//   ....[133]....
        /*0e08*/ 	.word	0xffffffff


	//   ....[134]....
        /*0e0c*/ 	.word	0xffffffff


	//   ....[135]....
        /*0e10*/ 	.word	0xffffffff


	//   ....[136]....
        /*0e14*/ 	.word	0xffffffff


	//   ....[137]....
        /*0e18*/ 	.word	0xffffffff


	//   ....[138]....
        /*0e1c*/ 	.word	0xffffffff


	//   ....[139]....
        /*0e20*/ 	.word	0xffffffff


	//   ....[140]....
        /*0e24*/ 	.word	0xffffffff


	//   ....[141]....
        /*0e28*/ 	.word	0xffffffff


	//   ....[142]....
        /*0e2c*/ 	.word	0xffffffff


	//   ....[143]....
        /*0e30*/ 	.word	0xffffffff


	//   ....[144]....
        /*0e34*/ 	.word	0xffffffff


	//   ....[145]....
        /*0e38*/ 	.word	0xffffffff


	//   ....[146]....
        /*0e3c*/ 	.word	0xffffffff


	//   ....[147]....
        /*0e40*/ 	.word	0xffffffff


	//   ....[148]....
        /*0e44*/ 	.word	0xffffffff


	//   ....[149]....
        /*0e48*/ 	.word	0xffffffff


	//   ....[150]....
        /*0e4c*/ 	.word	0xffffffff


	//   ....[151]....
        /*0e50*/ 	.word	0xffffffff


	//   ....[152]....
        /*0e54*/ 	.word	0xffffffff


	//   ....[153]....
        /*0e58*/ 	.word	0xffffffff


	//   ....[154]....
        /*0e5c*/ 	.word	0xffffffff


	//   ....[155]....
        /*0e60*/ 	.word	0xffffffff


	//   ....[156]....
        /*0e64*/ 	.word	0xffffffff


	//   ....[157]....
        /*0e68*/ 	.word	0xffffffff


	//   ....[158]....
        /*0e6c*/ 	.word	0xffffffff


	//   ....[159]....
        /*0e70*/ 	.word	0xffffffff


	//   ....[160]....
        /*0e74*/ 	.word	0xffffffff


	//   ....[161]....
        /*0e78*/ 	.word	0xffffffff


	//   ....[162]....
        /*0e7c*/ 	.word	0xffffffff


	//   ....[163]....
        /*0e80*/ 	.word	0xffffffff


	//   ....[164]....
        /*0e84*/ 	.word	0xffffffff


	//   ....[165]....
        /*0e88*/ 	.word	0xffffffff


	//   ....[166]....
        /*0e8c*/ 	.word	0xffffffff


	//   ....[167]....
        /*0e90*/ 	.word	0xffffffff


	//   ....[168]....
        /*0e94*/ 	.word	0xffffffff


	//   ....[169]....
        /*0e98*/ 	.word	0xffffffff


	//   ....[170]....
        /*0e9c*/ 	.word	0xffffffff


	//   ....[171]....
        /*0ea0*/ 	.word	0xffffffff


	//   ....[172]....
        /*0ea4*/ 	.word	0xffffffff


	//   ....[173]....
        /*0ea8*/ 	.word	0xffffffff


	//   ....[174]....
        /*0eac*/ 	.word	0xffffffff


	//   ....[175]....
        /*0eb0*/ 	.word	0xffffffff


	//   ....[176]....
        /*0eb4*/ 	.word	0xffffffff


	//   ....[177]....
        /*0eb8*/ 	.word	0xffffffff


	//   ....[178]....
        /*0ebc*/ 	.word	0xffffffff


	//   ....[179]....
        /*0ec0*/ 	.word	0xffffffff


	//   ....[180]....
        /*0ec4*/ 	.word	0xffffffff


	//   ....[181]....
        /*0ec8*/ 	.word	0xffffffff


	//   ....[182]....
        /*0ecc*/ 	.word	0xffffffff


	//   ....[183]....
        /*0ed0*/ 	.word	0xffffffff


	//   ....[184]....
        /*0ed4*/ 	.word	0xffffffff


	//   ....[185]....
        /*0ed8*/ 	.word	0xffffffff


	//   ....[186]....
        /*0edc*/ 	.word	0xffffffff


	//   ....[187]....
        /*0ee0*/ 	.word	0xffffffff


	//   ....[188]....
        /*0ee4*/ 	.word	0xffffffff


	//   ....[189]....
        /*0ee8*/ 	.word	0xffffffff


	//   ....[190]....
        /*0eec*/ 	.word	0xffffffff


	//   ....[191]....
        /*0ef0*/ 	.word	0xffffffff


	//   ....[192]....
        /*0ef4*/ 	.word	0xffffffff


	//   ....[193]....
        /*0ef8*/ 	.word	0xffffffff


	//   ....[194]....
        /*0efc*/ 	.word	0xffffffff


	//   ....[195]....
        /*0f00*/ 	.word	0xffffffff


	//   ....[196]....
        /*0f04*/ 	.word	0xffffffff


	//   ....[197]....
        /*0f08*/ 	.word	0xffffffff


	//   ....[198]....
        /*0f0c*/ 	.word	0xffffffff


	//   ....[199]....
        /*0f10*/ 	.word	0xffffffff


	//   ....[200]....
        /*0f14*/ 	.word	0xffffffff


	//   ....[201]....
        /*0f18*/ 	.word	0xffffffff


	//   ....[202]....
        /*0f1c*/ 	.word	0xffffffff


	//   ....[203]....
        /*0f20*/ 	.word	0xffffffff


	//   ....[204]....
        /*0f24*/ 	.word	0xffffffff


	//   ....[205]....
        /*0f28*/ 	.word	0xffffffff


	//   ....[206]....
        /*0f2c*/ 	.word	0xffffffff


	//   ....[207]....
        /*0f30*/ 	.word	0xffffffff


	//   ....[208]....
        /*0f34*/ 	.word	0xffffffff


	//   ....[209]....
        /*0f38*/ 	.word	0xffffffff


	//   ....[210]....
        /*0f3c*/ 	.word	0xffffffff


	//   ....[211]....
        /*0f40*/ 	.word	0xffffffff


	//   ....[212]....
        /*0f44*/ 	.word	0xffffffff


	//   ....[213]....
        /*0f48*/ 	.word	0xffffffff


	//   ....[214]....
        /*0f4c*/ 	.word	0xffffffff


	//   ....[215]....
        /*0f50*/ 	.word	0xffffffff


	//   ....[216]....
        /*0f54*/ 	.word	0xffffffff


	//   ....[217]....
        /*0f58*/ 	.word	0xffffffff


	//   ....[218]....
        /*0f5c*/ 	.word	0xffffffff


	//   ....[219]....
        /*0f60*/ 	.word	0xffffffff


	//   ....[220]....
        /*0f64*/ 	.word	0xffffffff


	//   ....[221]....
        /*0f68*/ 	.word	0xffffffff


	//   ....[222]....
        /*0f6c*/ 	.word	0xffffffff


	//   ....[223]....
        /*0f70*/ 	.word	0xffffffff


	//   ....[224]....
        /*0f74*/ 	.word	0xffffffff


	//   ....[225]....
        /*0f78*/ 	.word	0xffffffff


	//   ....[226]....
        /*0f7c*/ 	.word	0xffffffff


	//   ....[227]....
        /*0f80*/ 	.word	0xffffffff


	//   ....[228]....
        /*0f84*/ 	.word	0xffffffff


	//   ....[229]....
        /*0f88*/ 	.word	0xffffffff


	//   ....[230]....
        /*0f8c*/ 	.word	0xffffffff


	//   ....[231]....
        /*0f90*/ 	.word	0xffffffff


	//   ....[232]....
        /*0f94*/ 	.word	0xffffffff


	//   ....[233]....
        /*0f98*/ 	.word	0xffffffff


	//   ....[234]....
        /*0f9c*/ 	.word	0xffffffff


	//   ....[235]....
        /*0fa0*/ 	.word	0xffffffff


	//   ....[236]....
        /*0fa4*/ 	.word	0xffffffff


	//   ....[237]....
        /*0fa8*/ 	.word	0xffffffff


	//   ....[238]....
        /*0fac*/ 	.word	0xffffffff


	//   ....[239]....
        /*0fb0*/ 	.word	0xffffffff


	//   ....[240]....
        /*0fb4*/ 	.word	0xffffffff


	//   ....[241]....
        /*0fb8*/ 	.word	0xffffffff


	//   ....[242]....
        /*0fbc*/ 	.word	0xffffffff


	//   ....[243]....
        /*0fc0*/ 	.word	0xffffffff


	//   ....[244]....
        /*0fc4*/ 	.word	0xffffffff


	//   ....[245]....
        /*0fc8*/ 	.word	0xffffffff


	//   ....[246]....
        /*0fcc*/ 	.word	0xffffffff


	//   ....[247]....
        /*0fd0*/ 	.word	0xffffffff


	//   ....[248]....
        /*0fd4*/ 	.word	0xffffffff


	//   ....[249]....
        /*0fd8*/ 	.word	0xffffffff


	//   ....[250]....
        /*0fdc*/ 	.word	0xffffffff


	//   ....[251]....
        /*0fe0*/ 	.word	0xffffffff


	//   ....[252]....
        /*0fe4*/ 	.word	0xffffffff


	//   ....[253]....
        /*0fe8*/ 	.word	0xffffffff


	//   ....[254]....
        /*0fec*/ 	.word	0xffffffff


	//----- nvinfo : EIATTR_COOP_GROUP_INSTR_OFFSETS
	.align		4
.L_39:
        /*0ff0*/ 	.byte	0x04, 0x28
        /*0ff2*/ 	.short	(.L_41 - .L_40)


	//   ....[0]....
.L_40:
        /*0ff4*/ 	.word	0x00187140


	//   ....[1]....
        /*0ff8*/ 	.word	0x00187190


	//   ....[2]....
        /*0ffc*/ 	.word	0x001871b0


	//   ....[3]....
        /*1000*/ 	.word	0x00187370


	//   ....[4]....
        /*1004*/ 	.word	0x001873a0


	//   ....[5]....
        /*1008*/ 	.word	0x001873f0


	//   ....[6]....
        /*100c*/ 	.word	0x00187420


	//   ....[7]....
        /*1010*/ 	.word	0x001875a0


	//   ....[8]....
        /*1014*/ 	.word	0x001875e0


	//   ....[9]....
        /*1018*/ 	.word	0x00187630


	//   ....[10]....
        /*101c*/ 	.word	0x00187660


	//   ....[11]....
        /*1020*/ 	.word	0x001877e0


	//   ....[12]....
        /*1024*/ 	.word	0x00187820


	//   ....[13]....
        /*1028*/ 	.word	0x00187870


	//   ....[14]....
        /*102c*/ 	.word	0x001878a0


	//   ....[15]....
        /*1030*/ 	.word	0x00187a20


	//   ....[16]....
        /*1034*/ 	.word	0x00187a60


	//   ....[17]....
        /*1038*/ 	.word	0x00187ab0


	//   ....[18]....
        /*103c*/ 	.word	0x00187ae0


	//   ....[19]....
        /*1040*/ 	.word	0x00187c60


	//   ....[20]....
        /*1044*/ 	.word	0x00187ca0


	//   ....[21]....
        /*1048*/ 	.word	0x00187cf0


	//   ....[22]....
        /*104c*/ 	.word	0x00187d20


	//   ....[23]....
        /*1050*/ 	.word	0x00187ea0


	//   ....[24]....
        /*1054*/ 	.word	0x00187ee0


	//   ....[25]....
        /*1058*/ 	.word	0x00187f30


	//   ....[26]....
        /*105c*/ 	.word	0x00187f60


	//   ....[27]....
        /*1060*/ 	.word	0x001880e0


	//   ....[28]....
        /*1064*/ 	.word	0x00188120


	//   ....[29]....
        /*1068*/ 	.word	0x00188170


	//   ....[30]....
        /*106c*/ 	.word	0x001881c0


	//   ....[31]....
        /*1070*/ 	.word	0x00188320


	//   ....[32]....
        /*1074*/ 	.word	0x00188360


	//   ....[33]....
        /*1078*/ 	.word	0x001883b0


	//   ....[34]....
        /*107c*/ 	.word	0x00188400


	//   ....[35]....
        /*1080*/ 	.word	0x00188560


	//   ....[36]....
        /*1084*/ 	.word	0x001885a0


	//   ....[37]....
        /*1088*/ 	.word	0x001885f0


	//   ....[38]....
        /*108c*/ 	.word	0x00188640


	//   ....[39]....
        /*1090*/ 	.word	0x001887a0


	//   ....[40]....
        /*1094*/ 	.word	0x001887e0


	//   ....[41]....
        /*1098*/ 	.word	0x00188830


	//   ....[42]....
        /*109c*/ 	.word	0x00188880


	//   ....[43]....
        /*10a0*/ 	.word	0x001889e0


	//   ....[44]....
        /*10a4*/ 	.word	0x00188a20


	//   ....[45]....
        /*10a8*/ 	.word	0x00188a70


	//   ....[46]....
        /*10ac*/ 	.word	0x00188ac0


	//   ....[47]....
        /*10b0*/ 	.word	0x00188c20


	//   ....[48]....
        /*10b4*/ 	.word	0x00188c60


	//   ....[49]....
        /*10b8*/ 	.word	0x00188cb0


	//   ....[50]....
        /*10bc*/ 	.word	0x00188d00


	//   ....[51]....
        /*10c0*/ 	.word	0x00188e60


	//   ....[52]....
        /*10c4*/ 	.word	0x00188ea0


	//   ....[53]....
        /*10c8*/ 	.word	0x00188ef0


	//   ....[54]....
        /*10cc*/ 	.word	0x00188f40


	//   ....[55]....
        /*10d0*/ 	.word	0x001890a0


	//   ....[56]....
        /*10d4*/ 	.word	0x001890e0


	//   ....[57]....
        /*10d8*/ 	.word	0x00189130


	//   ....[58]....
        /*10dc*/ 	.word	0x00189180


	//   ....[59]....
        /*10e0*/ 	.word	0x001892e0


	//   ....[60]....
        /*10e4*/ 	.word	0x00189320


	//   ....[61]....
        /*10e8*/ 	.word	0x00189370


	//   ....[62]....
        /*10ec*/ 	.word	0x001893c0


	//   ....[63]....
        /*10f0*/ 	.word	0x00189520


	//   ....[64]....
        /*10f4*/ 	.word	0x00189560


	//   ....[65]....
        /*10f8*/ 	.word	0x001895b0


	//   ....[66]....
        /*10fc*/ 	.word	0x00189600


	//   ....[67]....
        /*1100*/ 	.word	0x00189760


	//   ....[68]....
        /*1104*/ 	.word	0x001897a0


	//   ....[69]....
        /*1108*/ 	.word	0x001897f0


	//   ....[70]....
        /*110c*/ 	.word	0x00189840


	//   ....[71]....
        /*1110*/ 	.word	0x00189980


	//   ....[72]....
        /*1114*/ 	.word	0x001899e0


	//   ....[73]....
        /*1118*/ 	.word	0x00189a30


	//   ....[74]....
        /*111c*/ 	.word	0x00189a80


	//   ....[75]....
        /*1120*/ 	.word	0x00189bb0


	//   ....[76]....
        /*1124*/ 	.word	0x00189c20


	//   ....[77]....
        /*1128*/ 	.word	0x00189c70


	//   ....[78]....
        /*112c*/ 	.word	0x00189cc0


	//   ....[79]....
        /*1130*/ 	.word	0x00189de0


	//   ....[80]....
        /*1134*/ 	.word	0x00189e60


	//   ....[81]....
        /*1138*/ 	.word	0x00189eb0


	//   ....[82]....
        /*113c*/ 	.word	0x00189f00


	//   ....[83]....
        /*1140*/ 	.word	0x0018a020


	//   ....[84]....
        /*1144*/ 	.word	0x0018a0a0


	//   ....[85]....
        /*1148*/ 	.word	0x0018a0f0


	//   ....[86]....
        /*114c*/ 	.word	0x0018a140


	//   ....[87]....
        /*1150*/ 	.word	0x0018a270


	//   ....[88]....
        /*1154*/ 	.word	0x0018a2e0


	//   ....[89]....
        /*1158*/ 	.word	0x0018a330


	//   ....[90]....
        /*115c*/ 	.word	0x0018a380


	//   ....[91]....
        /*1160*/ 	.word	0x0018a4b0


	//   ....[92]....
        /*1164*/ 	.word	0x0018a520


	//   ....[93]....
        /*1168*/ 	.word	0x0018a570


	//   ....[94]....
        /*116c*/ 	.word	0x0018a5c0


	//   ....[95]....
        /*1170*/ 	.word	0x0018a6f0


	//   ....[96]....
        /*1174*/ 	.word	0x0018a760


	//   ....[97]....
        /*1178*/ 	.word	0x0018a7b0


	//   ....[98]....
        /*117c*/ 	.word	0x0018a800


	//   ....[99]....
        /*1180*/ 	.word	0x0018a930


	//   ....[100]....
        /*1184*/ 	.word	0x0018a9a0


	//   ....[101]....
        /*1188*/ 	.word	0x0018a9f0


	//   ....[102]....
        /*118c*/ 	.word	0x0018aa40


	//   ....[103]....
        /*1190*/ 	.word	0x0018ab70


	//   ....[104]....
        /*1194*/ 	.word	0x0018abf0


	//   ....[105]....
        /*1198*/ 	.word	0x0018ac60


	//   ....[106]....
        /*119c*/ 	.word	0x0018ac90


	//   ....[107]....
        /*11a0*/ 	.word	0x0018adb0


	//   ....[108]....
        /*11a4*/ 	.word	0x0018ae20


	//   ....[109]....
        /*11a8*/ 	.word	0x0018ae80


	//   ....[110]....
        /*11ac*/ 	.word	0x0018aea0


	//   ....[111]....
        /*11b0*/ 	.word	0x0018aff0


	//   ....[112]....
        /*11b4*/ 	.word	0x0018b080


	//   ....[113]....
        /*11b8*/ 	.word	0x0018b0c0


	//   ....[114]....
        /*11bc*/ 	.word	0x0018b0e0


	//   ....[115]....
        /*11c0*/ 	.word	0x0018b230


	//   ....[116]....
        /*11c4*/ 	.word	0x0018b2a0


	//   ....[117]....
        /*11c8*/ 	.word	0x0018b300


	//   ....[118]....
        /*11cc*/ 	.word	0x0018b320


	//   ....[119]....
        /*11d0*/ 	.word	0x0018b4a0


	//   ....[120]....
        /*11d4*/ 	.word	0x0018b500


	//   ....[121]....
        /*11d8*/ 	.word	0x0018b540


	//   ....[122]....
        /*11dc*/ 	.word	0x0018b560


	//   ....[123]....
        /*11e0*/ 	.word	0x0018b6c0


	//   ....[124]....
        /*11e4*/ 	.word	0x0018b720


	//   ....[125]....
        /*11e8*/ 	.word	0x0018b780


	//   ....[126]....
        /*11ec*/ 	.word	0x0018b7a0


	//   ....[127]....
        /*11f0*/ 	.word	0x0018b900


	//   ....[128]....
        /*11f4*/ 	.word	0x0018b980


	//   ....[129]....
        /*11f8*/ 	.word	0x0018b9c0


	//   ....[130]....
        /*11fc*/ 	.word	0x0018b9e0


	//   ....[131]....
        /*1200*/ 	.word	0x0018bb60


	//   ....[132]....
        /*1204*/ 	.word	0x0018bbe0


	//   ....[133]....
        /*1208*/ 	.word	0x0018bc00


	//   ....[134]....
        /*120c*/ 	.word	0x0018bc20


	//   ....[135]....
        /*1210*/ 	.word	0x0018bda0


	//   ....[136]....
        /*1214*/ 	.word	0x0018be20


	//   ....[137]....
        /*1218*/ 	.word	0x0018be40


	//   ....[138]....
        /*121c*/ 	.word	0x0018be60


	//   ....[139]....
        /*1220*/ 	.word	0x0018bfe0


	//   ....[140]....
        /*1224*/ 	.word	0x0018c060


	//   ....[141]....
        /*1228*/ 	.word	0x0018c080


	//   ....[142]....
        /*122c*/ 	.word	0x0018c0a0


	//   ....[143]....
        /*1230*/ 	.word	0x0018c220


	//   ....[144]....
        /*1234*/ 	.word	0x0018c2a0


	//   ....[145]....
        /*1238*/ 	.word	0x0018c2c0


	//   ....[146]....
        /*123c*/ 	.word	0x0018c2e0


	//   ....[147]....
        /*1240*/ 	.word	0x0018c460


	//   ....[148]....
        /*1244*/ 	.word	0x0018c4e0


	//   ....[149]....
        /*1248*/ 	.word	0x0018c500


	//   ....[150]....
        /*124c*/ 	.word	0x0018c520


	//   ....[151]....
        /*1250*/ 	.word	0x0018c6a0


	//   ....[152]....
        /*1254*/ 	.word	0x0018c720


	//   ....[153]....
        /*1258*/ 	.word	0x0018c740


	//   ....[154]....
        /*125c*/ 	.word	0x0018c760


	//   ....[155]....
        /*1260*/ 	.word	0x0018c890


	//   ....[156]....
        /*1264*/ 	.word	0x0018c8b0


	//   ....[157]....
        /*1268*/ 	.word	0x0018c940


	//   ....[158]....
        /*126c*/ 	.word	0x0018c9c0


	//   ....[159]....
        /*1270*/ 	.word	0x0018cad0


	//   ....[160]....
        /*1274*/ 	.word	0x0018cba0


	//   ....[161]....
        /*1278*/ 	.word	0x0018cbc0


	//   ....[162]....
        /*127c*/ 	.word	0x0018cbe0


	//   ....[163]....
        /*1280*/ 	.word	0x0018cd00


	//   ....[164]....
        /*1284*/ 	.word	0x0018cd70


	//   ....[165]....
        /*1288*/ 	.word	0x0018cdc0


	//   ....[166]....
        /*128c*/ 	.word	0x0018cfb0


	//   ....[167]....
        /*1290*/ 	.word	0x0018cfd0


	//   ....[168]....
        /*1294*/ 	.word	0x0018d790


	//   ....[169]....
        /*1298*/ 	.word	0x00194150


	//   ....[170]....
        /*129c*/ 	.word	0x00194240


	//   ....[171]....
        /*12a0*/ 	.word	0x00194360


	//   ....[172]....
        /*12a4*/ 	.word	0x00194390


	//   ....[173]....
        /*12a8*/ 	.word	0x001943e0


	//   ....[174]....
        /*12ac*/ 	.word	0x00194400


	//   ....[175]....
        /*12b0*/ 	.word	0x00194600


	//   ....[176]....
        /*12b4*/ 	.word	0x00194620


	//   ....[177]....
        /*12b8*/ 	.word	0x00194650


	//   ....[178]....
        /*12bc*/ 	.word	0x001946b0


	//   ....[179]....
        /*12c0*/ 	.word	0x001947e0


	//   ....[180]....
        /*12c4*/ 	.word	0x00194880


	//   ....[181]....
        /*12c8*/ 	.word	0x001948b0


	//   ....[182]....
        /*12cc*/ 	.word	0x00194940


	//   ....[183]....
        /*12d0*/ 	.word	0x00194a20


	//   ....[184]....
        /*12d4*/ 	.word	0x00194ab0


	//   ....[185]....
        /*12d8*/ 	.word	0x00194b20


	//   ....[186]....
        /*12dc*/ 	.word	0x00194b60


	//   ....[187]....
        /*12e0*/ 	.word	0x00194bf0


	//   ....[188]....
        /*12e4*/ 	.word	0x00194c40


	//   ....[189]....
        /*12e8*/ 	.word	0x00194c70


	//   ....[190]....
        /*12ec*/ 	.word	0x00194cc0


	//   ....[191]....
        /*12f0*/ 	.word	0x00194d80


	//   ....[192]....
        /*12f4*/ 	.word	0x00194e30


	//   ....[193]....
        /*12f8*/ 	.word	0x00194e90


	//   ....[194]....
        /*12fc*/ 	.word	0x00194ee0


	//   ....[195]....
        /*1300*/ 	.word	0x00194f50


	//   ....[196]....
        /*1304*/ 	.word	0x00194f90


	//   ....[197]....
        /*1308*/ 	.word	0x00194fd0


	//   ....[198]....
        /*130c*/ 	.word	0x00195040


	//   ....[199]....
        /*1310*/ 	.word	0x001950a0


	//   ....[200]....
        /*1314*/ 	.word	0x00195100


	//   ....[201]....
        /*1318*/ 	.word	0x00195160


	//   ....[202]....
        /*131c*/ 	.word	0x00195180


	//   ....[203]....
        /*1320*/ 	.word	0x00195290


	//   ....[204]....
        /*1324*/ 	.word	0x001952c0


	//   ....[205]....
        /*1328*/ 	.word	0x001952f0


	//   ....[206]....
        /*132c*/ 	.word	0x00195310


	//   ....[207]....
        /*1330*/ 	.word	0x001953d0


	//   ....[208]....
        /*1334*/ 	.word	0x00195420


	//   ....[209]....
        /*1338*/ 	.word	0x00195470


	//   ....[210]....
        /*133c*/ 	.word	0x00195530


	//   ....[211]....
        /*1340*/ 	.word	0x00195550


	//   ....[212]....
        /*1344*/ 	.word	0x001955f0


	//   ....[213]....
        /*1348*/ 	.word	0x00195660


	//   ....[214]....
        /*134c*/ 	.word	0x001956a0


	//   ....[215]....
        /*1350*/ 	.word	0x00195790


	//   ....[216]....
        /*1354*/ 	.word	0x00195810


	//   ....[217]....
        /*1358*/ 	.word	0x00195830


	//   ....[218]....
        /*135c*/ 	.word	0x00195850


	//   ....[219]....
        /*1360*/ 	.word	0x001958b0


	//   ....[220]....
        /*1364*/ 	.word	0x00195950


	//   ....[221]....
        /*1368*/ 	.word	0x001959e0


	//   ....[222]....
        /*136c*/ 	.word	0x00195a00


	//   ....[223]....
        /*1370*/ 	.word	0x00195ab0


	//   ....[224]....
        /*1374*/ 	.word	0x00195b30


	//   ....[225]....
        /*1378*/ 	.word	0x00195b60


	//   ....[226]....
        /*137c*/ 	.word	0x00195b80


	//   ....[227]....
        /*1380*/ 	.word	0x00195c50


	//   ....[228]....
        /*1384*/ 	.word	0x00195ca0


	//   ....[229]....
        /*1388*/ 	.word	0x00195cd0


	//   ....[230]....
        /*138c*/ 	.word	0x00195dd0


	//   ....[231]....
        /*1390*/ 	.word	0x00195df0


	//   ....[232]....
        /*1394*/ 	.word	0x00195e10


	//   ....[233]....
        /*1398*/ 	.word	0x00195eb0


	//   ....[234]....
        /*139c*/ 	.word	0x00195ed0


	//   ....[235]....
        /*13a0*/ 	.word	0x00195ff0


	//   ....[236]....
        /*13a4*/ 	.word	0x00196050


	//   ....[237]....
        /*13a8*/ 	.word	0x00196070


	//   ....[238]....
        /*13ac*/ 	.word	0x00196090


	//   ....[239]....
        /*13b0*/ 	.word	0x00196160


	//   ....[240]....
        /*13b4*/ 	.word	0x00196190


	//   ....[241]....
        /*13b8*/ 	.word	0x00196230


	//   ....[242]....
        /*13bc*/ 	.word	0x00196290


	//   ....[243]....
        /*13c0*/ 	.word	0x001962e0


	//   ....[244]....
        /*13c4*/ 	.word	0x00196390


	//   ....[245]....
        /*13c8*/ 	.word	0x001963c0


	//   ....[246]....
        /*13cc*/ 	.word	0x00196520


	//   ....[247]....
        /*13d0*/ 	.word	0x00196540


	//   ....[248]....
        /*13d4*/ 	.word	0x00196560


	//   ....[249]....
        /*13d8*/ 	.word	0x001965e0


	//   ....[250]....
        /*13dc*/ 	.word	0x00196670


	//   ....[251]....
        /*13e0*/ 	.word	0x001967f0


	//   ....[252]....
        /*13e4*/ 	.word	0x001968c0


	//   ....[253]....
        /*13e8*/ 	.word	0x001968f0


	//   ....[254]....
        /*13ec*/ 	.word	0x00196910


	//----- nvinfo : EIATTR_VRC_CTA_INIT_COUNT
	.align		4
.L_41:
        /*13f0*/ 	.byte	0x02, 0x4a
	.zero		1
	.zero		1


	//----- nvinfo : EIATTR_EXIT_INSTR_OFFSETS
	.align		4
        /*13f4*/ 	.byte	0x04, 0x1c
        /*13f6*/ 	.short	(.L_43 - .L_42)


	//   ....[0]....
.L_42:
        /*13f8*/ 	.word	0x001c2850


	//   ....[1]....
        /*13fc*/ 	.word	0x001c2880


	//----- nvinfo : EIATTR_REQNTID
	.align		4
.L_43:
        /*1400*/ 	.byte	0x04, 0x10
        /*1402*/ 	.short	(.L_45 - .L_44)
.L_44:
        /*1404*/ 	.word	0x00000020
        /*1408*/ 	.word	0x00000001
        /*140c*/ 	.word	0x00000001


	//----- nvinfo : EIATTR_CBANK_PARAM_SIZE
	.align		4
.L_45:
        /*1410*/ 	.byte	0x03, 0x19
        /*1412*/ 	.short	0x0050


	//----- nvinfo : EIATTR_PARAM_CBANK
	.align		4
        /*1414*/ 	.byte	0x04, 0x0a
        /*1416*/ 	.short	(.L_47 - .L_46)
	.align		4
.L_46:
        /*1418*/ 	.word	index@(.nv.constant0.matmul_kernel)
        /*141c*/ 	.short	0x0380
        /*141e*/ 	.short	0x0050


	//----- nvinfo : EIATTR_SW_WAR
	.align		4
.L_47:
        /*1420*/ 	.byte	0x04, 0x36
        /*1422*/ 	.short	(.L_49 - .L_48)
.L_48:
        /*1424*/ 	.word	0x00000008
.L_49:


//--------------------- .nv.compat                --------------------------
	.section	.nv.compat,"",@"SHT_CUDA_COMPAT_INFO"
	.align	4
        /*0000*/ 	.byte	0x02, 0x02, 0x02, 0x00, 0x02, 0x05, 0x05, 0x00, 0x02, 0x03, 0x00, 0x00, 0x02, 0x06, 0x01, 0x00


//--------------------- .nv.callgraph             --------------------------
	.section	.nv.callgraph,"",@"SHT_CUDA_CALLGRAPH"
	.align	4
	.sectionentsize	8
	.align		4
        /*0000*/ 	.word	0x00000000
	.align		4
        /*0004*/ 	.word	0xffffffff
	.align		4
        /*0008*/ 	.word	0x00000000
	.align		4
        /*000c*/ 	.word	0xfffffffe
	.align		4
        /*0010*/ 	.word	0x00000000
	.align		4
        /*0014*/ 	.word	0xfffffffd
	.align		4
        /*0018*/ 	.word	0x00000000
	.align		4
        /*001c*/ 	.word	0xfffffffc


//--------------------- .text.matmul_kernel       --------------------------
	.section	.text.matmul_kernel,"ax",@progbits
	.align	128
        .global         matmul_kernel
        .type           matmul_kernel,@function
        .size           matmul_kernel,(.L_x_3 - matmul_kernel)
        .other          matmul_kernel,@"STO_CUDA_ENTRY STV_DEFAULT"
matmul_kernel:
.text.matmul_kernel:
[----:B------:R-:W0:Y:S02]  /*0000*/  LDC R1, c[0x0][0x37c] ;  /* 0x0000df00ff017b82 */ /* 0x000e240000000800 */
[----:B0-----:R-:W-:-:S06]  /*0010*/  VIADD R1, R1, 0xffff5200 ;  /* 0xffff520001017836 */ /* 0x001fcc0000000000 */
[----:B------:R-:W0:Y:S01]  /*0020*/  LDC.64 R2, c[0x0][0x398] ;  /* 0x0000e600ff027b82 */ /* 0x000e220000000a00 */
[----:B------:R-:W1:Y:S01]  /*0030*/  S2R R7, SR_CTAID.X ;  /* 0x0000000000077919 */ /* 0x000e620000002500 */
[----:B------:R-:W2:Y:S01]  /*0040*/  LDCU UR40, c[0x0][0x3a0] ;  /* 0x00007400ff2877ac */ /* 0x000ea20008000800 */
[----:B------:R-:W-:Y:S01]  /*0050*/  STL [R1+0x190], RZ ;  /* 0x000190ff01007387 */ /* 0x000fe20000100800 */
[----:B------:R-:W-:Y:S01]  /*0060*/  UMOV UR6, 0x400 ;  /* 0x0000040000067882 */ /* 0x000fe20000000000 */
[----:B------:R-:W3:Y:S03]  /*0070*/  LDCU.64 UR4, c[0x0][0x358] ;  /* 0x00006b00ff0477ac */ /* 0x000ee60008000a00 */
[----:B------:R-:W4:Y:S01]  /*0080*/  S2UR UR7, SR_CgaCtaId ;  /* 0x00000000000779c3 */ /* 0x000f220000008800 */
[----:B------:R-:W-:Y:S04]  /*0090*/  STL [R1+0x194], RZ ;  /* 0x000194ff01007387 */ /* 0x000fe80000100800 */
[----:B------:R-:W-:Y:S04]  /*00a0*/  STL [R1+0x198], RZ ;  /* 0x000198ff01007387 */ /* 0x000fe80000100800 */
[----:B------:R-:W-:Y:S01]  /*00b0*/  STL [R1+0x19c], RZ ;  /* 0x00019cff01007387 */ /* 0x000fe20000100800 */
[----:B--2---:R-:W-:-:S03]  /*00c0*/  UIADD3 UR40, UPT, UPT, UR40, 0x3f, URZ ;  /* 0x0000003f28287890 */ /* 0x004fc6000fffe0ff */
[----:B------:R-:W-:Y:S01]  /*00d0*/  STL [R1+0x1c0], RZ ;  /* 0x0001c0ff01007387 */ /* 0x000fe20000100800 */
[----:B0-----:R-:W-:-:S03]  /*00e0*/  VIADD R0, R3, 0x1ff ;  /* 0x000001ff03007836 */ /* 0x001fc60000000000 */
[----:B------:R-:W-:Y:S01]  /*00f0*/  STL [R1+0x1c4], RZ ;  /* 0x0001c4ff01007387 */ /* 0x000fe20000100800 */
[----:B------:R-:W-:-:S03]  /*0100*/  UISETP.GE.AND UP0, UPT, UR40, 0x40, UPT ;  /* 0x000000402800788c */ /* 0x000fc6000bf06270 */
[----:B------:R-:W-:Y:S01]  /*0110*/  STL [R1+0x1c8], RZ ;  /* 0x0001c8ff01007387 */ /* 0x000fe20000100800 */
[----:B------:R-:W-:Y:S01]  /*0120*/  SHF.R.S32.HI R5, RZ, 0x1f, R0 ;  /* 0x0000001fff057819 */ /* 0x000fe20000011400 */
[----:B----4-:R-:W-:Y:S02]  /*0130*/  ULEA UR6, UR7, UR6, 0x18 ;  /* 0x0000000607067291 */ /* 0x010fe4000f8ec0ff */
[----:B------:R-:W-:Y:S01]  /*0140*/  STL [R1+0x1cc], RZ ;  /* 0x0001ccff01007387 */ /* 0x000fe20000100800 */
[----:B------:R-:W-:Y:S02]  /*0150*/  LEA.HI R5, R5, R0, RZ, 0x9 ;  /* 0x0000000005057211 */ /* 0x000fe400078f48ff */
[----:B-1----:R-:W-:Y:S01]  /*0160*/  IABS R10, R7 ;  /* 0x00000007000a7213 */ /* 0x002fe20000000000 */
[----:B------:R-:W-:Y:S01]  /*0170*/  STL [R1+0x1e0], RZ ;  /* 0x0001e0ff01007387 */ /* 0x000fe20000100800 */
[----:B------:R-:W-:-:S03]  /*0180*/  SHF.R.S32.HI R5, RZ, 0x9, R5 ;  /* 0x00000009ff057819 */ /* 0x000fc60000011405 */
[----:B------:R-:W-:Y:S02]  /*0190*/  STL [R1+0x1e4], RZ ;  /* 0x0001e4ff01007387 */ /* 0x000fe40000100800 */
[----:B------:R-:W-:Y:S02]  /*01a0*/  IMAD.SHL.U32 R6, R5, 0x8, RZ ;  /* 0x0000000805067824 */ /* 0x000fe400078e00ff */
[----:B------:R-:W-:Y:S03]  /*01b0*/  STL [R1+0x1e8], RZ ;  /* 0x0001e8ff01007387 */ /* 0x000fe60000100800 */
[-C--:B------:R-:W-:Y:S01]  /*01c0*/  IABS R9, R6.reuse ;  /* 0x0000000600097213 */ /* 0x080fe20000000000 */
[----:B------:R-:W-:Y:S01]  /*01d0*/  STL [R1+0x1ec], RZ ;  /* 0x0001ecff01007387 */ /* 0x000fe20000100800 */
[----:B------:R-:W-:Y:S02]  /*01e0*/  IABS R12, R6 ;  /* 0x00000006000c7213 */ /* 0x000fe40000000000 */
[----:B------:R-:W0:Y:S01]  /*01f0*/  I2F.RP R0, R9 ;  /* 0x0000000900007306 */ /* 0x000e220000209400 */
[----:B------:R-:W-:Y:S04]  /*0200*/  STL [R1+0x200], RZ ;  /* 0x000200ff01007387 */ /* 0x000fe80000100800 */
[----:B------:R-:W-:Y:S04]  /*0210*/  STL [R1+0x204], RZ ;  /* 0x000204ff01007387 */ /* 0x000fe80000100800 */
[----:B------:R-:W-:Y:S04]  /*0220*/  STL [R1+0x208], RZ ;  /* 0x000208ff01007387 */ /* 0x000fe80000100800 */
[----:B------:R-:W-:Y:S01]  /*0230*/  STL [R1+0x20c], RZ ;  /* 0x00020cff01007387 */ /* 0x000fe20000100800 */
[----:B0-----:R-:W0:Y:S03]  /*0240*/  MUFU.RCP R0, R0 ;  /* 0x0000000000007308 */ /* 0x001e260000001000 */
[----:B------:R-:W-:Y:S04]  /*0250*/  STL [R1+0x220], RZ ;  /* 0x000220ff01007387 */ /* 0x000fe80000100800 */
[----:B------:R-:W-:Y:S04]  /*0260*/  STL [R1+0x224], RZ ;  /* 0x000224ff01007387 */ /* 0x000fe80000100800 */
[----:B------:R-:W-:Y:S04]  /*0270*/  STL [R1+0x228], RZ ;  /* 0x000228ff01007387 */ /* 0x000fe80000100800 */
[----:B------:R-:W-:Y:S01]  /*0280*/  STL [R1+0x22c], RZ ;  /* 0x00022cff01007387 */ /* 0x000fe20000100800 */
[----:B0-----:R-:W-:-:S03]  /*0290*/  VIADD R4, R0, 0xffffffe ;  /* 0x0ffffffe00047836 */ /* 0x001fc60000000000 */
[----:B------:R-:W-:Y:S01]  /*02a0*/  STL [R1+0x230], RZ ;  /* 0x000230ff01007387 */ /* 0x000fe20000100800 */
[----:B------:R-:W-:Y:S01]  /*02b0*/  IMAD.MOV R0, RZ, RZ, -R12 ;  /* 0x000000ffff007224 */ /* 0x000fe200078e0a0c */
[----:B------:R0:W1:Y:S02]  /*02c0*/  F2I.FTZ.U32.TRUNC.NTZ R5, R4 ;  /* 0x0000000400057305 */ /* 0x000064000021f000 */
[----:B------:R-:W-:Y:S04]  /*02d0*/  STL [R1+0x234], RZ ;  /* 0x000234ff01007387 */ /* 0x000fe80000100800 */
[----:B------:R-:W-:Y:S04]  /*02e0*/  STL [R1+0x238], RZ ;  /* 0x000238ff01007387 */ /* 0x000fe80000100800 */
[----:B------:R-:W-:Y:S01]  /*02f0*/  STL [R1+0x23c], RZ ;  /* 0x00023cff01007387 */ /* 0x000fe20000100800 */
[----:B0-----:R-:W-:-:S03]  /*0300*/  IMAD.MOV.U32 R4, RZ, RZ, RZ ;  /* 0x000000ffff047224 */ /* 0x001fc600078e00ff */
[----:B------:R-:W-:Y:S01]  /*0310*/  STL [R1+0x240], RZ ;  /* 0x000240ff01007387 */ /* 0x000fe20000100800 */
[----:B-1----:R-:W-:-:S03]  /*0320*/  IMAD.MOV R8, RZ, RZ, -R5 ;  /* 0x000000ffff087224 */ /* 0x002fc600078e0a05 */
[----:B------:R-:W-:Y:S01]  /*0330*/  STL [R1+0x244], RZ ;  /* 0x000244ff01007387 */ /* 0x000fe20000100800 */
[----:B------:R-:W-:-:S03]  /*0340*/  IMAD R11, R8, R9, RZ ;  /* 0x00000009080b7224 */ /* 0x000fc600078e02ff */
[----:B------:R-:W-:Y:S01]  /*0350*/  STL [R1+0x248], RZ ;  /* 0x000248ff01007387 */ /* 0x000fe20000100800 */
[----:B------:R-:W-:Y:S02]  /*0360*/  IMAD.MOV.U32 R8, RZ, RZ, R10 ;  /* 0x000000ffff087224 */ /* 0x000fe400078e000a */
[----:B------:R-:W-:Y:S01]  /*0370*/  IMAD.HI.U32 R5, R5, R11, R4 ;  /* 0x0000000b05057227 */ /* 0x000fe200078e0004 */
[----:B------:R-:W-:Y:S04]  /*0380*/  STL [R1+0x24c], RZ ;  /* 0x00024cff01007387 */ /* 0x000fe80000100800 */
[----:B------:R-:W-:Y:S01]  /*0390*/  STL [R1+0x270], RZ ;  /* 0x000270ff01007387 */ /* 0x000fe20000100800 */
[----:B------:R-:W-:-:S03]  /*03a0*/  IMAD.HI.U32 R5, R5, R8, RZ ;  /* 0x0000000805057227 */ /* 0x000fc600078e00ff */
[----:B------:R-:W-:Y:S01]  /*03b0*/  STL [R1+0x274], RZ ;  /* 0x000274ff01007387 */ /* 0x000fe20000100800 */
[----:B------:R-:W-:-:S03]  /*03c0*/  IMAD R0, R5, R0, R8 ;  /* 0x0000000005007224 */ /* 0x000fc600078e0208 */
[----:B------:R-:W-:Y:S02]  /*03d0*/  STL [R1+0x278], RZ ;  /* 0x000278ff01007387 */ /* 0x000fe40000100800 */
[----:B------:R-:W-:Y:S02]  /*03e0*/  ISETP.GT.U32.AND P1, PT, R9, R0, PT ;  /* 0x000000000900720c */ /* 0x000fe40003f24070 */
[----:B------:R-:W-:Y:S04]  /*03f0*/  STL [R1+0x27c], RZ ;  /* 0x00027cff01007387 */ /* 0x000fe80000100800 */
[----:B------:R-:W-:Y:S04]  /*0400*/  STL [R1+0x280], RZ ;  /* 0x000280ff01007387 */ /* 0x000fe80000100800 */
[----:B------:R-:W-:Y:S03]  /*0410*/  STL [R1+0x284], RZ ;  /* 0x000284ff01007387 */ /* 0x000fe60000100800 */
[----:B------:R-:W-:Y:S01]  /*0420*/  @!P1 IMAD.IADD R0, R0, 0x1, -R9 ;  /* 0x0000000100009824 */ /* 0x000fe200078e0a09 */
[----:B------:R-:W-:Y:S01]  /*0430*/  STL [R1+0x288], RZ ;  /* 0x000288ff01007387 */ /* 0x000fe20000100800 */
[----:B------:R-:W-:Y:S01]  /*0440*/  @!P1 VIADD R5, R5, 0x1 ;  /* 0x0000000105059836 */ /* 0x000fe20000000000 */
[----:B------:R-:W-:-:S02]  /*0450*/  ISETP.NE.AND P1, PT, R6, RZ, PT ;  /* 0x000000ff0600720c */ /* 0x000fc40003f25270 */
[----:B------:R-:W-:Y:S01]  /*0460*/  STL [R1+0x28c], RZ ;  /* 0x00028cff01007387 */ /* 0x000fe20000100800 */
[----:B------:R-:W-:Y:S02]  /*0470*/  ISETP.GE.U32.AND P0, PT, R0, R9, PT ;  /* 0x000000090000720c */ /* 0x000fe40003f06070 */
[----:B------:R-:W-:Y:S01]  /*0480*/  LOP3.LUT R0, R7, R6, RZ, 0x3c, !PT ;  /* 0x0000000607007212 */ /* 0x000fe200078e3cff */
[----:B------:R-:W-:Y:S03]  /*0490*/  STL [R1+0x2c0], RZ ;  /* 0x0002c0ff01007387 */ /* 0x000fe60000100800 */
[----:B------:R-:W-:Y:S01]  /*04a0*/  ISETP.GE.AND P2, PT, R0, RZ, PT ;  /* 0x000000ff0000720c */ /* 0x000fe20003f46270 */
[----:B------:R-:W-:Y:S01]  /*04b0*/  STL [R1+0x2c4], RZ ;  /* 0x0002c4ff01007387 */ /* 0x000fe20000100800 */
[----:B------:R-:W-:-:S03]  /*04c0*/  VIADD R0, R2, 0x7f ;  /* 0x0000007f02007836 */ /* 0x000fc60000000000 */
[----:B------:R-:W-:Y:S02]  /*04d0*/  STL [R1+0x2c8], RZ ;  /* 0x0002c8ff01007387 */ /* 0x000fe40000100800 */
[----:B------:R-:W-:Y:S02]  /*04e0*/  @P0 VIADD R5, R5, 0x1 ;  /* 0x0000000105050836 */ /* 0x000fe40000000000 */
[----:B------:R-:W-:Y:S02]  /*04f0*/  STL [R1+0x2cc], RZ ;  /* 0x0002ccff01007387 */ /* 0x000fe40000100800 */
[----:B------:R-:W-:Y:S01]  /*0500*/  IMAD.MOV.U32 R4, RZ, RZ, R5 ;  /* 0x000000ffff047224 */ /* 0x000fe200078e0005 */
[----:B------:R-:W-:Y:S01]  /*0510*/  SHF.R.S32.HI R5, RZ, 0x1f, R0 ;  /* 0x0000001fff057819 */ /* 0x000fe20000011400 */
[----:B------:R-:W-:Y:S02]  /*0520*/  STL [R1+0x2e0], RZ ;  /* 0x0002e0ff01007387 */ /* 0x000fe40000100800 */
[----:B------:R-:W-:Y:S01]  /*0530*/  @!P2 IMAD.MOV R4, RZ, RZ, -R4 ;  /* 0x000000ffff04a224 */ /* 0x000fe200078e0a04 */
[----:B------:R-:W-:Y:S01]  /*0540*/  @!P1 LOP3.LUT R4, RZ, R6, RZ, 0x33, !PT ;  /* 0x00000006ff049212 */ /* 0x000fe200078e33ff */
[----:B------:R-:W-:Y:S01]  /*0550*/  STL [R1+0x2e4], RZ ;  /* 0x0002e4ff01007387 */ /* 0x000fe20000100800 */
[----:B------:R-:W-:-:S03]  /*0560*/  LEA.HI R5, R5, R0, RZ, 0x7 ;  /* 0x0000000005057211 */ /* 0x000fc600078f38ff */
[----:B------:R-:W-:Y:S01]  /*0570*/  STL [R1+0x2e8], RZ ;  /* 0x0002e8ff01007387 */ /* 0x000fe20000100800 */
[----:B------:R-:W-:Y:S02]  /*0580*/  IMAD.SHL.U32 R8, R4, 0x8, RZ ;  /* 0x0000000804087824 */ /* 0x000fe400078e00ff */
[----:B------:R-:W-:Y:S01]  /*0590*/  IMAD.MOV R4, RZ, RZ, -R4 ;  /* 0x000000ffff047224 */ /* 0x000fe200078e0a04 */
[----:B------:R-:W-:Y:S02]  /*05a0*/  STL [R1+0x2ec], RZ ;  /* 0x0002ecff01007387 */ /* 0x000fe40000100800 */
[----:B------:R-:W-:Y:S01]  /*05b0*/  LEA.HI.SX32 R5, R5, -R8, 0x19 ;  /* 0x8000000805057211 */ /* 0x000fe200078fcaff */
[----:B------:R-:W-:Y:S01]  /*05c0*/  IMAD R6, R6, R4, R7 ;  /* 0x0000000406067224 */ /* 0x000fe200078e0207 */
[----:B------:R-:W-:Y:S02]  /*05d0*/  STL [R1+0x310], RZ ;  /* 0x000310ff01007387 */ /* 0x000fe40000100800 */
[----:B------:R-:W-:-:S02]  /*05e0*/  VIMNMX R13, PT, PT, R5, 0x8, PT ;  /* 0x00000008050d7848 */ /* 0x000fc40003fe0100 */
[----:B------:R-:W-:Y:S01]  /*05f0*/  STL [R1+0x314], RZ ;  /* 0x000314ff01007387 */ /* 0x000fe20000100800 */
[----:B------:R-:W-:Y:S02]  /*0600*/  IABS R11, R6 ;  /* 0x00000006000b7213 */ /* 0x000fe40000000000 */
[----:B------:R-:W-:Y:S01]  /*0610*/  IABS R9, R13 ;  /* 0x0000000d00097213 */ /* 0x000fe20000000000 */
[----:B------:R-:W-:Y:S03]  /*0620*/  STL [R1+0x318], RZ ;  /* 0x000318ff01007387 */ /* 0x000fe60000100800 */
        /* <DEDUP_REMOVED lines=11> */
[----:B------:R-:W-:Y:S04]  /*06e0*/  STL [R1+0x35c], RZ ;  /* 0x00035cff01007387 */ /* 0x000fe80000100800 */
[----:B------:R-:W-:Y:S01]  /*06f0*/  STL [R1+0x370], RZ ;  /* 0x000370ff01007387 */ /* 0x000fe20000100800 */
[----:B------:R-:W0:Y:S03]  /*0700*/  F2I.FTZ.U32.TRUNC.NTZ R5, R5 ;  /* 0x0000000500057305 */ /* 0x000e26000021f000 */
[----:B------:R-:W-:Y:S04]  /*0710*/  STL [R1+0x374], RZ ;  /* 0x000374ff01007387 */ /* 0x000fe80000100800 */
[----:B------:R-:W-:Y:S04]  /*0720*/  STL [R1+0x378], RZ ;  /* 0x000378ff01007387 */ /* 0x000fe80000100800 */
[----:B------:R-:W-:Y:S04]  /*0730*/  STL [R1+0x37c], RZ ;  /* 0x00037cff01007387 */ /* 0x000fe80000100800 */
[----:B------:R-:W-:Y:S01]  /*0740*/  STL [R1+0x390], RZ ;  /* 0x000390ff01007387 */ /* 0x000fe20000100800 */
[----:B0-----:R-:W-:-:S03]  /*0750*/  IMAD.MOV R10, RZ, RZ, -R5 ;  /* 0x000000ffff0a7224 */ /* 0x001fc600078e0a05 */
[----:B------:R-:W-:Y:S01]  /*0760*/  STL [R1+0x394], RZ ;  /* 0x000394ff01007387 */ /* 0x000fe20000100800 */
[----:B------:R-:W-:Y:S01]  /*0770*/  IMAD.MOV.U32 R4, RZ, RZ, R10 ;  /* 0x000000ffff047224 */ /* 0x000fe200078e000a */
[----:B------:R-:W-:Y:S02]  /*0780*/  IABS R10, R13 ;  /* 0x0000000d000a7213 */ /* 0x000fe40000000000 */
[----:B------:R-:W-:Y:S01]  /*0790*/  STL [R1+0x398], RZ ;  /* 0x000398ff01007387 */ /* 0x000fe20000100800 */
[----:B------:R-:W-:Y:S02]  /*07a0*/  IMAD R7, R4, R9, RZ ;  /* 0x0000000904077224 */ /* 0x000fe400078e02ff */
[----:B------:R-:W-:Y:S01]  /*07b0*/  IMAD.MOV.U32 R4, RZ, RZ, RZ ;  /* 0x000000ffff047224 */ /* 0x000fe200078e00ff */
[----:B------:R-:W-:Y:S03]  /*07c0*/  STL [R1+0x39c], RZ ;  /* 0x00039cff01007387 */ /* 0x000fe60000100800 */
[----:B------:R-:W-:Y:S01]  /*07d0*/  IMAD.HI.U32 R4, R5, R7, R4 ;  /* 0x0000000705047227 */ /* 0x000fe200078e0004 */
[----:B------:R-:W-:Y:S03]  /*07e0*/  STL [R1+0x3a0], RZ ;  /* 0x0003a0ff01007387 */ /* 0x000fe60000100800 */
[----:B------:R-:W-:Y:S01]  /*07f0*/  IMAD.MOV R5, RZ, RZ, -R10 ;  /* 0x000000ffff057224 */ /* 0x000fe200078e0a0a */
        /* <DEDUP_REMOVED lines=18> */
[----:B------:R-:W-:Y:S04]  /*0920*/  STL [R1+0x3e8], RZ ;  /* 0x0003e8ff01007387 */ /* 0x000fe80000100800 */
[----:B------:R-:W-:Y:S02]  /*0930*/  STL [R1+0x3ec], RZ ;  /* 0x0003ecff01007387 */ /* 0x000fe40000100800 */
[----:B------:R-:W-:-:S02]  /*0940*/  @P0 VIADD R0, R0, 0x1 ;  /* 0x0000000100000836 */ /* 0x000fc40000000000 */
[----:B------:R-:W-:Y:S04]  /*0950*/  STL [R1+0x400], RZ ;  /* 0x000400ff01007387 */ /* 0x000fe80000100800 */
[----:B------:R-:W-:Y:S01]  /*0960*/  STL [R1+0x404], RZ ;  /* 0x000404ff01007387 */ /* 0x000fe20000100800 */
[----:B------:R-:W-:Y:S01]  /*0970*/  @!P2 IMAD.MOV R0, RZ, RZ, -R0 ;  /* 0x000000ffff00a224 */ /* 0x000fe200078e0a00 */
[----:B------:R-:W-:Y:S02]  /*0980*/  @!P1 LOP3.LUT R0, RZ, R13, RZ, 0x33, !PT ;  /* 0x0000000dff009212 */ /* 0x000fe400078e33ff */
[----:B------:R-:W-:Y:S03]  /*0990*/  STL [R1+0x408], RZ ;  /* 0x000408ff01007387 */ /* 0x000fe60000100800 */
[----:B------:R-:W-:Y:S01]  /*09a0*/  IMAD.MOV R4, RZ, RZ, -R0 ;  /* 0x000000ffff047224 */ /* 0x000fe200078e0a00 */
[----:B------:R-:W-:Y:S01]  /*09b0*/  STL [R1+0x40c], RZ ;  /* 0x00040cff01007387 */ /* 0x000fe20000100800 */
[----:B------:R-:W-:-:S02]  /*09c0*/  IMAD.SHL.U32 R5, R0, 0x200, RZ ;  /* 0x0000020000057824 */ /* 0x000fc400078e00ff */
[----:B------:R-:W-:Y:S01]  /*09d0*/  IMAD R4, R13, R4, R6 ;  /* 0x000000040d047224 */ /* 0x000fe200078e0206 */
[----:B------:R-:W-:Y:S01]  /*09e0*/  STL [R1+0x430], RZ ;  /* 0x000430ff01007387 */ /* 0x000fe20000100800 */
[C---:B------:R-:W-:Y:S02]  /*09f0*/  VIADD R7, R5.reuse, 0x1 ;  /* 0x0000000105077836 */ /* 0x040fe40000000000 */
[----:B------:R-:W-:Y:S01]  /*0a00*/  IMAD.IADD R4, R8, 0x1, R4 ;  /* 0x0000000108047824 */ /* 0x000fe200078e0204 */
[----:B------:R-:W-:Y:S01]  /*0a10*/  STL [R1+0x434], RZ ;  /* 0x000434ff01007387 */ /* 0x000fe20000100800 */
[C---:B------:R-:W-:Y:S02]  /*0a20*/  VIADD R0, R5.reuse, 0x2 ;  /* 0x0000000205007836 */ /* 0x040fe40000000000 */
[C---:B------:R-:W-:Y:S01]  /*0a30*/  VIADD R8, R5.reuse, 0x3 ;  /* 0x0000000305087836 */ /* 0x040fe20000000000 */
[----:B------:R-:W-:Y:S01]  /*0a40*/  STL [R1+0x438], RZ ;  /* 0x000438ff01007387 */ /* 0x000fe20000100800 */
[----:B------:R-:W-:-:S02]  /*0a50*/  VIADD R29, R5, 0x194 ;  /* 0x00000194051d7836 */ /* 0x000fc40000000000 */
[C---:B------:R-:W-:Y:S01]  /*0a60*/  VIADD R53, R5.reuse, 0x19b ;  /* 0x0000019b05357836 */ /* 0x040fe20000000000 */
[----:B------:R-:W-:Y:S01]  /*0a70*/  STL [R1+0x43c], RZ ;  /* 0x00043cff01007387 */ /* 0x000fe20000100800 */
[C---:B------:R-:W-:Y:S02]  /*0a80*/  VIADD R49, R5.reuse, 0x1ae ;  /* 0x000001ae05317836 */ /* 0x040fe40000000000 */
[C---:B------:R-:W-:Y:S01]  /*0a90*/  VIADD R52, R5.reuse, 0x1b9 ;  /* 0x000001b905347836 */ /* 0x040fe20000000000 */
        /* <DEDUP_REMOVED lines=66> */
[----:B------:R-:W-:Y:S04]  /*0ec0*/  STL [R1+0x528], RZ ;  /* 0x000528ff01007387 */ /* 0x000fe80000100800 */
        /* <DEDUP_REMOVED lines=1941> */
[----:B------:R-:W-:Y:S04]  /*8820*/  STL [R1+0x150], R5 ;  /* 0x0001500501007387 */ /* 0x000fe80000100800 */
[----:B------:R0:W-:Y:S04]  /*8830*/  STL [R1+0x1d94], R7 ;  /* 0x001d940701007387 */ /* 0x0001e80000100800 */
[----:B------:R1:W-:Y:S04]  /*8840*/  STL [R1+0x1d90], R0 ;  /* 0x001d900001007387 */ /* 0x0003e80000100800 */
[----:B------:R2:W-:Y:S01]  /*8850*/  STL [R1+0x1d8c], R8 ;  /* 0x001d8c0801007387 */ /* 0x0005e20000100800 */
[C---:B0-----:R-:W-:Y:S01]  /*8860*/  VIADD R7, R5.reuse, 0x4 ;  /* 0x0000000405077836 */ /* 0x041fe20000000000 */
[----:B------:R-:W0:Y:S01]  /*8870*/  S2R R14, SR_TID.X ;  /* 0x00000000000e7919 */ /* 0x000e220000002100 */
[----:B-1----:R-:W-:-:S03]  /*8880*/  VIADD R0, R5, 0x5 ;  /* 0x0000000505007836 */ /* 0x002fc60000000000 */
[----:B------:R1:W-:Y:S01]  /*8890*/  STL [R1+0x1d88], R7 ;  /* 0x001d880701007387 */ /* 0x0003e20000100800 */
[----:B--2---:R-:W-:-:S03]  /*88a0*/  VIADD R8, R5, 0x6 ;  /* 0x0000000605087836 */ /* 0x004fc60000000000 */
[----:B------:R2:W-:Y:S04]  /*88b0*/  STL [R1+0x1d84], R0 ;  /* 0x001d840001007387 */ /* 0x0005e80000100800 */
[----:B------:R4:W-:Y:S01]  /*88c0*/  STL [R1+0x1d80], R8 ;  /* 0x001d800801007387 */ /* 0x0009e20000100800 */
[C---:B-1----:R-:W-:Y:S02]  /*88d0*/  VIADD R7, R5.reuse, 0x7 ;  /* 0x0000000705077836 */ /* 0x042fe40000000000 */
[----:B--2---:R-:W-:-:S03]  /*88e0*/  VIADD R0, R5, 0x8 ;  /* 0x0000000805007836 */ /* 0x004fc60000000000 */
[----:B------:R1:W-:Y:S01]  /*88f0*/  STL [R1+0x1d7c], R7 ;  /* 0x001d7c0701007387 */ /* 0x0003e20000100800 */
[----:B----4-:R-:W-:-:S03]  /*8900*/  VIADD R8, R5, 0x9 ;  /* 0x0000000905087836 */ /* 0x010fc60000000000 */
[----:B------:R2:W-:Y:S04]  /*8910*/  STL [R1+0x1d78], R0 ;  /* 0x001d780001007387 */ /* 0x0005e80000100800 */
[----:B------:R4:W-:Y:S01]  /*8920*/  STL [R1+0x1d74], R8 ;  /* 0x001d740801007387 */ /* 0x0009e20000100800 */
[C---:B-1----:R-:W-:Y:S01]  /*8930*/  VIADD R7, R5.reuse, 0xa ;  /* 0x0000000a05077836 */ /* 0x042fe20000000000 */
[----:B0-----:R-:W-:Y:S01]  /*8940*/  LOP3.LUT R6, R14, 0x1f, RZ, 0xc0, !PT ;  /* 0x0000001f0e067812 */ /* 0x001fe200078ec0ff */
[----:B--2---:R-:W-:-:S03]  /*8950*/  VIADD R0, R5, 0xb ;  /* 0x0000000b05007836 */ /* 0x004fc60000000000 */
[----:B------:R0:W-:Y:S01]  /*8960*/  STL [R1+0x1d70], R7 ;  /* 0x001d700701007387 */ /* 0x0001e20000100800 */
[----:B----4-:R-:W-:-:S03]  /*8970*/  VIADD R8, R5, 0xc ;  /* 0x0000000c05087836 */ /* 0x010fc60000000000 */
[----:B------:R1:W-:Y:S04]  /*8980*/  STL [R1+0x1d6c], R0 ;  /* 0x001d6c0001007387 */ /* 0x0003e80000100800 */
[----:B------:R2:W-:Y:S01]  /*8990*/  STL [R1+0x914], R8 ;  /* 0x0009140801007387 */ /* 0x0005e20000100800 */
[C---:B0-----:R-:W-:Y:S02]  /*89a0*/  VIADD R7, R5.reuse, 0xd ;  /* 0x0000000d05077836 */ /* 0x041fe40000000000 */
[----:B-1----:R-:W-:-:S03]  /*89b0*/  VIADD R0, R5, 0xe ;  /* 0x0000000e05007836 */ /* 0x002fc60000000000 */
[----:B------:R0:W-:Y:S01]  /*89c0*/  STL [R1+0x1d68], R7 ;  /* 0x001d680701007387 */ /* 0x0001e20000100800 */
[----:B--2---:R-:W-:-:S03]  /*89d0*/  VIADD R8, R5, 0xf ;  /* 0x0000000f05087836 */ /* 0x004fc60000000000 */
        /* <DEDUP_REMOVED lines=680> */
[----:B0-----:R-:W-:Y:S02]  /*b460*/  VIADD R7, R5, 0x163 ;  /* 0x0000016305077836 */ /* 0x001fe40000000000 */
[----:B-1----:R-:W-:-:S03]  /*b470*/  IMAD.SHL.U32 R0, R4, 0x80, RZ ;  /* 0x0000008004007824 */ /* 0x002fc600078e00ff */
[----:B------:R0:W-:Y:S01]  /*b480*/  STL [R1+0x66dc], R7 ;  /* 0x0066dc0701007387 */ /* 0x0001e20000100800 */
[C---:B------:R-:W-:Y:S02]  /*b490*/  VIADD R4, R5.reuse, 0x164 ;  /* 0x0000016405047836 */ /* 0x040fe40000000000 */
[----:B--2---:R-:W-:-:S03]  /*b4a0*/  VIADD R8, R5, 0x166 ;  /* 0x0000016605087836 */ /* 0x004fc60000000000 */
[----:B------:R1:W-:Y:S01]  /*b4b0*/  STL [R1+0x66d4], R4 ;  /* 0x0066d40401007387 */ /* 0x0003e20000100800 */
[----:B0-----:R-:W-:-:S05]  /*b4c0*/  VIADD R7, R5, 0x165 ;  /* 0x0000016505077836 */ /* 0x001fca0000000000 */
[----:B------:R0:W-:Y:S01]  /*b4d0*/  STL [R1+0x66d0], R7 ;  /* 0x0066d00701007387 */ /* 0x0001e20000100800 */
[----:B-1----:R-:W-:Y:S01]  /*b4e0*/  LOP3.LUT R4, R0, 0x1f, R14, 0xf8, !PT ;  /* 0x0000001f00047812 */ /* 0x002fe200078ef80e */
[C---:B------:R-:W-:Y:S02]  /*b4f0*/  VIADD R14, R5.reuse, 0x1f6 ;  /* 0x000001f6050e7836 */ /* 0x040fe40000000000 */
[----:B------:R1:W-:Y:S01]  /*b500*/  STL [R1+0x66cc], R8 ;  /* 0x0066cc0801007387 */ /* 0x0003e20000100800 */
[----:B------:R-:W-:Y:S02]  /*b510*/  LOP3.LUT R48, R4, 0x40, RZ, 0xfc, !PT ;  /* 0x0000004004307812 */ /* 0x000fe400078efcff */
[----:B0-----:R-:W-:Y:S01]  /*b520*/  LOP3.LUT R7, R0, 0x20, R6, 0xfe, !PT ;  /* 0x0000002000077812 */ /* 0x001fe200078efe06 */
[C---:B------:R-:W-:Y:S02]  /*b530*/  VIADD R0, R5.reuse, 0x167 ;  /* 0x0000016705007836 */ /* 0x040fe40000000000 */
[----:B------:R-:W-:-:S02]  /*b540*/  VIADD R6, R5, 0x168 ;  /* 0x0000016805067836 */ /* 0x000fc40000000000 */
[----:B------:R0:W-:Y:S01]  /*b550*/  STL [R1+0x15c], R7 ;  /* 0x00015c0701007387 */ /* 0x0001e20000100800 */
[----:B-1----:R-:W-:-:S03]  /*b560*/  VIADD R8, R5, 0x1a6 ;  /* 0x000001a605087836 */ /* 0x002fc60000000000 */
[----:B------:R1:W-:Y:S04]  /*b570*/  STL [R1+0x158], R4 ;  /* 0x0001580401007387 */ /* 0x0003e80000100800 */
[----:B------:R2:W-:Y:S01]  /*b580*/  STL [R1+0x66c8], R0 ;  /* 0x0066c80001007387 */ /* 0x0005e20000100800 */
[----:B0-----:R-:W-:-:S03]  /*b590*/  VIADD R7, R5, 0x16a ;  /* 0x0000016a05077836 */ /* 0x001fc60000000000 */
[----:B------:R0:W-:Y:S01]  /*b5a0*/  STL [R1+0x66c4], R6 ;  /* 0x0066c40601007387 */ /* 0x0001e20000100800 */
[----:B-1----:R-:W-:Y:S01]  /*b5b0*/  LOP3.LUT R4, R4, 0x60, RZ, 0xfc, !PT ;  /* 0x0000006004047812 */ /* 0x002fe200078efcff */
[C---:B--2---:R-:W-:Y:S02]  /*b5c0*/  VIADD R0, R5.reuse, 0x169 ;  /* 0x0000016905007836 */ /* 0x044fe40000000000 */
[----:B0-----:R-:W-:-:S03]  /*b5d0*/  VIADD R6, R5, 0x16b ;  /* 0x0000016b05067836 */ /* 0x001fc60000000000 */
[----:B------:R0:W-:Y:S04]  /*b5e0*/  STL [R1+0x66c0], R0 ;  /* 0x0066c00001007387 */ /* 0x0001e80000100800 */
        /* <DEDUP_REMOVED lines=85> */
[----:B------:R-:W-:Y:S01]  /*bb40*/  STL [R1+0x6614], R29 ;  /* 0x0066141d01007387 */ /* 0x000fe20000100800 */
[----:B0-----:R-:W-:-:S03]  /*bb50*/  VIADD R0, R5, 0x197 ;  /* 0x0000019705007836 */ /* 0x001fc60000000000 */
[----:B------:R0:W-:Y:S01]  /*bb60*/  STL [R1+0x660c], R6 ;  /* 0x00660c0601007387 */ /* 0x0001e20000100800 */
[----:B-1----:R-:W-:-:S03]  /*bb70*/  VIADD R7, R5, 0x198 ;  /* 0x0000019805077836 */ /* 0x002fc60000000000 */
        /* <DEDUP_REMOVED lines=8> */
[----:B0-----:R-:W-:-:S03]  /*bc00*/  VIADD R6, R5, 0x19e ;  /* 0x0000019e05067836 */ /* 0x001fc60000000000 */
[----:B------:R-:W-:Y:S01]  /*bc10*/  STL [R1+0x65f8], R53 ;  /* 0x0065f83501007387 */ /* 0x000fe20000100800 */
[C---:B-1----:R-:W-:Y:S02]  /*bc20*/  VIADD R0, R5.reuse, 0x19d ;  /* 0x0000019d05007836 */ /* 0x042fe40000000000 */
[----:B--2---:R-:W-:-:S03]  /*bc30*/  VIADD R7, R5, 0x1a0 ;  /* 0x000001a005077836 */ /* 0x004fc60000000000 */
[----:B------:R0:W-:Y:S04]  /*bc40*/  STL [R1+0x65f0], R0 ;  /* 0x0065f00001007387 */ /* 0x0001e80000100800 */
[----:B------:R1:W-:Y:S01]  /*bc50*/  STL [R1+0x65ec], R6 ;  /* 0x0065ec0601007387 */ /* 0x0003e20000100800 */
[C---:B0-----:R-:W-:Y:S02]  /*bc60*/  VIADD R0, R5.reuse, 0x19f ;  /* 0x0000019f05007836 */ /* 0x041fe40000000000 */
[----:B-1----:R-:W-:-:S03]  /*bc70*/  VIADD R6, R5, 0x1a1 ;  /* 0x000001a105067836 */ /* 0x002fc60000000000 */
        /* <DEDUP_REMOVED lines=10> */
[----:B------:R0:W-:Y:S01]  /*bd20*/  STL [R1+0x65cc], R8 ;  /* 0x0065cc0801007387 */ /* 0x0001e20000100800 */
[----:B-1----:R-:W-:-:S03]  /*bd30*/  VIADD R7, R5, 0x1a7 ;  /* 0x000001a705077836 */ /* 0x002fc60000000000 */
[----:B------:R-:W-:Y:S01]  /*bd40*/  STL [R1+0x65d0], R0 ;  /* 0x0065d00001007387 */ /* 0x000fe20000100800 */
[----:B--2---:R-:W-:-:S03]  /*bd50*/  VIADD R6, R5, 0x1a8 ;  /* 0x000001a805067836 */ /* 0x004fc60000000000 */
[----:B------:R1:W-:Y:S01]  /*bd60*/  STL [R1+0x65c8], R7 ;  /* 0x0065c80701007387 */ /* 0x0003e20000100800 */
[----:B0-----:R-:W-:-:S03]  /*bd70*/  VIADD R8, R5, 0x1ab ;  /* 0x000001ab05087836 */ /* 0x001fc60000000000 */
[----:B------:R0:W-:Y:S01]  /*bd80*/  STL [R1+0x65c4], R6 ;  /* 0x0065c40601007387 */ /* 0x0001e20000100800 */
[C---:B-1----:R-:W-:Y:S02]  /*bd90*/  VIADD R7, R5.reuse, 0x1a9 ;  /* 0x000001a905077836 */ /* 0x042fe40000000000 */
        /* <DEDUP_REMOVED lines=36> */
[----:B------:R1:W-:Y:S01]  /*bfe0*/  STL [R1+0x50], R8 ;  /* 0x0000500801007387 */ /* 0x0003e20000100800 */
[C---:B0-----:R-:W-:Y:S02]  /*bff0*/  VIADD R6, R5.reuse, 0x1bf ;  /* 0x000001bf05067836 */ /* 0x041fe40000000000 */
[----:B-1----:R-:W-:-:S03]  /*c000*/  VIADD R8, R5, 0x1c2 ;  /* 0x000001c205087836 */ /* 0x002fc60000000000 */
        /* <DEDUP_REMOVED lines=10> */
[C---:B--2---:R-:W-:Y:S02]  /*c0b0*/  VIADD R7, R5.reuse, 0x1c8 ;  /* 0x000001c805077836 */ /* 0x044fe40000000000 */
[----:B0-----:R-:W-:-:S05]  /*c0c0*/  VIADD R6, R5, 0x1c7 ;  /* 0x000001c705067836 */ /* 0x001fca0000000000 */
        /* <DEDUP_REMOVED lines=16> */
[----:B--2---:R-:W-:-:S05]  /*c1d0*/  VIADD R7, R5, 0x1d1 ;  /* 0x000001d105077836 */ /* 0x004fca0000000000 */
[----:B------:R1:W-:Y:S01]  /*c1e0*/  STL [R1+0x4], R7 ;  /* 0x0000040701007387 */ /* 0x0003e20000100800 */
[----:B0-----:R-:W-:-:S05]  /*c1f0*/  VIADD R6, R5, 0x1d2 ;  /* 0x000001d205067836 */ /* 0x001fca0000000000 */
[----:B------:R0:W-:Y:S01]  /*c200*/  STL [R1], R6 ;  /* 0x0000000601007387 */ /* 0x0001e20000100800 */
[----:B-1----:R-:W-:-:S03]  /*c210*/  VIADD R7, R5, 0x1fd ;  /* 0x000001fd05077836 */ /* 0x002fc60000000000 */
[----:B------:R1:W-:Y:S04]  /*c220*/  STL [R1+0x260], R4 ;  /* 0x0002600401007387 */ /* 0x0003e80000100800 */
[----:B------:R1:W-:Y:S01]  /*c230*/  STL [R1+0x264], R48 ;  /* 0x0002643001007387 */ /* 0x0003e20000100800 */
[C---:B0-----:R-:W-:Y:S02]  /*c240*/  VIADD R6, R5.reuse, 0x1fe ;  /* 0x000001fe05067836 */ /* 0x041fe40000000000 */
[----:B------:R-:W-:Y:S01]  /*c250*/  VIADD R5, R5, 0x1ff ;  /* 0x000001ff05057836 */ /* 0x000fe20000000000 */
[----:B---3--:R-:W-:Y:S06]  /*c260*/  BRA.U !UP0, `(.L_x_0) ;  /* 0x0000102508d47547 */ /* 0x008fec000b800000 */
[----:B------:R-:W-:Y:S01]  /*c270*/  STL [R1+0x6b74], R42 ;  /* 0x006b742a01007387 */ /* 0x000fe20000100800 */
[----:B-1----:R-:W-:Y:S02]  /*c280*/  IABS R48, R2 ;  /* 0x0000000200307213 */ /* 0x002fe40000000000 */
[----:B------:R-:W-:Y:S01]  /*c290*/  IABS R4, R3 ;  /* 0x0000000300047213 */ /* 0x000fe20000000000 */
[----:B------:R-:W-:Y:S01]  /*c2a0*/  STL [R1+0x6b70], R43 ;  /* 0x006b702b01007387 */ /* 0x000fe20000100800 */
[----:B------:R-:W-:Y:S01]  /*c2b0*/  IMAD.MOV.U32 R26, RZ, RZ, RZ ;  /* 0x000000ffff1a7224 */ /* 0x000fe200078e00ff */
[----:B------:R-:W-:Y:S01]  /*c2c0*/  ISETP.GE.AND P5, PT, R5, RZ, PT ;  /* 0x000000ff0500720c */ /* 0x000fe20003fa6270 */
[----:B------:R-:W0:Y:S01]  /*c2d0*/  LDCU UR46, c[0x0][0x3a4] ;  /* 0x00007480ff2e77ac */ /* 0x000e220008000800 */
[----:B------:R1:W-:Y:S01]  /*c2e0*/  STL [R1+0x6b6c], R44 ;  /* 0x006b6c2c01007387 */ /* 0x0003e20000100800 */
[----:B------:R-:W2:Y:S03]  /*c2f0*/  LDCU.128 UR24, c[0x0][0x380] ;  /* 0x00007000ff1877ac */ /* 0x000ea60008000c00 */
[----:B------:R-:W-:Y:S01]  /*c300*/  STL [R1+0x6b68], R45 ;  /* 0x006b682d01007387 */ /* 0x000fe20000100800 */
[----:B------:R-:W3:Y:S03]  /*c310*/  LDCU UR47, c[0x0][0x3b0] ;  /* 0x00007600ff2f77ac */ /* 0x000ee60008000800 */
[----:B------:R-:W-:Y:S01]  /*c320*/  STL [R1+0x6b64], R46 ;  /* 0x006b642e01007387 */ /* 0x000fe20000100800 */
[----:B------:R-:W4:Y:S03]  /*c330*/  LDCU UR41, c[0x0][0x3a8] ;  /* 0x00007500ff2977ac */ /* 0x000f260008000800 */
[----:B------:R5:W-:Y:S01]  /*c340*/  STL [R1+0x6b60], R47 ;  /* 0x006b602f01007387 */ /* 0x000be20000100800 */
[----:B------:R-:W0:Y:S03]  /*c350*/  LDCU UR7, c[0x0][0x3a8] ;  /* 0x00007500ff0777ac */ /* 0x000e260008000800 */
[----:B-1----:R-:W2:Y:S01]  /*c360*/  LDL R44, [R1+0x264] ;  /* 0x00026400012c7983 */ /* 0x002ea20000100800 */
[----:B------:R-:W1:Y:S03]  /*c370*/  LDCU UR8, c[0x0][0x3a8] ;  /* 0x00007500ff0877ac */ /* 0x000e660008000800 */
[----:B------:R-:W3:Y:S01]  /*c380*/  LDL R42, [R1+0x158] ;  /* 0x00015800012a7983 */ /* 0x000ee20000100800 */
[----:B-----5:R-:W-:Y:S01]  /*c390*/  IMAD.MOV.U32 R47, RZ, RZ, R0 ;  /* 0x000000ffff2f7224 */ /* 0x020fe200078e0000 */
[----:B------:R-:W5:Y:S01]  /*c3a0*/  LDCU UR9, c[0x0][0x3a8] ;  /* 0x00007500ff0977ac */ /* 0x000f620008000800 */
[----:B------:R-:W0:Y:S01]  /*c3b0*/  I2F.RP R0, R48 ;  /* 0x0000003000007306 */ /* 0x000e220000209400 */
[----:B------:R-:W3:Y:S01]  /*c3c0*/  LDL R43, [R1+0x15c] ;  /* 0x00015c00012b7983 */ /* 0x000ee20000100800 */
[----:B------:R-:W1:Y:S03]  /*c3d0*/  LDCU UR10, c[0x0][0x3a8] ;  /* 0x00007500ff0a77ac */ /* 0x000e660008000800 */
[----:B------:R-:W3:Y:S01]  /*c3e0*/  LDL R45, [R1+0x260] ;  /* 0x00026000012d7983 */ /* 0x000ee20000100800 */
[----:B------:R-:W1:Y:S03]  /*c3f0*/  LDCU UR11, c[0x0][0x3a8] ;  /* 0x00007500ff0b77ac */ /* 0x000e660008000800 */
[----:B------:R-:W-:Y:S01]  /*c400*/  STL [R1+0x6b5c], R56 ;  /* 0x006b5c3801007387 */ /* 0x000fe20000100800 */
[----:B------:R-:W1:Y:S03]  /*c410*/  LDCU UR12, c[0x0][0x3a8] ;  /* 0x00007500ff0c77ac */ /* 0x000e660008000800 */
[----:B------:R-:W-:Y:S01]  /*c420*/  STL [R1+0x6b58], R57 ;  /* 0x006b583901007387 */ /* 0x000fe20000100800 */
[----:B0-----:R-:W0:Y:S01]  /*c430*/  MUFU.RCP R0, R0 ;  /* 0x0000000000007308 */ /* 0x001e220000001000 */
[----:B------:R-:W1:Y:S02]  /*c440*/  LDCU UR13, c[0x0][0x3a8] ;  /* 0x00007500ff0d77ac */ /* 0x000e640008000800 */
[----:B------:R4:W-:Y:S01]  /*c450*/  STL [R1+0x6b54], R58 ;  /* 0x006b543a01007387 */ /* 0x0009e20000100800 */
[----:B------:R-:W1:Y:S01]  /*c460*/  LDCU UR14, c[0x0][0x3a8] ;  /* 0x00007500ff0e77ac */ /* 0x000e620008000800 */
[----:B------:R-:W1:Y:S01]  /*c470*/  LDCU UR15, c[0x0][0x3a8] ;  /* 0x00007500ff0f77ac */ /* 0x000e620008000800 */
[----:B----4-:R-:W-:Y:S01]  /*c480*/  IMAD.MOV.U32 R58, RZ, RZ, R28 ;  /* 0x000000ffff3a7224 */ /* 0x010fe200078e001c */
[----:B------:R-:W4:Y:S01]  /*c490*/  LDCU UR16, c[0x0][0x3a8] ;  /* 0x00007500ff1077ac */ /* 0x000f220008000800 */
[----:B------:R-:W1:Y:S01]  /*c4a0*/  I2F.RP R28, R4 ;  /* 0x00000004001c7306 */ /* 0x000e620000209400 */
[----:B0-----:R-:W-:Y:S01]  /*c4b0*/  VIADD R0, R0, 0xffffffe ;  /* 0x0ffffffe00007836 */ /* 0x001fe20000000000 */
[----:B------:R-:W0:Y:S01]  /*c4c0*/  LDCU UR17, c[0x0][0x3a8] ;  /* 0x00007500ff1177ac */ /* 0x000e220008000800 */
[----:B------:R-:W-:-:S05]  /*c4d0*/  IMAD.MOV.U32 R46, RZ, RZ, R27 ;  /* 0x000000ffff2e7224 */ /* 0x000fca00078e001b */
[----:B------:R-:W0:Y:S01]  /*c4e0*/  F2I.FTZ.U32.TRUNC.NTZ R27, R0 ;  /* 0x00000000001b7305 */ /* 0x000e22000021f000 */
[----:B------:R-:W2:Y:S01]  /*c4f0*/  LDCU UR18, c[0x0][0x3a8] ;  /* 0x00007500ff1277ac */ /* 0x000ea20008000800 */
[----:B------:R-:W2:Y:S06]  /*c500*/  LDCU UR19, c[0x0][0x3a8] ;  /* 0x00007500ff1377ac */ /* 0x000eac0008000800 */
[----:B-1----:R-:W1:Y:S01]  /*c510*/  MUFU.RCP R28, R28 ;  /* 0x0000001c001c7308 */ /* 0x002e620000001000 */
[----:B------:R-:W-:Y:S01]  /*c520*/  IMAD.MOV.U32 R57, RZ, RZ, R29 ;  /* 0x000000ffff397224 */ /* 0x000fe200078e001d */
[----:B------:R-:W2:Y:S01]  /*c530*/  LDCU UR20, c[0x0][0x3a8] ;  /* 0x00007500ff1477ac */ /* 0x000ea20008000800 */
[----:B------:R-:W2:Y:S01]  /*c540*/  LDCU UR21, c[0x0][0x3a8] ;  /* 0x00007500ff1577ac */ /* 0x000ea20008000800 */
[--C-:B0-----:R-:W-:Y:S01]  /*c550*/  IMAD.MOV R0, RZ, RZ, -R27.reuse ;  /* 0x000000ffff007224 */ /* 0x101fe200078e0a1b */
[----:B------:R-:W-:Y:S01]  /*c560*/  STL [R1+0x6b50], R59 ;  /* 0x006b503b01007387 */ /* 0x000fe20000100800 */
[----:B------:R-:W0:Y:S02]  /*c570*/  LDCU UR22, c[0x0][0x3a8] ;  /* 0x00007500ff1677ac */ /* 0x000e240008000800 */
[----:B------:R-:W-:Y:S01]  /*c580*/  IMAD R0, R0, R48, RZ ;  /* 0x0000003000007224 */ /* 0x000fe200078e02ff */
[----:B------:R-:W0:Y:S01]  /*c590*/  LDCU UR23, c[0x0][0x3a8] ;  /* 0x00007500ff1777ac */ /* 0x000e220008000800 */
[----:B-1----:R-:W-:Y:S01]  /*c5a0*/  VIADD R28, R28, 0xffffffe ;  /* 0x0ffffffe1c1c7836 */ /* 0x002fe20000000000 */
[----:B------:R-:W1:Y:S03]  /*c5b0*/  LDCU UR28, c[0x0][0x3a8] ;  /* 0x00007500ff1c77ac */ /* 0x000e660008000800 */
[----:B------:R-:W0:Y:S01]  /*c5c0*/  F2I.FTZ.U32.TRUNC.NTZ R29, R28 ;  /* 0x0000001c001d7305 */ /* 0x000e22000021f000 */
[----:B------:R4:W-:Y:S01]  /*c5d0*/  STL [R1+0x6b4c], R60 ;  /* 0x006b4c3c01007387 */ /* 0x0009e20000100800 */
[----:B------:R-:W-:Y:S01]  /*c5e0*/  IMAD.HI.U32 R26, R27, R0, R26 ;  /* 0x000000001b1a7227 */ /* 0x000fe200078e001a */
[----:B------:R-:W1:Y:S01]  /*c5f0*/  LDCU UR29, c[0x0][0x3a8] ;  /* 0x00007500ff1d77ac */ /* 0x000e620008000800 */
[----:B------:R-:W1:Y:S02]  /*c600*/  LDCU UR30, c[0x0][0x3a8] ;  /* 0x00007500ff1e77ac */ /* 0x000e640008000800 */
[----:B----4-:R-:W-:Y:S01]  /*c610*/  IMAD.MOV.U32 R60, RZ, RZ, R50 ;  /* 0x000000ffff3c7224 */ /* 0x010fe200078e0032 */
[----:B------:R-:W4:Y:S01]  /*c620*/  LDCU UR31, c[0x0][0x3a8] ;  /* 0x00007500ff1f77ac */ /* 0x000f220008000800 */
[----:B0-----:R-:W-:Y:S01]  /*c630*/  IMAD.MOV R0, RZ, RZ, -R29 ;  /* 0x000000ffff007224 */ /* 0x001fe200078e0a1d */
[----:B------:R-:W0:Y:S01]  /*c640*/  LDCU UR32, c[0x0][0x3a8] ;  /* 0x00007500ff2077ac */ /* 0x000e220008000800 */
[----:B------:R-:W-:-:S02]  /*c650*/  IMAD.MOV.U32 R28, RZ, RZ, RZ ;  /* 0x000000ffff1c7224 */ /* 0x000fc400078e00ff */
[----:B------:R-:W-:Y:S01]  /*c660*/  IMAD R0, R0, R4, RZ ;  /* 0x0000000400007224 */ /* 0x000fe200078e02ff */
[----:B------:R-:W0:Y:S03]  /*c670*/  LDCU UR33, c[0x0][0x3a8] ;  /* 0x00007500ff2177ac */ /* 0x000e260008000800 */
[----:B------:R-:W-:Y:S01]  /*c680*/  IMAD.HI.U32 R0, R29, R0, R28 ;  /* 0x000000001d007227 */ /* 0x000fe200078e001c */
[----:B------:R-:W-:Y:S01]  /*c690*/  IABS R29, R5 ;  /* 0x00000005001d7213 */ /* 0x000fe20000000000 */
[----:B------:R-:W0:Y:S04]  /*c6a0*/  LDCU UR34, c[0x0][0x3a8] ;  /* 0x00007500ff2277ac */ /* 0x000e280008000800 */
[----:B------:R-:W-:Y:S01]  /*c6b0*/  IMAD.HI.U32 R5, R0, R29, RZ ;  /* 0x0000001d00057227 */ /* 0x000fe200078e00ff */
[----:B------:R0:W-:Y:S01]  /*c6c0*/  STL [R1+0x6b48], R61 ;  /* 0x006b483d01007387 */ /* 0x0001e20000100800 */
[----:B------:R-:W0:Y:S02]  /*c6d0*/  LDCU UR35, c[0x0][0x3a8] ;  /* 0x00007500ff2377ac */ /* 0x000e240008000800 */
[----:B------:R-:W-:Y:S01]  /*c6e0*/  IMAD.MOV R5, RZ, RZ, -R5 ;  /* 0x000000ffff057224 */ /* 0x000fe200078e0a05 */
[----:B------:R0:W-:Y:S01]  /*c6f0*/  STL [R1+0x6acc], R3 ;  /* 0x006acc0301007387 */ /* 0x0001e20000100800 */
[----:B------:R-:W-:Y:S01]  /*c700*/  IABS R28, R6 ;  /* 0x00000006001c7213 */ /* 0x000fe20000000000 */
[----:B------:R-:W0:Y:S01]  /*c710*/  LDCU UR36, c[0x0][0x3a8] ;  /* 0x00007500ff2477ac */ /* 0x000e220008000800 */
[----:B------:R-:W-:-:S02]  /*c720*/  IMAD R5, R4, R5, R29 ;  /* 0x0000000504057224 */ /* 0x000fc400078e021d */
[----:B------:R-:W4:Y:S01]  /*c730*/  LDL R29, [R1+0x6620] ;  /* 0x00662000011d7983 */ /* 0x000f220000100800 */
[----:B------:R-:W0:Y:S01]  /*c740*/  LDCU UR37, c[0x0][0x3a8] ;  /* 0x00007500ff2577ac */ /* 0x000e220008000800 */
[----:B------:R-:W0:Y:S01]  /*c750*/  LDCU UR38, c[0x0][0x3a8] ;  /* 0x00007500ff2677ac */ /* 0x000e220008000800 */
[----:B------:R-:W0:Y:S01]  /*c760*/  LDCU UR42, c[0x0][0x3a8] ;  /* 0x00007500ff2a77ac */ /* 0x000e220008000800 */
[----:B------:R-:W0:Y:S01]  /*c770*/  LDCU UR43, c[0x0][0x3a8] ;  /* 0x00007500ff2b77ac */ /* 0x000e220008000800 */
[----:B------:R-:W0:Y:S01]  /*c780*/  LDCU UR44, c[0x0][0x3a8] ;  /* 0x00007500ff2c77ac */ /* 0x000e220008000800 */
[----:B------:R-:W0:Y:S01]  /*c790*/  LDCU UR39, c[0x0][0x3a8] ;  /* 0x00007500ff2777ac */ /* 0x000e220008000800 */
[----:B------:R-:W0:Y:S01]  /*c7a0*/  LDCU UR45, c[0x0][0x3a8] ;  /* 0x00007500ff2d77ac */ /* 0x000e220008000800 */
[----:B--2---:R-:W-:-:S05]  /*c7b0*/  IABS R50, R44 ;  /* 0x0000002c00327213 */ /* 0x004fca0000000000 */
[----:B------:R-:W-:-:S04]  /*c7c0*/  IMAD.HI.U32 R27, R26, R50, RZ ;  /* 0x000000321a1b7227 */ /* 0x000fc800078e00ff */
[----:B------:R-:W-:-:S04]  /*c7d0*/  IMAD.MOV R27, RZ, RZ, -R27 ;  /* 0x000000ffff1b7224 */ /* 0x000fc800078e0a1b */
[----:B------:R-:W-:-:S05]  /*c7e0*/  IMAD R50, R48, R27, R50 ;  /* 0x0000001b30327224 */ /* 0x000fca00078e0232 */
[----:B------:R-:W-:-:S13]  /*c7f0*/  ISETP.GT.U32.AND P2, PT, R48, R50, PT ;  /* 0x000000323000720c */ /* 0x000fda0003f44070 */
[----:B------:R-:W-:Y:S01]  /*c800*/  @!P2 IMAD.IADD R50, R50, 0x1, -R48 ;  /* 0x000000013232a824 */ /* 0x000fe200078e0a30 */
[----:B------:R-:W-:Y:S02]  /*c810*/  ISETP.GE.AND P2, PT, R6, RZ, PT ;  /* 0x000000ff0600720c */ /* 0x000fe40003f46270 */
[----:B------:R-:W2:Y:S01]  /*c820*/  LDL R6, [R1+0x6638] ;  /* 0x0066380001067983 */ /* 0x000ea20000100800 */
[----:B------:R-:W-:Y:S01]  /*c830*/  IMAD.MOV.U32 R56, RZ, RZ, R52 ;  /* 0x000000ffff387224 */ /* 0x000fe200078e0034 */
[----:B---3--:R-:W-:Y:S01]  /*c840*/  IABS R52, R42 ;  /* 0x0000002a00347213 */ /* 0x008fe20000000000 */
[----:B0-----:R-:W-:Y:S01]  /*c850*/  IMAD.MOV.U32 R61, RZ, RZ, R51 ;  /* 0x000000ffff3d7224 */ /* 0x001fe200078e0033 */
[----:B------:R-:W-:Y:S01]  /*c860*/  IABS R51, R43 ;  /* 0x0000002b00337213 */ /* 0x000fe20000000000 */
[----:B------:R-:W-:Y:S01]  /*c870*/  IMAD.MOV.U32 R59, RZ, RZ, R49 ;  /* 0x000000ffff3b7224 */ /* 0x000fe200078e0031 */
[----:B------:R-:W-:Y:S01]  /*c880*/  IABS R49, R45 ;  /* 0x0000002d00317213 */ /* 0x000fe20000000000 */
[----:B------:R-:W-:-:S04]  /*c890*/  IMAD.HI.U32 R54, R26, R52, RZ ;  /* 0x000000341a367227 */ /* 0x000fc800078e00ff */
[----:B------:R-:W-:Y:S02]  /*c8a0*/  IMAD.MOV.U32 R3, RZ, RZ, R53 ;  /* 0x000000ffff037224 */ /* 0x000fe400078e0035 */
[----:B------:R-:W-:-:S04]  /*c8b0*/  IMAD.HI.U32 R53, R26, R51, RZ ;  /* 0x000000331a357227 */ /* 0x000fc800078e00ff */
[----:B------:R-:W-:Y:S02]  /*c8c0*/  IMAD.MOV R54, RZ, RZ, -R54 ;  /* 0x000000ffff367224 */ /* 0x000fe400078e0a36 */
[----:B------:R-:W-:-:S04]  /*c8d0*/  IMAD.HI.U32 R26, R26, R49, RZ ;  /* 0x000000311a1a7227 */ /* 0x000fc800078e00ff */
[----:B------:R-:W-:Y:S02]  /*c8e0*/  IMAD.MOV R53, RZ, RZ, -R53 ;  /* 0x000000ffff357224 */ /* 0x000fe400078e0a35 */
[C---:B------:R-:W-:Y:S02]  /*c8f0*/  IMAD R52, R48.reuse, R54, R52 ;  /* 0x0000003630347224 */ /* 0x040fe400078e0234 */
[----:B------:R-:W-:Y:S02]  /*c900*/  IMAD.MOV R26, RZ, RZ, -R26 ;  /* 0x000000ffff1a7224 */ /* 0x000fe400078e0a1a */
[C---:B------:R-:W-:Y:S01]  /*c910*/  IMAD R51, R48.reuse, R53, R51 ;  /* 0x0000003530337224 */ /* 0x040fe200078e0233 */
[C---:B------:R-:W-:Y:S01]  /*c920*/  ISETP.GT.U32.AND P0, PT, R48.reuse, R52, PT ;  /* 0x000000343000720c */ /* 0x040fe20003f04070 */
[----:B------:R-:W-:-:S03]  /*c930*/  IMAD R49, R48, R26, R49 ;  /* 0x0000001a30317224 */ /* 0x000fc600078e0231 */
[C---:B------:R-:W-:Y:S02]  /*c940*/  ISETP.GT.U32.AND P1, PT, R48.reuse, R51, PT ;  /* 0x000000333000720c */ /* 0x040fe40003f24070 */
[----:B------:R-:W-:-:S07]  /*c950*/  ISETP.GT.U32.AND P3, PT, R48, R49, PT ;  /* 0x000000313000720c */ /* 0x000fce0003f64070 */
[----:B------:R-:W-:-:S04]  /*c960*/  @!P0 IMAD.IADD R52, R52, 0x1, -R48 ;  /* 0x0000000134348824 */ /* 0x000fc800078e0a30 */
[--C-:B------:R-:W-:Y:S01]  /*c970*/  @!P1 IMAD.IADD R51, R51, 0x1, -R48.reuse ;  /* 0x0000000133339824 */ /* 0x100fe200078e0a30 */
[C---:B------:R-:W-:Y:S01]  /*c980*/  ISETP.GT.U32.AND P1, PT, R48.reuse, R52, PT ;  /* 0x000000343000720c */ /* 0x040fe20003f24070 */
[----:B------:R-:W-:Y:S01]  /*c990*/  @!P3 IMAD.IADD R49, R49, 0x1, -R48 ;  /* 0x000000013131b824 */ /* 0x000fe200078e0a30 */
[C---:B------:R-:W-:Y:S02]  /*c9a0*/  ISETP.GT.U32.AND P4, PT, R48.reuse, R50, PT ;  /* 0x000000323000720c */ /* 0x040fe40003f84070 */
[----:B------:R-:W-:Y:S02]  /*c9b0*/  ISETP.GT.U32.AND P3, PT, R48, R51, PT ;  /* 0x000000333000720c */ /* 0x000fe40003f64070 */
[----:B------:R-:W-:Y:S02]  /*c9c0*/  ISETP.GE.AND P0, PT, R42, RZ, PT ;  /* 0x000000ff2a00720c */ /* 0x000fe40003f06270 */
[----:B------:R-:W-:Y:S01]  /*c9d0*/  ISETP.GT.U32.AND P6, PT, R48, R49, PT ;  /* 0x000000313000720c */ /* 0x000fe20003fc4070 */
[----:B------:R-:W-:Y:S01]  /*c9e0*/  IMAD.HI.U32 R55, R0, R28, RZ ;  /* 0x0000001c00377227 */ /* 0x000fe200078e00ff */
[----:B------:R-:W-:-:S03]  /*c9f0*/  IABS R26, R8 ;  /* 0x00000008001a7213 */ /* 0x000fc60000000000 */
[--C-:B------:R-:W-:Y:S01]  /*ca00*/  @!P1 IMAD.IADD R52, R52, 0x1, -R48.reuse ;  /* 0x0000000134349824 */ /* 0x100fe200078e0a30 */
[----:B------:R-:W-:Y:S01]  /*ca10*/  ISETP.GE.AND P1, PT, R43, RZ, PT ;  /* 0x000000ff2b00720c */ /* 0x000fe20003f26270 */
[--C-:B------:R-:W-:Y:S01]  /*ca20*/  @!P4 IMAD.IADD R50, R50, 0x1, -R48.reuse ;  /* 0x000000013232c824 */ /* 0x100fe200078e0a30 */
[----:B------:R-:W-:Y:S01]  /*ca30*/  IABS R27, R7 ;  /* 0x00000007001b7213 */ /* 0x000fe20000000000 */
[----:B------:R-:W-:Y:S01]  /*ca40*/  @!P3 IMAD.IADD R51, R51, 0x1, -R48 ;  /* 0x000000013333b824 */ /* 0x000fe200078e0a30 */
[----:B------:R-:W-:Y:S01]  /*ca50*/  ISETP.GE.AND P3, PT, R44, RZ, PT ;  /* 0x000000ff2c00720c */ /* 0x000fe20003f66270 */
[----:B------:R-:W-:Y:S01]  /*ca60*/  @!P0 IMAD.MOV R52, RZ, RZ, -R52 ;  /* 0x000000ffff348224 */ /* 0x000fe200078e0a34 */
[----:B------:R-:W-:Y:S02]  /*ca70*/  ISETP.GE.AND P4, PT, R45, RZ, PT ;  /* 0x000000ff2d00720c */ /* 0x000fe40003f86270 */
[----:B------:R-:W-:Y:S01]  /*ca80*/  ISETP.GT.U32.AND P0, PT, R4, R5, PT ;  /* 0x000000050400720c */ /* 0x000fe20003f04070 */
[----:B------:R-:W-:-:S04]  /*ca90*/  IMAD.HI.U32 R53, R0, R26, RZ ;  /* 0x0000001a00357227 */ /* 0x000fc800078e00ff */
[----:B------:R-:W-:Y:S02]  /*caa0*/  IMAD.MOV R55, RZ, RZ, -R55 ;  /* 0x000000ffff377224 */ /* 0x000fe400078e0a37 */
[----:B------:R-:W-:-:S04]  /*cab0*/  IMAD.HI.U32 R54, R0, R27, RZ ;  /* 0x0000001b00367227 */ /* 0x000fc800078e00ff */
[----:B------:R-:W-:Y:S02]  /*cac0*/  IMAD R28, R4, R55, R28 ;  /* 0x00000037041c7224 */ /* 0x000fe400078e021c */
[----:B------:R-:W-:Y:S01]  /*cad0*/  IMAD.MOV R53, RZ, RZ, -R53 ;  /* 0x000000ffff357224 */ /* 0x000fe200078e0a35 */
[----:B------:R-:W3:Y:S01]  /*cae0*/  LDL.LU R55, [R1+0x84] ;  /* 0x0000840001377983 */ /* 0x000ee20000300800 */
[----:B------:R-:W-:Y:S02]  /*caf0*/  IMAD.MOV R54, RZ, RZ, -R54 ;  /* 0x000000ffff367224 */ /* 0x000fe400078e0a36 */
[----:B------:R-:W-:Y:S01]  /*cb00*/  @!P6 IMAD.IADD R49, R49, 0x1, -R48 ;  /* 0x000000013131e824 */ /* 0x000fe200078e0a30 */
[----:B------:R-:W-:Y:S01]  /*cb10*/  ISETP.NE.AND P6, PT, R2, RZ, PT ;  /* 0x000000ff0200720c */ /* 0x000fe20003fc5270 */
[C---:B------:R-:W-:Y:S01]  /*cb20*/  IMAD R26, R4.reuse, R53, R26 ;  /* 0x00000035041a7224 */ /* 0x040fe200078e021a */
[----:B------:R-:W-:Y:S01]  /*cb30*/  LOP3.LUT R2, RZ, R2, RZ, 0x33, !PT ;  /* 0x00000002ff027212 */ /* 0x000fe200078e33ff */
[----:B------:R-:W-:Y:S01]  /*cb40*/  @!P1 IMAD.MOV R51, RZ, RZ, -R51 ;  /* 0x000000ffff339224 */ /* 0x000fe200078e0a33 */
[C---:B------:R-:W-:Y:S01]  /*cb50*/  ISETP.GT.U32.AND P1, PT, R4.reuse, R28, PT ;  /* 0x0000001c0400720c */ /* 0x040fe20003f24070 */
[----:B------:R-:W-:-:S02]  /*cb60*/  IMAD R27, R4, R54, R27 ;  /* 0x00000036041b7224 */ /* 0x000fc400078e021b */
[----:B------:R-:W-:Y:S01]  /*cb70*/  @!P3 IMAD.MOV R50, RZ, RZ, -R50 ;  /* 0x000000ffff32b224 */ /* 0x000fe200078e0a32 */
[----:B------:R-:W3:Y:S01]  /*cb80*/  LDL R54, [R1+0x6600] ;  /* 0x0066000001367983 */ /* 0x000ee20000100800 */
[----:B------:R-:W-:Y:S01]  /*cb90*/  @!P4 IMAD.MOV R49, RZ, RZ, -R49 ;  /* 0x000000ffff31c224 */ /* 0x000fe200078e0a31 */
[----:B------:R-:W-:Y:S01]  /*cba0*/  SEL R52, R2, R52, !P6 ;  /* 0x0000003402347207 */ /* 0x000fe20007000000 */
[----:B------:R-:W-:Y:S01]  /*cbb0*/  @!P0 IMAD.IADD R5, R5, 0x1, -R4 ;  /* 0x0000000105058824 */ /* 0x000fe200078e0a04 */
[----:B------:R-:W3:Y:S01]  /*cbc0*/  LDL.LU R42, [R1+0x6b74] ;  /* 0x006b7400012a7983 */ /* 0x000ee20000300800 */
[----:B------:R-:W-:Y:S02]  /*cbd0*/  ISETP.GT.U32.AND P0, PT, R4, R26, PT ;  /* 0x0000001a0400720c */ /* 0x000fe40003f04070 */
[C---:B------:R-:W-:Y:S01]  /*cbe0*/  SEL R51, R2.reuse, R51, !P6 ;  /* 0x0000003302337207 */ /* 0x040fe20007000000 */
[----:B------:R-:W3:Y:S01]  /*cbf0*/  LDL.LU R43, [R1+0x6b70] ;  /* 0x006b7000012b7983 */ /* 0x000ee20000300800 */
[----:B------:R-:W-:-:S02]  /*cc00*/  SEL R50, R2, R50, !P6 ;  /* 0x0000003202327207 */ /* 0x000fc40007000000 */
[----:B------:R-:W-:Y:S01]  /*cc10*/  ISETP.GT.U32.AND P4, PT, R4, R27, PT ;  /* 0x0000001b0400720c */ /* 0x000fe20003f84070 */
[----:B------:R-:W3:Y:S01]  /*cc20*/  LDL R53, [R1+0x65ec] ;  /* 0x0065ec0001357983 */ /* 0x000ee20000100800 */
[----:B------:R-:W-:Y:S01]  /*cc30*/  SEL R2, R2, R49, !P6 ;  /* 0x0000003102027207 */ /* 0x000fe20007000000 */
[----:B----4-:R-:W-:Y:S01]  /*cc40*/  IMAD.MOV.U32 R48, RZ, RZ, R29 ;  /* 0x000000ffff307224 */ /* 0x010fe200078e001d */
[----:B------:R-:W-:Y:S01]  /*cc50*/  ISETP.GT.U32.AND P6, PT, R4, R5, PT ;  /* 0x000000050400720c */ /* 0x000fe20003fc4070 */
[----:B------:R-:W4:Y:S04]  /*cc60*/  LDL.LU R44, [R1+0x6b6c] ;  /* 0x006b6c00012c7983 */ /* 0x000f280000300800 */
[----:B------:R-:W3:Y:S04]  /*cc70*/  LDL.LU R45, [R1+0x6b68] ;  /* 0x006b6800012d7983 */ /* 0x000ee80000300800 */
[----:B------:R0:W-:Y:S01]  /*cc80*/  STL [R1+0x8f0], R52 ;  /* 0x0008f03401007387 */ /* 0x0001e20000100800 */
[----:B------:R-:W-:Y:S01]  /*cc90*/  IMAD.MOV.U32 R49, RZ, RZ, R48 ;  /* 0x000000ffff317224 */ /* 0x000fe200078e0030 */
[----:B------:R-:W-:Y:S01]  /*cca0*/  IABS R48, R10 ;  /* 0x0000000a00307213 */ /* 0x000fe20000000000 */
[--C-:B------:R-:W-:Y:S01]  /*ccb0*/  @!P1 IMAD.IADD R28, R28, 0x1, -R4.reuse ;  /* 0x000000011c1c9824 */ /* 0x100fe200078e0a04 */
[----:B0-----:R-:W3:Y:S04]  /*ccc0*/  LDL R52, [R1+0x65d8] ;  /* 0x0065d80001347983 */ /* 0x001ee80000100800 */
[----:B------:R0:W-:Y:S01]  /*ccd0*/  STL [R1+0x8dc], R51 ;  /* 0x0008dc3301007387 */ /* 0x0001e20000100800 */
[--C-:B------:R-:W-:Y:S01]  /*cce0*/  @!P0 IMAD.IADD R26, R26, 0x1, -R4.reuse ;  /* 0x000000011a1a8824 */ /* 0x100fe200078e0a04 */
[----:B------:R-:W-:Y:S01]  /*ccf0*/  ISETP.GT.U32.AND P3, PT, R4, R28, PT ;  /* 0x0000001c0400720c */ /* 0x000fe20003f64070 */
[----:B------:R-:W-:Y:S01]  /*cd00*/  @!P4 IMAD.IADD R27, R27, 0x1, -R4 ;  /* 0x000000011b1bc824 */ /* 0x000fe200078e0a04 */
[----:B0-----:R-:W3:Y:S04]  /*cd10*/  LDL.LU R51, [R1+0x58] ;  /* 0x0000580001337983 */ /* 0x001ee80000300800 */
[----:B------:R-:W-:Y:S01]  /*cd20*/  STL [R1+0x8d8], R50 ;  /* 0x0008d83201007387 */ /* 0x000fe20000100800 */
[----:B------:R-:W-:Y:S01]  /*cd30*/  ISETP.GE.AND P1, PT, R7, RZ, PT ;  /* 0x000000ff0700720c */ /* 0x000fe20003f26270 */
[----:B------:R-:W-:-:S02]  /*cd40*/  IMAD.MOV.U32 R7, RZ, RZ, R48 ;  /* 0x000000ffff077224 */ /* 0x000fc400078e0030 */
[----:B------:R-:W-:Y:S01]  /*cd50*/  @!P6 IMAD.IADD R5, R5, 0x1, -R4 ;  /* 0x000000010505e824 */ /* 0x000fe200078e0a04 */
[C---:B------:R-:W-:Y:S01]  /*cd60*/  ISETP.GT.U32.AND P6, PT, R4.reuse, R26, PT ;  /* 0x0000001a0400720c */ /* 0x040fe20003fc4070 */
[----:B------:R-:W-:Y:S01]  /*cd70*/  IMAD.MOV.U32 R48, RZ, RZ, R46 ;  /* 0x000000ffff307224 */ /* 0x000fe200078e002e */
[----:B------:R-:W-:Y:S01]  /*cd80*/  ISETP.GT.U32.AND P0, PT, R4, R27, PT ;  /* 0x0000001b0400720c */ /* 0x000fe20003f04070 */
[----:B------:R-:W-:Y:S02]  /*cd90*/  IMAD.MOV.U32 R46, RZ, RZ, R5 ;  /* 0x000000ffff2e7224 */ /* 0x000fe400078e0005 */
[----:B------:R-:W-:Y:S02]  /*cda0*/  IMAD.MOV.U32 R5, RZ, RZ, R47 ;  /* 0x000000ffff057224 */ /* 0x000fe400078e002f */
[----:B------:R-:W-:Y:S01]  /*cdb0*/  @!P5 IMAD.MOV R46, RZ, RZ, -R46 ;  /* 0x000000ffff2ed224 */ /* 0x000fe200078e0a2e */
[----:B------:R-:W-:Y:S01]  /*cdc0*/  ISETP.GE.AND P5, PT, R9, RZ, PT ;  /* 0x000000ff0900720c */ /* 0x000fe20003fa6270 */
[----:B------:R-:W-:-:S04]  /*cdd0*/  @!P3 IMAD.IADD R28, R28, 0x1, -R4 ;  /* 0x000000011c1cb824 */ /* 0x000fc800078e0a04 */
[--C-:B------:R-:W-:Y:S02]  /*cde0*/  @!P6 IMAD.IADD R26, R26, 0x1, -R4.reuse ;  /* 0x000000011a1ae824 */ /* 0x100fe400078e0a04 */
[----:B------:R-:W-:Y:S02]  /*cdf0*/  @!P0 IMAD.IADD R27, R27, 0x1, -R4 ;  /* 0x000000011b1b8824 */ /* 0x000fe400078e0a04 */
[----:B------:R-:W-:Y:S01]  /*ce00*/  IMAD.MOV.U32 R47, RZ, RZ, R28 ;  /* 0x000000ffff2f7224 */ /* 0x000fe200078e001c */
[----:B------:R0:W-:Y:S03]  /*ce10*/  STL [R1+0x8d4], R2 ;  /* 0x0008d40201007387 */ /* 0x0001e60000100800 */
[----:B------:R-:W-:Y:S01]  /*ce20*/  @!P2 IMAD.MOV R47, RZ, RZ, -R47 ;  /* 0x000000ffff2fa224 */ /* 0x000fe200078e0a2f */
[----:B------:R-:W3:Y:S01]  /*ce30*/  LDL.LU R28, [R1+0x6c] ;  /* 0x00006c00011c7983 */ /* 0x000ee20000300800 */
[----:B------:R-:W-:-:S02]  /*ce40*/  ISETP.GE.AND P4, PT, R8, RZ, PT ;  /* 0x000000ff0800720c */ /* 0x000fc40003f86270 */
[----:B0-----:R-:W-:Y:S01]  /*ce50*/  IABS R2, R11 ;  /* 0x0000000b00027213 */ /* 0x001fe20000000000 */
[----:B------:R0:W-:Y:S04]  /*ce60*/  STL [R1+0x358], R46 ;  /* 0x0003582e01007387 */ /* 0x0001e80000100800 */
[----:B------:R-:W-:Y:S01]  /*ce70*/  IMAD.HI.U32 R8, R0, R2, RZ ;  /* 0x0000000200087227 */ /* 0x000fe200078e00ff */
[----:B0-----:R-:W3:Y:S03]  /*ce80*/  LDL.LU R46, [R1+0x6b64] ;  /* 0x006b6400012e7983 */ /* 0x001ee60000300800 */
[----:B------:R-:W-:Y:S01]  /*ce90*/  IMAD.MOV R8, RZ, RZ, -R8 ;  /* 0x000000ffff087224 */ /* 0x000fe200078e0a08 */
[----:B------:R0:W-:Y:S03]  /*cea0*/  STL [R1+0x360], R47 ;  /* 0x0003602f01007387 */ /* 0x0001e60000100800 */
[----:B------:R-:W-:Y:S01]  /*ceb0*/  IMAD R2, R4, R8, R2 ;  /* 0x0000000804027224 */ /* 0x000fe200078e0202 */
[----:B0-----:R-:W3:Y:S01]  /*cec0*/  LDL.LU R47, [R1+0x6b60] ;  /* 0x006b6000012f7983 */ /* 0x001ee20000300800 */
[----:B------:R-:W-:Y:S01]  /*ced0*/  ISETP.GE.AND P2, PT, R10, RZ, PT ;  /* 0x000000ff0a00720c */ /* 0x000fe20003f46270 */
[----:B------:R-:W-:-:S04]  /*cee0*/  IMAD.MOV.U32 R10, RZ, RZ, R26 ;  /* 0x000000ffff0a7224 */ /* 0x000fc800078e001a */
[----:B------:R-:W-:Y:S01]  /*cef0*/  @!P4 IMAD.MOV R10, RZ, RZ, -R10 ;  /* 0x000000ffff0ac224 */ /* 0x000fe200078e0a0a */
[----:B------:R-:W-:Y:S01]  /*cf00*/  ISETP.GE.AND P4, PT, R13, RZ, PT ;  /* 0x000000ff0d00720c */ /* 0x000fe20003f86270 */
[----:B--2---:R-:W-:Y:S01]  /*cf10*/  IMAD.MOV.U32 R29, RZ, RZ, R6 ;  /* 0x000000ffff1d7224 */ /* 0x004fe200078e0006 */
[----:B------:R-:W-:-:S03]  /*cf20*/  IABS R6, R9 ;  /* 0x0000000900067213 */ /* 0x000fc60000000000 */
[----:B------:R-:W-:Y:S02]  /*cf30*/  IMAD.MOV.U32 R50, RZ, RZ, R29 ;  /* 0x000000ffff327224 */ /* 0x000fe400078e001d */
[----:B------:R-:W-:-:S04]  /*cf40*/  IMAD.HI.U32 R29, R0, R6, RZ ;  /* 0x00000006001d7227 */ /* 0x000fc800078e00ff */
[----:B------:R-:W-:-:S04]  /*cf50*/  IMAD.MOV R29, RZ, RZ, -R29 ;  /* 0x000000ffff1d7224 */ /* 0x000fc800078e0a1d */
[----:B------:R-:W-:Y:S02]  /*cf60*/  IMAD R6, R4, R29, R6 ;  /* 0x0000001d04067224 */ /* 0x000fe400078e0206 */
[----:B------:R-:W-:-:S04]  /*cf70*/  IMAD.HI.U32 R29, R0, R7, RZ ;  /* 0x00000007001d7227 */ /* 0x000fc800078e00ff */
[----:B------:R-:W-:Y:S02]  /*cf80*/  IMAD.MOV R29, RZ, RZ, -R29 ;  /* 0x000000ffff1d7224 */ /* 0x000fe400078e0a1d */
[----:B------:R-:W-:Y:S01]  /*cf90*/  IMAD.MOV.U32 R9, RZ, RZ, R5 ;  /* 0x000000ffff097224 */ /* 0x000fe200078e0005 */
[C---:B------:R-:W-:Y:S01]  /*cfa0*/  ISETP.GT.U32.AND P3, PT, R4.reuse, R6, PT ;  /* 0x000000060400720c */ /* 0x040fe20003f64070 */
[----:B------:R-:W-:-:S05]  /*cfb0*/  IMAD R5, R4, R29, R7 ;  /* 0x0000001d04057224 */ /* 0x000fca00078e0207 */
[----:B------:R-:W-:Y:S01]  /*cfc0*/  ISETP.GT.U32.AND P6, PT, R4, R5, PT ;  /* 0x000000050400720c */ /* 0x000fe20003fc4070 */
[----:B------:R-:W-:-:S04]  /*cfd0*/  IMAD.MOV.U32 R7, RZ, RZ, R27 ;  /* 0x000000ffff077224 */ /* 0x000fc800078e001b */
[----:B------:R-:W-:Y:S02]  /*cfe0*/  @!P1 IMAD.MOV R7, RZ, RZ, -R7 ;  /* 0x000000ffff079224 */ /* 0x000fe400078e0a07 */
[----:B------:R-:W-:-:S03]  /*cff0*/  @!P3 IMAD.IADD R6, R6, 0x1, -R4 ;  /* 0x000000010606b824 */ /* 0x000fc600078e0a04 */
[----:B------:R0:W-:Y:S02]  /*d000*/  STL [R1+0x36c], R7 ;  /* 0x00036c0701007387 */ /* 0x0001e40000100800 */
[----:B------:R-:W-:Y:S01]  /*d010*/  ISETP.GT.U32.AND P1, PT, R4, R6, PT ;  /* 0x000000060400720c */ /* 0x000fe20003f24070 */
[----:B------:R-:W-:Y:S01]  /*d020*/  @!P6 IMAD.IADD R5, R5, 0x1, -R4 ;  /* 0x000000010505e824 */ /* 0x000fe200078e0a04 */
[----:B0-----:R-:W-:-:S04]  /*d030*/  IABS R7, R12 ;  /* 0x0000000c00077213 */ /* 0x001fc80000000000 */
[----:B------:R-:W-:Y:S01]  /*d040*/  ISETP.GT.U32.AND P6, PT, R4, R5, PT ;  /* 0x000000050400720c */ /* 0x000fe20003fc4070 */
[----:B------:R-:W-:-:S04]  /*d050*/  IMAD.HI.U32 R8, R0, R7, RZ ;  /* 0x0000000700087227 */ /* 0x000fc800078e00ff */
[----:B------:R-:W-:Y:S02]  /*d060*/  IMAD.MOV R8, RZ, RZ, -R8 ;  /* 0x000000ffff087224 */ /* 0x000fe400078e0a08 */
[----:B------:R-:W-:Y:S01]  /*d070*/  @!P1 IMAD.IADD R6, R6, 0x1, -R4 ;  /* 0x0000000106069824 */ /* 0x000fe200078e0a04 */
[C---:B------:R-:W-:Y:S01]  /*d080*/  ISETP.GT.U32.AND P1, PT, R4.reuse, R2, PT ;  /* 0x000000020400720c */ /* 0x040fe20003f24070 */
[----:B------:R-:W-:-:S04]  /*d090*/  IMAD R7, R4, R8, R7 ;  /* 0x0000000804077224 */ /* 0x000fc800078e0207 */
[--C-:B------:R-:W-:Y:S01]  /*d0a0*/  @!P6 IMAD.IADD R5, R5, 0x1, -R4.reuse ;  /* 0x000000010505e824 */ /* 0x100fe200078e0a04 */
[----:B------:R-:W-:Y:S01]  /*d0b0*/  ISETP.GT.U32.AND P6, PT, R4, R7, PT ;  /* 0x000000070400720c */ /* 0x000fe20003fc4070 */
[----:B------:R0:W-:Y:S01]  /*d0c0*/  STL [R1+0x374], R10 ;  /* 0x0003740a01007387 */ /* 0x0001e20000100800 */
[----:B------:R-:W-:Y:S02]  /*d0d0*/  ISETP.GE.AND P3, PT, R12, RZ, PT ;  /* 0x000000ff0c00720c */ /* 0x000fe40003f66270 */
[----:B------:R-:W-:Y:S02]  /*d0e0*/  IABS R12, R13 ;  /* 0x0000000d000c7213 */ /* 0x000fe40000000000 */
[----:B------:R-:W-:Y:S01]  /*d0f0*/  IABS R13, R14 ;  /* 0x0000000e000d7213 */ /* 0x000fe20000000000 */
[----:B------:R-:W-:Y:S01]  /*d100*/  @!P1 IMAD.IADD R2, R2, 0x1, -R4 ;  /* 0x0000000102029824 */ /* 0x000fe200078e0a04 */
[----:B0-----:R-:W-:-:S05]  /*d110*/  IABS R10, R16 ;  /* 0x00000010000a7213 */ /* 0x001fca0000000000 */
[----:B------:R-:W-:Y:S01]  /*d120*/  @!P6 IMAD.IADD R7, R7, 0x1, -R4 ;  /* 0x000000010707e824 */ /* 0x000fe200078e0a04 */
[----:B------:R-:W-:Y:S01]  /*d130*/  ISETP.GT.U32.AND P6, PT, R4, R2, PT ;  /* 0x000000020400720c */ /* 0x000fe20003fc4070 */
[----:B------:R-:W-:-:S04]  /*d140*/  IMAD.HI.U32 R26, R0, R13, RZ ;  /* 0x0000000d001a7227 */ /* 0x000fc800078e00ff */
[----:B------:R-:W-:Y:S01]  /*d150*/  IMAD.HI.U32 R8, R0, R10, RZ ;  /* 0x0000000a00087227 */ /* 0x000fe200078e00ff */
[----:B------:R-:W-:-:S03]  /*d160*/  ISETP.GE.AND P1, PT, R14, RZ, PT ;  /* 0x000000ff0e00720c */ /* 0x000fc60003f26270 */
[----:B------:R-:W-:Y:S02]  /*d170*/  IMAD.MOV R26, RZ, RZ, -R26 ;  /* 0x000000ffff1a7224 */ /* 0x000fe400078e0a1a */
[----:B------:R-:W-:Y:S02]  /*d180*/  IMAD.MOV R8, RZ, RZ, -R8 ;  /* 0x000000ffff087224 */ /* 0x000fe400078e0a08 */
[----:B------:R-:W-:Y:S01]  /*d190*/  @!P5 IMAD.MOV R6, RZ, RZ, -R6 ;  /* 0x000000ffff06d224 */ /* 0x000fe200078e0a06 */
[----:B------:R-:W-:Y:S01]  /*d1a0*/  IABS R14, R19 ;  /* 0x00000013000e7213 */ /* 0x000fe20000000000 */
[----:B------:R-:W-:Y:S02]  /*d1b0*/  @!P2 IMAD.MOV R5, RZ, RZ, -R5 ;  /* 0x000000ffff05a224 */ /* 0x000fe400078e0a05 */
[C---:B------:R-:W-:Y:S02]  /*d1c0*/  IMAD R13, R4.reuse, R26, R13 ;  /* 0x0000001a040d7224 */ /* 0x040fe400078e020d */
[----:B------:R-:W-:Y:S01]  /*d1d0*/  IMAD R10, R4, R8, R10 ;  /* 0x00000008040a7224 */ /* 0x000fe200078e020a */
[----:B------:R-:W-:Y:S01]  /*d1e0*/  IABS R8, R17 ;  /* 0x0000001100087213 */ /* 0x000fe20000000000 */
[----:B------:R-:W-:Y:S01]  /*d1f0*/  STL [R1+0x37c], R6 ;  /* 0x00037c0601007387 */ /* 0x000fe20000100800 */
[----:B------:R-:W-:Y:S01]  /*d200*/  @!P6 IMAD.IADD R2, R2, 0x1, -R4 ;  /* 0x000000010202e824 */ /* 0x000fe200078e0a04 */
[----:B------:R-:W-:-:S02]  /*d210*/  ISETP.GT.U32.AND P6, PT, R4, R13, PT ;  /* 0x0000000d0400720c */ /* 0x000fc40003fc4070 */
[----:B------:R0:W-:Y:S01]  /*d220*/  STL [R1+0x388], R5 ;  /* 0x0003880501007387 */ /* 0x0001e20000100800 */
[----:B------:R-:W-:Y:S01]  /*d230*/  ISETP.GE.AND P0, PT, R11, RZ, PT ;  /* 0x000000ff0b00720c */ /* 0x000fe20003f06270 */
[----:B0-----:R-:W-:Y:S02]  /*d240*/  IMAD.MOV.U32 R5, RZ, RZ, R14 ;  /* 0x000000ffff057224 */ /* 0x001fe400078e000e */
[----:B------:R-:W-:Y:S01]  /*d250*/  IMAD.HI.U32 R14, R0, R8, RZ ;  /* 0x00000008000e7227 */ /* 0x000fe200078e00ff */
[----:B------:R-:W-:-:S03]  /*d260*/  IABS R11, R15 ;  /* 0x0000000f000b7213 */ /* 0x000fc60000000000 */
[----:B------:R-:W-:-:S04]  /*d270*/  IMAD.MOV R14, RZ, RZ, -R14 ;  /* 0x000000ffff0e7224 */ /* 0x000fc800078e0a0e */
[C---:B------:R-:W-:Y:S02]  /*d280*/  IMAD R8, R4.reuse, R14, R8 ;  /* 0x0000000e04087224 */ /* 0x040fe400078e0208 */
[----:B------:R-:W-:Y:S01]  /*d290*/  IMAD.MOV.U32 R29, RZ, RZ, R9 ;  /* 0x000000ffff1d7224 */ /* 0x000fe200078e0009 */
[----:B------:R-:W-:Y:S01]  /*d2a0*/  ISETP.GT.U32.AND P5, PT, R4, R7, PT ;  /* 0x000000070400720c */ /* 0x000fe20003fa4070 */
[----:B------:R-:W-:-:S04]  /*d2b0*/  IMAD.HI.U32 R9, R0, R11, RZ ;  /* 0x0000000b00097227 */ /* 0x000fc800078e00ff */
[----:B------:R-:W-:Y:S01]  /*d2c0*/  @!P6 IMAD.IADD R13, R13, 0x1, -R4 ;  /* 0x000000010d0de824 */ /* 0x000fe200078e0a04 */
[----:B------:R-:W-:Y:S01]  /*d2d0*/  ISETP.GT.U32.AND P6, PT, R4, R8, PT ;  /* 0x000000080400720c */ /* 0x000fe20003fc4070 */
[----:B------:R-:W-:Y:S02]  /*d2e0*/  IMAD.MOV R9, RZ, RZ, -R9 ;  /* 0x000000ffff097224 */ /* 0x000fe400078e0a09 */
[----:B------:R-:W-:-:S04]  /*d2f0*/  IMAD.HI.U32 R26, R0, R5, RZ ;  /* 0x00000005001a7227 */ /* 0x000fc800078e00ff */
[----:B------:R-:W-:Y:S01]  /*d300*/  IMAD R11, R4, R9, R11 ;  /* 0x00000009040b7224 */ /* 0x000fe200078e020b */
[----:B------:R-:W-:Y:S01]  /*d310*/  IABS R9, R20 ;  /* 0x0000001400097213 */ /* 0x000fe20000000000 */
[----:B------:R-:W-:Y:S01]  /*d320*/  IMAD.HI.U32 R27, R0, R12, RZ ;  /* 0x0000000c001b7227 */ /* 0x000fe200078e00ff */
[----:B------:R-:W-:-:S03]  /*d330*/  IABS R6, R18 ;  /* 0x0000001200067213 */ /* 0x000fc60000000000 */
[----:B------:R-:W-:Y:S02]  /*d340*/  IMAD.MOV R26, RZ, RZ, -R26 ;  /* 0x000000ffff1a7224 */ /* 0x000fe400078e0a1a */
[----:B------:R-:W-:Y:S02]  /*d350*/  IMAD.MOV R27, RZ, RZ, -R27 ;  /* 0x000000ffff1b7224 */ /* 0x000fe400078e0a1b */
[----:B------:R-:W-:Y:S02]  /*d360*/  @!P5 IMAD.IADD R7, R7, 0x1, -R4 ;  /* 0x000000010707d824 */ /* 0x000fe400078e0a04 */
[----:B------:R-:W-:-:S04]  /*d370*/  IMAD.HI.U32 R14, R0, R9, RZ ;  /* 0x00000009000e7227 */ /* 0x000fc800078e00ff */
[----:B------:R-:W-:Y:S02]  /*d380*/  @!P6 IMAD.IADD R8, R8, 0x1, -R4 ;  /* 0x000000010808e824 */ /* 0x000fe400078e0a04 */
[C---:B------:R-:W-:Y:S02]  /*d390*/  IMAD R5, R4.reuse, R26, R5 ;  /* 0x0000001a04057224 */ /* 0x040fe400078e0205 */
[C---:B------:R-:W-:Y:S02]  /*d3a0*/  IMAD R12, R4.reuse, R27, R12 ;  /* 0x0000001b040c7224 */ /* 0x040fe400078e020c */
[----:B------:R-:W-:Y:S02]  /*d3b0*/  IMAD.MOV R14, RZ, RZ, -R14 ;  /* 0x000000ffff0e7224 */ /* 0x000fe400078e0a0e */
[----:B------:R-:W-:Y:S02]  /*d3c0*/  IMAD.MOV.U32 R26, RZ, RZ, R56 ;  /* 0x000000ffff1a7224 */ /* 0x000fe400078e0038 */
[----:B------:R-:W-:Y:S01]  /*d3d0*/  @!P3 IMAD.MOV R7, RZ, RZ, -R7 ;  /* 0x000000ffff07b224 */ /* 0x000fe200078e0a07 */
[----:B------:R-:W-:Y:S01]  /*d3e0*/  ISETP.GT.U32.AND P3, PT, R4, R8, PT ;  /* 0x000000080400720c */ /* 0x000fe20003f64070 */
[----:B------:R-:W-:-:S04]  /*d3f0*/  IMAD.HI.U32 R27, R0, R6, RZ ;  /* 0x00000006001b7227 */ /* 0x000fc800078e00ff */
[----:B------:R-:W-:Y:S02]  /*d400*/  IMAD.MOV.U32 R56, RZ, RZ, R2 ;  /* 0x000000ffff387224 */ /* 0x000fe400078e0002 */
[C---:B------:R-:W-:Y:S02]  /*d410*/  IMAD R2, R4.reuse, R14, R9 ;  /* 0x0000000e04027224 */ /* 0x040fe400078e0209 */
[----:B------:R-:W-:Y:S02]  /*d420*/  IMAD.MOV R27, RZ, RZ, -R27 ;  /* 0x000000ffff1b7224 */ /* 0x000fe400078e0a1b */
[----:B------:R-:W-:Y:S02]  /*d430*/  IMAD.MOV.U32 R9, RZ, RZ, R56 ;  /* 0x000000ffff097224 */ /* 0x000fe400078e0038 */
[----:B------:R-:W-:Y:S02]  /*d440*/  IMAD R6, R4, R27, R6 ;  /* 0x0000001b04067224 */ /* 0x000fe400078e0206 */
[----:B------:R-:W-:Y:S01]  /*d450*/  @!P0 IMAD.MOV R9, RZ, RZ, -R9 ;  /* 0x000000ffff098224 */ /* 0x000fe200078e0a09 */
[----:B------:R-:W2:Y:S01]  /*d460*/  LDL R27, [R1+0x65fc] ;  /* 0x0065fc00011b7983 */ /* 0x000ea20000100800 */
[----:B------:R-:W-:-:S03]  /*d470*/  @!P3 IMAD.IADD R8, R8, 0x1, -R4 ;  /* 0x000000010808b824 */ /* 0x000fc600078e0a04 */
[----:B------:R0:W-:Y:S01]  /*d480*/  STL [R1+0x390], R56 ;  /* 0x0003903801007387 */ /* 0x0001e20000100800 */
[----:B------:R-:W-:-:S03]  /*d490*/  ISETP.GE.AND P3, PT, R16, RZ, PT ;  /* 0x000000ff1000720c */ /* 0x000fc60003f66270 */
[----:B0-----:R-:W2:Y:S04]  /*d4a0*/  LDL.LU R56, [R1+0x6b5c] ;  /* 0x006b5c0001387983 */ /* 0x001ea80000300800 */
[----:B------:R-:W-:Y:S04]  /*d4b0*/  @!P0 STL [R1+0x390], R9 ;  /* 0x0003900901008387 */ /* 0x000fe80000100800 */
[----:B------:R0:W-:Y:S04]  /*d4c0*/  STL [R1+0x398], R7 ;  /* 0x0003980701007387 */ /* 0x0001e80000100800 */
[----:B------:R-:W2:Y:S01]  /*d4d0*/  LDL.LU R16, [R1+0x38] ;  /* 0x0000380001107983 */ /* 0x000ea20000300800 */
[----:B------:R-:W-:-:S02]  /*d4e0*/  ISETP.GT.U32.AND P2, PT, R4, R12, PT ;  /* 0x0000000c0400720c */ /* 0x000fc40003f44070 */
[----:B------:R-:W-:-:S11]  /*d4f0*/  ISETP.GT.U32.AND P5, PT, R4, R11, PT ;  /* 0x0000000b0400720c */ /* 0x000fd60003fa4070 */
[--C-:B------:R-:W-:Y:S02]  /*d500*/  @!P2 IMAD.IADD R12, R12, 0x1, -R4.reuse ;  /* 0x000000010c0ca824 */ /* 0x100fe400078e0a04 */
[----:B------:R-:W-:-:S03]  /*d510*/  @!P5 IMAD.IADD R11, R11, 0x1, -R4 ;  /* 0x000000010b0bd824 */ /* 0x000fc600078e0a04 */
[----:B------:R-:W-:Y:S02]  /*d520*/  ISETP.GT.U32.AND P5, PT, R4, R12, PT ;  /* 0x0000000c0400720c */ /* 0x000fe40003fa4070 */
[----:B0-----:R-:W-:-:S11]  /*d530*/  IABS R7, R22 ;  /* 0x0000001600077213 */ /* 0x001fd60000000000 */
[----:B------:R-:W-:Y:S01]  /*d540*/  @!P5 IMAD.IADD R12, R12, 0x1, -R4 ;  /* 0x000000010c0cd824 */ /* 0x000fe200078e0a04 */
[----:B------:R-:W-:Y:S01]  /*d550*/  ISETP.GT.U32.AND P5, PT, R4, R6, PT ;  /* 0x000000060400720c */ /* 0x000fe20003fa4070 */
[----:B------:R-:W-:-:S12]  /*d560*/  IMAD.HI.U32 R14, R0, R7, RZ ;  /* 0x00000007000e7227 */ /* 0x000fd800078e00ff */
[----:B------:R-:W-:Y:S01]  /*d570*/  @!P5 IMAD.IADD R6, R6, 0x1, -R4 ;  /* 0x000000010606d824 */ /* 0x000fe200078e0a04 */
[----:B------:R-:W-:Y:S01]  /*d580*/  ISETP.GE.AND P5, PT, R17, RZ, PT ;  /* 0x000000ff1100720c */ /* 0x000fe20003fa6270 */
[----:B--2---:R-:W-:Y:S02]  /*d590*/  IMAD.MOV.U32 R17, RZ, RZ, R16 ;  /* 0x000000ffff117224 */ /* 0x004fe400078e0010 */
[----:B------:R-:W-:Y:S02]  /*d5a0*/  IMAD.MOV R16, RZ, RZ, -R14 ;  /* 0x000000ffff107224 */ /* 0x000fe400078e0a0e */
[----:B------:R-:W2:Y:S01]  /*d5b0*/  LDL R14, [R1+0x65e0] ;  /* 0x0065e000010e7983 */ /* 0x000ea20000100800 */
[----:B------:R-:W-:-:S13]  /*d5c0*/  ISETP.GT.U32.AND P2, PT, R4, R10, PT ;  /* 0x0000000a0400720c */ /* 0x000fda0003f44070 */
[----:B------:R-:W-:Y:S01]  /*d5d0*/  @!P2 IMAD.IADD R10, R10, 0x1, -R4 ;  /* 0x000000010a0aa824 */ /* 0x000fe200078e0a04 */
[C---:B------:R-:W-:Y:S02]  /*d5e0*/  ISETP.GT.U32.AND P2, PT, R4.reuse, R13, PT ;  /* 0x0000000d0400720c */ /* 0x040fe40003f44070 */
[----:B------:R-:W-:Y:S02]  /*d5f0*/  ISETP.GT.U32.AND P0, PT, R4, R11, PT ;  /* 0x0000000b0400720c */ /* 0x000fe40003f04070 */
[----:B------:R-:W-:-:S09]  /*d600*/  IABS R9, R21 ;  /* 0x0000001500097213 */ /* 0x000fd20000000000 */
[--C-:B------:R-:W-:Y:S01]  /*d610*/  @!P2 IMAD.IADD R13, R13, 0x1, -R4.reuse ;  /* 0x000000010d0da824 */ /* 0x100fe200078e0a04 */
[----:B------:R-:W-:Y:S01]  /*d620*/  ISETP.GT.U32.AND P2, PT, R4, R5, PT ;  /* 0x000000050400720c */ /* 0x000fe20003f44070 */
[----:B------:R-:W-:Y:S01]  /*d630*/  @!P0 IMAD.IADD R11, R11, 0x1, -R4 ;  /* 0x000000010b0b8824 */ /* 0x000fe200078e0a04 */
[----:B------:R-:W-:Y:S01]  /*d640*/  ISETP.GE.AND P0, PT, R15, RZ, PT ;  /* 0x000000ff0f00720c */ /* 0x000fe20003f06270 */
[----:B------:R-:W-:-:S04]  /*d650*/  IMAD.HI.U32 R15, R0, R9, RZ ;  /* 0x00000009000f7227 */ /* 0x000fc800078e00ff */
[----:B------:R-:W-:Y:S02]  /*d660*/  IMAD R7, R4, R16, R7 ;  /* 0x0000001004077224 */ /* 0x000fe400078e0207 */
[----:B------:R-:W-:-:S04]  /*d670*/  IMAD.MOV.U32 R16, RZ, RZ, R57 ;  /* 0x000000ffff107224 */ /* 0x000fc800078e0039 */
[----:B------:R-:W-:Y:S01]  /*d680*/  @!P2 IMAD.IADD R5, R5, 0x1, -R4 ;  /* 0x000000010505a824 */ /* 0x000fe200078e0a04 */
[----:B------:R-:W-:Y:S01]  /*d690*/  ISETP.GE.AND P2, PT, R18, RZ, PT ;  /* 0x000000ff1200720c */ /* 0x000fe20003f46270 */
[----:B------:R-:W-:Y:S02]  /*d6a0*/  IMAD.MOV.U32 R57, RZ, RZ, R12 ;  /* 0x000000ffff397224 */ /* 0x000fe400078e000c */
[----:B------:R-:W-:Y:S02]  /*d6b0*/  IMAD.MOV R15, RZ, RZ, -R15 ;  /* 0x000000ffff0f7224 */ /* 0x000fe400078e0a0f */
[----:B------:R-:W-:Y:S02]  /*d6c0*/  @!P4 IMAD.MOV R57, RZ, RZ, -R57 ;  /* 0x000000ffff39c224 */ /* 0x000fe400078e0a39 */
[----:B------:R-:W-:Y:S02]  /*d6d0*/  IMAD R9, R4, R15, R9 ;  /* 0x0000000f04097224 */ /* 0x000fe400078e0209 */
[----:B------:R-:W3:Y:S01]  /*d6e0*/  LDL R15, [R1+0x66d8] ;  /* 0x0066d800010f7983 */ /* 0x000ee20000100800 */
[----:B--2---:R-:W-:Y:S01]  /*d6f0*/  IMAD.MOV.U32 R18, RZ, RZ, R14 ;  /* 0x000000ffff127224 */ /* 0x004fe200078e000e */
[----:B------:R-:W-:-:S05]  /*d700*/  IABS R14, R23 ;  /* 0x00000017000e7213 */ /* 0x000fca0000000000 */
[----:B------:R-:W-:Y:S02]  /*d710*/  IMAD.MOV.U32 R12, RZ, RZ, R14 ;  /* 0x000000ffff0c7224 */ /* 0x000fe400078e000e */
[----:B------:R-:W-:Y:S02]  /*d720*/  IMAD.MOV.U32 R14, RZ, RZ, R58 ;  /* 0x000000ffff0e7224 */ /* 0x000fe400078e003a */
[----:B------:R-:W-:Y:S02]  /*d730*/  IMAD.MOV.U32 R58, RZ, RZ, R13 ;  /* 0x000000ffff3a7224 */ /* 0x000fe400078e000d */
[----:B------:R-:W2:Y:S04]  /*d740*/  LDL.LU R13, [R1+0x78] ;  /* 0x00007800010d7983 */ /* 0x000ea80000300800 */
[----:B------:R0:W-:Y:S02]  /*d750*/  STL [R1+0x3a0], R57 ;  /* 0x0003a03901007387 */ /* 0x0001e40000100800 */
[----:B0-----:R-:W-:-:S02]  /*d760*/  IMAD.MOV.U32 R57, RZ, RZ, R11 ;  /* 0x000000ffff397224 */ /* 0x001fc400078e000b */
[----:B------:R-:W2:Y:S01]  /*d770*/  LDL.LU R11, [R1+0x4] ;  /* 0x00000400010b7983 */ /* 0x000ea20000300800 */
[----:B------:R-:W-:Y:S01]  /*d780*/  ISETP.GT.U32.AND P6, PT, R4, R10, PT ;  /* 0x0000000a0400720c */ /* 0x000fe20003fc4070 */
[----:B------:R-:W-:-:S12]  /*d790*/  @!P1 IMAD.MOV R58, RZ, RZ, -R58 ;  /* 0x000000ffff3a9224 */ /* 0x000fd800078e0a3a */
[----:B------:R-:W-:Y:S01]  /*d7a0*/  @!P6 IMAD.IADD R10, R10, 0x1, -R4 ;  /* 0x000000010a0ae824 */ /* 0x000fe200078e0a04 */
[C---:B------:R-:W-:Y:S01]  /*d7b0*/  ISETP.GT.U32.AND P6, PT, R4.reuse, R2, PT ;  /* 0x000000020400720c */ /* 0x040fe20003fc4070 */
[----:B------:R0:W-:Y:S01]  /*d7c0*/  STL [R1+0x3ac], R58 ;  /* 0x0003ac3a01007387 */ /* 0x0001e20000100800 */
[C---:B------:R-:W-:Y:S01]  /*d7d0*/  ISETP.GT.U32.AND P4, PT, R4.reuse, R5, PT ;  /* 0x000000050400720c */ /* 0x040fe20003f84070 */
[----:B------:R-:W-:Y:S01]  /*d7e0*/  @!P0 IMAD.MOV R57, RZ, RZ, -R57 ;  /* 0x000000ffff398224 */ /* 0x000fe200078e0a39 */
[----:B------:R-:W-:-:S09]  /*d7f0*/  ISETP.GT.U32.AND P1, PT, R4, R9, PT ;  /* 0x000000090400720c */ /* 0x000fd20003f24070 */
[----:B------:R-:W-:Y:S01]  /*d800*/  @!P6 IMAD.IADD R2, R2, 0x1, -R4 ;  /* 0x000000010202e824 */ /* 0x000fe200078e0a04 */
[----:B------:R-:W-:Y:S01]  /*d810*/  ISETP.GT.U32.AND P6, PT, R4, R6, PT ;  /* 0x000000060400720c */ /* 0x000fe20003fc4070 */
[----:B0-----:R-:W-:-:S03]  /*d820*/  IMAD.MOV.U32 R58, RZ, RZ, R10 ;  /* 0x000000ffff3a7224 */ /* 0x001fc600078e000a */
[----:B------:R-:W-:Y:S01]  /*d830*/  ISETP.GT.U32.AND P0, PT, R4, R2, PT ;  /* 0x000000020400720c */ /* 0x000fe20003f04070 */
[----:B------:R0:W-:Y:S01]  /*d840*/  STL [R1+0x3b4], R57 ;  /* 0x0003b43901007387 */ /* 0x0001e20000100800 */
[----:B------:R-:W-:Y:S02]  /*d850*/  @!P3 IMAD.MOV R58, RZ, RZ, -R58 ;  /* 0x000000ffff3ab224 */ /* 0x000fe400078e0a3a */
[--C-:B------:R-:W-:Y:S01]  /*d860*/  @!P4 IMAD.IADD R5, R5, 0x1, -R4.reuse ;  /* 0x000000010505c824 */ /* 0x100fe200078e0a04 */
[----:B0-----:R-:W3:Y:S04]  /*d870*/  LDL.LU R57, [R1+0x6b58] ;  /* 0x006b580001397983 */ /* 0x001ee80000300800 */
[----:B------:R-:W-:Y:S01]  /*d880*/  @!P6 IMAD.IADD R6, R6, 0x1, -R4 ;  /* 0x000000010606e824 */ /* 0x000fe200078e0a04 */
[----:B------:R-:W-:-:S03]  /*d890*/  ISETP.GE.AND P6, PT, R20, RZ, PT ;  /* 0x000000ff1400720c */ /* 0x000fc60003fc6270 */
[--C-:B------:R-:W-:Y:S01]  /*d8a0*/  @!P0 IMAD.IADD R2, R2, 0x1, -R4.reuse ;  /* 0x0000000102028824 */ /* 0x100fe200078e0a04 */
[----:B------:R-:W-:Y:S01]  /*d8b0*/  ISETP.GE.AND P4, PT, R21, RZ, PT ;  /* 0x000000ff1500720c */ /* 0x000fe20003f86270 */
[----:B------:R-:W-:Y:S01]  /*d8c0*/  @!P1 IMAD.IADD R9, R9, 0x1, -R4 ;  /* 0x0000000109099824 */ /* 0x000fe200078e0a04 */
[----:B------:R-:W-:Y:S02]  /*d8d0*/  ISETP.GE.AND P0, PT, R22, RZ, PT ;  /* 0x000000ff1600720c */ /* 0x000fe40003f06270 */
[----:B------:R-:W-:Y:S01]  /*d8e0*/  ISETP.GE.AND P1, PT, R23, RZ, PT ;  /* 0x000000ff1700720c */ /* 0x000fe20003f26270 */
[----:B--2---:R-:W-:Y:S02]  /*d8f0*/  IMAD.MOV.U32 R10, RZ, RZ, R11 ;  /* 0x000000ffff0a7224 */ /* 0x004fe400078e000b */
[----:B------:R-:W-:Y:S02]  /*d900*/  IMAD.MOV.U32 R11, RZ, RZ, R48 ;  /* 0x000000ffff0b7224 */ /* 0x000fe400078e0030 */
[----:B------:R-:W-:-:S02]  /*d910*/  IMAD.MOV.U32 R48, RZ, RZ, R59 ;  /* 0x000000ffff307224 */ /* 0x000fc400078e003b */
[----:B------:R-:W-:Y:S02]  /*d920*/  IMAD.MOV.U32 R59, RZ, RZ, R8 ;  /* 0x000000ffff3b7224 */ /* 0x000fe400078e0008 */
[----:B------:R-:W2:Y:S02]  /*d930*/  LDL.LU R8, [R1+0xc] ;  /* 0x00000c0001087983 */ /* 0x000ea40000300800 */
[----:B------:R-:W-:Y:S02]  /*d940*/  @!P5 IMAD.MOV R59, RZ, RZ, -R59 ;  /* 0x000000ffff3bd224 */ /* 0x000fe400078e0a3b */
[----:B------:R0:W-:Y:S04]  /*d950*/  STL [R1+0x3bc], R58 ;  /* 0x0003bc3a01007387 */ /* 0x0001e80000100800 */
[----:B0-----:R-:W3:Y:S04]  /*d960*/  LDL.LU R58, [R1+0x6b54] ;  /* 0x006b5400013a7983 */ /* 0x001ee80000300800 */
[----:B------:R0:W-:Y:S04]  /*d970*/  STL [R1+0x3c4], R59 ;  /* 0x0003c43b01007387 */ /* 0x0001e80000100800 */
[----:B0-----:R-:W3:Y:S04]  /*d980*/  LDL.LU R59, [R1+0x6b50] ;  /* 0x006b5000013b7983 */ /* 0x001ee80000300800 */
[----:B------:R-:W3:Y:S04]  /*d990*/  LDL R20, [R1+0x65c4] ;  /* 0x0065c40001147983 */ /* 0x000ee80000100800 */
[----:B------:R-:W3:Y:S04]  /*d9a0*/  LDL.LU R21, [R1] ;  /* 0x0000000001157983 */ /* 0x000ee80000300800 */
[----:B------:R-:W3:Y:S04]  /*d9b0*/  LDL.LU R22, [R1+0x74] ;  /* 0x0000740001167983 */ /* 0x000ee80000300800 */
[----:B------:R-:W3:Y:S01]  /*d9c0*/  LDL.LU R23, [R1+0x28] ;  /* 0x0000280001177983 */ /* 0x000ee20000300800 */
[----:B------:R-:W-:-:S02]  /*d9d0*/  ISETP.GE.AND P3, PT, R19, RZ, PT ;  /* 0x000000ff1300720c */ /* 0x000fc40003f66270 */
[C---:B------:R-:W-:Y:S01]  /*d9e0*/  ISETP.GT.U32.AND P5, PT, R4.reuse, R7, PT ;  /* 0x000000070400720c */ /* 0x040fe20003fa4070 */
[----:B------:R-:W-:Y:S01]  /*d9f0*/  @!P2 IMAD.MOV R6, RZ, RZ, -R6 ;  /* 0x000000ffff06a224 */ /* 0x000fe200078e0a06 */
[----:B------:R-:W-:Y:S01]  /*da00*/  ISETP.GT.U32.AND P2, PT, R4, R9, PT ;  /* 0x000000090400720c */ /* 0x000fe20003f44070 */
[----:B------:R-:W-:-:S03]  /*da10*/  @!P6 IMAD.MOV R2, RZ, RZ, -R2 ;  /* 0x000000ffff02e224 */ /* 0x000fc600078e0a02 */
[----:B------:R-:W-:Y:S05]  /*da20*/  STL [R1+0x3cc], R6 ;  /* 0x0003cc0601007387 */ /* 0x000fea0000100800 */
[----:B------:R-:W-:Y:S02]  /*da30*/  @!P3 IMAD.MOV R5, RZ, RZ, -R5 ;  /* 0x000000ffff05b224 */ /* 0x000fe400078e0a05 */
[----:B------:R-:W-:-:S03]  /*da40*/  @!P5 IMAD.IADD R7, R7, 0x1, -R4 ;  /* 0x000000010707d824 */ /* 0x000fc600078e0a04 */
[----:B------:R0:W-:Y:S02]  /*da50*/  STL [R1+0x3d4], R5 ;  /* 0x0003d40501007387 */ /* 0x0001e40000100800 */
[----:B------:R-:W-:Y:S02]  /*da60*/  ISETP.GT.U32.AND P5, PT, R4, R7, PT ;  /* 0x000000070400720c */ /* 0x000fe40003fa4070 */
[----:B------:R-:W-:Y:S01]  /*da70*/  STL [R1+0x3e0], R2 ;  /* 0x0003e00201007387 */ /* 0x000fe20000100800 */
[----:B------:R-:W-:Y:S01]  /*da80*/  @!P2 IMAD.IADD R9, R9, 0x1, -R4 ;  /* 0x000000010909a824 */ /* 0x000fe200078e0a04 */
[----:B------:R-:W-:Y:S02]  /*da90*/  ISETP.GE.AND P2, PT, R25, RZ, PT ;  /* 0x000000ff1900720c */ /* 0x000fe40003f46270 */
[----:B0-----:R-:W-:Y:S01]  /*daa0*/  IABS R5, R25 ;  /* 0x0000001900057213 */ /* 0x001fe20000000000 */
[----:B------:R-:W-:-:S06]  /*dab0*/  @!P4 IMAD.MOV R9, RZ, RZ, -R9 ;  /* 0x000000ffff09c224 */ /* 0x000fcc00078e0a09 */
[----:B------:R-:W-:-:S04]  /*dac0*/  @!P5 IMAD.IADD R7, R7, 0x1, -R4 ;  /* 0x000000010707d824 */ /* 0x000fc800078e0a04 */
[----:B------:R-:W-:Y:S01]  /*dad0*/  @!P0 IMAD.MOV R7, RZ, RZ, -R7 ;  /* 0x000000ffff078224 */ /* 0x000fe200078e0a07 */
[----:B------:R0:W-:Y:S02]  /*dae0*/  STL [R1+0x3e8], R9 ;  /* 0x0003e80901007387 */ /* 0x0001e40000100800 */
[----:B0-----:R-:W-:Y:S02]  /*daf0*/  IABS R9, R32 ;  /* 0x0000002000097213 */ /* 0x001fe40000000000 */
[----:B------:R0:W-:Y:S01]  /*db00*/  STL [R1+0x61c], R7 ;  /* 0x00061c0701007387 */ /* 0x0001e20000100800 */
[----:B--2---:R-:W-:Y:S02]  /*db10*/  IMAD.MOV.U32 R19, RZ, RZ, R8 ;  /* 0x000000ffff137224 */ /* 0x004fe400078e0008 */
[----:B------:R-:W-:-:S04]  /*db20*/  IMAD.HI.U32 R8, R0, R12, RZ ;  /* 0x0000000c00087227 */ /* 0x000fc800078e00ff */
[----:B------:R-:W-:-:S04]  /*db30*/  IMAD.MOV R8, RZ, RZ, -R8 ;  /* 0x000000ffff087224 */ /* 0x000fc800078e0a08 */
[----:B------:R-:W-:-:S05]  /*db40*/  IMAD R12, R4, R8, R12 ;  /* 0x00000008040c7224 */ /* 0x000fca00078e020c */
[----:B------:R-:W-:Y:S01]  /*db50*/  ISETP.GT.U32.AND P6, PT, R4, R12, PT ;  /* 0x0000000c0400720c */ /* 0x000fe20003fc4070 */
[----:B---3--:R-:W-:Y:S02]  /*db60*/  IMAD.MOV.U32 R8, RZ, RZ, R23 ;  /* 0x000000ffff087224 */ /* 0x008fe400078e0017 */
[----:B------:R-:W-:Y:S02]  /*db70*/  IMAD.MOV.U32 R23, RZ, RZ, R22 ;  /* 0x000000ffff177224 */ /* 0x000fe400078e0016 */
[----:B------:R-:W-:Y:S02]  /*db80*/  IMAD.MOV.U32 R22, RZ, RZ, R21 ;  /* 0x000000ffff167224 */ /* 0x000fe400078e0015 */
[----:B------:R-:W-:Y:S01]  /*db90*/  IMAD.MOV.U32 R21, RZ, RZ, R13 ;  /* 0x000000ffff157224 */ /* 0x000fe200078e000d */
[----:B------:R-:W-:Y:S01]  /*dba0*/  IABS R13, R24 ;  /* 0x00000018000d7213 */ /* 0x000fe20000000000 */
[----:B------:R-:W-:-:S04]  /*dbb0*/  IMAD.MOV.U32 R25, RZ, RZ, R8 ;  /* 0x000000ffff197224 */ /* 0x000fc800078e0008 */
[----:B------:R-:W-:-:S04]  /*dbc0*/  IMAD.HI.U32 R2, R0, R13, RZ ;  /* 0x0000000d00027227 */ /* 0x000fc800078e00ff */
[----:B------:R-:W-:-:S04]  /*dbd0*/  IMAD.HI.U32 R8, R0, R5, RZ ;  /* 0x0000000500087227 */ /* 0x000fc800078e00ff */
[----:B------:R-:W-:Y:S02]  /*dbe0*/  IMAD.MOV R2, RZ, RZ, -R2 ;  /* 0x000000ffff027224 */ /* 0x000fe400078e0a02 */
[----:B------:R-:W-:Y:S02]  /*dbf0*/  IMAD.MOV R8, RZ, RZ, -R8 ;  /* 0x000000ffff087224 */ /* 0x000fe400078e0a08 */
[C---:B------:R-:W-:Y:S02]  /*dc00*/  IMAD R13, R4.reuse, R2, R13 ;  /* 0x00000002040d7224 */ /* 0x040fe400078e020d */
[----:B------:R-:W-:-:S03]  /*dc10*/  IMAD R5, R4, R8, R5 ;  /* 0x0000000804057224 */ /* 0x000fc600078e0205 */
[C---:B------:R-:W-:Y:S02]  /*dc20*/  ISETP.GT.U32.AND P4, PT, R4.reuse, R13, PT ;  /* 0x0000000d0400720c */ /* 0x040fe40003f84070 */
[----:B------:R-:W-:Y:S01]  /*dc30*/  ISETP.GT.U32.AND P0, PT, R4, R5, PT ;  /* 0x000000050400720c */ /* 0x000fe20003f04070 */
[----:B------:R-:W-:Y:S02]  /*dc40*/  @!P6 IMAD.IADD R12, R12, 0x1, -R4 ;  /* 0x000000010c0ce824 */ /* 0x000fe400078e0a04 */
[----:B------:R-:W-:-:S08]  /*dc50*/  IMAD.HI.U32 R8, R0, R9, RZ ;  /* 0x0000000900087227 */ /* 0x000fd000078e00ff */
[--C-:B------:R-:W-:Y:S02]  /*dc60*/  @!P4 IMAD.IADD R13, R13, 0x1, -R4.reuse ;  /* 0x000000010d0dc824 */ /* 0x100fe400078e0a04 */
[----:B------:R-:W-:-:S03]  /*dc70*/  @!P0 IMAD.IADD R5, R5, 0x1, -R4 ;  /* 0x0000000105058824 */ /* 0x000fc600078e0a04 */
[C---:B------:R-:W-:Y:S01]  /*dc80*/  ISETP.GT.U32.AND P0, PT, R4.reuse, R13, PT ;  /* 0x0000000d0400720c */ /* 0x040fe20003f04070 */
[----:B------:R-:W-:Y:S01]  /*dc90*/  IMAD.MOV R8, RZ, RZ, -R8 ;  /* 0x000000ffff087224 */ /* 0x000fe200078e0a08 */
[----:B------:R-:W-:-:S03]  /*dca0*/  ISETP.GT.U32.AND P6, PT, R4, R12, PT ;  /* 0x0000000c0400720c */ /* 0x000fc60003fc4070 */
[----:B------:R-:W-:-:S08]  /*dcb0*/  IMAD R9, R4, R8, R9 ;  /* 0x0000000804097224 */ /* 0x000fd000078e0209 */
[--C-:B------:R-:W-:Y:S01]  /*dcc0*/  @!P0 IMAD.IADD R13, R13, 0x1, -R4.reuse ;  /* 0x000000010d0d8824 */ /* 0x100fe200078e0a04 */
[----:B------:R-:W-:Y:S01]  /*dcd0*/  ISETP.GT.U32.AND P0, PT, R4, R9, PT ;  /* 0x000000090400720c */ /* 0x000fe20003f04070 */
[----:B------:R-:W-:-:S04]  /*dce0*/  @!P6 IMAD.IADD R12, R12, 0x1, -R4 ;  /* 0x000000010c0ce824 */ /* 0x000fc800078e0a04 */
[----:B------:R-:W-:-:S05]  /*dcf0*/  @!P1 IMAD.MOV R12, RZ, RZ, -R12 ;  /* 0x000000ffff0c9224 */ /* 0x000fca00078e0a0c */
[----:B------:R-:W-:Y:S03]  /*dd00*/  STL [R1+0x628], R12 ;  /* 0x0006280c01007387 */ /* 0x000fe60000100800 */
[----:B------:R-:W-:Y:S01]  /*dd10*/  @!P0 IMAD.IADD R9, R9, 0x1, -R4 ;  /* 0x0000000109098824 */ /* 0x000fe200078e0a04 */
[----:B------:R-:W-:Y:S02]  /*dd20*/  ISETP.GE.AND P0, PT, R32, RZ, PT ;  /* 0x000000ff2000720c */ /* 0x000fe40003f06270 */
[----:B------:R-:W2:Y:S01]  /*dd30*/  LDL.LU R32, [R1+0x50] ;  /* 0x0000500001207983 */ /* 0x000ea20000300800 */
[----:B------:R-:W-:Y:S02]  /*dd40*/  IABS R6, R30 ;  /* 0x0000001e00067213 */ /* 0x000fe40000000000 */
[----:B------:R-:W-:Y:S01]  /*dd50*/  ISETP.GE.AND P5, PT, R30, RZ, PT ;  /* 0x000000ff1e00720c */ /* 0x000fe20003fa6270 */
[----:B------:R-:W-:Y:S01]  /*dd60*/  IMAD.MOV.U32 R30, RZ, RZ, R11 ;  /* 0x000000ffff1e7224 */ /* 0x000fe200078e000b */
[----:B0-----:R-:W-:Y:S01]  /*dd70*/  IABS R7, R33 ;  /* 0x0000002100077213 */ /* 0x001fe20000000000 */
[----:B------:R-:W-:Y:S01]  /*dd80*/  IMAD.HI.U32 R11, R0, R6, RZ ;  /* 0x00000006000b7227 */ /* 0x000fe200078e00ff */
[----:B------:R-:W-:-:S03]  /*dd90*/  ISETP.GT.U32.AND P1, PT, R4, R5, PT ;  /* 0x000000050400720c */ /* 0x000fc60003f24070 */
[----:B------:R-:W-:Y:S02]  /*dda0*/  IMAD.MOV R2, RZ, RZ, -R11 ;  /* 0x000000ffff027224 */ /* 0x000fe400078e0a0b */
[----:B------:R-:W-:-:S04]  /*ddb0*/  IMAD.HI.U32 R11, R0, R7, RZ ;  /* 0x00000007000b7227 */ /* 0x000fc800078e00ff */
[----:B------:R-:W-:Y:S02]  /*ddc0*/  IMAD.MOV R11, RZ, RZ, -R11 ;  /* 0x000000ffff0b7224 */ /* 0x000fe400078e0a0b */
[C---:B------:R-:W-:Y:S02]  /*ddd0*/  IMAD R6, R4.reuse, R2, R6 ;  /* 0x0000000204067224 */ /* 0x040fe400078e0206 */
[C---:B------:R-:W-:Y:S02]  /*dde0*/  IMAD R7, R4.reuse, R11, R7 ;  /* 0x0000000b04077224 */ /* 0x040fe400078e0207 */
[----:B------:R-:W-:Y:S01]  /*ddf0*/  @!P1 IMAD.IADD R5, R5, 0x1, -R4 ;  /* 0x0000000105059824 */ /* 0x000fe200078e0a04 */
[C---:B------:R-:W-:Y:S02]  /*de00*/  ISETP.GT.U32.AND P6, PT, R4.reuse, R6, PT ;  /* 0x000000060400720c */ /* 0x040fe40003fc4070 */
[----:B------:R-:W-:Y:S02]  /*de10*/  ISETP.GT.U32.AND P1, PT, R4, R7, PT ;  /* 0x000000070400720c */ /* 0x000fe40003f24070 */
[----:B------:R-:W-:Y:S01]  /*de20*/  ISETP.GE.AND P3, PT, R24, RZ, PT ;  /* 0x000000ff1800720c */ /* 0x000fe20003f66270 */
[----:B------:R-:W-:-:S08]  /*de30*/  @!P2 IMAD.MOV R5, RZ, RZ, -R5 ;  /* 0x000000ffff05a224 */ /* 0x000fd000078e0a05 */
[--C-:B------:R-:W-:Y:S02]  /*de40*/  @!P6 IMAD.IADD R6, R6, 0x1, -R4.reuse ;  /* 0x000000010606e824 */ /* 0x100fe400078e0a04 */
[----:B------:R-:W-:Y:S01]  /*de50*/  @!P1 IMAD.IADD R7, R7, 0x1, -R4 ;  /* 0x0000000107079824 */ /* 0x000fe200078e0a04 */
[----:B------:R-:W-:Y:S01]  /*de60*/  ISETP.GE.AND P1, PT, R33, RZ, PT ;  /* 0x000000ff2100720c */ /* 0x000fe20003f26270 */
[----:B------:R-:W-:Y:S02]  /*de70*/  IMAD.MOV.U32 R33, RZ, RZ, R60 ;  /* 0x000000ffff217224 */ /* 0x000fe400078e003c */
[----:B------:R-:W-:Y:S01]  /*de80*/  IMAD.MOV.U32 R60, RZ, RZ, R13 ;  /* 0x000000ffff3c7224 */ /* 0x000fe200078e000d */
[----:B------:R-:W-:-:S03]  /*de90*/  ISETP.GT.U32.AND P6, PT, R4, R6, PT ;  /* 0x000000060400720c */ /* 0x000fc60003fc4070 */
[----:B------:R-:W-:-:S05]  /*dea0*/  @!P3 IMAD.MOV R60, RZ, RZ, -R60 ;  /* 0x000000ffff3cb224 */ /* 0x000fca00078e0a3c */
[----:B------:R0:W-:Y:S04]  /*deb0*/  STL [R1+0x634], R60 ;  /* 0x0006343c01007387 */ /* 0x0001e80000100800 */
[----:B0-----:R-:W3:Y:S04]  /*dec0*/  LDL.LU R60, [R1+0x6b4c] ;  /* 0x006b4c00013c7983 */ /* 0x001ee80000300800 */
[----:B------:R0:W-:Y:S01]  /*ded0*/  STL [R1+0x63c], R5 ;  /* 0x00063c0501007387 */ /* 0x0001e20000100800 */
[----:B------:R-:W-:Y:S02]  /*dee0*/  @!P6 IMAD.IADD R6, R6, 0x1, -R4 ;  /* 0x000000010606e824 */ /* 0x000fe400078e0a04 */
[----:B0-----:R-:W-:-:S02]  /*def0*/  IMAD.MOV.U32 R5, RZ, RZ, R33 ;  /* 0x000000ffff057224 */ /* 0x001fc400078e0021 */
[----:B--2---:R-:W-:Y:S02]  /*df00*/  IMAD.MOV.U32 R33, RZ, RZ, R32 ;  /* 0x000000ffff217224 */ /* 0x004fe400078e0020 */
[----:B------:R-:W-:Y:S02]  /*df10*/  IMAD.MOV.U32 R32, RZ, RZ, R30 ;  /* 0x000000ffff207224 */ /* 0x000fe400078e001e */
[----:B------:R-:W-:Y:S02]  /*df20*/  IMAD.MOV.U32 R30, RZ, RZ, R25 ;  /* 0x000000ffff1e7224 */ /* 0x000fe400078e0019 */
[----:B------:R-:W-:Y:S02]  /*df30*/  IMAD.MOV.U32 R25, RZ, RZ, R20 ;  /* 0x000000ffff197224 */ /* 0x000fe400078e0014 */
[----:B------:R-:W-:Y:S02]  /*df40*/  IMAD.MOV.U32 R20, RZ, RZ, R19 ;  /* 0x000000ffff147224 */ /* 0x000fe400078e0013 */
[----:B------:R-:W-:-:S02]  /*df50*/  IMAD.MOV.U32 R19, RZ, RZ, R16 ;  /* 0x000000ffff137224 */ /* 0x000fc400078e0010 */
[----:B------:R-:W-:Y:S02]  /*df60*/  IMAD.MOV.U32 R16, RZ, RZ, R18 ;  /* 0x000000ffff107224 */ /* 0x000fe400078e0012 */
[----:B------:R-:W-:Y:S02]  /*df70*/  IMAD.MOV.U32 R18, RZ, RZ, R61 ;  /* 0x000000ffff127224 */ /* 0x000fe400078e003d */
[----:B------:R-:W-:Y:S02]  /*df80*/  IMAD.MOV.U32 R61, RZ, RZ, R6 ;  /* 0x000000ffff3d7224 */ /* 0x000fe400078e0006 */
[----:B------:R-:W2:Y:S01]  /*df90*/  LDL R6, [R1+0x65c8] ;  /* 0x0065c80001067983 */ /* 0x000ea20000100800 */
[----:B------:R-:W-:Y:S02]  /*dfa0*/  IMAD.MOV.U32 R24, RZ, RZ, R23 ;  /* 0x000000ffff187224 */ /* 0x000fe400078e0017 */
[----:B------:R-:W-:Y:S02]  /*dfb0*/  IMAD.MOV.U32 R23, RZ, RZ, R21 ;  /* 0x000000ffff177224 */ /* 0x000fe400078e0015 */
[----:B------:R-:W-:Y:S01]  /*dfc0*/  IMAD.MOV.U32 R21, RZ, RZ, R10 ;  /* 0x000000ffff157224 */ /* 0x000fe200078e000a */
[----:B------:R-:W-:-:S05]  /*dfd0*/  IABS R10, R31 ;  /* 0x0000001f000a7213 */ /* 0x000fca0000000000 */
[----:B------:R-:W-:-:S04]  /*dfe0*/  IMAD.HI.U32 R2, R0, R10, RZ ;  /* 0x0000000a00027227 */ /* 0x000fc800078e00ff */
[----:B------:R-:W-:-:S04]  /*dff0*/  IMAD.MOV R2, RZ, RZ, -R2 ;  /* 0x000000ffff027224 */ /* 0x000fc800078e0a02 */
[----:B------:R-:W-:-:S05]  /*e000*/  IMAD R10, R4, R2, R10 ;  /* 0x00000002040a7224 */ /* 0x000fca00078e020a */
[----:B------:R-:W-:Y:S02]  /*e010*/  ISETP.GT.U32.AND P4, PT, R4, R10, PT ;  /* 0x0000000a0400720c */ /* 0x000fe40003f84070 */
[----:B------:R-:W-:Y:S02]  /*e020*/  IABS R2, R34 ;  /* 0x0000002200027213 */ /* 0x000fe40000000000 */
[----:B------:R-:W-:-:S03]  /*e030*/  IABS R8, R35 ;  /* 0x0000002300087213 */ /* 0x000fc60000000000 */
[----:B------:R-:W-:-:S06]  /*e040*/  IMAD.HI.U32 R11, R0, R2, RZ ;  /* 0x00000002000b7227 */ /* 0x000fcc00078e00ff */
[----:B------:R-:W-:-:S05]  /*e050*/  @!P4 IMAD.IADD R10, R10, 0x1, -R4 ;  /* 0x000000010a0ac824 */ /* 0x000fca00078e0a04 */
[----:B------:R-:W-:Y:S01]  /*e060*/  ISETP.GT.U32.AND P4, PT, R4, R10, PT ;  /* 0x0000000a0400720c */ /* 0x000fe20003f84070 */
[----:B------:R-:W-:Y:S01]  /*e070*/  IMAD.MOV R11, RZ, RZ, -R11 ;  /* 0x000000ffff0b7224 */ /* 0x000fe200078e0a0b */
[----:B------:R-:W-:Y:S01]  /*e080*/  ISETP.GE.AND P6, PT, R31, RZ, PT ;  /* 0x000000ff1f00720c */ /* 0x000fe20003fc6270 */
[----:B------:R-:W-:Y:S02]  /*e090*/  IMAD.MOV.U32 R31, RZ, RZ, R14 ;  /* 0x000000ffff1f7224 */ /* 0x000fe400078e000e */
[----:B------:R-:W-:Y:S01]  /*e0a0*/  IMAD.HI.U32 R14, R0, R8, RZ ;  /* 0x00000008000e7227 */ /* 0x000fe200078e00ff */
[----:B------:R-:W-:-:S03]  /*e0b0*/  IABS R12, R36 ;  /* 0x00000024000c7213 */ /* 0x000fc60000000000 */
[----:B------:R-:W-:Y:S02]  /*e0c0*/  IMAD R2, R4, R11, R2 ;  /* 0x0000000b04027224 */ /* 0x000fe400078e0202 */
[----:B------:R-:W-:Y:S02]  /*e0d0*/  IMAD.MOV R14, RZ, RZ, -R14 ;  /* 0x000000ffff0e7224 */ /* 0x000fe400078e0a0e */
[----:B------:R-:W-:Y:S01]  /*e0e0*/  @!P4 IMAD.IADD R10, R10, 0x1, -R4 ;  /* 0x000000010a0ac824 */ /* 0x000fe200078e0a04 */
[C---:B------:R-:W-:Y:S01]  /*e0f0*/  ISETP.GT.U32.AND P4, PT, R4.reuse, R2, PT ;  /* 0x000000020400720c */ /* 0x040fe20003f84070 */
[C---:B------:R-:W-:Y:S01]  /*e100*/  IMAD R8, R4.reuse, R14, R8 ;  /* 0x0000000e04087224 */ /* 0x040fe200078e0208 */
[----:B------:R-:W-:Y:S01]  /*e110*/  IABS R11, R37 ;  /* 0x00000025000b7213 */ /* 0x000fe20000000000 */
[----:B------:R-:W-:Y:S01]  /*e120*/  @!P5 IMAD.MOV R61, RZ, RZ, -R61 ;  /* 0x000000ffff3dd224 */ /* 0x000fe200078e0a3d */
[----:B------:R-:W-:Y:S01]  /*e130*/  ISETP.GT.U32.AND P3, PT, R4, R7, PT ;  /* 0x000000070400720c */ /* 0x000fe20003f64070 */
[----:B------:R-:W-:-:S04]  /*e140*/  IMAD.HI.U32 R14, R0, R12, RZ ;  /* 0x0000000c000e7227 */ /* 0x000fc800078e00ff */
[----:B------:R-:W-:Y:S01]  /*e150*/  @!P6 IMAD.MOV R10, RZ, RZ, -R10 ;  /* 0x000000ffff0ae224 */ /* 0x000fe200078e0a0a */
[----:B------:R-:W-:Y:S01]  /*e160*/  ISETP.GT.U32.AND P6, PT, R4, R8, PT ;  /* 0x000000080400720c */ /* 0x000fe20003fc4070 */
[----:B------:R-:W-:Y:S01]  /*e170*/  IMAD.HI.U32 R13, R0, R11, RZ ;  /* 0x0000000b000d7227 */ /* 0x000fe200078e00ff */
[----:B------:R0:W-:Y:S03]  /*e180*/  STL [R1+0x644], R61 ;  /* 0x0006443d01007387 */ /* 0x0001e60000100800 */
[----:B------:R-:W-:Y:S02]  /*e190*/  IMAD.MOV R14, RZ, RZ, -R14 ;  /* 0x000000ffff0e7224 */ /* 0x000fe400078e0a0e */
[----:B------:R-:W-:Y:S01]  /*e1a0*/  IMAD.MOV R13, RZ, RZ, -R13 ;  /* 0x000000ffff0d7224 */ /* 0x000fe200078e0a0d */
[----:B0-----:R-:W3:Y:S04]  /*e1b0*/  LDL.LU R61, [R1+0x6b48] ;  /* 0x006b4800013d7983 */ /* 0x001ee80000300800 */
[----:B------:R-:W-:Y:S01]  /*e1c0*/  STL [R1+0x64c], R10 ;  /* 0x00064c0a01007387 */ /* 0x000fe20000100800 */
[----:B------:R-:W-:Y:S01]  /*e1d0*/  @!P4 IMAD.IADD R2, R2, 0x1, -R4 ;  /* 0x000000010202c824 */ /* 0x000fe200078e0a04 */
[----:B------:R-:W-:Y:S01]  /*e1e0*/  ISETP.GE.AND P5, PT, R34, RZ, PT ;  /* 0x000000ff2200720c */ /* 0x000fe20003fa6270 */
[----:B------:R-:W-:Y:S01]  /*e1f0*/  IMAD.MOV.U32 R34, RZ, RZ, R5 ;  /* 0x000000ffff227224 */ /* 0x000fe200078e0005 */
[C---:B------:R-:W-:Y:S01]  /*e200*/  ISETP.GT.U32.AND P4, PT, R4.reuse, R9, PT ;  /* 0x000000090400720c */ /* 0x040fe20003f84070 */
[----:B------:R-:W-:-:S02]  /*e210*/  IMAD R5, R4, R13, R11 ;  /* 0x0000000d04057224 */ /* 0x000fc400078e020b */
[--C-:B------:R-:W-:Y:S02]  /*e220*/  @!P3 IMAD.IADD R7, R7, 0x1, -R4.reuse ;  /* 0x000000010707b824 */ /* 0x100fe400078e0a04 */
[----:B------:R-:W-:Y:S01]  /*e230*/  @!P6 IMAD.IADD R8, R8, 0x1, -R4 ;  /* 0x000000010808e824 */ /* 0x000fe200078e0a04 */
[----:B------:R-:W-:-:S07]  /*e240*/  ISETP.GT.U32.AND P6, PT, R4, R5, PT ;  /* 0x000000050400720c */ /* 0x000fce0003fc4070 */
[----:B------:R-:W-:Y:S01]  /*e250*/  @!P4 IMAD.IADD R9, R9, 0x1, -R4 ;  /* 0x000000010909c824 */ /* 0x000fe200078e0a04 */
[----:B------:R-:W-:Y:S01]  /*e260*/  ISETP.GE.AND P4, PT, R35, RZ, PT ;  /* 0x000000ff2300720c */ /* 0x000fe20003f86270 */
[----:B------:R-:W-:-:S04]  /*e270*/  @!P1 IMAD.MOV R7, RZ, RZ, -R7 ;  /* 0x000000ffff079224 */ /* 0x000fc800078e0a07 */
[----:B------:R-:W-:Y:S02]  /*e280*/  @!P6 IMAD.IADD R5, R5, 0x1, -R4 ;  /* 0x000000010505e824 */ /* 0x000fe400078e0a04 */
[----:B------:R-:W-:Y:S01]  /*e290*/  @!P0 IMAD.MOV R9, RZ, RZ, -R9 ;  /* 0x000000ffff098224 */ /* 0x000fe200078e0a09 */
[----:B------:R-:W-:-:S04]  /*e2a0*/  ISETP.GT.U32.AND P2, PT, R4, R2, PT ;  /* 0x000000020400720c */ /* 0x000fc80003f44070 */
[----:B------:R0:W-:Y:S04]  /*e2b0*/  STL [R1+0x650], R9 ;  /* 0x0006500901007387 */ /* 0x0001e80000100800 */
[----:B------:R0:W-:Y:S01]  /*e2c0*/  STL [R1+0x658], R7 ;  /* 0x0006580701007387 */ /* 0x0001e20000100800 */
[----:B------:R-:W-:-:S04]  /*e2d0*/  IABS R13, R40 ;  /* 0x00000028000d7213 */ /* 0x000fc80000000000 */
[----:B------:R-:W-:Y:S01]  /*e2e0*/  @!P2 IMAD.IADD R2, R2, 0x1, -R4 ;  /* 0x000000010202a824 */ /* 0x000fe200078e0a04 */
[----:B------:R-:W-:-:S03]  /*e2f0*/  ISETP.GE.AND P2, PT, R36, RZ, PT ;  /* 0x000000ff2400720c */ /* 0x000fc60003f46270 */
[----:B------:R-:W-:Y:S02]  /*e300*/  @!P5 IMAD.MOV R2, RZ, RZ, -R2 ;  /* 0x000000ffff02d224 */ /* 0x000fe400078e0a02 */
[----:B0-----:R-:W-:Y:S01]  /*e310*/  IMAD.MOV.U32 R9, RZ, RZ, R13 ;  /* 0x000000ffff097224 */ /* 0x001fe200078e000d */
[----:B------:R-:W-:Y:S02]  /*e320*/  ISETP.GT.U32.AND P1, PT, R4, R5, PT ;  /* 0x000000050400720c */ /* 0x000fe40003f24070 */
[----:B------:R0:W-:Y:S11]  /*e330*/  STL [R1+0x65c], R2 ;  /* 0x00065c0201007387 */ /* 0x0001f60000100800 */
[----:B------:R-:W-:Y:S01]  /*e340*/  @!P1 IMAD.IADD R5, R5, 0x1, -R4 ;  /* 0x0000000105059824 */ /* 0x000fe200078e0a04 */
[----:B------:R-:W-:-:S02]  /*e350*/  ISETP.GE.AND P5, PT, R38, RZ, PT ;  /* 0x000000ff2600720c */ /* 0x000fc40003fa6270 */
[----:B------:R-:W-:-:S13]  /*e360*/  ISETP.GE.AND P0, PT, R37, RZ, PT ;  /* 0x000000ff2500720c */ /* 0x000fda0003f06270 */
[----:B------:R-:W-:Y:S02]  /*e370*/  @!P0 IMAD.MOV R5, RZ, RZ, -R5 ;  /* 0x000000ffff058224 */ /* 0x000fe400078e0a05 */
[----:B------:R-:W-:Y:S02]  /*e380*/  IMAD.MOV.U32 R37, RZ, RZ, R34 ;  /* 0x000000ffff257224 */ /* 0x000fe400078e0022 */
[----:B------:R-:W-:Y:S02]  /*e390*/  IMAD.MOV.U32 R34, RZ, RZ, R18 ;  /* 0x000000ffff227224 */ /* 0x000fe400078e0012 */
[----:B--2---:R-:W-:Y:S02]  /*e3a0*/  IMAD.MOV.U32 R10, RZ, RZ, R6 ;  /* 0x000000ffff0a7224 */ /* 0x004fe400078e0006 */
[----:B------:R-:W-:-:S05]  /*e3b0*/  IMAD R6, R4, R14, R12 ;  /* 0x0000000e04067224 */ /* 0x000fca00078e020c */
[----:B------:R-:W-:Y:S01]  /*e3c0*/  ISETP.GT.U32.AND P3, PT, R4, R6, PT ;  /* 0x000000060400720c */ /* 0x000fe20003f64070 */
[----:B------:R-:W-:Y:S01]  /*e3d0*/  IMAD.MOV.U32 R35, RZ, RZ, R10 ;  /* 0x000000ffff237224 */ /* 0x000fe200078e000a */
[----:B------:R-:W-:-:S05]  /*e3e0*/  IABS R10, R39 ;  /* 0x00000027000a7213 */ /* 0x000fca0000000000 */
[----:B------:R-:W-:-:S06]  /*e3f0*/  IMAD.HI.U32 R12, R0, R10, RZ ;  /* 0x0000000a000c7227 */ /* 0x000fcc00078e00ff */
[----:B------:R-:W-:-:S05]  /*e400*/  @!P3 IMAD.IADD R6, R6, 0x1, -R4 ;  /* 0x000000010606b824 */ /* 0x000fca00078e0a04 */
[----:B------:R-:W-:Y:S01]  /*e410*/  ISETP.GT.U32.AND P6, PT, R4, R6, PT ;  /* 0x000000060400720c */ /* 0x000fe20003fc4070 */
[----:B------:R-:W-:-:S04]  /*e420*/  IMAD.MOV R12, RZ, RZ, -R12 ;  /* 0x000000ffff0c7224 */ /* 0x000fc800078e0a0c */
[C---:B------:R-:W-:Y:S01]  /*e430*/  IMAD R7, R4.reuse, R12, R10 ;  /* 0x0000000c04077224 */ /* 0x040fe200078e020a */
[----:B------:R-:W-:Y:S01]  /*e440*/  ISETP.GT.U32.AND P3, PT, R4, R8, PT ;  /* 0x000000080400720c */ /* 0x000fe20003f64070 */
[----:B------:R-:W-:Y:S02]  /*e450*/  IMAD.MOV.U32 R14, RZ, RZ, R31 ;  /* 0x000000ffff0e7224 */ /* 0x000fe400078e001f */
[----:B------:R-:W-:-:S04]  /*e460*/  IMAD.MOV.U32 R31, RZ, RZ, R21 ;  /* 0x000000ffff1f7224 */ /* 0x000fc800078e0015 */
[----:B------:R-:W-:Y:S01]  /*e470*/  @!P6 IMAD.IADD R6, R6, 0x1, -R4 ;  /* 0x000000010606e824 */ /* 0x000fe200078e0a04 */
[----:B------:R-:W-:Y:S01]  /*e480*/  ISETP.GT.U32.AND P6, PT, R4, R7, PT ;  /* 0x000000070400720c */ /* 0x000fe20003fc4070 */
[----:B------:R-:W-:Y:S01]  /*e490*/  IMAD.MOV.U32 R21, RZ, RZ, R15 ;  /* 0x000000ffff157224 */ /* 0x000fe200078e000f */
[----:B------:R-:W-:Y:S01]  /*e4a0*/  IABS R15, R38 ;  /* 0x00000026000f7213 */ /* 0x000fe20000000000 */
[----:B------:R-:W-:-:S04]  /*e4b0*/  IMAD.MOV.U32 R36, RZ, RZ, R14 ;  /* 0x000000ffff247224 */ /* 0x000fc800078e000e */
[----:B------:R-:W-:Y:S01]  /*e4c0*/  IMAD.HI.U32 R11, R0, R15, RZ ;  /* 0x0000000f000b7227 */ /* 0x000fe200078e00ff */
[----:B------:R-:W-:-:S03]  /*e4d0*/  IABS R14, R41 ;  /* 0x00000029000e7213 */ /* 0x000fc60000000000 */
[----:B------:R-:W-:Y:S02]  /*e4e0*/  IMAD.MOV R11, RZ, RZ, -R11 ;  /* 0x000000ffff0b7224 */ /* 0x000fe400078e0a0b */
[--C-:B------:R-:W-:Y:S02]  /*e4f0*/  @!P6 IMAD.IADD R7, R7, 0x1, -R4.reuse ;  /* 0x000000010707e824 */ /* 0x100fe400078e0a04 */
[----:B------:R-:W-:Y:S02]  /*e500*/  @!P3 IMAD.IADD R8, R8, 0x1, -R4 ;  /* 0x000000010808b824 */ /* 0x000fe400078e0a04 */
[C---:B------:R-:W-:Y:S01]  /*e510*/  IMAD R15, R4.reuse, R11, R15 ;  /* 0x0000000b040f7224 */ /* 0x040fe200078e020f */
[----:B------:R-:W-:Y:S01]  /*e520*/  ISETP.GT.U32.AND P6, PT, R4, R7, PT ;  /* 0x000000070400720c */ /* 0x000fe20003fc4070 */
[----:B------:R-:W-:Y:S02]  /*e530*/  IMAD.MOV.U32 R13, RZ, RZ, R8 ;  /* 0x000000ffff0d7224 */ /* 0x000fe400078e0008 */
[----:B0-----:R-:W-:-:S02]  /*e540*/  IMAD.MOV.U32 R2, RZ, RZ, R6 ;  /* 0x000000ffff027224 */ /* 0x001fc400078e0006 */
[----:B------:R-:W-:-:S04]  /*e550*/  IMAD.HI.U32 R11, R0, R9, RZ ;  /* 0x00000009000b7227 */ /* 0x000fc800078e00ff */
[----:B------:R-:W-:-:S04]  /*e560*/  IMAD.HI.U32 R6, R0, R14, RZ ;  /* 0x0000000e00067227 */ /* 0x000fc800078e00ff */
[----:B------:R-:W-:Y:S02]  /*e570*/  @!P4 IMAD.MOV R13, RZ, RZ, -R13 ;  /* 0x000000ffff0dc224 */ /* 0x000fe400078e0a0d */
[----:B------:R-:W-:Y:S02]  /*e580*/  IMAD.MOV R11, RZ, RZ, -R11 ;  /* 0x000000ffff0b7224 */ /* 0x000fe400078e0a0b */
[----:B------:R-:W-:Y:S01]  /*e590*/  IMAD.MOV R6, RZ, RZ, -R6 ;  /* 0x000000ffff067224 */ /* 0x000fe200078e0a06 */
[----:B------:R0:W-:Y:S01]  /*e5a0*/  STL [R1+0x664], R13 ;  /* 0x0006640d01007387 */ /* 0x0001e20000100800 */
[C---:B------:R-:W-:Y:S01]  /*e5b0*/  IMAD R9, R4.reuse, R11, R9 ;  /* 0x0000000b04097224 */ /* 0x040fe200078e0209 */
[----:B------:R-:W-:Y:S01]  /*e5c0*/  IABS R12, R43 ;  /* 0x0000002b000c7213 */ /* 0x000fe20000000000 */
[----:B------:R-:W-:Y:S02]  /*e5d0*/  @!P2 IMAD.MOV R2, RZ, RZ, -R2 ;  /* 0x000000ffff02a224 */ /* 0x000fe400078e0a02 */
[C---:B------:R-:W-:Y:S01]  /*e5e0*/  IMAD R14, R4.reuse, R6, R14 ;  /* 0x00000006040e7224 */ /* 0x040fe200078e020e */
[C---:B------:R-:W-:Y:S01]  /*e5f0*/  ISETP.GT.U32.AND P1, PT, R4.reuse, R9, PT ;  /* 0x000000090400720c */ /* 0x040fe20003f24070 */
[----:B------:R-:W-:Y:S01]  /*e600*/  @!P6 IMAD.IADD R7, R7, 0x1, -R4 ;  /* 0x000000010707e824 */ /* 0x000fe200078e0a04 */
[----:B0-----:R-:W-:Y:S01]  /*e610*/  IABS R13, R42 ;  /* 0x0000002a000d7213 */ /* 0x001fe20000000000 */
[----:B------:R0:W-:Y:S01]  /*e620*/  STL [R1+0x66c], R2 ;  /* 0x00066c0201007387 */ /* 0x0001e20000100800 */
[----:B------:R-:W-:Y:S01]  /*e630*/  ISETP.GT.U32.AND P6, PT, R4, R14, PT ;  /* 0x0000000e0400720c */ /* 0x000fe20003fc4070 */
[----:B------:R-:W-:Y:S01]  /*e640*/  IMAD.HI.U32 R8, R0, R12, RZ ;  /* 0x0000000c00087227 */ /* 0x000fe200078e00ff */
[----:B------:R-:W-:-:S03]  /*e650*/  ISETP.GT.U32.AND P3, PT, R4, R15, PT ;  /* 0x0000000f0400720c */ /* 0x000fc60003f64070 */
[----:B------:R-:W-:Y:S02]  /*e660*/  IMAD.MOV R8, RZ, RZ, -R8 ;  /* 0x000000ffff087224 */ /* 0x000fe400078e0a08 */
[----:B0-----:R-:W-:-:S04]  /*e670*/  IMAD.HI.U32 R2, R0, R13, RZ ;  /* 0x0000000d00027227 */ /* 0x001fc800078e00ff */
[----:B------:R-:W-:Y:S02]  /*e680*/  IMAD.MOV R2, RZ, RZ, -R2 ;  /* 0x000000ffff027224 */ /* 0x000fe400078e0a02 */
[C---:B------:R-:W-:Y:S02]  /*e690*/  IMAD R12, R4.reuse, R8, R12 ;  /* 0x00000008040c7224 */ /* 0x040fe400078e020c */
[----:B------:R-:W-:Y:S01]  /*e6a0*/  IMAD R13, R4, R2, R13 ;  /* 0x00000002040d7224 */ /* 0x000fe200078e020d */
[----:B------:R-:W-:Y:S01]  /*e6b0*/  IABS R2, R45 ;  /* 0x0000002d00027213 */ /* 0x000fe20000000000 */
[----:B------:R-:W-:Y:S02]  /*e6c0*/  @!P1 IMAD.IADD R9, R9, 0x1, -R4 ;  /* 0x0000000109099824 */ /* 0x000fe400078e0a04 */
[----:B------:R-:W-:Y:S02]  /*e6d0*/  IMAD.MOV.U32 R38, RZ, RZ, R32 ;  /* 0x000000ffff267224 */ /* 0x000fe400078e0020 */
[----:B------:R-:W-:Y:S01]  /*e6e0*/  @!P6 IMAD.IADD R14, R14, 0x1, -R4 ;  /* 0x000000010e0ee824 */ /* 0x000fe200078e0a04 */
[----:B------:R-:W-:Y:S01]  /*e6f0*/  ISETP.GT.U32.AND P6, PT, R4, R12, PT ;  /* 0x0000000c0400720c */ /* 0x000fe20003fc4070 */
[----:B------:R-:W-:-:S02]  /*e700*/  IMAD.MOV.U32 R32, RZ, RZ, R16 ;  /* 0x000000ffff207224 */ /* 0x000fc400078e0010 */
[----:B------:R-:W-:Y:S01]  /*e710*/  IMAD.HI.U32 R16, R0, R2, RZ ;  /* 0x0000000200107227 */ /* 0x000fe200078e00ff */
[----:B------:R-:W-:-:S03]  /*e720*/  ISETP.GT.U32.AND P1, PT, R4, R9, PT ;  /* 0x000000090400720c */ /* 0x000fc60003f24070 */
[----:B------:R-:W-:Y:S02]  /*e730*/  IMAD.MOV R16, RZ, RZ, -R16 ;  /* 0x000000ffff107224 */ /* 0x000fe400078e0a10 */
[----:B------:R-:W-:Y:S02]  /*e740*/  @!P3 IMAD.IADD R15, R15, 0x1, -R4 ;  /* 0x000000010f0fb824 */ /* 0x000fe400078e0a04 */
[----:B------:R-:W-:Y:S01]  /*e750*/  IMAD R2, R4, R16, R2 ;  /* 0x0000001004027224 */ /* 0x000fe200078e0202 */
[----:B----4-:R-:W-:Y:S01]  /*e760*/  IABS R11, R44 ;  /* 0x0000002c000b7213 */ /* 0x010fe20000000000 */
[--C-:B------:R-:W-:Y:S01]  /*e770*/  @!P6 IMAD.IADD R12, R12, 0x1, -R4.reuse ;  /* 0x000000010c0ce824 */ /* 0x100fe200078e0a04 */
[C---:B------:R-:W-:Y:S02]  /*e780*/  ISETP.GT.U32.AND P3, PT, R4.reuse, R15, PT ;  /* 0x0000000f0400720c */ /* 0x040fe40003f64070 */
[C---:B------:R-:W-:Y:S01]  /*e790*/  ISETP.GT.U32.AND P6, PT, R4.reuse, R2, PT ;  /* 0x000000020400720c */ /* 0x040fe20003fc4070 */
[----:B------:R-:W-:Y:S01]  /*e7a0*/  @!P1 IMAD.IADD R9, R9, 0x1, -R4 ;  /* 0x0000000109099824 */ /* 0x000fe200078e0a04 */
[----:B------:R-:W-:Y:S01]  /*e7b0*/  ISETP.GT.U32.AND P1, PT, R4, R13, PT ;  /* 0x0000000d0400720c */ /* 0x000fe20003f24070 */
[----:B------:R-:W-:Y:S01]  /*e7c0*/  IMAD.HI.U32 R6, R0, R11, RZ ;  /* 0x0000000b00067227 */ /* 0x000fe200078e00ff */
[----:B------:R-:W-:-:S02]  /*e7d0*/  ISETP.GE.AND P4, PT, R39, RZ, PT ;  /* 0x000000ff2700720c */ /* 0x000fc40003f86270 */
[----:B------:R-:W-:Y:S01]  /*e7e0*/  ISETP.GE.AND P2, PT, R40, RZ, PT ;  /* 0x000000ff2800720c */ /* 0x000fe20003f46270 */
[----:B------:R-:W-:Y:S01]  /*e7f0*/  IMAD.MOV R6, RZ, RZ, -R6 ;  /* 0x000000ffff067224 */ /* 0x000fe200078e0a06 */
[----:B------:R-:W-:-:S03]  /*e800*/  IABS R10, R46 ;  /* 0x0000002e000a7213 */ /* 0x000fc60000000000 */
[----:B------:R-:W-:Y:S01]  /*e810*/  @!P3 IMAD.IADD R15, R15, 0x1, -R4 ;  /* 0x000000010f0fb824 */ /* 0x000fe200078e0a04 */
[----:B------:R-:W-:Y:S01]  /*e820*/  ISETP.GE.AND P3, PT, R41, RZ, PT ;  /* 0x000000ff2900720c */ /* 0x000fe20003f66270 */
[----:B------:R-:W-:Y:S01]  /*e830*/  IMAD.MOV.U32 R41, RZ, RZ, R36 ;  /* 0x000000ffff297224 */ /* 0x000fe200078e0024 */
[----:B------:R-:W-:Y:S01]  /*e840*/  IABS R16, R57 ;  /* 0x0000003900107213 */ /* 0x000fe20000000000 */
[C---:B------:R-:W-:Y:S01]  /*e850*/  IMAD R11, R4.reuse, R6, R11 ;  /* 0x00000006040b7224 */ /* 0x040fe200078e020b */
[----:B------:R-:W-:Y:S01]  /*e860*/  ISETP.GT.U32.AND P0, PT, R4, R14, PT ;  /* 0x0000000e0400720c */ /* 0x000fe20003f04070 */
[----:B------:R-:W-:Y:S02]  /*e870*/  @!P6 IMAD.IADD R2, R2, 0x1, -R4 ;  /* 0x000000010202e824 */ /* 0x000fe400078e0a04 */
[----:B------:R-:W-:Y:S01]  /*e880*/  IMAD.MOV.U32 R36, RZ, RZ, R20 ;  /* 0x000000ffff247224 */ /* 0x000fe200078e0014 */
[----:B------:R0:W-:Y:S01]  /*e890*/  STL [R1+0x670], R5 ;  /* 0x0006700501007387 */ /* 0x0001e20000100800 */
[----:B------:R-:W-:Y:S01]  /*e8a0*/  IMAD.HI.U32 R20, R0, R10, RZ ;  /* 0x0000000a00147227 */ /* 0x000fe200078e00ff */
[----:B------:R-:W-:-:S03]  /*e8b0*/  ISETP.GT.U32.AND P6, PT, R4, R2, PT ;  /* 0x000000020400720c */ /* 0x000fc60003fc4070 */
[----:B------:R-:W-:Y:S02]  /*e8c0*/  IMAD.MOV.U32 R39, RZ, RZ, R31 ;  /* 0x000000ffff277224 */ /* 0x000fe400078e001f */
[----:B------:R-:W-:Y:S02]  /*e8d0*/  IMAD.MOV.U32 R31, RZ, RZ, R25 ;  /* 0x000000ffff1f7224 */ /* 0x000fe400078e0019 */
[----:B------:R-:W-:Y:S01]  /*e8e0*/  @!P1 IMAD.IADD R13, R13, 0x1, -R4 ;  /* 0x000000010d0d9824 */ /* 0x000fe200078e0a04 */
[----:B------:R-:W-:Y:S01]  /*e8f0*/  ISETP.GT.U32.AND P1, PT, R4, R11, PT ;  /* 0x0000000b0400720c */ /* 0x000fe20003f24070 */
[----:B0-----:R-:W-:Y:S02]  /*e900*/  IMAD.MOV.U32 R5, RZ, RZ, R9 ;  /* 0x000000ffff057224 */ /* 0x001fe400078e0009 */
[----:B------:R-:W-:Y:S01]  /*e910*/  IMAD.MOV.U32 R25, RZ, RZ, R17 ;  /* 0x000000ffff197224 */ /* 0x000fe200078e0011 */
[----:B------:R-:W-:Y:S01]  /*e920*/  IABS R8, R47 ;  /* 0x0000002f00087213 */ /* 0x000fe20000000000 */
[----:B------:R-:W-:-:S02]  /*e930*/  IMAD.MOV R20, RZ, RZ, -R20 ;  /* 0x000000ffff147224 */ /* 0x000fc400078e0a14 */
[----:B------:R-:W-:Y:S01]  /*e940*/  IMAD.HI.U32 R17, R0, R16, RZ ;  /* 0x0000001000117227 */ /* 0x000fe200078e00ff */
[----:B------:R-:W-:-:S03]  /*e950*/  IABS R6, R56 ;  /* 0x0000003800067213 */ /* 0x000fc60000000000 */
[----:B------:R-:W-:Y:S02]  /*e960*/  @!P5 IMAD.MOV R15, RZ, RZ, -R15 ;  /* 0x000000ffff0fd224 */ /* 0x000fe400078e0a0f */
[----:B------:R-:W-:Y:S02]  /*e970*/  @!P4 IMAD.MOV R7, RZ, RZ, -R7 ;  /* 0x000000ffff07c224 */ /* 0x000fe400078e0a07 */
[----:B------:R-:W-:Y:S01]  /*e980*/  @!P2 IMAD.MOV R5, RZ, RZ, -R5 ;  /* 0x000000ffff05a224 */ /* 0x000fe200078e0a05 */
[----:B------:R-:W-:Y:S01]  /*e990*/  STL [R1+0x678], R15 ;  /* 0x0006780f01007387 */ /* 0x000fe20000100800 */
[----:B------:R-:W-:Y:S01]  /*e9a0*/  IMAD.MOV.U32 R40, RZ, RZ, R22 ;  /* 0x000000ffff287224 */ /* 0x000fe200078e0016 */
[C---:B------:R-:W-:Y:S01]  /*e9b0*/  ISETP.GT.U32.AND P5, PT, R4.reuse, R13, PT ;  /* 0x0000000d0400720c */ /* 0x040fe20003fa4070 */
[C---:B------:R-:W-:Y:S02]  /*e9c0*/  IMAD R10, R4.reuse, R20, R10 ;  /* 0x00000014040a7224 */ /* 0x040fe400078e020a */
[----:B------:R-:W-:Y:S01]  /*e9d0*/  IMAD.MOV R17, RZ, RZ, -R17 ;  /* 0x000000ffff117224 */ /* 0x000fe200078e0a11 */
[----:B------:R-:W-:Y:S01]  /*e9e0*/  STL [R1+0x67c], R7 ;  /* 0x00067c0701007387 */ /* 0x000fe20000100800 */
[----:B------:R-:W-:Y:S01]  /*e9f0*/  IMAD.MOV.U32 R22, RZ, RZ, R19 ;  /* 0x000000ffff167224 */ /* 0x000fe200078e0013 */
[----:B------:R-:W-:Y:S01]  /*ea00*/  ISETP.GT.U32.AND P4, PT, R4, R12, PT ;  /* 0x0000000c0400720c */ /* 0x000fe20003f84070 */
[C---:B------:R-:W-:Y:S01]  /*ea10*/  IMAD.HI.U32 R19, R0.reuse, R8, RZ ;  /* 0x0000000800137227 */ /* 0x040fe200078e00ff */
[----:B------:R0:W-:Y:S03]  /*ea20*/  STL [R1+0x684], R5 ;  /* 0x0006840501007387 */ /* 0x0001e60000100800 */
[----:B------:R-:W-:-:S04]  /*ea30*/  IMAD.HI.U32 R18, R0, R6, RZ ;  /* 0x0000000600127227 */ /* 0x000fc800078e00ff */
[----:B------:R-:W-:Y:S01]  /*ea40*/  @!P0 IMAD.IADD R14, R14, 0x1, -R4 ;  /* 0x000000010e0e8824 */ /* 0x000fe200078e0a04 */
[C---:B------:R-:W-:Y:S01]  /*ea50*/  ISETP.GT.U32.AND P0, PT, R4.reuse, R10, PT ;  /* 0x0000000a0400720c */ /* 0x040fe20003f04070 */
[----:B0-----:R-:W-:Y:S02]  /*ea60*/  IMAD R5, R4, R17, R16 ;  /* 0x0000001104057224 */ /* 0x001fe400078e0210 */
[----:B------:R-:W-:Y:S02]  /*ea70*/  IMAD.MOV R19, RZ, RZ, -R19 ;  /* 0x000000ffff137224 */ /* 0x000fe400078e0a13 */
[----:B------:R-:W-:Y:S02]  /*ea80*/  IMAD.MOV R18, RZ, RZ, -R18 ;  /* 0x000000ffff127224 */ /* 0x000fe400078e0a12 */
[--C-:B------:R-:W-:Y:S02]  /*ea90*/  @!P1 IMAD.IADD R11, R11, 0x1, -R4.reuse ;  /* 0x000000010b0b9824 */ /* 0x100fe400078e0a04 */
[----:B------:R-:W-:Y:S01]  /*eaa0*/  @!P6 IMAD.IADD R2, R2, 0x1, -R4 ;  /* 0x000000010202e824 */ /* 0x000fe200078e0a04 */
[C---:B------:R-:W-:Y:S01]  /*eab0*/  ISETP.GT.U32.AND P6, PT, R4.reuse, R5, PT ;  /* 0x000000050400720c */ /* 0x040fe20003fc4070 */
[C---:B------:R-:W-:Y:S01]  /*eac0*/  IMAD R8, R4.reuse, R19, R8 ;  /* 0x0000001304087224 */ /* 0x040fe200078e0208 */
[C---:B------:R-:W-:Y:S01]  /*ead0*/  ISETP.GT.U32.AND P2, PT, R4.reuse, R11, PT ;  /* 0x0000000b0400720c */ /* 0x040fe20003f44070 */
[----:B------:R-:W-:-:S02]  /*eae0*/  IMAD R6, R4, R18, R6 ;  /* 0x0000001204067224 */ /* 0x000fc400078e0206 */
[--C-:B------:R-:W-:Y:S01]  /*eaf0*/  @!P5 IMAD.IADD R13, R13, 0x1, -R4.reuse ;  /* 0x000000010d0dd824 */ /* 0x100fe200078e0a04 */
[----:B------:R-:W-:Y:S01]  /*eb00*/  ISETP.GT.U32.AND P5, PT, R4, R8, PT ;  /* 0x000000080400720c */ /* 0x000fe20003fa4070 */
[--C-:B------:R-:W-:Y:S01]  /*eb10*/  @!P4 IMAD.IADD R12, R12, 0x1, -R4.reuse ;  /* 0x000000010c0cc824 */ /* 0x100fe200078e0a04 */
[----:B------:R-:W-:Y:S01]  /*eb20*/  ISETP.GT.U32.AND P4, PT, R4, R6, PT ;  /* 0x000000060400720c */ /* 0x000fe20003f84070 */
[----:B------:R-:W-:-:S04]  /*eb30*/  @!P0 IMAD.IADD R10, R10, 0x1, -R4 ;  /* 0x000000010a0a8824 */ /* 0x000fc800078e0a04 */
[--C-:B------:R-:W-:Y:S01]  /*eb40*/  @!P6 IMAD.IADD R5, R5, 0x1, -R4.reuse ;  /* 0x000000010505e824 */ /* 0x100fe200078e0a04 */
[----:B------:R-:W-:Y:S01]  /*eb50*/  ISETP.GT.U32.AND P6, PT, R4, R10, PT ;  /* 0x0000000a0400720c */ /* 0x000fe20003fc4070 */
[--C-:B------:R-:W-:Y:S01]  /*eb60*/  @!P2 IMAD.IADD R11, R11, 0x1, -R4.reuse ;  /* 0x000000010b0ba824 */ /* 0x100fe200078e0a04 */
[----:B------:R-:W-:Y:S02]  /*eb70*/  ISETP.GE.AND P1, PT, R42, RZ, PT ;  /* 0x000000ff2a00720c */ /* 0x000fe40003f26270 */
[----:B------:R-:W-:Y:S01]  /*eb80*/  ISETP.GE.AND P2, PT, R43, RZ, PT ;  /* 0x000000ff2b00720c */ /* 0x000fe20003f46270 */
[--C-:B------:R-:W-:Y:S01]  /*eb90*/  @!P5 IMAD.IADD R8, R8, 0x1, -R4.reuse ;  /* 0x000000010808d824 */ /* 0x100fe200078e0a04 */
[----:B------:R-:W-:Y:S01]  /*eba0*/  ISETP.GE.AND P0, PT, R44, RZ, PT ;  /* 0x000000ff2c00720c */ /* 0x000fe20003f06270 */
[----:B------:R-:W-:Y:S01]  /*ebb0*/  @!P4 IMAD.IADD R6, R6, 0x1, -R4 ;  /* 0x000000010606c824 */ /* 0x000fe200078e0a04 */
[----:B------:R-:W-:Y:S01]  /*ebc0*/  ISETP.GE.AND P5, PT, R45, RZ, PT ;  /* 0x000000ff2d00720c */ /* 0x000fe20003fa6270 */
[----:B------:R-:W-:Y:S01]  /*ebd0*/  IMAD.MOV.U32 R20, RZ, RZ, R14 ;  /* 0x000000ffff147224 */ /* 0x000fe200078e000e */
[----:B------:R-:W-:Y:S01]  /*ebe0*/  ISETP.GE.AND P4, PT, R46, RZ, PT ;  /* 0x000000ff2e00720c */ /* 0x000fe20003f86270 */
[----:B------:R-:W-:-:S02]  /*ebf0*/  IMAD.MOV.U32 R19, RZ, RZ, R13 ;  /* 0x000000ffff137224 */ /* 0x000fc400078e000d */
[----:B------:R-:W-:Y:S02]  /*ec00*/  @!P3 IMAD.MOV R20, RZ, RZ, -R20 ;  /* 0x000000ffff14b224 */ /* 0x000fe400078e0a14 */
[----:B------:R-:W-:Y:S02]  /*ec10*/  IMAD.MOV.U32 R18, RZ, RZ, R12 ;  /* 0x000000ffff127224 */ /* 0x000fe400078e000c */
[----:B------:R-:W-:Y:S01]  /*ec20*/  @!P6 IMAD.IADD R10, R10, 0x1, -R4 ;  /* 0x000000010a0ae824 */ /* 0x000fe200078e0a04 */
[----:B------:R0:W-:Y:S01]  /*ec30*/  STL [R1+0x688], R20 ;  /* 0x0006881401007387 */ /* 0x0001e20000100800 */
[----:B------:R-:W-:Y:S02]  /*ec40*/  @!P1 IMAD.MOV R19, RZ, RZ, -R19 ;  /* 0x000000ffff139224 */ /* 0x000fe400078e0a13 */
[----:B------:R-:W-:Y:S02]  /*ec50*/  @!P2 IMAD.MOV R18, RZ, RZ, -R18 ;  /* 0x000000ffff12a224 */ /* 0x000fe400078e0a12 */
[----:B------:R-:W-:-:S02]  /*ec60*/  IMAD.MOV.U32 R13, RZ, RZ, R10 ;  /* 0x000000ffff0d7224 */ /* 0x000fc400078e000a */
[----:B------:R-:W-:Y:S02]  /*ec70*/  @!P0 IMAD.MOV R11, RZ, RZ, -R11 ;  /* 0x000000ffff0b8224 */ /* 0x000fe400078e0a0b */
[----:B0-----:R-:W-:Y:S02]  /*ec80*/  IMAD.MOV.U32 R20, RZ, RZ, R41 ;  /* 0x000000ffff147224 */ /* 0x001fe400078e0029 */
[----:B------:R-:W-:Y:S02]  /*ec90*/  IMAD.MOV.U32 R41, RZ, RZ, R36 ;  /* 0x000000ffff297224 */ /* 0x000fe400078e0024 */
[----:B------:R-:W-:Y:S01]  /*eca0*/  @!P5 IMAD.MOV R2, RZ, RZ, -R2 ;  /* 0x000000ffff02d224 */ /* 0x000fe200078e0a02 */
[----:B------:R0:W-:Y:S01]  /*ecb0*/  STL [R1+0x690], R19 ;  /* 0x0006901301007387 */ /* 0x0001e20000100800 */
[----:B------:R-:W-:Y:S02]  /*ecc0*/  @!P4 IMAD.MOV R13, RZ, RZ, -R13 ;  /* 0x000000ffff0dc224 */ /* 0x000fe400078e0a0d */
[----:B------:R-:W-:Y:S01]  /*ecd0*/  IMAD.MOV.U32 R42, RZ, RZ, R41 ;  /* 0x000000ffff2a7224 */ /* 0x000fe200078e0029 */
[----:B------:R-:W-:Y:S01]  /*ece0*/  STL [R1+0x694], R18 ;  /* 0x0006941201007387 */ /* 0x000fe20000100800 */
[----:B------:R-:W-:-:S02]  /*ecf0*/  IMAD.MOV.U32 R36, RZ, RZ, R26 ;  /* 0x000000ffff247224 */ /* 0x000fc400078e001a */
[----:B------:R-:W-:Y:S01]  /*ed00*/  IMAD.MOV.U32 R41, RZ, RZ, R40 ;  /* 0x000000ffff297224 */ /* 0x000fe200078e0028 */
[----:B------:R3:W-:Y:S01]  /*ed10*/  STL [R1+0x69c], R11 ;  /* 0x00069c0b01007387 */ /* 0x0007e20000100800 */
[----:B------:R-:W-:Y:S02]  /*ed20*/  IMAD.MOV.U32 R26, RZ, RZ, R28 ;  /* 0x000000ffff1a7224 */ /* 0x000fe400078e001c */
[----:B------:R-:W-:Y:S01]  /*ed30*/  IMAD.MOV.U32 R40, RZ, RZ, R39 ;  /* 0x000000ffff287224 */ /* 0x000fe200078e0027 */
[----:B------:R-:W-:Y:S01]  /*ed40*/  STL [R1+0x6a4], R2 ;  /* 0x0006a40201007387 */ /* 0x000fe20000100800 */
[----:B------:R-:W-:Y:S02]  /*ed50*/  IMAD.MOV.U32 R39, RZ, RZ, R38 ;  /* 0x000000ffff277224 */ /* 0x000fe400078e0026 */
[----:B------:R-:W-:Y:S01]  /*ed60*/  IMAD.MOV.U32 R38, RZ, RZ, R37 ;  /* 0x000000ffff267224 */ /* 0x000fe200078e0025 */
[----:B------:R-:W2:Y:S04]  /*ed70*/  LDL.LU R28, [R1+0x5c] ;  /* 0x00005c00011c7983 */ /* 0x000ea80000300800 */
[----:B------:R-:W-:Y:S04]  /*ed80*/  STL [R1+0x6a8], R13 ;  /* 0x0006a80d01007387 */ /* 0x000fe80000100800 */
[----:B------:R-:W4:Y:S01]  /*ed90*/  LDL.LU R37, [R1+0x1c] ;  /* 0x00001c0001257983 */ /* 0x000f220000300800 */
[----:B------:R-:W-:-:S05]  /*eda0*/  IABS R9, R58 ;  /* 0x0000003a00097213 */ /* 0x000fca0000000000 */
[----:B------:R-:W-:Y:S01]  /*edb0*/  IMAD.HI.U32 R16, R0, R9, RZ ;  /* 0x0000000900107227 */ /* 0x000fe200078e00ff */
[----:B------:R-:W-:-:S03]  /*edc0*/  IABS R7, R59 ;  /* 0x0000003b00077213 */ /* 0x000fc60000000000 */
[----:B------:R-:W-:Y:S02]  /*edd0*/  IMAD.MOV R16, RZ, RZ, -R16 ;  /* 0x000000ffff107224 */ /* 0x000fe400078e0a10 */
[----:B------:R-:W-:-:S04]  /*ede0*/  IMAD.HI.U32 R15, R0, R7, RZ ;  /* 0x00000007000f7227 */ /* 0x000fc800078e00ff */
[----:B------:R-:W-:Y:S02]  /*edf0*/  IMAD R9, R4, R16, R9 ;  /* 0x0000001004097224 */ /* 0x000fe400078e0209 */
[----:B------:R-:W-:-:S03]  /*ee00*/  IMAD.MOV R15, RZ, RZ, -R15 ;  /* 0x000000ffff0f7224 */ /* 0x000fc600078e0a0f */
[C---:B------:R-:W-:Y:S01]  /*ee10*/  ISETP.GT.U32.AND P0, PT, R4.reuse, R9, PT ;  /* 0x000000090400720c */ /* 0x040fe20003f04070 */
[C---:B------:R-:W-:Y:S01]  /*ee20*/  IMAD R7, R4.reuse, R15, R7 ;  /* 0x0000000f04077224 */ /* 0x040fe200078e0207 */
[C---:B------:R-:W-:Y:S02]  /*ee30*/  ISETP.GT.U32.AND P1, PT, R4.reuse, R8, PT ;  /* 0x000000080400720c */ /* 0x040fe40003f24070 */
[C---:B------:R-:W-:Y:S02]  /*ee40*/  ISETP.GT.U32.AND P3, PT, R4.reuse, R6, PT ;  /* 0x000000060400720c */ /* 0x040fe40003f64070 */
[C---:B------:R-:W-:Y:S02]  /*ee50*/  ISETP.GT.U32.AND P6, PT, R4.reuse, R7, PT ;  /* 0x000000070400720c */ /* 0x040fe40003fc4070 */
[----:B------:R-:W-:Y:S02]  /*ee60*/  ISETP.GT.U32.AND P2, PT, R4, R5, PT ;  /* 0x000000050400720c */ /* 0x000fe40003f44070 */
[----:B------:R-:W-:-:S03]  /*ee70*/  ISETP.GE.AND P5, PT, R47, RZ, PT ;  /* 0x000000ff2f00720c */ /* 0x000fc60003fa6270 */
[--C-:B------:R-:W-:Y:S02]  /*ee80*/  @!P0 IMAD.IADD R9, R9, 0x1, -R4.reuse ;  /* 0x0000000109098824 */ /* 0x100fe400078e0a04 */
[--C-:B------:R-:W-:Y:S01]  /*ee90*/  @!P1 IMAD.IADD R8, R8, 0x1, -R4.reuse ;  /* 0x0000000108089824 */ /* 0x100fe200078e0a04 */
[----:B------:R-:W-:Y:S01]  /*eea0*/  ISETP.GE.AND P1, PT, R56, RZ, PT ;  /* 0x000000ff3800720c */ /* 0x000fe20003f26270 */
[--C-:B------:R-:W-:Y:S01]  /*eeb0*/  @!P3 IMAD.IADD R6, R6, 0x1, -R4.reuse ;  /* 0x000000010606b824 */ /* 0x100fe200078e0a04 */
[----:B------:R-:W-:Y:S02]  /*eec0*/  ISETP.GT.U32.AND P4, PT, R4, R9, PT ;  /* 0x000000090400720c */ /* 0x000fe40003f84070 */
[----:B------:R-:W-:Y:S01]  /*eed0*/  ISETP.GE.AND P3, PT, R57, RZ, PT ;  /* 0x000000ff3900720c */ /* 0x000fe20003f66270 */
[----:B------:R-:W-:Y:S02]  /*eee0*/  @!P6 IMAD.IADD R7, R7, 0x1, -R4 ;  /* 0x000000010707e824 */ /* 0x000fe400078e0a04 */
[----:B------:R-:W-:-:S02]  /*eef0*/  IMAD.MOV.U32 R12, RZ, RZ, R8 ;  /* 0x000000ffff0c7224 */ /* 0x000fc400078e0008 */
[----:B------:R-:W-:Y:S01]  /*ef00*/  @!P2 IMAD.IADD R5, R5, 0x1, -R4 ;  /* 0x000000010505a824 */ /* 0x000fe200078e0a04 */
[----:B------:R-:W-:Y:S01]  /*ef10*/  ISETP.GE.AND P2, PT, R58, RZ, PT ;  /* 0x000000ff3a00720c */ /* 0x000fe20003f46270 */
[----:B------:R-:W-:Y:S01]  /*ef20*/  @!P5 IMAD.MOV R12, RZ, RZ, -R12 ;  /* 0x000000ffff0cd224 */ /* 0x000fe200078e0a0c */
[----:B------:R-:W-:Y:S01]  /*ef30*/  ISETP.GT.U32.AND P5, PT, R4, R7, PT ;  /* 0x000000070400720c */ /* 0x000fe20003fa4070 */
[----:B------:R-:W-:Y:S02]  /*ef40*/  @!P1 IMAD.MOV R6, RZ, RZ, -R6 ;  /* 0x000000ffff069224 */ /* 0x000fe400078e0a06 */
[----:B------:R-:W-:Y:S02]  /*ef50*/  @!P4 IMAD.IADD R9, R9, 0x1, -R4 ;  /* 0x000000010909c824 */ /* 0x000fe400078e0a04 */
[----:B------:R-:W-:Y:S02]  /*ef60*/  @!P3 IMAD.MOV R5, RZ, RZ, -R5 ;  /* 0x000000ffff05b224 */ /* 0x000fe400078e0a05 */
[----:B0-----:R-:W-:-:S02]  /*ef70*/  IMAD.MOV.U32 R19, RZ, RZ, R41 ;  /* 0x000000ffff137224 */ /* 0x001fc400078e0029 */
[----:B------:R-:W-:Y:S01]  /*ef80*/  IMAD.MOV.U32 R41, RZ, RZ, R40 ;  /* 0x000000ffff297224 */ /* 0x000fe200078e0028 */
[----:B------:R-:W-:Y:S01]  /*ef90*/  STL [R1+0x6b0], R12 ;  /* 0x0006b00c01007387 */ /* 0x000fe20000100800 */
[----:B------:R-:W-:Y:S01]  /*efa0*/  IMAD.MOV.U32 R40, RZ, RZ, R38 ;  /* 0x000000ffff287224 */ /* 0x000fe200078e0026 */
[----:B------:R-:W-:Y:S01]  /*efb0*/  ISETP.GE.AND P0, PT, R59, RZ, PT ;  /* 0x000000ff3b00720c */ /* 0x000fe20003f06270 */
[----:B------:R-:W-:Y:S01]  /*efc0*/  IMAD.MOV.U32 R10, RZ, RZ, R9 ;  /* 0x000000ffff0a7224 */ /* 0x000fe200078e0009 */
[----:B------:R-:W-:Y:S01]  /*efd0*/  STL [R1+0x6b4], R6 ;  /* 0x0006b40601007387 */ /* 0x000fe20000100800 */
[----:B---3--:R-:W-:Y:S02]  /*efe0*/  IABS R11, R61 ;  /* 0x0000003d000b7213 */ /* 0x008fe40000000000 */
[----:B------:R-:W-:Y:S01]  /*eff0*/  ISETP.GE.AND P4, PT, R19, RZ, PT ;  /* 0x000000ff1300720c */ /* 0x000fe20003f86270 */
[----:B------:R0:W-:Y:S01]  /*f000*/  STL [R1+0x760], R5 ;  /* 0x0007600501007387 */ /* 0x0001e20000100800 */
[----:B------:R-:W-:-:S02]  /*f010*/  @!P2 IMAD.MOV R10, RZ, RZ, -R10 ;  /* 0x000000ffff0aa224 */ /* 0x000fc400078e0a0a */
[----:B------:R-:W-:Y:S02]  /*f020*/  @!P5 IMAD.IADD R7, R7, 0x1, -R4 ;  /* 0x000000010707d824 */ /* 0x000fe400078e0a04 */
[----:B------:R-:W-:Y:S01]  /*f030*/  IMAD.HI.U32 R8, R0, R11, RZ ;  /* 0x0000000b00087227 */ /* 0x000fe200078e00ff */
[----:B0-----:R-:W-:-:S03]  /*f040*/  IABS R5, R19 ;  /* 0x0000001300057213 */ /* 0x001fc60000000000 */
[----:B------:R-:W-:Y:S02]  /*f050*/  IMAD.MOV.U32 R19, RZ, RZ, R41 ;  /* 0x000000ffff137224 */ /* 0x000fe400078e0029 */
[----:B------:R-:W-:-:S03]  /*f060*/  IMAD.MOV R8, RZ, RZ, -R8 ;  /* 0x000000ffff087224 */ /* 0x000fc600078e0a08 */
[----:B------:R-:W-:Y:S01]  /*f070*/  ISETP.GE.AND P5, PT, R19, RZ, PT ;  /* 0x000000ff1300720c */ /* 0x000fe20003fa6270 */
[----:B------:R-:W-:Y:S01]  /*f080*/  IMAD R6, R4, R8, R11 ;  /* 0x0000000804067224 */ /* 0x000fe200078e020b */
[----:B------:R-:W-:Y:S02]  /*f090*/  IABS R8, R19 ;  /* 0x0000001300087213 */ /* 0x000fe40000000000 */
[----:B------:R-:W-:Y:S01]  /*f0a0*/  IABS R13, R20 ;  /* 0x00000014000d7213 */ /* 0x000fe20000000000 */
[----:B----4-:R-:W-:Y:S02]  /*f0b0*/  IMAD.MOV.U32 R38, RZ, RZ, R37 ;  /* 0x000000ffff267224 */ /* 0x010fe400078e0025 */
[----:B------:R-:W-:Y:S02]  /*f0c0*/  IMAD.MOV.U32 R37, RZ, RZ, R25 ;  /* 0x000000ffff257224 */ /* 0x000fe400078e0019 */
[----:B------:R-:W3:Y:S01]  /*f0d0*/  LDL R25, [R1+0x6604] ;  /* 0x0066040001197983 */ /* 0x000ee20000100800 */
[----:B------:R-:W-:-:S02]  /*f0e0*/  IMAD.MOV.U32 R41, RZ, RZ, R38 ;  /* 0x000000ffff297224 */ /* 0x000fc400078e0026 */
[----:B------:R-:W-:Y:S01]  /*f0f0*/  IMAD.MOV.U32 R38, RZ, RZ, R37 ;  /* 0x000000ffff267224 */ /* 0x000fe200078e0025 */
[----:B------:R-:W4:Y:S04]  /*f100*/  LDL.LU R45, [R1+0x10] ;  /* 0x00001000012d7983 */ /* 0x000f280000300800 */
[----:B------:R-:W2:Y:S04]  /*f110*/  LDL.LU R37, [R1+0x48] ;  /* 0x0000480001257983 */ /* 0x000ea80000300800 */
[----:B------:R-:W2:Y:S04]  /*f120*/  LDL.LU R18, [R1+0x14] ;  /* 0x0000140001127983 */ /* 0x000ea80000300800 */
[----:B------:R0:W-:Y:S01]  /*f130*/  STL [R1+0x770], R10 ;  /* 0x0007700a01007387 */ /* 0x0001e20000100800 */
[----:B------:R-:W-:-:S02]  /*f140*/  IMAD.MOV.U32 R19, RZ, RZ, R41 ;  /* 0x000000ffff137224 */ /* 0x000fc400078e0029 */
[----:B0-----:R-:W-:-:S04]  /*f150*/  IMAD.MOV.U32 R10, RZ, RZ, R7 ;  /* 0x000000ffff0a7224 */ /* 0x001fc800078e0007 */
[----:B------:R-:W-:Y:S02]  /*f160*/  @!P0 IMAD.MOV R10, RZ, RZ, -R10 ;  /* 0x000000ffff0a8224 */ /* 0x000fe400078e0a0a */
[----:B------:R-:W-:-:S03]  /*f170*/  IMAD.MOV.U32 R41, RZ, RZ, R30 ;  /* 0x000000ffff297224 */ /* 0x000fc600078e001e */
[----:B------:R-:W-:Y:S04]  /*f180*/  STL [R1+0x774], R10 ;  /* 0x0007740a01007387 */ /* 0x000fe80000100800 */
[----:B------:R-:W3:Y:S01]  /*f190*/  LDL.LU R30, [R1+0x44] ;  /* 0x00004400011e7983 */ /* 0x000ee20000300800 */
[----:B------:R-:W-:-:S03]  /*f1a0*/  ISETP.GE.AND P0, PT, R20, RZ, PT ;  /* 0x000000ff1400720c */ /* 0x000fc60003f06270 */
[----:B------:R-:W5:Y:S04]  /*f1b0*/  LDL.LU R20, [R1+0x18] ;  /* 0x0000180001147983 */ /* 0x000f680000300800 */
[----:B------:R-:W5:Y:S04]  /*f1c0*/  LDL.LU R44, [R1+0x20] ;  /* 0x00002000012c7983 */ /* 0x000f680000300800 */
[----:B------:R-:W5:Y:S01]  /*f1d0*/  LDL.LU R43, [R1+0x24] ;  /* 0x00002400012b7983 */ /* 0x000f620000300800 */
[----:B------:R-:W-:-:S05]  /*f1e0*/  IABS R15, R60 ;  /* 0x0000003c000f7213 */ /* 0x000fca0000000000 */
[----:B------:R-:W-:-:S04]  /*f1f0*/  IMAD.HI.U32 R2, R0, R15, RZ ;  /* 0x0000000f00027227 */ /* 0x000fc800078e00ff */
[----:B------:R-:W-:-:S04]  /*f200*/  IMAD.MOV R2, RZ, RZ, -R2 ;  /* 0x000000ffff027224 */ /* 0x000fc800078e0a02 */
[----:B------:R-:W-:-:S05]  /*f210*/  IMAD R2, R4, R2, R15 ;  /* 0x0000000204027224 */ /* 0x000fca00078e020f */
[----:B------:R-:W-:Y:S01]  /*f220*/  ISETP.GT.U32.AND P6, PT, R4, R2, PT ;  /* 0x000000020400720c */ /* 0x000fe20003fc4070 */
[----:B------:R-:W-:-:S12]  /*f230*/  IMAD.HI.U32 R9, R0, R5, RZ ;  /* 0x0000000500097227 */ /* 0x000fd800078e00ff */
[----:B------:R-:W-:-:S05]  /*f240*/  @!P6 IMAD.IADD R2, R2, 0x1, -R4 ;  /* 0x000000010202e824 */ /* 0x000fca00078e0a04 */
[C---:B------:R-:W-:Y:S01]  /*f250*/  ISETP.GT.U32.AND P2, PT, R4.reuse, R2, PT ;  /* 0x000000020400720c */ /* 0x040fe20003f44070 */
[----:B------:R-:W-:Y:S01]  /*f260*/  IMAD.MOV R7, RZ, RZ, -R9 ;  /* 0x000000ffff077224 */ /* 0x000fe200078e0a09 */
[----:B------:R-:W-:-:S03]  /*f270*/  ISETP.GT.U32.AND P6, PT, R4, R6, PT ;  /* 0x000000060400720c */ /* 0x000fc60003fc4070 */
[----:B------:R-:W-:-:S08]  /*f280*/  IMAD R5, R4, R7, R5 ;  /* 0x0000000704057224 */ /* 0x000fd000078e0205 */
[--C-:B------:R-:W-:Y:S01]  /*f290*/  @!P2 IMAD.IADD R2, R2, 0x1, -R4.reuse ;  /* 0x000000010202a824 */ /* 0x100fe200078e0a04 */
[----:B------:R-:W-:Y:S01]  /*f2a0*/  ISETP.GT.U32.AND P2, PT, R4, R5, PT ;  /* 0x000000050400720c */ /* 0x000fe20003f44070 */
[----:B------:R-:W-:-:S05]  /*f2b0*/  @!P6 IMAD.IADD R6, R6, 0x1, -R4 ;  /* 0x000000010606e824 */ /* 0x000fca00078e0a04 */
[----:B------:R-:W-:Y:S01]  /*f2c0*/  ISETP.GT.U32.AND P6, PT, R4, R6, PT ;  /* 0x000000060400720c */ /* 0x000fe20003fc4070 */
[----:B------:R-:W-:Y:S01]  /*f2d0*/  IMAD.HI.U32 R7, R0, R8, RZ ;  /* 0x0000000800077227 */ /* 0x000fe200078e00ff */
[----:B------:R-:W-:-:S05]  /*f2e0*/  ISETP.GE.AND P1, PT, R60, RZ, PT ;  /* 0x000000ff3c00720c */ /* 0x000fca0003f26270 */
[----:B------:R-:W-:Y:S01]  /*f2f0*/  @!P2 IMAD.IADD R5, R5, 0x1, -R4 ;  /* 0x000000010505a824 */ /* 0x000fe200078e0a04 */
[----:B------:R-:W-:Y:S01]  /*f300*/  ISETP.GE.AND P3, PT, R61, RZ, PT ;  /* 0x000000ff3d00720c */ /* 0x000fe20003f66270 */
[----:B------:R-:W-:-:S03]  /*f310*/  IMAD.MOV R7, RZ, RZ, -R7 ;  /* 0x000000ffff077224 */ /* 0x000fc600078e0a07 */
[----:B------:R-:W-:Y:S01]  /*f320*/  ISETP.GT.U32.AND P2, PT, R4, R5, PT ;  /* 0x000000050400720c */ /* 0x000fe20003f44070 */
[----:B------:R-:W-:-:S04]  /*f330*/  IMAD.HI.U32 R14, R0, R13, RZ ;  /* 0x0000000d000e7227 */ /* 0x000fc800078e00ff */
[----:B------:R-:W-:Y:S02]  /*f340*/  @!P6 IMAD.IADD R6, R6, 0x1, -R4 ;  /* 0x000000010606e824 */ /* 0x000fe400078e0a04 */
[C---:B------:R-:W-:Y:S02]  /*f350*/  IMAD R8, R4.reuse, R7, R8 ;  /* 0x0000000704087224 */ /* 0x040fe400078e0208 */
[----:B------:R-:W-:Y:S02]  /*f360*/  IMAD.MOV R14, RZ, RZ, -R14 ;  /* 0x000000ffff0e7224 */ /* 0x000fe400078e0a0e */
[----:B------:R-:W-:Y:S02]  /*f370*/  IMAD.MOV.U32 R16, RZ, RZ, R2 ;  /* 0x000000ffff107224 */ /* 0x000fe400078e0002 */
[----:B------:R-:W-:Y:S01]  /*f380*/  IMAD.MOV.U32 R15, RZ, RZ, R6 ;  /* 0x000000ffff0f7224 */ /* 0x000fe200078e0006 */
[----:B------:R-:W-:Y:S01]  /*f390*/  IABS R12, R42 ;  /* 0x0000002a000c7213 */ /* 0x000fe20000000000 */
[C---:B------:R-:W-:Y:S01]  /*f3a0*/  IMAD R13, R4.reuse, R14, R13 ;  /* 0x0000000e040d7224 */ /* 0x040fe200078e020d */
[----:B------:R-:W-:Y:S01]  /*f3b0*/  ISETP.GT.U32.AND P6, PT, R4, R8, PT ;  /* 0x000000080400720c */ /* 0x000fe20003fc4070 */
[----:B------:R-:W-:-:S02]  /*f3c0*/  @!P1 IMAD.MOV R16, RZ, RZ, -R16 ;  /* 0x000000ffff109224 */ /* 0x000fc400078e0a10 */
[----:B------:R-:W-:Y:S02]  /*f3d0*/  @!P3 IMAD.MOV R15, RZ, RZ, -R15 ;  /* 0x000000ffff0fb224 */ /* 0x000fe400078e0a0f */
[----:B------:R-:W-:Y:S01]  /*f3e0*/  @!P2 IMAD.IADD R5, R5, 0x1, -R4 ;  /* 0x000000010505a824 */ /* 0x000fe200078e0a04 */
[----:B------:R-:W-:Y:S01]  /*f3f0*/  ISETP.GE.AND P2, PT, R42, RZ, PT ;  /* 0x000000ff2a00720c */ /* 0x000fe20003f46270 */
[----:B------:R-:W-:Y:S01]  /*f400*/  IMAD.MOV.U32 R42, RZ, RZ, R41 ;  /* 0x000000ffff2a7224 */ /* 0x000fe200078e0029 */
[----:B------:R-:W-:Y:S01]  /*f410*/  ISETP.GT.U32.AND P1, PT, R4, R13, PT ;  /* 0x0000000d0400720c */ /* 0x000fe20003f24070 */
[----:B------:R-:W-:Y:S01]  /*f420*/  IMAD.HI.U32 R11, R0, R12, RZ ;  /* 0x0000000c000b7227 */ /* 0x000fe200078e00ff */
[----:B------:R-:W-:Y:S03]  /*f430*/  STL [R1+0x764], R16 ;  /* 0x0007641001007387 */ /* 0x000fe60000100800 */
[----:B------:R-:W-:Y:S01]  /*f440*/  IMAD.MOV.U32 R41, RZ, RZ, R39 ;  /* 0x000000ffff297224 */ /* 0x000fe200078e0027 */
[----:B------:R0:W-:Y:S01]  /*f450*/  STL [R1+0x76c], R15 ;  /* 0x00076c0f01007387 */ /* 0x0001e20000100800 */
[----:B------:R-:W-:-:S02]  /*f460*/  IMAD.MOV.U32 R39, RZ, RZ, R38 ;  /* 0x000000ffff277224 */ /* 0x000fc400078e0026 */
[----:B------:R-:W-:Y:S02]  /*f470*/  IMAD.MOV R11, RZ, RZ, -R11 ;  /* 0x000000ffff0b7224 */ /* 0x000fe400078e0a0b */
[----:B------:R-:W-:Y:S02]  /*f480*/  @!P6 IMAD.IADD R8, R8, 0x1, -R4 ;  /* 0x000000010808e824 */ /* 0x000fe400078e0a04 */
[C---:B------:R-:W-:Y:S02]  /*f490*/  IMAD R12, R4.reuse, R11, R12 ;  /* 0x0000000b040c7224 */ /* 0x040fe400078e020c */
[----:B------:R-:W-:Y:S01]  /*f4a0*/  @!P1 IMAD.IADD R13, R13, 0x1, -R4 ;  /* 0x000000010d0d9824 */ /* 0x000fe200078e0a04 */
[C---:B------:R-:W-:Y:S02]  /*f4b0*/  ISETP.GT.U32.AND P1, PT, R4.reuse, R8, PT ;  /* 0x000000080400720c */ /* 0x040fe40003f24070 */
[----:B------:R-:W-:Y:S01]  /*f4c0*/  ISETP.GT.U32.AND P3, PT, R4, R12, PT ;  /* 0x0000000c0400720c */ /* 0x000fe20003f64070 */
[----:B------:R-:W-:Y:S01]  /*f4d0*/  IMAD.MOV.U32 R14, RZ, RZ, R5 ;  /* 0x000000ffff0e7224 */ /* 0x000fe200078e0005 */
[----:B------:R-:W-:-:S03]  /*f4e0*/  IABS R6, R19 ;  /* 0x0000001300067213 */ /* 0x000fc60000000000 */
[----:B------:R-:W-:-:S06]  /*f4f0*/  @!P4 IMAD.MOV R14, RZ, RZ, -R14 ;  /* 0x000000ffff0ec224 */ /* 0x000fcc00078e0a0e */
[--C-:B------:R-:W-:Y:S02]  /*f500*/  @!P1 IMAD.IADD R8, R8, 0x1, -R4.reuse ;  /* 0x0000000108089824 */ /* 0x100fe400078e0a04 */
[----:B------:R-:W-:Y:S01]  /*f510*/  @!P3 IMAD.IADD R12, R12, 0x1, -R4 ;  /* 0x000000010c0cb824 */ /* 0x000fe200078e0a04 */
[----:B------:R-:W-:Y:S01]  /*f520*/  ISETP.GT.U32.AND P3, PT, R4, R13, PT ;  /* 0x0000000d0400720c */ /* 0x000fe20003f64070 */
[----:B0-----:R-:W-:-:S04]  /*f530*/  IMAD.HI.U32 R15, R0, R6, RZ ;  /* 0x00000006000f7227 */ /* 0x001fc800078e00ff */
[----:B------:R-:W-:Y:S02]  /*f540*/  IMAD.MOV R15, RZ, RZ, -R15 ;  /* 0x000000ffff0f7224 */ /* 0x000fe400078e0a0f */
[----:B------:R-:W-:Y:S02]  /*f550*/  IMAD.MOV.U32 R16, RZ, RZ, R8 ;  /* 0x000000ffff107224 */ /* 0x000fe400078e0008 */
[C---:B------:R-:W-:Y:S02]  /*f560*/  IMAD R6, R4.reuse, R15, R6 ;  /* 0x0000000f04067224 */ /* 0x040fe400078e0206 */
[----:B------:R-:W-:Y:S02]  /*f570*/  @!P5 IMAD.MOV R16, RZ, RZ, -R16 ;  /* 0x000000ffff10d224 */ /* 0x000fe400078e0a10 */
[----:B------:R-:W-:Y:S01]  /*f580*/  @!P3 IMAD.IADD R13, R13, 0x1, -R4 ;  /* 0x000000010d0db824 */ /* 0x000fe200078e0a04 */
[----:B------:R-:W-:-:S03]  /*f590*/  ISETP.GT.U32.AND P5, PT, R4, R6, PT ;  /* 0x000000060400720c */ /* 0x000fc60003fa4070 */
[----:B------:R-:W-:-:S10]  /*f5a0*/  @!P0 IMAD.MOV R13, RZ, RZ, -R13 ;  /* 0x000000ffff0d8224 */ /* 0x000fd400078e0a0d */
[----:B------:R-:W-:Y:S01]  /*f5b0*/  @!P5 IMAD.IADD R6, R6, 0x1, -R4 ;  /* 0x000000010606d824 */ /* 0x000fe200078e0a04 */
[----:B----4-:R-:W-:-:S05]  /*f5c0*/  IABS R9, R45 ;  /* 0x0000002d00097213 */ /* 0x010fca0000000000 */
[----:B------:R-:W-:-:S04]  /*f5d0*/  IMAD.HI.U32 R7, R0, R9, RZ ;  /* 0x0000000900077227 */ /* 0x000fc800078e00ff */
[----:B------:R-:W-:Y:S01]  /*f5e0*/  IMAD.MOV R7, RZ, RZ, -R7 ;  /* 0x000000ffff077224 */ /* 0x000fe200078e0a07 */
[----:B--2---:R-:W-:-:S03]  /*f5f0*/  IABS R10, R18 ;  /* 0x00000012000a7213 */ /* 0x004fc60000000000 */
[----:B------:R-:W-:Y:S02]  /*f600*/  IMAD R9, R4, R7, R9 ;  /* 0x0000000704097224 */ /* 0x000fe400078e0209 */
[----:B------:R-:W-:-:S03]  /*f610*/  IMAD.HI.U32 R2, R0, R10, RZ ;  /* 0x0000000a00027227 */ /* 0x000fc600078e00ff */
[----:B------:R-:W-:Y:S01]  /*f620*/  ISETP.GT.U32.AND P6, PT, R4, R9, PT ;  /* 0x000000090400720c */ /* 0x000fe20003fc4070 */
[----:B---3--:R-:W-:Y:S02]  /*f630*/  IMAD.MOV.U32 R38, RZ, RZ, R30 ;  /* 0x000000ffff267224 */ /* 0x008fe400078e001e */
[----:B------:R-:W2:Y:S04]  /*f640*/  LDL R30, [R1+0x65d4] ;  /* 0x0065d400011e7983 */ /* 0x000ea80000100800 */
[----:B------:R-:W3:Y:S01]  /*f650*/  LDL.LU R17, [R1+0x2c] ;  /* 0x00002c0001117983 */ /* 0x000ee20000300800 */
[----:B------:R-:W-:-:S04]  /*f660*/  IMAD.MOV R2, RZ, RZ, -R2 ;  /* 0x000000ffff027224 */ /* 0x000fc800078e0a02 */
[----:B------:R-:W-:Y:S01]  /*f670*/  IMAD R10, R4, R2, R10 ;  /* 0x00000002040a7224 */ /* 0x000fe200078e020a */
[----:B-----5:R-:W-:Y:S01]  /*f680*/  IABS R11, R20 ;  /* 0x00000014000b7213 */ /* 0x020fe20000000000 */
[----:B------:R-:W-:-:S03]  /*f690*/  @!P6 IMAD.IADD R9, R9, 0x1, -R4 ;  /* 0x000000010909e824 */ /* 0x000fc600078e0a04 */
[----:B------:R-:W-:Y:S01]  /*f6a0*/  ISETP.GT.U32.AND P1, PT, R4, R10, PT ;  /* 0x0000000a0400720c */ /* 0x000fe20003f24070 */
[----:B------:R-:W-:Y:S01]  /*f6b0*/  IMAD.HI.U32 R5, R0, R11, RZ ;  /* 0x0000000b00057227 */ /* 0x000fe200078e00ff */
[C---:B------:R-:W-:Y:S02]  /*f6c0*/  ISETP.GT.U32.AND P6, PT, R4.reuse, R12, PT ;  /* 0x0000000c0400720c */ /* 0x040fe40003fc4070 */
[----:B------:R-:W-:Y:S01]  /*f6d0*/  ISETP.GT.U32.AND P4, PT, R4, R9, PT ;  /* 0x000000090400720c */ /* 0x000fe20003f84070 */
[----:B------:R-:W-:Y:S01]  /*f6e0*/  IMAD.MOV R5, RZ, RZ, -R5 ;  /* 0x000000ffff057224 */ /* 0x000fe200078e0a05 */
[----:B------:R-:W-:-:S03]  /*f6f0*/  IABS R2, R44 ;  /* 0x0000002c00027213 */ /* 0x000fc60000000000 */
[----:B------:R-:W-:Y:S01]  /*f700*/  IMAD R11, R4, R5, R11 ;  /* 0x00000005040b7224 */ /* 0x000fe200078e020b */
[----:B------:R0:W-:Y:S03]  /*f710*/  STL [R1+0x768], R14 ;  /* 0x0007680e01007387 */ /* 0x0001e60000100800 */
[--C-:B------:R-:W-:Y:S01]  /*f720*/  @!P1 IMAD.IADD R10, R10, 0x1, -R4.reuse ;  /* 0x000000010a0a9824 */ /* 0x100fe200078e0a04 */
[----:B------:R-:W-:Y:S01]  /*f730*/  ISETP.GE.AND P1, PT, R20, RZ, PT ;  /* 0x000000ff1400720c */ /* 0x000fe20003f26270 */
[----:B------:R-:W-:Y:S02]  /*f740*/  IMAD.MOV.U32 R20, RZ, RZ, R41 ;  /* 0x000000ffff147224 */ /* 0x000fe400078e0029 */
[----:B------:R-:W-:Y:S01]  /*f750*/  @!P6 IMAD.IADD R12, R12, 0x1, -R4 ;  /* 0x000000010c0ce824 */ /* 0x000fe200078e0a04 */
[----:B------:R-:W-:Y:S01]  /*f760*/  ISETP.GT.U32.AND P6, PT, R4, R11, PT ;  /* 0x0000000b0400720c */ /* 0x000fe20003fc4070 */
[----:B------:R-:W-:-:S02]  /*f770*/  IMAD.MOV.U32 R41, RZ, RZ, R40 ;  /* 0x000000ffff297224 */ /* 0x000fc400078e0028 */
[----:B0-----:R-:W-:Y:S01]  /*f780*/  IMAD.HI.U32 R14, R0, R2, RZ ;  /* 0x00000002000e7227 */ /* 0x001fe200078e00ff */
[----:B------:R-:W-:-:S03]  /*f790*/  ISETP.GE.AND P3, PT, R45, RZ, PT ;  /* 0x000000ff2d00720c */ /* 0x000fc60003f66270 */
[----:B------:R-:W-:Y:S02]  /*f7a0*/  IMAD.MOV.U32 R40, RZ, RZ, R39 ;  /* 0x000000ffff287224 */ /* 0x000fe400078e0027 */
[----:B------:R-:W-:Y:S01]  /*f7b0*/  @!P4 IMAD.IADD R9, R9, 0x1, -R4 ;  /* 0x000000010909c824 */ /* 0x000fe200078e0a04 */
[----:B------:R-:W-:Y:S01]  /*f7c0*/  ISETP.GE.AND P4, PT, R18, RZ, PT ;  /* 0x000000ff1200720c */ /* 0x000fe20003f86270 */
[----:B------:R-:W-:Y:S02]  /*f7d0*/  IMAD.MOV.U32 R39, RZ, RZ, R38 ;  /* 0x000000ffff277224 */ /* 0x000fe400078e0026 */
[----:B------:R-:W-:Y:S02]  /*f7e0*/  IMAD.MOV.U32 R38, RZ, RZ, R37 ;  /* 0x000000ffff267224 */ /* 0x000fe400078e0025 */
[----:B------:R-:W-:Y:S02]  /*f7f0*/  IMAD.MOV R14, RZ, RZ, -R14 ;  /* 0x000000ffff0e7224 */ /* 0x000fe400078e0a0e */
[----:B------:R-:W-:-:S02]  /*f800*/  IMAD.MOV.U32 R37, RZ, RZ, R26 ;  /* 0x000000ffff257224 */ /* 0x000fc400078e001a */
[----:B------:R-:W-:Y:S02]  /*f810*/  IMAD.MOV.U32 R18, RZ, RZ, R41 ;  /* 0x000000ffff127224 */ /* 0x000fe400078e0029 */
[----:B------:R-:W-:Y:S02]  /*f820*/  IMAD.MOV.U32 R41, RZ, RZ, R40 ;  /* 0x000000ffff297224 */ /* 0x000fe400078e0028 */
[----:B------:R-:W-:Y:S02]  /*f830*/  IMAD.MOV.U32 R40, RZ, RZ, R39 ;  /* 0x000000ffff287224 */ /* 0x000fe400078e0027 */
[----:B------:R-:W-:Y:S02]  /*f840*/  IMAD.MOV.U32 R39, RZ, RZ, R38 ;  /* 0x000000ffff277224 */ /* 0x000fe400078e0026 */
[----:B------:R-:W-:Y:S02]  /*f850*/  IMAD.MOV.U32 R26, RZ, RZ, R28 ;  /* 0x000000ffff1a7224 */ /* 0x000fe400078e001c */
[----:B------:R-:W-:Y:S01]  /*f860*/  IMAD R2, R4, R14, R2 ;  /* 0x0000000e04027224 */ /* 0x000fe200078e0202 */
[----:B------:R-:W4:Y:S01]  /*f870*/  LDL R28, [R1+0x6630] ;  /* 0x00663000011c7983 */ /* 0x000f220000100800 */
[----:B------:R-:W-:-:S02]  /*f880*/  IMAD.MOV.U32 R38, RZ, RZ, R37 ;  /* 0x000000ffff267224 */ /* 0x000fc400078e0025 */
[----:B------:R-:W-:Y:S01]  /*f890*/  IMAD.MOV.U32 R37, RZ, RZ, R33 ;  /* 0x000000ffff257224 */ /* 0x000fe200078e0021 */
[----:B------:R-:W-:Y:S01]  /*f8a0*/  STL [R1+0x6bc], R16 ;  /* 0x0006bc1001007387 */ /* 0x000fe20000100800 */
[----:B------:R-:W-:Y:S02]  /*f8b0*/  IMAD.MOV.U32 R33, RZ, RZ, R23 ;  /* 0x000000ffff217224 */ /* 0x000fe400078e0017 */
[----:B------:R-:W-:Y:S01]  /*f8c0*/  @!P2 IMAD.MOV R12, RZ, RZ, -R12 ;  /* 0x000000ffff0ca224 */ /* 0x000fe200078e0a0c */
[----:B------:R-:W5:Y:S01]  /*f8d0*/  LDL.LU R23, [R1+0x80] ;  /* 0x0000800001177983 */ /* 0x000f620000300800 */
[C---:B------:R-:W-:Y:S01]  /*f8e0*/  ISETP.GT.U32.AND P2, PT, R4.reuse, R2, PT ;  /* 0x000000020400720c */ /* 0x040fe20003f44070 */
[----:B------:R-:W-:Y:S02]  /*f8f0*/  @!P6 IMAD.IADD R11, R11, 0x1, -R4 ;  /* 0x000000010b0be824 */ /* 0x000fe400078e0a04 */
[----:B------:R0:W-:Y:S01]  /*f900*/  STL [R1+0x6c0], R13 ;  /* 0x0006c00d01007387 */ /* 0x0001e20000100800 */
[----:B------:R-:W-:-:S02]  /*f910*/  ISETP.GT.U32.AND P6, PT, R4, R10, PT ;  /* 0x0000000a0400720c */ /* 0x000fc40003fc4070 */
[----:B------:R-:W-:Y:S01]  /*f920*/  ISETP.GT.U32.AND P0, PT, R4, R11, PT ;  /* 0x0000000b0400720c */ /* 0x000fe20003f04070 */
[----:B0-----:R-:W-:-:S04]  /*f930*/  IMAD.MOV.U32 R13, RZ, RZ, R9 ;  /* 0x000000ffff0d7224 */ /* 0x001fc800078e0009 */
[----:B------:R-:W-:Y:S01]  /*f940*/  @!P3 IMAD.MOV R13, RZ, RZ, -R13 ;  /* 0x000000ffff0db224 */ /* 0x000fe200078e0a0d */
[----:B------:R-:W-:Y:S01]  /*f950*/  ISETP.GE.AND P3, PT, R19, RZ, PT ;  /* 0x000000ff1300720c */ /* 0x000fe20003f66270 */
[----:B------:R-:W-:Y:S01]  /*f960*/  IMAD.MOV.U32 R19, RZ, RZ, R41 ;  /* 0x000000ffff137224 */ /* 0x000fe200078e0029 */
[----:B------:R0:W-:Y:S01]  /*f970*/  STL [R1+0x750], R12 ;  /* 0x0007500c01007387 */ /* 0x0001e20000100800 */
[----:B------:R-:W-:Y:S02]  /*f980*/  IMAD.MOV.U32 R41, RZ, RZ, R40 ;  /* 0x000000ffff297224 */ /* 0x000fe400078e0028 */
[----:B------:R-:W-:Y:S01]  /*f990*/  IMAD.MOV.U32 R40, RZ, RZ, R39 ;  /* 0x000000ffff287224 */ /* 0x000fe200078e0027 */
[----:B------:R0:W-:Y:S01]  /*f9a0*/  STL [R1+0x75c], R13 ;  /* 0x00075c0d01007387 */ /* 0x0001e20000100800 */
[----:B------:R-:W-:-:S03]  /*f9b0*/  @!P2 IMAD.IADD R2, R2, 0x1, -R4 ;  /* 0x000000010202a824 */ /* 0x000fc600078e0a04 */
[----:B------:R-:W2:Y:S01]  /*f9c0*/  LDL.LU R39, [R1+0x4c] ;  /* 0x00004c0001277983 */ /* 0x000ea20000300800 */
[----:B------:R-:W-:Y:S02]  /*f9d0*/  IABS R7, R43 ;  /* 0x0000002b00077213 */ /* 0x000fe40000000000 */
[----:B------:R-:W-:Y:S01]  /*f9e0*/  ISETP.GT.U32.AND P2, PT, R4, R6, PT ;  /* 0x000000060400720c */ /* 0x000fe20003f44070 */
[----:B------:R-:W-:Y:S02]  /*f9f0*/  @!P6 IMAD.IADD R10, R10, 0x1, -R4 ;  /* 0x000000010a0ae824 */ /* 0x000fe400078e0a04 */
[----:B------:R-:W-:-:S04]  /*fa00*/  IMAD.HI.U32 R5, R0, R7, RZ ;  /* 0x0000000700057227 */ /* 0x000fc800078e00ff */
[----:B------:R-:W-:Y:S02]  /*fa10*/  @!P0 IMAD.IADD R11, R11, 0x1, -R4 ;  /* 0x000000010b0b8824 */ /* 0x000fe400078e0a04 */
[----:B------:R-:W-:Y:S02]  /*fa20*/  @!P4 IMAD.MOV R10, RZ, RZ, -R10 ;  /* 0x000000ffff0ac224 */ /* 0x000fe400078e0a0a */
[----:B------:R-:W-:Y:S02]  /*fa30*/  IMAD.MOV R5, RZ, RZ, -R5 ;  /* 0x000000ffff057224 */ /* 0x000fe400078e0a05 */
[----:B------:R-:W-:Y:S01]  /*fa40*/  @!P1 IMAD.MOV R11, RZ, RZ, -R11 ;  /* 0x000000ffff0b9224 */ /* 0x000fe200078e0a0b */
[----:B------:R-:W-:Y:S01]  /*fa50*/  ISETP.GE.AND P5, PT, R43, RZ, PT ;  /* 0x000000ff2b00720c */ /* 0x000fe20003fa6270 */
[----:B------:R0:W-:Y:S01]  /*fa60*/  STL [R1+0x758], R10 ;  /* 0x0007580a01007387 */ /* 0x0001e20000100800 */
[----:B------:R-:W-:Y:S01]  /*fa70*/  IMAD R7, R4, R5, R7 ;  /* 0x0000000504077224 */ /* 0x000fe200078e0207 */
[----:B------:R-:W-:Y:S01]  /*fa80*/  IABS R5, R42 ;  /* 0x0000002a00057213 */ /* 0x000fe20000000000 */
[----:B------:R-:W-:Y:S01]  /*fa90*/  @!P2 IMAD.IADD R6, R6, 0x1, -R4 ;  /* 0x000000010606a824 */ /* 0x000fe200078e0a04 */
[----:B------:R-:W4:Y:S01]  /*faa0*/  LDL.LU R43, [R1+0x3c] ;  /* 0x00003c00012b7983 */ /* 0x000f220000300800 */
[----:B------:R-:W-:-:S03]  /*fab0*/  ISETP.GE.AND P2, PT, R42, RZ, PT ;  /* 0x000000ff2a00720c */ /* 0x000fc60003f46270 */
[----:B------:R0:W-:Y:S04]  /*fac0*/  STL [R1+0x754], R11 ;  /* 0x0007540b01007387 */ /* 0x0001e80000100800 */
[----:B------:R-:W4:Y:S01]  /*fad0*/  LDL.LU R42, [R1+0x40] ;  /* 0x00004000012a7983 */ /* 0x000f220000300800 */
[----:B------:R-:W-:-:S04]  /*fae0*/  IMAD.HI.U32 R9, R0, R5, RZ ;  /* 0x0000000500097227 */ /* 0x000fc800078e00ff */
[----:B------:R-:W-:Y:S01]  /*faf0*/  IMAD.MOV R9, RZ, RZ, -R9 ;  /* 0x000000ffff097224 */ /* 0x000fe200078e0a09 */
[----:B------:R-:W-:-:S03]  /*fb00*/  ISETP.GT.U32.AND P4, PT, R4, R2, PT ;  /* 0x000000020400720c */ /* 0x000fc60003f84070 */
[----:B------:R-:W-:-:S10]  /*fb10*/  IMAD R5, R4, R9, R5 ;  /* 0x0000000904057224 */ /* 0x000fd400078e0205 */
[----:B------:R-:W-:Y:S02]  /*fb20*/  @!P4 IMAD.IADD R2, R2, 0x1, -R4 ;  /* 0x000000010202c824 */ /* 0x000fe400078e0a04 */
[----:B------:R-:W-:Y:S01]  /*fb30*/  IMAD.MOV.U32 R15, RZ, RZ, R6 ;  /* 0x000000ffff0f7224 */ /* 0x000fe200078e0006 */
[----:B------:R-:W-:-:S03]  /*fb40*/  ISETP.GT.U32.AND P6, PT, R4, R7, PT ;  /* 0x000000070400720c */ /* 0x000fc60003fc4070 */
[----:B------:R-:W-:Y:S01]  /*fb50*/  @!P3 IMAD.MOV R15, RZ, RZ, -R15 ;  /* 0x000000ffff0fb224 */ /* 0x000fe200078e0a0f */
[----:B------:R-:W-:Y:S02]  /*fb60*/  ISETP.GT.U32.AND P1, PT, R4, R5, PT ;  /* 0x000000050400720c */ /* 0x000fe40003f24070 */
[----:B0-----:R-:W-:Y:S02]  /*fb70*/  IABS R12, R20 ;  /* 0x00000014000c7213 */ /* 0x001fe40000000000 */
[----:B------:R-:W-:-:S03]  /*fb80*/  ISETP.GE.AND P0, PT, R44, RZ, PT ;  /* 0x000000ff2c00720c */ /* 0x000fc60003f06270 */
[----:B------:R-:W-:-:S04]  /*fb90*/  IMAD.HI.U32 R13, R0, R12, RZ ;  /* 0x0000000c000d7227 */ /* 0x000fc800078e00ff */
[--C-:B------:R-:W-:Y:S02]  /*fba0*/  @!P6 IMAD.IADD R7, R7, 0x1, -R4.reuse ;  /* 0x000000010707e824 */ /* 0x100fe400078e0a04 */
[----:B------:R-:W-:Y:S02]  /*fbb0*/  @!P1 IMAD.IADD R5, R5, 0x1, -R4 ;  /* 0x0000000105059824 */ /* 0x000fe400078e0a04 */
[----:B------:R-:W-:Y:S01]  /*fbc0*/  IMAD.MOV R13, RZ, RZ, -R13 ;  /* 0x000000ffff0d7224 */ /* 0x000fe200078e0a0d */
[C---:B------:R-:W-:Y:S01]  /*fbd0*/  ISETP.GT.U32.AND P6, PT, R4.reuse, R7, PT ;  /* 0x000000070400720c */ /* 0x040fe20003fc4070 */
[----:B------:R-:W-:Y:S02]  /*fbe0*/  IMAD.MOV.U32 R14, RZ, RZ, R2 ;  /* 0x000000ffff0e7224 */ /* 0x000fe400078e0002 */
[----:B------:R-:W-:Y:S01]  /*fbf0*/  IMAD R12, R4, R13, R12 ;  /* 0x0000000d040c7224 */ /* 0x000fe200078e020c */
[----:B------:R-:W-:Y:S01]  /*fc00*/  ISETP.GE.AND P1, PT, R20, RZ, PT ;  /* 0x000000ff1400720c */ /* 0x000fe20003f26270 */
[----:B------:R-:W-:-:S02]  /*fc10*/  @!P0 IMAD.MOV R14, RZ, RZ, -R14 ;  /* 0x000000ffff0e8224 */ /* 0x000fc400078e0a0e */
[----:B------:R-:W-:Y:S01]  /*fc20*/  IMAD.MOV.U32 R20, RZ, RZ, R41 ;  /* 0x000000ffff147224 */ /* 0x000fe200078e0029 */
[----:B------:R-:W-:Y:S01]  /*fc30*/  ISETP.GT.U32.AND P0, PT, R4, R12, PT ;  /* 0x0000000c0400720c */ /* 0x000fe20003f04070 */
[----:B------:R-:W-:-:S04]  /*fc40*/  IMAD.MOV.U32 R41, RZ, RZ, R40 ;  /* 0x000000ffff297224 */ /* 0x000fc800078e0028 */
[----:B------:R-:W-:Y:S01]  /*fc50*/  @!P6 IMAD.IADD R7, R7, 0x1, -R4 ;  /* 0x000000010707e824 */ /* 0x000fe200078e0a04 */
[----:B------:R-:W-:-:S05]  /*fc60*/  IABS R10, R18 ;  /* 0x00000012000a7213 */ /* 0x000fca0000000000 */
[----:B------:R-:W-:-:S04]  /*fc70*/  IMAD.HI.U32 R11, R0, R10, RZ ;  /* 0x0000000a000b7227 */ /* 0x000fc800078e00ff */
[----:B------:R-:W-:Y:S01]  /*fc80*/  @!P0 IMAD.IADD R12, R12, 0x1, -R4 ;  /* 0x000000010c0c8824 */ /* 0x000fe200078e0a04 */
[----:B------:R-:W-:Y:S01]  /*fc90*/  ISETP.GE.AND P0, PT, R19, RZ, PT ;  /* 0x000000ff1300720c */ /* 0x000fe20003f06270 */
[----:B------:R-:W-:Y:S02]  /*fca0*/  @!P5 IMAD.MOV R7, RZ, RZ, -R7 ;  /* 0x000000ffff07d224 */ /* 0x000fe400078e0a07 */
[----:B------:R-:W-:-:S04]  /*fcb0*/  IMAD.MOV R11, RZ, RZ, -R11 ;  /* 0x000000ffff0b7224 */ /* 0x000fc800078e0a0b */
[----:B------:R-:W-:Y:S01]  /*fcc0*/  IMAD R10, R4, R11, R10 ;  /* 0x0000000b040a7224 */ /* 0x000fe200078e020a */
[----:B---3--:R-:W-:-:S05]  /*fcd0*/  IABS R8, R17 ;  /* 0x0000001100087213 */ /* 0x008fca0000000000 */
[----:B------:R-:W-:-:S04]  /*fce0*/  IMAD.HI.U32 R9, R0, R8, RZ ;  /* 0x0000000800097227 */ /* 0x000fc800078e00ff */
[----:B------:R-:W-:-:S04]  /*fcf0*/  IMAD.MOV R9, RZ, RZ, -R9 ;  /* 0x000000ffff097224 */ /* 0x000fc800078e0a09 */
[----:B------:R-:W-:-:S05]  /*fd00*/  IMAD R8, R4, R9, R8 ;  /* 0x0000000904087224 */ /* 0x000fca00078e0208 */
[----:B------:R-:W-:Y:S02]  /*fd10*/  ISETP.GT.U32.AND P4, PT, R4, R8, PT ;  /* 0x000000080400720c */ /* 0x000fe40003f84070 */
[----:B------:R-:W-:-:S05]  /*fd20*/  IABS R9, R19 ;  /* 0x0000001300097213 */ /* 0x000fca0000000000 */
[----:B------:R-:W-:-:S06]  /*fd30*/  IMAD.HI.U32 R6, R0, R9, RZ ;  /* 0x0000000900067227 */ /* 0x000fcc00078e00ff */
[----:B------:R-:W-:-:S05]  /*fd40*/  @!P4 IMAD.IADD R8, R8, 0x1, -R4 ;  /* 0x000000010808c824 */ /* 0x000fca00078e0a04 */
[----:B------:R-:W-:Y:S01]  /*fd50*/  ISETP.GT.U32.AND P3, PT, R4, R8, PT ;  /* 0x000000080400720c */ /* 0x000fe20003f64070 */
[----:B------:R-:W-:-:S04]  /*fd60*/  IMAD.MOV R6, RZ, RZ, -R6 ;  /* 0x000000ffff067224 */ /* 0x000fc800078e0a06 */
[C---:B------:R-:W-:Y:S01]  /*fd70*/  IMAD R9, R4.reuse, R6, R9 ;  /* 0x0000000604097224 */ /* 0x040fe200078e0209 */
[----:B------:R-:W-:-:S07]  /*fd80*/  ISETP.GT.U32.AND P4, PT, R4, R5, PT ;  /* 0x000000050400720c */ /* 0x000fce0003f84070 */
[--C-:B------:R-:W-:Y:S01]  /*fd90*/  @!P3 IMAD.IADD R8, R8, 0x1, -R4.reuse ;  /* 0x000000010808b824 */ /* 0x100fe200078e0a04 */
[----:B------:R-:W-:Y:S02]  /*fda0*/  ISETP.GT.U32.AND P3, PT, R4, R9, PT ;  /* 0x000000090400720c */ /* 0x000fe40003f64070 */
[----:B------:R-:W-:Y:S01]  /*fdb0*/  ISETP.GE.AND P6, PT, R17, RZ, PT ;  /* 0x000000ff1100720c */ /* 0x000fe20003fc6270 */
[----:B------:R-:W-:Y:S02]  /*fdc0*/  IMAD.MOV.U32 R17, RZ, RZ, R41 ;  /* 0x000000ffff117224 */ /* 0x000fe400078e0029 */
[----:B------:R-:W-:Y:S01]  /*fdd0*/  @!P4 IMAD.IADD R5, R5, 0x1, -R4 ;  /* 0x000000010505c824 */ /* 0x000fe200078e0a04 */
[----:B------:R-:W-:-:S07]  /*fde0*/  ISETP.GE.AND P4, PT, R18, RZ, PT ;  /* 0x000000ff1200720c */ /* 0x000fce0003f86270 */
[----:B------:R-:W-:-:S05]  /*fdf0*/  @!P3 IMAD.IADD R9, R9, 0x1, -R4 ;  /* 0x000000010909b824 */ /* 0x000fca00078e0a04 */
[----:B------:R-:W-:Y:S01]  /*fe00*/  ISETP.GT.U32.AND P3, PT, R4, R9, PT ;  /* 0x000000090400720c */ /* 0x000fe20003f64070 */
[----:B------:R-:W-:Y:S02]  /*fe10*/  @!P2 IMAD.MOV R5, RZ, RZ, -R5 ;  /* 0x000000ffff05a224 */ /* 0x000fe400078e0a05 */
[----:B--2---:R-:W-:Y:S02]  /*fe20*/  IMAD.MOV.U32 R40, RZ, RZ, R39 ;  /* 0x000000ffff287224 */ /* 0x004fe400078e0027 */
[----:B------:R-:W-:Y:S02]  /*fe30*/  IMAD.MOV.U32 R39, RZ, RZ, R34 ;  /* 0x000000ffff277224 */ /* 0x000fe400078e0022 */
[----:B------:R-:W-:Y:S02]  /*fe40*/  IMAD.MOV.U32 R41, RZ, RZ, R40 ;  /* 0x000000ffff297224 */ /* 0x000fe400078e0028 */
[----:B------:R-:W-:Y:S02]  /*fe50*/  IMAD.MOV.U32 R40, RZ, RZ, R39 ;  /* 0x000000ffff287224 */ /* 0x000fe400078e0027 */
[----:B------:R-:W-:-:S02]  /*fe60*/  IMAD.MOV.U32 R34, RZ, RZ, R31 ;  /* 0x000000ffff227224 */ /* 0x000fc400078e001f */
[----:B------:R-:W-:Y:S01]  /*fe70*/  IMAD.MOV.U32 R39, RZ, RZ, R38 ;  /* 0x000000ffff277224 */ /* 0x000fe200078e0026 */
[----:B------:R-:W2:Y:S01]  /*fe80*/  LDL.LU R31, [R1+0x70] ;  /* 0x00007000011f7983 */ /* 0x000ea20000300800 */
[----:B------:R-:W-:Y:S02]  /*fe90*/  IMAD.MOV.U32 R38, RZ, RZ, R51 ;  /* 0x000000ffff267224 */ /* 0x000fe400078e0033 */
[----:B------:R-:W-:Y:S01]  /*fea0*/  IMAD.MOV.U32 R18, RZ, RZ, R41 ;  /* 0x000000ffff127224 */ /* 0x000fe200078e0029 */
[----:B------:R-:W-:Y:S01]  /*feb0*/  STL [R1+0x73c], R15 ;  /* 0x00073c0f01007387 */ /* 0x000fe20000100800 */
[----:B------:R-:W-:Y:S02]  /*fec0*/  IMAD.MOV.U32 R51, RZ, RZ, R53 ;  /* 0x000000ffff337224 */ /* 0x000fe400078e0035 */
[----:B------:R-:W-:Y:S01]  /*fed0*/  IMAD.MOV.U32 R41, RZ, RZ, R37 ;  /* 0x000000ffff297224 */ /* 0x000fe200078e0025 */
[----:B------:R-:W3:Y:S04]  /*fee0*/  LDL R53, [R1+0x6608] ;  /* 0x0066080001357983 */ /* 0x000ee80000100800 */
[----:B------:R0:W-:Y:S01]  /*fef0*/  STL [R1+0x748], R14 ;  /* 0x0007480e01007387 */ /* 0x0001e20000100800 */
[----:B------:R-:W-:-:S02]  /*ff00*/  IMAD.MOV.U32 R19, RZ, RZ, R41 ;  /* 0x000000ffff137224 */ /* 0x000fc400078e0029 */
[----:B------:R-:W-:Y:S02]  /*ff10*/  IMAD.MOV.U32 R41, RZ, RZ, R40 ;  /* 0x000000ffff297224 */ /* 0x000fe400078e0028 */
[----:B------:R-:W-:Y:S02]  /*ff20*/  IMAD.MOV.U32 R40, RZ, RZ, R39 ;  /* 0x000000ffff287224 */ /* 0x000fe400078e0027 */
[----:B0-----:R-:W-:Y:S02]  /*ff30*/  IMAD.MOV.U32 R14, RZ, RZ, R8 ;  /* 0x000000ffff0e7224 */ /* 0x001fe400078e0008 */
[----:B------:R-:W-:Y:S02]  /*ff40*/  IMAD.MOV.U32 R39, RZ, RZ, R38 ;  /* 0x000000ffff277224 */ /* 0x000fe400078e0026 */
[----:B------:R-:W-:Y:S01]  /*ff50*/  @!P6 IMAD.MOV R14, RZ, RZ, -R14 ;  /* 0x000000ffff0ee224 */ /* 0x000fe200078e0a0e */
[----:B------:R0:W-:Y:S01]  /*ff60*/  STL [R1+0x74c], R7 ;  /* 0x00074c0701007387 */ /* 0x0001e20000100800 */
[----:B------:R-:W-:-:S02]  /*ff70*/  IMAD.MOV.U32 R37, RZ, RZ, R33 ;  /* 0x000000ffff257224 */ /* 0x000fc400078e0021 */
[----:B------:R-:W-:Y:S01]  /*ff80*/  IMAD.MOV.U32 R38, RZ, RZ, R26 ;  /* 0x000000ffff267224 */ /* 0x000fe200078e001a */
[----:B----4-:R-:W-:Y:S01]  /*ff90*/  IABS R11, R42 ;  /* 0x0000002a000b7213 */ /* 0x010fe20000000000 */
[----:B------:R-:W-:Y:S02]  /*ffa0*/  IMAD.MOV.U32 R33, RZ, RZ, R24 ;  /* 0x000000ffff217224 */ /* 0x000fe400078e0018 */
[----:B------:R-:W-:Y:S01]  /*ffb0*/  @!P3 IMAD.IADD R9, R9, 0x1, -R4 ;  /* 0x000000010909b824 */ /* 0x000fe200078e0a04 */
[----:B------:R-:W4:Y:S01]  /*ffc0*/  LDL.LU R24, [R1+0x94] ;  /* 0x0000940001187983 */ /* 0x000f220000300800 */
[----:B------:R-:W-:Y:S01]  /*ffd0*/  ISETP.GE.AND P3, PT, R42, RZ, PT ;  /* 0x000000ff2a00720c */ /* 0x000fe20003f66270 */
[----:B------:R-:W-:Y:S02]  /*ffe0*/  IMAD.MOV.U32 R42, RZ, RZ, R41 ;  /* 0x000000ffff2a7224 */ /* 0x000fe400078e0029 */
[----:B------:R0:W-:Y:S01]  /*fff0*/  STL [R1+0x744], R5 ;  /* 0x0007440501007387 */ /* 0x0001e20000100800 */
[----:B------:R-:W-:-:S02]  /*10000*/  IMAD.MOV.U32 R41, RZ, RZ, R39 ;  /* 0x000000ffff297224 */ /* 0x000fc400078e0027 */
[----:B------:R-:W-:Y:S01]  /*10010*/  IMAD.MOV.U32 R39, RZ, RZ, R38 ;  /* 0x000000ffff277224 */ /* 0x000fe200078e0026 */
[----:B------:R-:W-:Y:S04]  /*10020*/  STL [R1+0x740], R14 ;  /* 0x0007400e01007387 */ /* 0x000fe80000100800 */
[----:B------:R-:W4:Y:S04]  /*10030*/  LDL R26, [R1+0x6628] ;  /* 0x00662800011a7983 */ /* 0x000f280000100800 */
[----:B------:R-:W4:Y:S01]  /*10040*/  LDL.LU R38, [R1+0x60] ;  /* 0x0000600001267983 */ /* 0x000f220000300800 */
[----:B------:R-:W-:Y:S01]  /*10050*/  ISETP.GT.U32.AND P5, PT, R4, R10, PT ;  /* 0x0000000a0400720c */ /* 0x000fe20003fa4070 */
[----:B------:R-:W-:Y:S01]  /*10060*/  IMAD.HI.U32 R13, R0, R11, RZ ;  /* 0x0000000b000d7227 */ /* 0x000fe200078e00ff */
[----:B------:R-:W-:-:S11]  /*10070*/  IABS R2, R43 ;  /* 0x0000002b00027213 */ /* 0x000fd60000000000 */
[----:B------:R-:W-:-:S05]  /*10080*/  @!P5 IMAD.IADD R10, R10, 0x1, -R4 ;  /* 0x000000010a0ad824 */ /* 0x000fca00078e0a04 */
[----:B------:R-:W-:Y:S01]  /*10090*/  ISETP.GT.U32.AND P5, PT, R4, R10, PT ;  /* 0x0000000a0400720c */ /* 0x000fe20003fa4070 */
[----:B------:R-:W-:Y:S02]  /*100a0*/  IMAD.MOV R13, RZ, RZ, -R13 ;  /* 0x000000ffff0d7224 */ /* 0x000fe400078e0a0d */
[----:B------:R-:W-:-:S04]  /*100b0*/  IMAD.HI.U32 R6, R0, R2, RZ ;  /* 0x0000000200067227 */ /* 0x000fc800078e00ff */
[----:B------:R-:W-:Y:S01]  /*100c0*/  IMAD R8, R4, R13, R11 ;  /* 0x0000000d04087224 */ /* 0x000fe200078e020b */
[----:B0-----:R-:W-:Y:S01]  /*100d0*/  IABS R7, R20 ;  /* 0x0000001400077213 */ /* 0x001fe20000000000 */
[----:B------:R-:W-:-:S04]  /*100e0*/  IMAD.MOV R6, RZ, RZ, -R6 ;  /* 0x000000ffff067224 */ /* 0x000fc800078e0a06 */
[----:B------:R-:W-:Y:S01]  /*100f0*/  @!P5 IMAD.IADD R10, R10, 0x1, -R4 ;  /* 0x000000010a0ad824 */ /* 0x000fe200078e0a04 */
[C---:B------:R-:W-:Y:S01]  /*10100*/  ISETP.GT.U32.AND P5, PT, R4.reuse, R8, PT ;  /* 0x000000080400720c */ /* 0x040fe20003fa4070 */
[----:B------:R-:W-:Y:S01]  /*10110*/  IMAD R2, R4, R6, R2 ;  /* 0x0000000604027224 */ /* 0x000fe200078e0202 */
[----:B------:R-:W-:Y:S01]  /*10120*/  IABS R6, R17 ;  /* 0x0000001100067213 */ /* 0x000fe20000000000 */
[----:B------:R-:W-:-:S03]  /*10130*/  IMAD.HI.U32 R5, R0, R7, RZ ;  /* 0x0000000700057227 */ /* 0x000fc600078e00ff */
[----:B------:R-:W-:Y:S01]  /*10140*/  ISETP.GT.U32.AND P6, PT, R4, R2, PT ;  /* 0x000000020400720c */ /* 0x000fe20003fc4070 */
[----:B------:R-:W-:Y:S02]  /*10150*/  IMAD.MOV R5, RZ, RZ, -R5 ;  /* 0x000000ffff057224 */ /* 0x000fe400078e0a05 */
[----:B------:R-:W-:Y:S01]  /*10160*/  IMAD.HI.U32 R11, R0, R6, RZ ;  /* 0x00000006000b7227 */ /* 0x000fe200078e00ff */
[----:B------:R-:W-:-:S03]  /*10170*/  ISETP.GT.U32.AND P2, PT, R4, R12, PT ;  /* 0x0000000c0400720c */ /* 0x000fc60003f44070 */
[----:B------:R-:W-:Y:S01]  /*10180*/  IMAD R7, R4, R5, R7 ;  /* 0x0000000504077224 */ /* 0x000fe200078e0207 */
[----:B------:R-:W-:Y:S01]  /*10190*/  IABS R5, R18 ;  /* 0x0000001200057213 */ /* 0x000fe20000000000 */
[----:B------:R-:W-:Y:S02]  /*101a0*/  @!P5 IMAD.IADD R8, R8, 0x1, -R4 ;  /* 0x000000010808d824 */ /* 0x000fe400078e0a04 */
[----:B------:R-:W-:-:S03]  /*101b0*/  IMAD.MOV R11, RZ, RZ, -R11 ;  /* 0x000000ffff0b7224 */ /* 0x000fc600078e0a0b */
[C---:B------:R-:W-:Y:S01]  /*101c0*/  ISETP.GT.U32.AND P5, PT, R4.reuse, R8, PT ;  /* 0x000000080400720c */ /* 0x040fe20003fa4070 */
[----:B------:R-:W-:Y:S02]  /*101d0*/  IMAD R6, R4, R11, R6 ;  /* 0x0000000b04067224 */ /* 0x000fe400078e0206 */
[----:B------:R-:W-:-:S04]  /*101e0*/  IMAD.HI.U32 R11, R0, R5, RZ ;  /* 0x00000005000b7227 */ /* 0x000fc800078e00ff */
[----:B------:R-:W-:Y:S01]  /*101f0*/  @!P6 IMAD.IADD R2, R2, 0x1, -R4 ;  /* 0x000000010202e824 */ /* 0x000fe200078e0a04 */
[C---:B------:R-:W-:Y:S01]  /*10200*/  ISETP.GT.U32.AND P6, PT, R4.reuse, R7, PT ;  /* 0x000000070400720c */ /* 0x040fe20003fc4070 */
[----:B------:R-:W-:Y:S02]  /*10210*/  IMAD.MOV R11, RZ, RZ, -R11 ;  /* 0x000000ffff0b7224 */ /* 0x000fe400078e0a0b */
[----:B------:R-:W-:Y:S01]  /*10220*/  @!P4 IMAD.MOV R10, RZ, RZ, -R10 ;  /* 0x000000ffff0ac224 */ /* 0x000fe200078e0a0a */
[----:B------:R-:W-:Y:S01]  /*10230*/  ISETP.GT.U32.AND P4, PT, R4, R6, PT ;  /* 0x000000060400720c */ /* 0x000fe20003f84070 */
[----:B------:R-:W-:Y:S02]  /*10240*/  @!P2 IMAD.IADD R12, R12, 0x1, -R4 ;  /* 0x000000010c0ca824 */ /* 0x000fe400078e0a04 */
[C---:B------:R-:W-:Y:S02]  /*10250*/  IMAD R5, R4.reuse, R11, R5 ;  /* 0x0000000b04057224 */ /* 0x040fe400078e0205 */
[----:B------:R-:W-:Y:S01]  /*10260*/  @!P1 IMAD.MOV R12, RZ, RZ, -R12 ;  /* 0x000000ffff0c9224 */ /* 0x000fe200078e0a0c */
[----:B------:R-:W-:Y:S01]  /*10270*/  ISETP.GT.U32.AND P1, PT, R4, R2, PT ;  /* 0x000000020400720c */ /* 0x000fe20003f24070 */
[--C-:B------:R-:W-:Y:S01]  /*10280*/  @!P5 IMAD.IADD R8, R8, 0x1, -R4.reuse ;  /* 0x000000010808d824 */ /* 0x100fe200078e0a04 */
[----:B------:R-:W-:Y:S01]  /*10290*/  ISETP.GT.U32.AND P5, PT, R4, R5, PT ;  /* 0x000000050400720c */ /* 0x000fe20003fa4070 */
[----:B------:R-:W-:Y:S01]  /*102a0*/  @!P6 IMAD.IADD R7, R7, 0x1, -R4 ;  /* 0x000000010707e824 */ /* 0x000fe200078e0a04 */
[----:B------:R-:W-:Y:S01]  /*102b0*/  ISETP.GE.AND P2, PT, R43, RZ, PT ;  /* 0x000000ff2b00720c */ /* 0x000fe20003f46270 */
[----:B------:R-:W-:-:S02]  /*102c0*/  @!P0 IMAD.MOV R9, RZ, RZ, -R9 ;  /* 0x000000ffff098224 */ /* 0x000fc400078e0a09 */
[--C-:B------:R-:W-:Y:S01]  /*102d0*/  @!P4 IMAD.IADD R6, R6, 0x1, -R4.reuse ;  /* 0x000000010606c824 */ /* 0x100fe200078e0a04 */
[----:B------:R-:W-:Y:S01]  /*102e0*/  ISETP.GT.U32.AND P0, PT, R4, R7, PT ;  /* 0x000000070400720c */ /* 0x000fe20003f04070 */
[----:B------:R-:W-:Y:S01]  /*102f0*/  STL [R1+0x6c4], R12 ;  /* 0x0006c40c01007387 */ /* 0x000fe20000100800 */
[----:B------:R-:W-:Y:S02]  /*10300*/  ISETP.GE.AND P6, PT, R20, RZ, PT ;  /* 0x000000ff1400720c */ /* 0x000fe40003fc6270 */
[----:B------:R-:W-:Y:S01]  /*10310*/  ISETP.GT.U32.AND P4, PT, R4, R6, PT ;  /* 0x000000060400720c */ /* 0x000fe20003f84070 */
[--C-:B------:R-:W-:Y:S01]  /*10320*/  @!P1 IMAD.IADD R2, R2, 0x1, -R4.reuse ;  /* 0x0000000102029824 */ /* 0x100fe200078e0a04 */
[----:B------:R-:W-:Y:S01]  /*10330*/  STL [R1+0x6c8], R10 ;  /* 0x0006c80a01007387 */ /* 0x000fe20000100800 */
[----:B------:R-:W-:-:S03]  /*10340*/  @!P5 IMAD.IADD R5, R5, 0x1, -R4 ;  /* 0x000000010505d824 */ /* 0x000fc600078e0a04 */
[----:B------:R0:W-:Y:S01]  /*10350*/  STL [R1+0x6d0], R9 ;  /* 0x0006d00901007387 */ /* 0x0001e20000100800 */
[----:B------:R-:W-:Y:S01]  /*10360*/  IMAD.MOV.U32 R20, RZ, RZ, R41 ;  /* 0x000000ffff147224 */ /* 0x000fe200078e0029 */
[----:B------:R-:W-:Y:S01]  /*10370*/  ISETP.GE.AND P1, PT, R17, RZ, PT ;  /* 0x000000ff1100720c */ /* 0x000fe20003f26270 */
[----:B------:R-:W-:Y:S01]  /*10380*/  @!P3 IMAD.MOV R8, RZ, RZ, -R8 ;  /* 0x000000ffff08b224 */ /* 0x000fe200078e0a08 */
[----:B------:R-:W-:Y:S01]  /*10390*/  ISETP.GT.U32.AND P3, PT, R4, R5, PT ;  /* 0x000000050400720c */ /* 0x000fe20003f64070 */
[----:B------:R-:W-:Y:S02]  /*103a0*/  IMAD.MOV.U32 R41, RZ, RZ, R40 ;  /* 0x000000ffff297224 */ /* 0x000fe400078e0028 */
[----:B0-----:R-:W-:Y:S02]  /*103b0*/  IMAD.MOV.U32 R9, RZ, RZ, R2 ;  /* 0x000000ffff097224 */ /* 0x001fe400078e0002 */
[----:B------:R-:W-:Y:S02]  /*103c0*/  IMAD.MOV.U32 R40, RZ, RZ, R36 ;  /* 0x000000ffff287224 */ /* 0x000fe400078e0024 */
[----:B------:R-:W-:-:S02]  /*103d0*/  @!P2 IMAD.MOV R9, RZ, RZ, -R9 ;  /* 0x000000ffff09a224 */ /* 0x000fc400078e0a09 */
[----:B------:R-:W-:Y:S02]  /*103e0*/  IMAD.MOV.U32 R36, RZ, RZ, R34 ;  /* 0x000000ffff247224 */ /* 0x000fe400078e0022 */
[--C-:B------:R-:W-:Y:S01]  /*103f0*/  @!P0 IMAD.IADD R7, R7, 0x1, -R4.reuse ;  /* 0x0000000107078824 */ /* 0x100fe200078e0a04 */
[----:B------:R-:W-:Y:S01]  /*10400*/  IABS R12, R42 ;  /* 0x0000002a000c7213 */ /* 0x000fe20000000000 */
[----:B------:R-:W-:Y:S01]  /*10410*/  IMAD.MOV.U32 R34, RZ, RZ, R51 ;  /* 0x000000ffff227224 */ /* 0x000fe200078e0033 */
[----:B------:R-:W-:Y:S01]  /*10420*/  ISETP.GE.AND P5, PT, R42, RZ, PT ;  /* 0x000000ff2a00720c */ /* 0x000fe20003fa6270 */
[----:B------:R-:W-:Y:S02]  /*10430*/  IMAD.MOV.U32 R17, RZ, RZ, R41 ;  /* 0x000000ffff117224 */ /* 0x000fe400078e0029 */
[----:B------:R-:W-:Y:S02]  /*10440*/  IMAD.MOV.U32 R41, RZ, RZ, R39 ;  /* 0x000000ffff297224 */ /* 0x000fe400078e0027 */
[----:B------:R-:W-:-:S02]  /*10450*/  @!P4 IMAD.IADD R6, R6, 0x1, -R4 ;  /* 0x000000010606c824 */ /* 0x000fc400078e0a04 */
[----:B------:R-:W-:Y:S01]  /*10460*/  IMAD.MOV.U32 R42, RZ, RZ, R40 ;  /* 0x000000ffff2a7224 */ /* 0x000fe200078e0028 */
[----:B------:R-:W-:Y:S01]  /*10470*/  ISETP.GE.AND P2, PT, R18, RZ, PT ;  /* 0x000000ff1200720c */ /* 0x000fe20003f46270 */
[----:B------:R-:W-:Y:S01]  /*10480*/  @!P6 IMAD.MOV R7, RZ, RZ, -R7 ;  /* 0x000000ffff07e224 */ /* 0x000fe200078e0a07 */
[----:B------:R-:W-:Y:S01]  /*10490*/  IABS R11, R20 ;  /* 0x00000014000b7213 */ /* 0x000fe20000000000 */
[----:B------:R-:W-:Y:S01]  /*104a0*/  IMAD.MOV.U32 R39, RZ, RZ, R37 ;  /* 0x000000ffff277224 */ /* 0x000fe200078e0025 */
[----:B------:R-:W-:Y:S01]  /*104b0*/  ISETP.GE.AND P6, PT, R20, RZ, PT ;  /* 0x000000ff1400720c */ /* 0x000fe20003fc6270 */
[----:B------:R-:W-:Y:S02]  /*104c0*/  IMAD.MOV.U32 R20, RZ, RZ, R41 ;  /* 0x000000ffff147224 */ /* 0x000fe400078e0029 */
[----:B------:R-:W-:Y:S02]  /*104d0*/  @!P3 IMAD.IADD R5, R5, 0x1, -R4 ;  /* 0x000000010505b824 */ /* 0x000fe400078e0a04 */
[----:B--2---:R-:W-:-:S02]  /*104e0*/  IMAD.MOV.U32 R37, RZ, RZ, R31 ;  /* 0x000000ffff257224 */ /* 0x004fc400078e001f */
[----:B---3--:R-:W-:Y:S02]  /*104f0*/  IMAD.MOV.U32 R51, RZ, RZ, R53 ;  /* 0x000000ffff337224 */ /* 0x008fe400078e0035 */
[----:B------:R-:W2:Y:S04]  /*10500*/  LDL.LU R53, [R1+0x8c] ;  /* 0x00008c0001357983 */ /* 0x000ea80000300800 */
[----:B------:R-:W-:Y:S04]  /*10510*/  STL [R1+0x738], R9 ;  /* 0x0007380901007387 */ /* 0x000fe80000100800 */
[----:B------:R0:W-:Y:S01]  /*10520*/  STL [R1+0x6d4], R8 ;  /* 0x0006d40801007387 */ /* 0x0001e20000100800 */
[----:B------:R-:W-:-:S02]  /*10530*/  IMAD.MOV.U32 R31, RZ, RZ, R30 ;  /* 0x000000ffff1f7224 */ /* 0x000fc400078e001e */
[----:B------:R-:W-:Y:S02]  /*10540*/  IMAD.MOV.U32 R30, RZ, RZ, R25 ;  /* 0x000000ffff1e7224 */ /* 0x000fe400078e0019 */
[----:B------:R-:W3:Y:S01]  /*10550*/  LDL R25, [R1+0x660c] ;  /* 0x00660c0001197983 */ /* 0x000ee20000100800 */
[----:B0-----:R-:W-:Y:S01]  /*10560*/  IMAD.MOV.U32 R8, RZ, RZ, R6 ;  /* 0x000000ffff087224 */ /* 0x001fe200078e0006 */
[----:B------:R-:W-:-:S03]  /*10570*/  IABS R6, R20 ;  /* 0x0000001400067213 */ /* 0x000fc60000000000 */
[----:B------:R-:W-:Y:S01]  /*10580*/  @!P1 IMAD.MOV R8, RZ, RZ, -R8 ;  /* 0x000000ffff089224 */ /* 0x000fe200078e0a08 */
[----:B------:R-:W-:Y:S01]  /*10590*/  ISETP.GE.AND P1, PT, R20, RZ, PT ;  /* 0x000000ff1400720c */ /* 0x000fe20003f26270 */
[----:B----4-:R-:W-:Y:S02]  /*105a0*/  IMAD.MOV.U32 R40, RZ, RZ, R38 ;  /* 0x000000ffff287224 */ /* 0x010fe400078e0026 */
[----:B------:R-:W-:Y:S02]  /*105b0*/  IMAD.MOV.U32 R38, RZ, RZ, R33 ;  /* 0x000000ffff267224 */ /* 0x000fe400078e0021 */
[----:B------:R-:W-:Y:S01]  /*105c0*/  IMAD.MOV.U32 R41, RZ, RZ, R40 ;  /* 0x000000ffff297224 */ /* 0x000fe200078e0028 */
[----:B------:R-:W4:Y:S01]  /*105d0*/  LDL R33, [R1+0x65cc] ;  /* 0x0065cc0001217983 */ /* 0x000f220000100800 */
[----:B------:R-:W-:Y:S02]  /*105e0*/  IMAD.MOV.U32 R40, RZ, RZ, R39 ;  /* 0x000000ffff287224 */ /* 0x000fe400078e0027 */
[----:B------:R-:W-:Y:S01]  /*105f0*/  IMAD.MOV.U32 R39, RZ, RZ, R38 ;  /* 0x000000ffff277224 */ /* 0x000fe200078e0026 */
[----:B------:R-:W2:Y:S01]  /*10600*/  LDL.LU R43, [R1+0x68] ;  /* 0x00006800012b7983 */ /* 0x000ea20000300800 */
[----:B------:R-:W-:-:S02]  /*10610*/  IMAD.MOV.U32 R38, RZ, RZ, R37 ;  /* 0x000000ffff267224 */ /* 0x000fc400078e0025 */
[----:B------:R-:W-:Y:S01]  /*10620*/  IMAD.MOV.U32 R37, RZ, RZ, R35 ;  /* 0x000000ffff257224 */ /* 0x000fe200078e0023 */
[----:B------:R0:W-:Y:S01]  /*10630*/  STL [R1+0x6dc], R7 ;  /* 0x0006dc0701007387 */ /* 0x0001e20000100800 */
[----:B------:R-:W-:Y:S02]  /*10640*/  IMAD.MOV.U32 R20, RZ, RZ, R41 ;  /* 0x000000ffff147224 */ /* 0x000fe400078e0029 */
[----:B------:R-:W-:Y:S02]  /*10650*/  IMAD.MOV.U32 R35, RZ, RZ, R32 ;  /* 0x000000ffff237224 */ /* 0x000fe400078e0020 */
[----:B------:R-:W-:Y:S02]  /*10660*/  IMAD.MOV.U32 R41, RZ, RZ, R40 ;  /* 0x000000ffff297224 */ /* 0x000fe400078e0028 */
[----:B-----5:R-:W-:Y:S02]  /*10670*/  IMAD.MOV.U32 R32, RZ, RZ, R23 ;  /* 0x000000ffff207224 */ /* 0x020fe400078e0017 */
[----:B------:R-:W-:-:S02]  /*10680*/  IMAD.MOV.U32 R40, RZ, RZ, R39 ;  /* 0x000000ffff287224 */ /* 0x000fc400078e0027 */
[----:B0-----:R-:W-:Y:S02]  /*10690*/  IMAD.MOV.U32 R7, RZ, RZ, R5 ;  /* 0x000000ffff077224 */ /* 0x001fe400078e0005 */
[----:B------:R-:W-:Y:S02]  /*106a0*/  IMAD.MOV.U32 R39, RZ, RZ, R38 ;  /* 0x000000ffff277224 */ /* 0x000fe400078e0026 */
[----:B------:R-:W-:Y:S02]  /*106b0*/  IMAD.MOV.U32 R38, RZ, RZ, R37 ;  /* 0x000000ffff267224 */ /* 0x000fe400078e0025 */
[----:B------:R-:W-:Y:S02]  /*106c0*/  IMAD.MOV.U32 R37, RZ, RZ, R35 ;  /* 0x000000ffff257224 */ /* 0x000fe400078e0023 */
[----:B------:R-:W-:Y:S02]  /*106d0*/  @!P2 IMAD.MOV R7, RZ, RZ, -R7 ;  /* 0x000000ffff07a224 */ /* 0x000fe400078e0a07 */
[----:B------:R-:W-:-:S02]  /*106e0*/  IMAD.MOV.U32 R35, RZ, RZ, R32 ;  /* 0x000000ffff237224 */ /* 0x000fc400078e0020 */
[----:B------:R-:W-:Y:S01]  /*106f0*/  IMAD.MOV.U32 R32, RZ, RZ, R24 ;  /* 0x000000ffff207224 */ /* 0x000fe200078e0018 */
[----:B------:R-:W-:Y:S01]  /*10700*/  STL [R1+0x6e0], R8 ;  /* 0x0006e00801007387 */ /* 0x000fe20000100800 */
[----:B------:R-:W-:Y:S02]  /*10710*/  IMAD.MOV.U32 R24, RZ, RZ, R27 ;  /* 0x000000ffff187224 */ /* 0x000fe400078e001b */
[----:B------:R-:W-:Y:S02]  /*10720*/  IMAD.MOV.U32 R23, RZ, RZ, R22 ;  /* 0x000000ffff177224 */ /* 0x000fe400078e0016 */
[----:B------:R-:W-:Y:S01]  /*10730*/  IMAD.MOV.U32 R27, RZ, RZ, R28 ;  /* 0x000000ffff1b7224 */ /* 0x000fe200078e001c */
[----:B------:R-:W5:Y:S01]  /*10740*/  LDL R22, [R1+0x65f0] ;  /* 0x0065f00001167983 */ /* 0x000f620000100800 */
[----:B------:R-:W-:Y:S02]  /*10750*/  IMAD.MOV.U32 R28, RZ, RZ, R48 ;  /* 0x000000ffff1c7224 */ /* 0x000fe400078e0030 */
[----:B------:R-:W-:Y:S01]  /*10760*/  IMAD.MOV.U32 R48, RZ, RZ, R49 ;  /* 0x000000ffff307224 */ /* 0x000fe200078e0031 */
[----:B------:R0:W-:Y:S04]  /*10770*/  STL [R1+0x6e4], R7 ;  /* 0x0006e40701007387 */ /* 0x0001e80000100800 */
[----:B------:R-:W2:Y:S01]  /*10780*/  LDL R49, [R1+0x6624] ;  /* 0x0066240001317983 */ /* 0x000ea20000100800 */
[----:B------:R-:W-:-:S02]  /*10790*/  ISETP.GE.AND P2, PT, R20, RZ, PT ;  /* 0x000000ff1400720c */ /* 0x000fc40003f46270 */
[----:B------:R-:W-:Y:S01]  /*107a0*/  IABS R10, R20 ;  /* 0x00000014000a7213 */ /* 0x000fe20000000000 */
[----:B------:R-:W-:Y:S02]  /*107b0*/  IMAD.MOV.U32 R20, RZ, RZ, R41 ;  /* 0x000000ffff147224 */ /* 0x000fe400078e0029 */
[----:B------:R-:W3:Y:S01]  /*107c0*/  LDL.LU R41, [R1+0x7c] ;  /* 0x00007c0001297983 */ /* 0x000ee20000300800 */
[----:B------:R-:W-:Y:S01]  /*107d0*/  IMAD.MOV.U32 R18, RZ, RZ, R39 ;  /* 0x000000ffff127224 */ /* 0x000fe200078e0027 */
[----:B------:R-:W-:Y:S01]  /*107e0*/  IABS R13, R19 ;  /* 0x00000013000d7213 */ /* 0x000fe20000000000 */
[----:B------:R-:W-:Y:S01]  /*107f0*/  IMAD.MOV.U32 R39, RZ, RZ, R35 ;  /* 0x000000ffff277224 */ /* 0x000fe200078e0023 */
[----:B------:R-:W-:Y:S01]  /*10800*/  ISETP.GE.AND P0, PT, R19, RZ, PT ;  /* 0x000000ff1300720c */ /* 0x000fe20003f06270 */
[----:B------:R-:W-:Y:S02]  /*10810*/  IMAD.MOV.U32 R19, RZ, RZ, R40 ;  /* 0x000000ffff137224 */ /* 0x000fe400078e0028 */
[----:B------:R-:W-:-:S02]  /*10820*/  IMAD.MOV.U32 R35, RZ, RZ, R32 ;  /* 0x000000ffff237224 */ /* 0x000fc400078e0020 */
[----:B------:R-:W-:Y:S02]  /*10830*/  IMAD.MOV.U32 R32, RZ, RZ, R24 ;  /* 0x000000ffff207224 */ /* 0x000fe400078e0018 */
[----:B------:R-:W-:Y:S02]  /*10840*/  IMAD.MOV.U32 R40, RZ, RZ, R28 ;  /* 0x000000ffff287224 */ /* 0x000fe400078e001c */
[----:B------:R-:W-:Y:S02]  /*10850*/  IMAD.MOV.U32 R28, RZ, RZ, R48 ;  /* 0x000000ffff1c7224 */ /* 0x000fe400078e0030 */
[----:B------:R-:W-:Y:S02]  /*10860*/  IMAD.MOV.U32 R24, RZ, RZ, R54 ;  /* 0x000000ffff187224 */ /* 0x000fe400078e0036 */
[----:B------:R-:W3:Y:S01]  /*10870*/  LDL.LU R54, [R1+0x88] ;  /* 0x0000880001367983 */ /* 0x000ee20000300800 */
[----:B------:R-:W-:-:S04]  /*10880*/  IMAD.HI.U32 R2, R0, R13, RZ ;  /* 0x0000000d00027227 */ /* 0x000fc800078e00ff */
[----:B------:R-:W-:-:S04]  /*10890*/  IMAD.MOV R2, RZ, RZ, -R2 ;  /* 0x000000ffff027224 */ /* 0x000fc800078e0a02 */
[----:B------:R-:W-:Y:S02]  /*108a0*/  IMAD R13, R4, R2, R13 ;  /* 0x00000002040d7224 */ /* 0x000fe400078e020d */
[----:B------:R-:W-:-:S03]  /*108b0*/  IMAD.HI.U32 R2, R0, R12, RZ ;  /* 0x0000000c00027227 */ /* 0x000fc600078e00ff */
[----:B------:R-:W-:Y:S01]  /*108c0*/  ISETP.GT.U32.AND P4, PT, R4, R13, PT ;  /* 0x0000000d0400720c */ /* 0x000fe20003f84070 */
[----:B------:R-:W-:-:S04]  /*108d0*/  IMAD.MOV R2, RZ, RZ, -R2 ;  /* 0x000000ffff027224 */ /* 0x000fc800078e0a02 */
[----:B------:R-:W-:-:S05]  /*108e0*/  IMAD R12, R4, R2, R12 ;  /* 0x00000002040c7224 */ /* 0x000fca00078e020c */
[----:B------:R-:W-:-:S03]  /*108f0*/  ISETP.GT.U32.AND P3, PT, R4, R12, PT ;  /* 0x0000000c0400720c */ /* 0x000fc60003f64070 */
[----:B------:R-:W-:Y:S02]  /*10900*/  @!P4 IMAD.IADD R13, R13, 0x1, -R4 ;  /* 0x000000010d0dc824 */ /* 0x000fe400078e0a04 */
[----:B------:R-:W-:-:S03]  /*10910*/  IMAD.HI.U32 R2, R0, R11, RZ ;  /* 0x0000000b00027227 */ /* 0x000fc600078e00ff */
[----:B------:R-:W-:Y:S01]  /*10920*/  ISETP.GT.U32.AND P4, PT, R4, R13, PT ;  /* 0x0000000d0400720c */ /* 0x000fe20003f84070 */
[----:B------:R-:W-:-:S04]  /*10930*/  IMAD.MOV R2, RZ, RZ, -R2 ;  /* 0x000000ffff027224 */ /* 0x000fc800078e0a02 */
[----:B------:R-:W-:Y:S02]  /*10940*/  IMAD R11, R4, R2, R11 ;  /* 0x00000002040b7224 */ /* 0x000fe400078e020b */
[----:B--2---:R-:W-:Y:S02]  /*10950*/  IMAD.MOV.U32 R48, RZ, RZ, R49 ;  /* 0x000000ffff307224 */ /* 0x004fe400078e0031 */
[----:B------:R-:W2:Y:S01]  /*10960*/  LDL R49, [R1+0x65e8] ;  /* 0x0065e80001317983 */ /* 0x000ea20000100800 */
[----:B------:R-:W-:-:S03]  /*10970*/  @!P3 IMAD.IADD R12, R12, 0x1, -R4 ;  /* 0x000000010c0cb824 */ /* 0x000fc600078e0a04 */
[----:B------:R-:W-:Y:S01]  /*10980*/  @!P4 IMAD.IADD R13, R13, 0x1, -R4 ;  /* 0x000000010d0dc824 */ /* 0x000fe200078e0a04 */
[----:B------:R-:W-:Y:S01]  /*10990*/  ISETP.GT.U32.AND P4, PT, R4, R11, PT ;  /* 0x0000000b0400720c */ /* 0x000fe20003f84070 */
[----:B------:R-:W-:Y:S01]  /*109a0*/  IMAD.HI.U32 R9, R0, R6, RZ ;  /* 0x0000000600097227 */ /* 0x000fe200078e00ff */
[----:B------:R-:W-:-:S03]  /*109b0*/  ISETP.GT.U32.AND P3, PT, R4, R12, PT ;  /* 0x0000000c0400720c */ /* 0x000fc60003f64070 */
[----:B------:R-:W-:-:S04]  /*109c0*/  IMAD.MOV R9, RZ, RZ, -R9 ;  /* 0x000000ffff097224 */ /* 0x000fc800078e0a09 */
[----:B------:R-:W-:Y:S01]  /*109d0*/  IMAD R6, R4, R9, R6 ;  /* 0x0000000904067224 */ /* 0x000fe200078e0206 */
[----:B0-----:R-:W-:-:S03]  /*109e0*/  IABS R7, R42 ;  /* 0x0000002a00077213 */ /* 0x001fc60000000000 */
[--C-:B------:R-:W-:Y:S02]  /*109f0*/  @!P4 IMAD.IADD R11, R11, 0x1, -R4.reuse ;  /* 0x000000010b0bc824 */ /* 0x100fe400078e0a04 */
[----:B------:R-:W-:Y:S01]  /*10a00*/  @!P3 IMAD.IADD R12, R12, 0x1, -R4 ;  /* 0x000000010c0cb824 */ /* 0x000fe200078e0a04 */
[----:B------:R-:W-:Y:S01]  /*10a10*/  ISETP.GT.U32.AND P3, PT, R4, R6, PT ;  /* 0x000000060400720c */ /* 0x000fe20003f64070 */
[----:B------:R-:W-:Y:S01]  /*10a20*/  IMAD.HI.U32 R2, R0, R10, RZ ;  /* 0x0000000a00027227 */ /* 0x000fe200078e00ff */
[----:B------:R-:W-:-:S03]  /*10a30*/  ISETP.GT.U32.AND P4, PT, R4, R11, PT ;  /* 0x0000000b0400720c */ /* 0x000fc60003f84070 */
[----:B------:R-:W-:Y:S01]  /*10a40*/  IMAD.HI.U32 R9, R0, R7, RZ ;  /* 0x0000000700097227 */ /* 0x000fe200078e00ff */
[----:B------:R-:W-:Y:S02]  /*10a50*/  IABS R8, R43 ;  /* 0x0000002b00087213 */ /* 0x000fe40000000000 */
[----:B------:R-:W-:Y:S01]  /*10a60*/  IABS R5, R17 ;  /* 0x0000001100057213 */ /* 0x000fe20000000000 */
[----:B------:R-:W-:Y:S02]  /*10a70*/  IMAD.MOV R2, RZ, RZ, -R2 ;  /* 0x000000ffff027224 */ /* 0x000fe400078e0a02 */
[----:B------:R-:W-:Y:S02]  /*10a80*/  IMAD.MOV R9, RZ, RZ, -R9 ;  /* 0x000000ffff097224 */ /* 0x000fe400078e0a09 */
[----:B------:R-:W-:Y:S02]  /*10a90*/  IMAD.MOV.U32 R16, RZ, RZ, R13 ;  /* 0x000000ffff107224 */ /* 0x000fe400078e000d */
[----:B------:R-:W-:-:S02]  /*10aa0*/  IMAD.MOV.U32 R15, RZ, RZ, R12 ;  /* 0x000000ffff0f7224 */ /* 0x000fc400078e000c */
[----:B------:R-:W-:Y:S02]  /*10ab0*/  IMAD R10, R4, R2, R10 ;  /* 0x00000002040a7224 */ /* 0x000fe400078e020a */
[----:B------:R-:W-:-:S04]  /*10ac0*/  IMAD.HI.U32 R14, R0, R8, RZ ;  /* 0x00000008000e7227 */ /* 0x000fc800078e00ff */
[----:B------:R-:W-:-:S04]  /*10ad0*/  IMAD.HI.U32 R2, R0, R5, RZ ;  /* 0x0000000500027227 */ /* 0x000fc800078e00ff */
[----:B------:R-:W-:Y:S02]  /*10ae0*/  IMAD R9, R4, R9, R7 ;  /* 0x0000000904097224 */ /* 0x000fe400078e0207 */
[----:B------:R-:W-:Y:S02]  /*10af0*/  @!P3 IMAD.IADD R6, R6, 0x1, -R4 ;  /* 0x000000010606b824 */ /* 0x000fe400078e0a04 */
[----:B------:R-:W-:Y:S02]  /*10b00*/  @!P0 IMAD.MOV R16, RZ, RZ, -R16 ;  /* 0x000000ffff108224 */ /* 0x000fe400078e0a10 */
[----:B------:R-:W-:Y:S01]  /*10b10*/  @!P5 IMAD.MOV R15, RZ, RZ, -R15 ;  /* 0x000000ffff0fd224 */ /* 0x000fe200078e0a0f */
[----:B------:R-:W-:Y:S01]  /*10b20*/  ISETP.GT.U32.AND P3, PT, R4, R6, PT ;  /* 0x000000060400720c */ /* 0x000fe20003f64070 */
[----:B------:R-:W-:Y:S02]  /*10b30*/  IMAD.MOV R14, RZ, RZ, -R14 ;  /* 0x000000ffff0e7224 */ /* 0x000fe400078e0a0e */
[----:B------:R-:W-:-:S02]  /*10b40*/  IMAD.MOV R2, RZ, RZ, -R2 ;  /* 0x000000ffff027224 */ /* 0x000fc400078e0a02 */
[----:B------:R-:W-:Y:S01]  /*10b50*/  @!P4 IMAD.IADD R11, R11, 0x1, -R4 ;  /* 0x000000010b0bc824 */ /* 0x000fe200078e0a04 */
[C---:B------:R-:W-:Y:S01]  /*10b60*/  ISETP.GT.U32.AND P4, PT, R4.reuse, R9, PT ;  /* 0x000000090400720c */ /* 0x040fe20003f84070 */
[----:B------:R-:W-:Y:S01]  /*10b70*/  STL [R1+0x6ec], R16 ;  /* 0x0006ec1001007387 */ /* 0x000fe20000100800 */
[C---:B------:R-:W-:Y:S01]  /*10b80*/  ISETP.GT.U32.AND P0, PT, R4.reuse, R10, PT ;  /* 0x0000000a0400720c */ /* 0x040fe20003f04070 */
[C---:B------:R-:W-:Y:S02]  /*10b90*/  IMAD R8, R4.reuse, R14, R8 ;  /* 0x0000000e04087224 */ /* 0x040fe400078e0208 */
[----:B------:R0:W-:Y:S01]  /*10ba0*/  STL [R1+0x6f0], R15 ;  /* 0x0006f00f01007387 */ /* 0x0001e20000100800 */
[----:B------:R-:W-:Y:S01]  /*10bb0*/  IMAD R5, R4, R2, R5 ;  /* 0x0000000204057224 */ /* 0x000fe200078e0205 */
[----:B------:R-:W-:Y:S01]  /*10bc0*/  IABS R2, R18 ;  /* 0x0000001200027213 */ /* 0x000fe20000000000 */
[----:B0-----:R-:W-:-:S04]  /*10bd0*/  IMAD.MOV.U32 R15, RZ, RZ, R11 ;  /* 0x000000ffff0f7224 */ /* 0x001fc800078e000b */
[----:B------:R-:W-:-:S04]  /*10be0*/  IMAD.HI.U32 R14, R0, R2, RZ ;  /* 0x00000002000e7227 */ /* 0x000fc800078e00ff */
[----:B------:R-:W-:Y:S01]  /*10bf0*/  @!P6 IMAD.MOV R15, RZ, RZ, -R15 ;  /* 0x000000ffff0fe224 */ /* 0x000fe200078e0a0f */
[----:B------:R-:W-:Y:S01]  /*10c00*/  ISETP.GT.U32.AND P6, PT, R4, R8, PT ;  /* 0x000000080400720c */ /* 0x000fe20003fc4070 */
[--C-:B------:R-:W-:Y:S01]  /*10c10*/  @!P3 IMAD.IADD R6, R6, 0x1, -R4.reuse ;  /* 0x000000010606b824 */ /* 0x100fe200078e0a04 */
[----:B------:R-:W-:Y:S01]  /*10c20*/  ISETP.GT.U32.AND P3, PT, R4, R5, PT ;  /* 0x000000050400720c */ /* 0x000fe20003f64070 */
[----:B------:R-:W-:Y:S02]  /*10c30*/  @!P4 IMAD.IADD R9, R9, 0x1, -R4 ;  /* 0x000000010909c824 */ /* 0x000fe400078e0a04 */
[----:B------:R-:W-:Y:S01]  /*10c40*/  IMAD.MOV R14, RZ, RZ, -R14 ;  /* 0x000000ffff0e7224 */ /* 0x000fe200078e0a0e */
[----:B------:R-:W-:Y:S01]  /*10c50*/  ISETP.GE.AND P5, PT, R42, RZ, PT ;  /* 0x000000ff2a00720c */ /* 0x000fe20003fa6270 */
[----:B------:R-:W-:Y:S01]  /*10c60*/  @!P0 IMAD.IADD R10, R10, 0x1, -R4 ;  /* 0x000000010a0a8824 */ /* 0x000fe200078e0a04 */
[----:B------:R-:W-:Y:S01]  /*10c70*/  IABS R12, R20 ;  /* 0x00000014000c7213 */ /* 0x000fe20000000000 */
[----:B---3--:R-:W-:Y:S01]  /*10c80*/  IMAD.MOV.U32 R42, RZ, RZ, R41 ;  /* 0x000000ffff2a7224 */ /* 0x008fe200078e0029 */
[C---:B------:R-:W-:Y:S01]  /*10c90*/  ISETP.GT.U32.AND P4, PT, R4.reuse, R9, PT ;  /* 0x000000090400720c */ /* 0x040fe20003f84070 */
[----:B------:R-:W-:-:S02]  /*10ca0*/  IMAD R2, R4, R14, R2 ;  /* 0x0000000e04027224 */ /* 0x000fc400078e0202 */
[----:B------:R-:W-:Y:S02]  /*10cb0*/  IMAD.MOV.U32 R41, RZ, RZ, R39 ;  /* 0x000000ffff297224 */ /* 0x000fe400078e0027 */
[----:B------:R-:W-:Y:S01]  /*10cc0*/  IMAD.MOV.U32 R39, RZ, RZ, R38 ;  /* 0x000000ffff277224 */ /* 0x000fe200078e0026 */
[----:B------:R-:W-:Y:S01]  /*10cd0*/  ISETP.GT.U32.AND P0, PT, R4, R10, PT ;  /* 0x0000000a0400720c */ /* 0x000fe20003f04070 */
[----:B------:R-:W-:Y:S02]  /*10ce0*/  IMAD.MOV.U32 R38, RZ, RZ, R36 ;  /* 0x000000ffff267224 */ /* 0x000fe400078e0024 */
[----:B------:R-:W-:Y:S02]  /*10cf0*/  IMAD.MOV.U32 R36, RZ, RZ, R34 ;  /* 0x000000ffff247224 */ /* 0x000fe400078e0022 */
[----:B------:R-:W-:Y:S01]  /*10d00*/  @!P6 IMAD.IADD R8, R8, 0x1, -R4 ;  /* 0x000000010808e824 */ /* 0x000fe200078e0a04 */
[----:B------:R-:W-:Y:S01]  /*10d10*/  ISETP.GT.U32.AND P6, PT, R4, R2, PT ;  /* 0x000000020400720c */ /* 0x000fe20003fc4070 */
[----:B----4-:R-:W-:-:S02]  /*10d20*/  IMAD.MOV.U32 R34, RZ, RZ, R33 ;  /* 0x000000ffff227224 */ /* 0x010fc400078e0021 */
[----:B------:R-:W-:Y:S02]  /*10d30*/  IMAD.MOV.U32 R11, RZ, RZ, R12 ;  /* 0x000000ffff0b7224 */ /* 0x000fe400078e000c */
[----:B------:R-:W-:Y:S02]  /*10d40*/  IMAD.MOV.U32 R33, RZ, RZ, R29 ;  /* 0x000000ffff217224 */ /* 0x000fe400078e001d */
[----:B------:R-:W-:-:S04]  /*10d50*/  IMAD.HI.U32 R12, R0, R11, RZ ;  /* 0x0000000b000c7227 */ /* 0x000fc800078e00ff */
[----:B------:R-:W-:Y:S02]  /*10d60*/  @!P3 IMAD.IADD R5, R5, 0x1, -R4 ;  /* 0x000000010505b824 */ /* 0x000fe400078e0a04 */
[----:B------:R-:W-:Y:S02]  /*10d70*/  IMAD.MOV R12, RZ, RZ, -R12 ;  /* 0x000000ffff0c7224 */ /* 0x000fe400078e0a0c */
[--C-:B------:R-:W-:Y:S01]  /*10d80*/  @!P4 IMAD.IADD R9, R9, 0x1, -R4.reuse ;  /* 0x000000010909c824 */ /* 0x100fe200078e0a04 */
[----:B------:R-:W-:Y:S01]  /*10d90*/  ISETP.GT.U32.AND P3, PT, R4, R8, PT ;  /* 0x000000080400720c */ /* 0x000fe20003f64070 */
[--C-:B------:R-:W-:Y:S02]  /*10da0*/  @!P0 IMAD.IADD R10, R10, 0x1, -R4.reuse ;  /* 0x000000010a0a8824 */ /* 0x100fe400078e0a04 */
[----:B------:R-:W-:Y:S01]  /*10db0*/  @!P6 IMAD.IADD R2, R2, 0x1, -R4 ;  /* 0x000000010202e824 */ /* 0x000fe200078e0a04 */
[----:B------:R-:W-:-:S04]  /*10dc0*/  ISETP.GE.AND P0, PT, R43, RZ, PT ;  /* 0x000000ff2b00720c */ /* 0x000fc80003f06270 */
[----:B------:R-:W-:-:S05]  /*10dd0*/  ISETP.GT.U32.AND P6, PT, R4, R2, PT ;  /* 0x000000020400720c */ /* 0x000fca0003fc4070 */
[----:B------:R-:W-:-:S04]  /*10de0*/  @!P3 IMAD.IADD R8, R8, 0x1, -R4 ;  /* 0x000000010808b824 */ /* 0x000fc800078e0a04 */
[----:B------:R-:W-:-:S04]  /*10df0*/  @!P0 IMAD.MOV R8, RZ, RZ, -R8 ;  /* 0x000000ffff088224 */ /* 0x000fc800078e0a08 */
[----:B------:R-:W-:Y:S01]  /*10e00*/  @!P6 IMAD.IADD R2, R2, 0x1, -R4 ;  /* 0x000000010202e824 */ /* 0x000fe200078e0a04 */
[----:B------:R-:W-:Y:S01]  /*10e10*/  ISETP.GE.AND P6, PT, R42, RZ, PT ;  /* 0x000000ff2a00720c */ /* 0x000fe20003fc6270 */
[----:B--2---:R-:W-:Y:S02]  /*10e20*/  IMAD.MOV.U32 R29, RZ, RZ, R49 ;  /* 0x000000ffff1d7224 */ /* 0x004fe400078e0031 */
[----:B------:R-:W2:Y:S04]  /*10e30*/  LDL R49, [R1+0x661c] ;  /* 0x00661c0001317983 */ /* 0x000ea80000100800 */
[----:B------:R0:W-:Y:S02]  /*10e40*/  STL [R1+0x6f4], R15 ;  /* 0x0006f40f01007387 */ /* 0x0001e40000100800 */
[----:B0-----:R-:W-:-:S04]  /*10e50*/  IMAD.MOV.U32 R15, RZ, RZ, R6 ;  /* 0x000000ffff0f7224 */ /* 0x001fc800078e0006 */
[----:B------:R-:W-:Y:S01]  /*10e60*/  @!P1 IMAD.MOV R15, RZ, RZ, -R15 ;  /* 0x000000ffff0f9224 */ /* 0x000fe200078e0a0f */
[C---:B------:R-:W-:Y:S01]  /*10e70*/  ISETP.GT.U32.AND P1, PT, R4.reuse, R5, PT ;  /* 0x000000050400720c */ /* 0x040fe20003f24070 */
[----:B------:R-:W-:Y:S02]  /*10e80*/  IMAD R6, R4, R12, R11 ;  /* 0x0000000c04067224 */ /* 0x000fe400078e020b */
[----:B------:R-:W-:Y:S02]  /*10e90*/  IMAD.MOV.U32 R11, RZ, RZ, R9 ;  /* 0x000000ffff0b7224 */ /* 0x000fe400078e0009 */
[----:B------:R-:W-:Y:S02]  /*10ea0*/  IMAD.MOV.U32 R12, RZ, RZ, R10 ;  /* 0x000000ffff0c7224 */ /* 0x000fe400078e000a */
[----:B------:R-:W-:Y:S01]  /*10eb0*/  @!P5 IMAD.MOV R11, RZ, RZ, -R11 ;  /* 0x000000ffff0bd224 */ /* 0x000fe200078e0a0b */
[----:B------:R-:W-:Y:S01]  /*10ec0*/  ISETP.GE.AND P5, PT, R17, RZ, PT ;  /* 0x000000ff1100720c */ /* 0x000fe20003fa6270 */
[----:B------:R-:W-:Y:S01]  /*10ed0*/  @!P2 IMAD.MOV R12, RZ, RZ, -R12 ;  /* 0x000000ffff0ca224 */ /* 0x000fe200078e0a0c */
[----:B------:R-:W-:Y:S03]  /*10ee0*/  STL [R1+0x6fc], R15 ;  /* 0x0006fc0f01007387 */ /* 0x000fe60000100800 */
[----:B------:R-:W-:Y:S01]  /*10ef0*/  @!P1 IMAD.IADD R5, R5, 0x1, -R4 ;  /* 0x0000000105059824 */ /* 0x000fe200078e0a04 */
[----:B------:R-:W-:Y:S04]  /*10f00*/  STL [R1+0x700], R12 ;  /* 0x0007000c01007387 */ /* 0x000fe80000100800 */
[----:B------:R0:W-:Y:S01]  /*10f10*/  STL [R1+0x708], R11 ;  /* 0x0007080b01007387 */ /* 0x0001e20000100800 */
[----:B------:R-:W-:Y:S01]  /*10f20*/  IABS R10, R42 ;  /* 0x0000002a000a7213 */ /* 0x000fe20000000000 */
[----:B------:R-:W-:-:S02]  /*10f30*/  IMAD.MOV.U32 R42, RZ, RZ, R41 ;  /* 0x000000ffff2a7224 */ /* 0x000fc400078e0029 */
[----:B0-----:R-:W-:-:S04]  /*10f40*/  IMAD.MOV.U32 R11, RZ, RZ, R5 ;  /* 0x000000ffff0b7224 */ /* 0x001fc800078e0005 */
[----:B------:R-:W-:Y:S01]  /*10f50*/  @!P5 IMAD.MOV R11, RZ, RZ, -R11 ;  /* 0x000000ffff0bd224 */ /* 0x000fe200078e0a0b */
[----:B------:R0:W-:Y:S01]  /*10f60*/  STL [R1+0x70c], R8 ;  /* 0x00070c0801007387 */ /* 0x0001e20000100800 */
[----:B------:R-:W-:Y:S02]  /*10f70*/  IMAD.MOV.U32 R41, RZ, RZ, R40 ;  /* 0x000000ffff297224 */ /* 0x000fe400078e0028 */
[----:B------:R-:W-:Y:S01]  /*10f80*/  IMAD.MOV.U32 R40, RZ, RZ, R39 ;  /* 0x000000ffff287224 */ /* 0x000fe200078e0027 */
[----:B------:R-:W-:Y:S01]  /*10f90*/  STL [R1+0x710], R11 ;  /* 0x0007100b01007387 */ /* 0x000fe20000100800 */
[----:B------:R-:W-:-:S03]  /*10fa0*/  IMAD.MOV.U32 R39, RZ, RZ, R38 ;  /* 0x000000ffff277224 */ /* 0x000fc600078e0026 */
[----:B------:R-:W3:Y:S01]  /*10fb0*/  LDL R38, [R1+0x65dc] ;  /* 0x0065dc0001267983 */ /* 0x000ee20000100800 */
[----:B------:R-:W-:Y:S01]  /*10fc0*/  ISETP.GE.AND P3, PT, R18, RZ, PT ;  /* 0x000000ff1200720c */ /* 0x000fe20003f66270 */
[----:B0-----:R-:W-:Y:S01]  /*10fd0*/  IMAD.MOV.U32 R8, RZ, RZ, R2 ;  /* 0x000000ffff087224 */ /* 0x001fe200078e0002 */
[----:B------:R-:W-:Y:S02]  /*10fe0*/  ISETP.GE.AND P5, PT, R42, RZ, PT ;  /* 0x000000ff2a00720c */ /* 0x000fe40003fa6270 */
[----:B------:R-:W-:Y:S01]  /*10ff0*/  IABS R2, R42 ;  /* 0x0000002a00027213 */ /* 0x000fe20000000000 */
[----:B------:R-:W-:Y:S02]  /*11000*/  IMAD.MOV.U32 R42, RZ, RZ, R41 ;  /* 0x000000ffff2a7224 */ /* 0x000fe400078e0029 */
[----:B------:R-:W-:Y:S02]  /*11010*/  IMAD.MOV.U32 R41, RZ, RZ, R40 ;  /* 0x000000ffff297224 */ /* 0x000fe400078e0028 */
[----:B------:R-:W-:-:S04]  /*11020*/  IMAD.MOV.U32 R40, RZ, RZ, R39 ;  /* 0x000000ffff287224 */ /* 0x000fc800078e0027 */
[----:B------:R-:W-:-:S05]  /*11030*/  @!P3 IMAD.MOV R8, RZ, RZ, -R8 ;  /* 0x000000ffff08b224 */ /* 0x000fca00078e0a08 */
[----:B------:R-:W-:Y:S01]  /*11040*/  STL [R1+0x714], R8 ;  /* 0x0007140801007387 */ /* 0x000fe20000100800 */
[----:B------:R-:W-:-:S05]  /*11050*/  IABS R7, R19 ;  /* 0x0000001300077213 */ /* 0x000fca0000000000 */
[----:B------:R-:W-:-:S04]  /*11060*/  IMAD.HI.U32 R13, R0, R7, RZ ;  /* 0x00000007000d7227 */ /* 0x000fc800078e00ff */
[----:B------:R-:W-:-:S04]  /*11070*/  IMAD.MOV R13, RZ, RZ, -R13 ;  /* 0x000000ffff0d7224 */ /* 0x000fc800078e0a0d */
[C---:B------:R-:W-:Y:S02]  /*11080*/  IMAD R7, R4.reuse, R13, R7 ;  /* 0x0000000d04077224 */ /* 0x040fe400078e0207 */
[----:B---3--:R-:W-:Y:S02]  /*11090*/  IMAD.MOV.U32 R39, RZ, RZ, R38 ;  /* 0x000000ffff277224 */ /* 0x008fe400078e0026 */
[----:B------:R-:W-:Y:S02]  /*110a0*/  IMAD.MOV.U32 R38, RZ, RZ, R37 ;  /* 0x000000ffff267224 */ /* 0x000fe400078e0025 */
[----:B------:R-:W3:Y:S01]  /*110b0*/  LDL R37, [R1+0x65e4] ;  /* 0x0065e40001257983 */ /* 0x000ee20000100800 */
[C---:B------:R-:W-:Y:S02]  /*110c0*/  ISETP.GT.U32.AND P4, PT, R4.reuse, R7, PT ;  /* 0x000000070400720c */ /* 0x040fe40003f84070 */
[----:B------:R-:W-:Y:S02]  /*110d0*/  ISETP.GT.U32.AND P2, PT, R4, R6, PT ;  /* 0x000000060400720c */ /* 0x000fe40003f44070 */
[----:B------:R-:W-:-:S09]  /*110e0*/  ISETP.GE.AND P1, PT, R19, RZ, PT ;  /* 0x000000ff1300720c */ /* 0x000fd20003f26270 */
[--C-:B------:R-:W-:Y:S02]  /*110f0*/  @!P4 IMAD.IADD R7, R7, 0x1, -R4.reuse ;  /* 0x000000010707c824 */ /* 0x100fe400078e0a04 */
[----:B------:R-:W-:-:S03]  /*11100*/  @!P2 IMAD.IADD R6, R6, 0x1, -R4 ;  /* 0x000000010606a824 */ /* 0x000fc600078e0a04 */
[----:B------:R-:W-:Y:S02]  /*11110*/  ISETP.GT.U32.AND P2, PT, R4, R7, PT ;  /* 0x000000070400720c */ /* 0x000fe40003f44070 */
[----:B------:R-:W-:Y:S01]  /*11120*/  ISETP.GE.AND P4, PT, R20, RZ, PT ;  /* 0x000000ff1400720c */ /* 0x000fe20003f86270 */
[----:B------:R-:W-:Y:S02]  /*11130*/  IMAD.MOV.U32 R20, RZ, RZ, R42 ;  /* 0x000000ffff147224 */ /* 0x000fe400078e002a */
[----:B------:R-:W-:Y:S02]  /*11140*/  IMAD.MOV.U32 R42, RZ, RZ, R40 ;  /* 0x000000ffff2a7224 */ /* 0x000fe400078e0028 */
[----:B------:R-:W-:Y:S02]  /*11150*/  IMAD.MOV.U32 R40, RZ, RZ, R39 ;  /* 0x000000ffff287224 */ /* 0x000fe400078e0027 */
[----:B------:R-:W-:-:S04]  /*11160*/  IMAD.MOV.U32 R39, RZ, RZ, R38 ;  /* 0x000000ffff277224 */ /* 0x000fc800078e0026 */
[----:B------:R-:W-:Y:S02]  /*11170*/  @!P2 IMAD.IADD R7, R7, 0x1, -R4 ;  /* 0x000000010707a824 */ /* 0x000fe400078e0a04 */
[----:B------:R-:W-:Y:S02]  /*11180*/  IMAD.MOV.U32 R19, RZ, RZ, R20 ;  /* 0x000000ffff137224 */ /* 0x000fe400078e0014 */
[----:B------:R-:W-:Y:S02]  /*11190*/  @!P1 IMAD.MOV R7, RZ, RZ, -R7 ;  /* 0x000000ffff079224 */ /* 0x000fe400078e0a07 */
[----:B------:R-:W-:Y:S02]  /*111a0*/  IMAD.MOV.U32 R20, RZ, RZ, R35 ;  /* 0x000000ffff147224 */ /* 0x000fe400078e0023 */
[----:B-----5:R-:W-:Y:S02]  /*111b0*/  IMAD.MOV.U32 R35, RZ, RZ, R22 ;  /* 0x000000ffff237224 */ /* 0x020fe400078e0016 */
[----:B------:R-:W-:-:S02]  /*111c0*/  IMAD.MOV.U32 R22, RZ, RZ, R21 ;  /* 0x000000ffff167224 */ /* 0x000fc400078e0015 */
[----:B---3--:R-:W-:Y:S02]  /*111d0*/  IMAD.MOV.U32 R38, RZ, RZ, R37 ;  /* 0x000000ffff267224 */ /* 0x008fe400078e0025 */
[----:B------:R-:W-:Y:S02]  /*111e0*/  IMAD.MOV.U32 R37, RZ, RZ, R29 ;  /* 0x000000ffff257224 */ /* 0x000fe400078e001d */
[----:B--2---:R-:W-:Y:S02]  /*111f0*/  IMAD.MOV.U32 R29, RZ, RZ, R49 ;  /* 0x000000ffff1d7224 */ /* 0x004fe400078e0031 */
[----:B------:R-:W2:Y:S04]  /*11200*/  LDL R49, [R1+0x6634] ;  /* 0x0066340001317983 */ /* 0x000ea80000100800 */
[----:B------:R-:W-:Y:S04]  /*11210*/  STL [R1+0x718], R7 ;  /* 0x0007180701007387 */ /* 0x000fe80000100800 */
[----:B------:R-:W3:Y:S01]  /*11220*/  LDL R21, [R1+0x6618] ;  /* 0x0066180001157983 */ /* 0x000ee20000100800 */
[----:B------:R-:W-:Y:S01]  /*11230*/  ISETP.GT.U32.AND P0, PT, R4, R6, PT ;  /* 0x000000060400720c */ /* 0x000fe20003f04070 */
[----:B------:R-:W-:-:S12]  /*11240*/  IMAD.MOV.U32 R18, RZ, RZ, R19 ;  /* 0x000000ffff127224 */ /* 0x000fd800078e0013 */
[----:B------:R-:W-:-:S04]  /*11250*/  @!P0 IMAD.IADD R6, R6, 0x1, -R4 ;  /* 0x0000000106068824 */ /* 0x000fc800078e0a04 */
[----:B------:R-:W-:-:S05]  /*11260*/  @!P4 IMAD.MOV R6, RZ, RZ, -R6 ;  /* 0x000000ffff06c224 */ /* 0x000fca00078e0a06 */
[----:B------:R0:W-:Y:S01]  /*11270*/  STL [R1+0x720], R6 ;  /* 0x0007200601007387 */ /* 0x0001e20000100800 */
[----:B------:R-:W-:Y:S02]  /*11280*/  IMAD.MOV.U32 R19, RZ, RZ, R20 ;  /* 0x000000ffff137224 */ /* 0x000fe400078e0014 */
[----:B------:R-:W-:Y:S01]  /*11290*/  IMAD.MOV.U32 R20, RZ, RZ, R22 ;  /* 0x000000ffff147224 */ /* 0x000fe200078e0016 */
[----:B0-----:R-:W-:Y:S02]  /*112a0*/  IABS R6, R18 ;  /* 0x0000001200067213 */ /* 0x001fe40000000000 */
[----:B------:R-:W-:-:S03]  /*112b0*/  ISETP.GE.AND P4, PT, R18, RZ, PT ;  /* 0x000000ff1200720c */ /* 0x000fc60003f86270 */
[----:B------:R-:W-:-:S04]  /*112c0*/  IMAD.HI.U32 R7, R0, R6, RZ ;  /* 0x0000000600077227 */ /* 0x000fc800078e00ff */
[----:B------:R-:W-:Y:S02]  /*112d0*/  IMAD.MOV.U32 R18, RZ, RZ, R19 ;  /* 0x000000ffff127224 */ /* 0x000fe400078e0013 */
[----:B------:R-:W-:-:S04]  /*112e0*/  IMAD.HI.U32 R11, R0, R2, RZ ;  /* 0x00000002000b7227 */ /* 0x000fc800078e00ff */
[----:B------:R-:W-:Y:S02]  /*112f0*/  IMAD.MOV R7, RZ, RZ, -R7 ;  /* 0x000000ffff077224 */ /* 0x000fe400078e0a07 */
[----:B------:R-:W-:Y:S02]  /*11300*/  IMAD.MOV.U32 R19, RZ, RZ, R20 ;  /* 0x000000ffff137224 */ /* 0x000fe400078e0014 */
[----:B------:R-:W-:Y:S02]  /*11310*/  IMAD.MOV R11, RZ, RZ, -R11 ;  /* 0x000000ffff0b7224 */ /* 0x000fe400078e0a0b */
[C---:B------:R-:W-:Y:S02]  /*11320*/  IMAD R6, R4.reuse, R7, R6 ;  /* 0x0000000704067224 */ /* 0x040fe400078e0206 */
[----:B------:R-:W-:Y:S02]  /*11330*/  IMAD.MOV.U32 R17, RZ, RZ, R19 ;  /* 0x000000ffff117224 */ /* 0x000fe400078e0013 */
[----:B------:R-:W-:-:S03]  /*11340*/  IMAD R2, R4, R11, R2 ;  /* 0x0000000b04027224 */ /* 0x000fc600078e0202 */
[----:B------:R-:W-:Y:S01]  /*11350*/  IABS R11, R17 ;  /* 0x00000011000b7213 */ /* 0x000fe20000000000 */
[----:B---3--:R-:W-:Y:S02]  /*11360*/  IMAD.MOV.U32 R22, RZ, RZ, R21 ;  /* 0x000000ffff167224 */ /* 0x008fe400078e0015 */
[----:B------:R-:W-:Y:S02]  /*11370*/  IMAD.MOV.U32 R21, RZ, RZ, R26 ;  /* 0x000000ffff157224 */ /* 0x000fe400078e001a */
[----:B------:R-:W3:Y:S04]  /*11380*/  LDL R26, [R1+0x662c] ;  /* 0x00662c00011a7983 */ /* 0x000ee80000100800 */
[----:B------:R-:W-:Y:S04]  /*11390*/  STL [R1+0x10], R6 ;  /* 0x0000100601007387 */ /* 0x000fe80000100800 */
[----:B------:R-:W4:Y:S01]  /*113a0*/  LDL R17, [R1+0x65b8] ;  /* 0x0065b80001117983 */ /* 0x000f220000100800 */
[----:B------:R-:W-:Y:S01]  /*113b0*/  IMAD.MOV.U32 R9, RZ, RZ, R10 ;  /* 0x000000ffff097224 */ /* 0x000fe200078e000a */
[----:B------:R-:W-:-:S03]  /*113c0*/  ISETP.GE.AND P2, PT, R54, RZ, PT ;  /* 0x000000ff3600720c */ /* 0x000fc60003f46270 */
[----:B------:R-:W-:Y:S01]  /*113d0*/  IMAD.HI.U32 R10, R0, R9, RZ ;  /* 0x00000009000a7227 */ /* 0x000fe200078e00ff */
[----:B------:R-:W-:-:S03]  /*113e0*/  IABS R54, R54 ;  /* 0x0000003600367213 */ /* 0x000fc60000000000 */
[----:B------:R-:W-:-:S04]  /*113f0*/  IMAD.MOV R10, RZ, RZ, -R10 ;  /* 0x000000ffff0a7224 */ /* 0x000fc800078e0a0a */
[----:B------:R-:W-:Y:S02]  /*11400*/  IMAD R5, R4, R10, R9 ;  /* 0x0000000a04057224 */ /* 0x000fe400078e0209 */
[----:B------:R-:W-:-:S04]  /*11410*/  IMAD.HI.U32 R9, R0, R54, RZ ;  /* 0x0000003600097227 */ /* 0x000fc800078e00ff */
[----:B------:R-:W-:-:S04]  /*11420*/  IMAD.MOV R9, RZ, RZ, -R9 ;  /* 0x000000ffff097224 */ /* 0x000fc800078e0a09 */
[----:B------:R-:W-:Y:S01]  /*11430*/  IMAD R54, R4, R9, R54 ;  /* 0x0000000904367224 */ /* 0x000fe200078e0236 */
[----:B----4-:R-:W-:Y:S02]  /*11440*/  IABS R9, R17 ;  /* 0x0000001100097213 */ /* 0x010fe40000000000 */
[----:B------:R-:W4:Y:S01]  /*11450*/  LDL R17, [R1+0x65bc] ;  /* 0x0065bc0001117983 */ /* 0x000f220000100800 */
[----:B------:R-:W-:Y:S02]  /*11460*/  IMAD.MOV.U32 R20, RZ, RZ, R42 ;  /* 0x000000ffff147224 */ /* 0x000fe400078e002a */
[----:B------:R-:W-:Y:S02]  /*11470*/  IMAD.MOV.U32 R42, RZ, RZ, R41 ;  /* 0x000000ffff2a7224 */ /* 0x000fe400078e0029 */
[----:B------:R-:W-:Y:S02]  /*11480*/  IMAD.MOV.U32 R41, RZ, RZ, R34 ;  /* 0x000000ffff297224 */ /* 0x000fe400078e0022 */
[----:B------:R-:W-:-:S02]  /*11490*/  IMAD.MOV.U32 R34, RZ, RZ, R33 ;  /* 0x000000ffff227224 */ /* 0x000fc400078e0021 */
[----:B------:R-:W-:Y:S02]  /*114a0*/  IMAD.MOV.U32 R19, RZ, RZ, R42 ;  /* 0x000000ffff137224 */ /* 0x000fe400078e002a */
[----:B------:R-:W-:Y:S02]  /*114b0*/  IMAD.MOV.U32 R42, RZ, RZ, R34 ;  /* 0x000000ffff2a7224 */ /* 0x000fe400078e0022 */
[----:B------:R-:W5:Y:S01]  /*114c0*/  LDL R34, [R1+0x65f4] ;  /* 0x0065f40001227983 */ /* 0x000f620000100800 */
[----:B------:R-:W-:Y:S02]  /*114d0*/  IMAD.MOV.U32 R33, RZ, RZ, R31 ;  /* 0x000000ffff217224 */ /* 0x000fe400078e001f */
[----:B------:R-:W-:Y:S02]  /*114e0*/  IMAD.MOV.U32 R31, RZ, RZ, R24 ;  /* 0x000000ffff1f7224 */ /* 0x000fe400078e0018 */
[----:B------:R-:W2:Y:S01]  /*114f0*/  LDL R24, [R1+0x6610] ;  /* 0x0066100001187983 */ /* 0x000ea20000100800 */
[----:B------:R-:W-:-:S02]  /*11500*/  ISETP.GT.U32.AND P0, PT, R4, R5, PT ;  /* 0x000000050400720c */ /* 0x000fc40003f04070 */
[----:B----4-:R-:W-:Y:S02]  /*11510*/  IABS R7, R17 ;  /* 0x0000001100077213 */ /* 0x010fe40000000000 */
[----:B------:R-:W4:Y:S09]  /*11520*/  LDL R17, [R1+0x65c0] ;  /* 0x0065c00001117983 */ /* 0x000f320000100800 */
[----:B------:R-:W-:Y:S01]  /*11530*/  @!P0 IMAD.IADD R5, R5, 0x1, -R4 ;  /* 0x0000000105058824 */ /* 0x000fe200078e0a04 */
[----:B------:R-:W-:-:S02]  /*11540*/  ISETP.GE.AND P3, PT, R55, RZ, PT ;  /* 0x000000ff3700720c */ /* 0x000fc40003f66270 */
[----:B------:R-:W-:Y:S02]  /*11550*/  ISETP.GE.AND P1, PT, R53, RZ, PT ;  /* 0x000000ff3500720c */ /* 0x000fe40003f26270 */
[----:B------:R-:W-:Y:S02]  /*11560*/  ISETP.GT.U32.AND P0, PT, R4, R5, PT ;  /* 0x000000050400720c */ /* 0x000fe40003f04070 */
[----:B------:R-:W-:Y:S02]  /*11570*/  IABS R55, R55 ;  /* 0x0000003700377213 */ /* 0x000fe40000000000 */
[----:B------:R-:W-:-:S03]  /*11580*/  IABS R53, R53 ;  /* 0x0000003500357213 */ /* 0x000fc60000000000 */
[----:B------:R-:W-:Y:S01]  /*11590*/  IMAD.HI.U32 R10, R0, R55, RZ ;  /* 0x00000037000a7227 */ /* 0x000fe200078e00ff */
[----:B------:R-:W-:-:S03]  /*115a0*/  IABS R13, R18 ;  /* 0x00000012000d7213 */ /* 0x000fc60000000000 */
[----:B------:R-:W-:-:S04]  /*115b0*/  IMAD.HI.U32 R8, R0, R53, RZ ;  /* 0x0000003500087227 */ /* 0x000fc800078e00ff */
[----:B------:R-:W-:Y:S02]  /*115c0*/  IMAD.MOV R10, RZ, RZ, -R10 ;  /* 0x000000ffff0a7224 */ /* 0x000fe400078e0a0a */
[----:B------:R-:W-:Y:S02]  /*115d0*/  IMAD.MOV R8, RZ, RZ, -R8 ;  /* 0x000000ffff087224 */ /* 0x000fe400078e0a08 */
[----:B------:R-:W-:Y:S01]  /*115e0*/  @!P0 IMAD.IADD R5, R5, 0x1, -R4 ;  /* 0x0000000105058824 */ /* 0x000fe200078e0a04 */
[----:B------:R-:W-:Y:S01]  /*115f0*/  ISETP.GE.AND P0, PT, R18, RZ, PT ;  /* 0x000000ff1200720c */ /* 0x000fe20003f06270 */
[----:B------:R-:W-:Y:S02]  /*11600*/  IMAD.MOV.U32 R18, RZ, RZ, R20 ;  /* 0x000000ffff127224 */ /* 0x000fe400078e0014 */
[----:B------:R-:W-:-:S04]  /*11610*/  IMAD.HI.U32 R14, R0, R13, RZ ;  /* 0x0000000d000e7227 */ /* 0x000fc800078e00ff */
[C---:B------:R-:W-:Y:S02]  /*11620*/  IMAD R55, R4.reuse, R10, R55 ;  /* 0x0000000a04377224 */ /* 0x040fe400078e0237 */
[----:B------:R-:W-:Y:S02]  /*11630*/  IMAD R53, R4, R8, R53 ;  /* 0x0000000804357224 */ /* 0x000fe400078e0235 */
[----:B------:R-:W-:Y:S02]  /*11640*/  IMAD.MOV.U32 R20, RZ, RZ, R41 ;  /* 0x000000ffff147224 */ /* 0x000fe400078e0029 */
[----:B------:R-:W-:-:S04]  /*11650*/  IMAD.HI.U32 R12, R0, R11, RZ ;  /* 0x0000000b000c7227 */ /* 0x000fc800078e00ff */
[----:B------:R-:W-:Y:S02]  /*11660*/  IMAD.MOV.U32 R41, RZ, RZ, R33 ;  /* 0x000000ffff297224 */ /* 0x000fe400078e0021 */
[----:B------:R-:W-:-:S04]  /*11670*/  IMAD.HI.U32 R10, R0, R9, RZ ;  /* 0x00000009000a7227 */ /* 0x000fc800078e00ff */
[----:B------:R-:W-:Y:S01]  /*11680*/  IMAD.HI.U32 R8, R0, R7, RZ ;  /* 0x0000000700087227 */ /* 0x000fe200078e00ff */
[----:B------:R-:W-:-:S03]  /*11690*/  IABS R58, R20 ;  /* 0x00000014003a7213 */ /* 0x000fc60000000000 */
[----:B------:R-:W-:Y:S02]  /*116a0*/  IMAD.MOV R14, RZ, RZ, -R14 ;  /* 0x000000ffff0e7224 */ /* 0x000fe400078e0a0e */
[----:B------:R-:W-:Y:S01]  /*116b0*/  IMAD.MOV R12, RZ, RZ, -R12 ;  /* 0x000000ffff0c7224 */ /* 0x000fe200078e0a0c */
[----:B------:R-:W-:Y:S01]  /*116c0*/  IABS R56, R41 ;  /* 0x0000002900387213 */ /* 0x000fe20000000000 */
[----:B------:R-:W-:Y:S02]  /*116d0*/  IMAD.MOV R10, RZ, RZ, -R10 ;  /* 0x000000ffff0a7224 */ /* 0x000fe400078e0a0a */
[----:B------:R-:W-:Y:S02]  /*116e0*/  IMAD.MOV R8, RZ, RZ, -R8 ;  /* 0x000000ffff087224 */ /* 0x000fe400078e0a08 */
[C---:B------:R-:W-:Y:S01]  /*116f0*/  IMAD R13, R4.reuse, R14, R13 ;  /* 0x0000000e040d7224 */ /* 0x040fe200078e020d */
[----:B------:R-:W-:Y:S01]  /*11700*/  IABS R60, R18 ;  /* 0x00000012003c7213 */ /* 0x000fe20000000000 */
[C---:B------:R-:W-:Y:S01]  /*11710*/  IMAD R11, R4.reuse, R12, R11 ;  /* 0x0000000c040b7224 */ /* 0x040fe200078e020b */
[----:B------:R-:W-:Y:S01]  /*11720*/  IABS R59, R19 ;  /* 0x00000013003b7213 */ /* 0x000fe20000000000 */
[----:B------:R-:W-:-:S02]  /*11730*/  IMAD R9, R4, R10, R9 ;  /* 0x0000000a04097224 */ /* 0x000fc400078e0209 */
[----:B------:R-:W-:Y:S01]  /*11740*/  IMAD R7, R4, R8, R7 ;  /* 0x0000000804077224 */ /* 0x000fe200078e0207 */
[----:B------:R-:W-:Y:S01]  /*11750*/  IABS R57, R42 ;  /* 0x0000002a00397213 */ /* 0x000fe20000000000 */
[----:B------:R-:W-:Y:S02]  /*11760*/  IMAD.MOV.U32 R33, RZ, RZ, R3 ;  /* 0x000000ffff217224 */ /* 0x000fe400078e0003 */
[----:B------:R-:W-:Y:S01]  /*11770*/  IMAD.HI.U32 R8, R0, R58, RZ ;  /* 0x0000003a00087227 */ /* 0x000fe200078e00ff */
[----:B------:R-:W2:Y:S01]  /*11780*/  LDL R3, [R1+0x6648] ;  /* 0x0066480001037983 */ /* 0x000ea20000100800 */
[----:B------:R-:W-:-:S03]  /*11790*/  IABS R12, R40 ;  /* 0x00000028000c7213 */ /* 0x000fc60000000000 */
[----:B------:R0:W-:Y:S01]  /*117a0*/  STL [R1+0xc], R13 ;  /* 0x00000c0d01007387 */ /* 0x0001e20000100800 */
[----:B------:R-:W-:-:S03]  /*117b0*/  IMAD.HI.U32 R10, R0, R60, RZ ;  /* 0x0000003c000a7227 */ /* 0x000fc600078e00ff */
[----:B------:R-:W-:Y:S01]  /*117c0*/  STL [R1+0x8], R11 ;  /* 0x0000080b01007387 */ /* 0x000fe20000100800 */
[----:B------:R-:W-:-:S03]  /*117d0*/  IMAD.MOV R8, RZ, RZ, -R8 ;  /* 0x000000ffff087224 */ /* 0x000fc600078e0a08 */
[----:B------:R1:W-:Y:S01]  /*117e0*/  STL [R1+0x4], R9 ;  /* 0x0000040901007387 */ /* 0x0003e20000100800 */
[----:B------:R-:W-:Y:S01]  /*117f0*/  IABS R52, R52 ;  /* 0x0000003400347213 */ /* 0x000fe20000000000 */
[C---:B0-----:R-:W-:Y:S02]  /*11800*/  IMAD.HI.U32 R13, R0.reuse, R12, RZ ;  /* 0x0000000c000d7227 */ /* 0x041fe400078e00ff */
[----:B------:R0:W-:Y:S02]  /*11810*/  STL [R1], R7 ;  /* 0x0000000701007387 */ /* 0x0001e40000100800 */
[----:B------:R-:W-:Y:S02]  /*11820*/  IMAD.MOV R10, RZ, RZ, -R10 ;  /* 0x000000ffff0a7224 */ /* 0x000fe400078e0a0a */
[----:B-1----:R-:W-:-:S04]  /*11830*/  IMAD.HI.U32 R9, R0, R59, RZ ;  /* 0x0000003b00097227 */ /* 0x002fc800078e00ff */
[----:B0-----:R-:W-:-:S04]  /*11840*/  IMAD.HI.U32 R7, R0, R57, RZ ;  /* 0x0000003900077227 */ /* 0x001fc800078e00ff */
[C---:B------:R-:W-:Y:S01]  /*11850*/  IMAD R58, R4.reuse, R8, R58 ;  /* 0x00000008043a7224 */ /* 0x040fe200078e023a */
[----:B------:R-:W-:Y:S01]  /*11860*/  IABS R8, R38 ;  /* 0x0000002600087213 */ /* 0x000fe20000000000 */
[----:B------:R-:W-:Y:S02]  /*11870*/  IMAD.MOV R9, RZ, RZ, -R9 ;  /* 0x000000ffff097224 */ /* 0x000fe400078e0a09 */
[----:B------:R-:W-:Y:S02]  /*11880*/  IMAD.MOV R7, RZ, RZ, -R7 ;  /* 0x000000ffff077224 */ /* 0x000fe400078e0a07 */
[----:B------:R-:W-:Y:S02]  /*11890*/  IMAD.MOV R13, RZ, RZ, -R13 ;  /* 0x000000ffff0d7224 */ /* 0x000fe400078e0a0d */
[----:B------:R-:W-:Y:S01]  /*118a0*/  IMAD R60, R4, R10, R60 ;  /* 0x0000000a043c7224 */ /* 0x000fe200078e023c */
[----:B------:R-:W-:Y:S01]  /*118b0*/  IABS R10, R39 ;  /* 0x00000027000a7213 */ /* 0x000fe20000000000 */
[----:B------:R-:W-:-:S04]  /*118c0*/  IMAD.HI.U32 R14, R0, R52, RZ ;  /* 0x00000034000e7227 */ /* 0x000fc800078e00ff */
[C---:B------:R-:W-:Y:S02]  /*118d0*/  IMAD R59, R4.reuse, R9, R59 ;  /* 0x00000009043b7224 */ /* 0x040fe400078e023b */
[----:B------:R-:W-:Y:S02]  /*118e0*/  IMAD R57, R4, R7, R57 ;  /* 0x0000000704397224 */ /* 0x000fe400078e0239 */
[----:B------:R-:W-:-:S04]  /*118f0*/  IMAD.HI.U32 R9, R0, R8, RZ ;  /* 0x0000000800097227 */ /* 0x000fc800078e00ff */
[----:B------:R-:W-:Y:S02]  /*11900*/  IMAD R12, R4, R13, R12 ;  /* 0x0000000d040c7224 */ /* 0x000fe400078e020c */
[----:B------:R-:W-:Y:S02]  /*11910*/  IMAD.MOV R14, RZ, RZ, -R14 ;  /* 0x000000ffff0e7224 */ /* 0x000fe400078e0a0e */
[----:B------:R-:W-:Y:S01]  /*11920*/  IMAD.HI.U32 R11, R0, R10, RZ ;  /* 0x0000000a000b7227 */ /* 0x000fe200078e00ff */
[----:B------:R0:W-:Y:S03]  /*11930*/  STL [R1+0x3c], R12 ;  /* 0x00003c0c01007387 */ /* 0x0001e60000100800 */
[----:B------:R-:W-:Y:S02]  /*11940*/  IMAD.MOV R9, RZ, RZ, -R9 ;  /* 0x000000ffff097224 */ /* 0x000fe400078e0a09 */
[----:B------:R-:W-:Y:S01]  /*11950*/  IMAD R52, R4, R14, R52 ;  /* 0x0000000e04347224 */ /* 0x000fe200078e0234 */
[----:B------:R-:W-:Y:S01]  /*11960*/  IABS R14, R36 ;  /* 0x00000024000e7213 */ /* 0x000fe20000000000 */
[----:B------:R-:W-:-:S02]  /*11970*/  IMAD.MOV R11, RZ, RZ, -R11 ;  /* 0x000000ffff0b7224 */ /* 0x000fc400078e0a0b */
[C---:B------:R-:W-:Y:S01]  /*11980*/  IMAD R8, R4.reuse, R9, R8 ;  /* 0x0000000904087224 */ /* 0x040fe200078e0208 */
[----:B0-----:R-:W-:Y:S01]  /*11990*/  IABS R12, R35 ;  /* 0x00000023000c7213 */ /* 0x001fe20000000000 */
[----:B------:R-:W-:Y:S01]  /*119a0*/  IMAD R16, R4, R11, R10 ;  /* 0x0000000b04107224 */ /* 0x000fe200078e020a */
[----:B-----5:R-:W-:Y:S01]  /*119b0*/  IABS R10, R34 ;  /* 0x00000022000a7213 */ /* 0x020fe20000000000 */
[C---:B------:R-:W-:Y:S01]  /*119c0*/  IMAD.HI.U32 R15, R0.reuse, R14, RZ ;  /* 0x0000000e000f7227 */ /* 0x040fe200078e00ff */
[----:B------:R0:W-:Y:S03]  /*119d0*/  STL [R1+0x34], R8 ;  /* 0x0000340801007387 */ /* 0x0001e60000100800 */
[----:B------:R-:W-:-:S04]  /*119e0*/  IMAD.HI.U32 R13, R0, R12, RZ ;  /* 0x0000000c000d7227 */ /* 0x000fc800078e00ff */
[----:B------:R-:W-:Y:S01]  /*119f0*/  IMAD.MOV R15, RZ, RZ, -R15 ;  /* 0x000000ffff0f7224 */ /* 0x000fe200078e0a0f */
[----:B0-----:R-:W-:Y:S01]  /*11a00*/  IABS R8, R33 ;  /* 0x0000002100087213 */ /* 0x001fe20000000000 */
[----:B------:R-:W-:Y:S02]  /*11a10*/  IMAD.MOV R13, RZ, RZ, -R13 ;  /* 0x000000ffff0d7224 */ /* 0x000fe400078e0a0d */
[----:B------:R-:W-:-:S04]  /*11a20*/  IMAD.HI.U32 R11, R0, R10, RZ ;  /* 0x0000000a000b7227 */ /* 0x000fc800078e00ff */
[----:B------:R-:W-:-:S04]  /*11a30*/  IMAD.HI.U32 R9, R0, R8, RZ ;  /* 0x0000000800097227 */ /* 0x000fc800078e00ff */
[C---:B------:R-:W-:Y:S02]  /*11a40*/  IMAD R14, R4.reuse, R15, R14 ;  /* 0x0000000f040e7224 */ /* 0x040fe400078e020e */
[C---:B------:R-:W-:Y:S01]  /*11a50*/  IMAD R12, R4.reuse, R13, R12 ;  /* 0x0000000d040c7224 */ /* 0x040fe200078e020c */
[----:B------:R-:W-:Y:S01]  /*11a60*/  IABS R13, R31 ;  /* 0x0000001f000d7213 */ /* 0x000fe20000000000 */
[----:B------:R-:W-:Y:S02]  /*11a70*/  IMAD.MOV R11, RZ, RZ, -R11 ;  /* 0x000000ffff0b7224 */ /* 0x000fe400078e0a0b */
[----:B------:R-:W-:Y:S02]  /*11a80*/  IMAD.MOV R9, RZ, RZ, -R9 ;  /* 0x000000ffff097224 */ /* 0x000fe400078e0a09 */
[C---:B------:R-:W-:Y:S02]  /*11a90*/  IMAD R10, R4.reuse, R11, R10 ;  /* 0x0000000b040a7224 */ /* 0x040fe400078e020a */
[----:B------:R-:W-:Y:S01]  /*11aa0*/  IMAD R8, R4, R9, R8 ;  /* 0x0000000904087224 */ /* 0x000fe200078e0208 */
[----:B------:R-:W-:-:S02]  /*11ab0*/  IABS R11, R30 ;  /* 0x0000001e000b7213 */ /* 0x000fc40000000000 */
[----:B------:R-:W-:Y:S02]  /*11ac0*/  IABS R51, R51 ;  /* 0x0000003300337213 */ /* 0x000fe40000000000 */
[----:B----4-:R-:W-:-:S05]  /*11ad0*/  IABS R61, R17 ;  /* 0x00000011003d7213 */ /* 0x010fca0000000000 */
[----:B------:R-:W-:-:S04]  /*11ae0*/  IMAD.HI.U32 R6, R0, R61, RZ ;  /* 0x0000003d00067227 */ /* 0x000fc800078e00ff */
[----:B------:R-:W-:-:S04]  /*11af0*/  IMAD.MOV R6, RZ, RZ, -R6 ;  /* 0x000000ffff067224 */ /* 0x000fc800078e0a06 */
[----:B------:R-:W-:Y:S02]  /*11b00*/  IMAD R61, R4, R6, R61 ;  /* 0x00000006043d7224 */ /* 0x000fe400078e023d */
[----:B------:R-:W-:-:S04]  /*11b10*/  IMAD.HI.U32 R6, R0, R56, RZ ;  /* 0x0000003800067227 */ /* 0x000fc800078e00ff */
[----:B------:R-:W-:-:S04]  /*11b20*/  IMAD.MOV R6, RZ, RZ, -R6 ;  /* 0x000000ffff067224 */ /* 0x000fc800078e0a06 */
[----:B------:R-:W-:Y:S01]  /*11b30*/  IMAD R56, R4, R6, R56 ;  /* 0x0000000604387224 */ /* 0x000fe200078e0238 */
[----:B------:R-:W-:-:S05]  /*11b40*/  IABS R6, R37 ;  /* 0x0000002500067213 */ /* 0x000fca0000000000 */
[----:B------:R-:W-:-:S04]  /*11b50*/  IMAD.HI.U32 R7, R0, R6, RZ ;  /* 0x0000000600077227 */ /* 0x000fc800078e00ff */
[----:B------:R-:W-:-:S04]  /*11b60*/  IMAD.MOV R7, RZ, RZ, -R7 ;  /* 0x000000ffff077224 */ /* 0x000fc800078e0a07 */
[----:B------:R-:W-:-:S05]  /*11b70*/  IMAD R6, R4, R7, R6 ;  /* 0x0000000704067224 */ /* 0x000fca00078e0206 */
[----:B------:R0:W-:Y:S02]  /*11b80*/  STL [R1+0x30], R6 ;  /* 0x0000300601007387 */ /* 0x0001e40000100800 */
[----:B0-----:R-:W-:-:S05]  /*11b90*/  IABS R6, R32 ;  /* 0x0000002000067213 */ /* 0x001fca0000000000 */
[----:B------:R-:W-:Y:S01]  /*11ba0*/  IMAD.HI.U32 R7, R0, R6, RZ ;  /* 0x0000000600077227 */ /* 0x000fe200078e00ff */
[----:B------:R0:W-:Y:S03]  /*11bb0*/  STL [R1+0x2c], R14 ;  /* 0x00002c0e01007387 */ /* 0x0001e60000100800 */
[----:B------:R-:W-:Y:S01]  /*11bc0*/  IMAD.MOV R7, RZ, RZ, -R7 ;  /* 0x000000ffff077224 */ /* 0x000fe200078e0a07 */
[----:B------:R1:W-:Y:S03]  /*11bd0*/  STL [R1+0x28], R12 ;  /* 0x0000280c01007387 */ /* 0x0003e60000100800 */
[----:B------:R-:W-:Y:S02]  /*11be0*/  IMAD R6, R4, R7, R6 ;  /* 0x0000000704067224 */ /* 0x000fe400078e0206 */
[----:B0-----:R-:W-:Y:S01]  /*11bf0*/  IMAD.HI.U32 R14, R0, R13, RZ ;  /* 0x0000000d000e7227 */ /* 0x001fe200078e00ff */
[----:B------:R-:W-:Y:S03]  /*11c00*/  STL [R1+0x24], R10 ;  /* 0x0000240a01007387 */ /* 0x000fe60000100800 */
[----:B------:R-:W-:Y:S01]  /*11c10*/  IMAD.MOV R14, RZ, RZ, -R14 ;  /* 0x000000ffff0e7224 */ /* 0x000fe200078e0a0e */
[----:B------:R0:W-:Y:S03]  /*11c20*/  STL [R1+0x20], R8 ;  /* 0x0000200801007387 */ /* 0x0001e60000100800 */
[----:B------:R-:W-:Y:S01]  /*11c30*/  IMAD R13, R4, R14, R13 ;  /* 0x0000000e040d7224 */ /* 0x000fe200078e020d */
[----:B------:R2:W-:Y:S01]  /*11c40*/  STL [R1+0x1c], R6 ;  /* 0x00001c0601007387 */ /* 0x0005e20000100800 */
[----:B------:R-:W-:Y:S01]  /*11c50*/  IABS R14, R23 ;  /* 0x00000017000e7213 */ /* 0x000fe20000000000 */
[----:B-1----:R-:W-:Y:S01]  /*11c60*/  IMAD.HI.U32 R12, R0, R11, RZ ;  /* 0x0000000b000c7227 */ /* 0x002fe200078e00ff */
[----:B0-----:R-:W-:-:S02]  /*11c70*/  IABS R8, R25 ;  /* 0x0000001900087213 */ /* 0x001fc40000000000 */
[----:B--2---:R-:W-:-:S03]  /*11c80*/  IABS R6, R24 ;  /* 0x0000001800067213 */ /* 0x004fc60000000000 */
[----:B------:R-:W-:-:S04]  /*11c90*/  IMAD.HI.U32 R9, R0, R8, RZ ;  /* 0x0000000800097227 */ /* 0x000fc800078e00ff */
[----:B------:R-:W-:-:S04]  /*11ca0*/  IMAD.HI.U32 R7, R0, R6, RZ ;  /* 0x0000000600077227 */ /* 0x000fc800078e00ff */
[----:B------:R-:W-:-:S04]  /*11cb0*/  IMAD.HI.U32 R15, R0, R14, RZ ;  /* 0x0000000e000f7227 */ /* 0x000fc800078e00ff */
[----:B------:R-:W-:Y:S02]  /*11cc0*/  IMAD.MOV R12, RZ, RZ, -R12 ;  /* 0x000000ffff0c7224 */ /* 0x000fe400078e0a0c */
[----:B------:R-:W-:Y:S02]  /*11cd0*/  IMAD.MOV R9, RZ, RZ, -R9 ;  /* 0x000000ffff097224 */ /* 0x000fe400078e0a09 */
[----:B------:R-:W-:Y:S02]  /*11ce0*/  IMAD.MOV R7, RZ, RZ, -R7 ;  /* 0x000000ffff077224 */ /* 0x000fe400078e0a07 */
[----:B------:R-:W-:-:S04]  /*11cf0*/  IMAD.HI.U32 R10, R0, R51, RZ ;  /* 0x00000033000a7227 */ /* 0x000fc800078e00ff */
[----:B------:R-:W-:Y:S02]  /*11d00*/  IMAD.MOV R15, RZ, RZ, -R15 ;  /* 0x000000ffff0f7224 */ /* 0x000fe400078e0a0f */
[C---:B------:R-:W-:Y:S02]  /*11d10*/  IMAD R11, R4.reuse, R12, R11 ;  /* 0x0000000c040b7224 */ /* 0x040fe400078e020b */
[C---:B------:R-:W-:Y:S02]  /*11d20*/  IMAD R8, R4.reuse, R9, R8 ;  /* 0x0000000904087224 */ /* 0x040fe400078e0208 */
[C---:B------:R-:W-:Y:S01]  /*11d30*/  IMAD R6, R4.reuse, R7, R6 ;  /* 0x0000000704067224 */ /* 0x040fe200078e0206 */
[----:B------:R-:W-:Y:S01]  /*11d40*/  STL [R1+0x18], R13 ;  /* 0x0000180d01007387 */ /* 0x000fe20000100800 */
[----:B------:R-:W-:Y:S02]  /*11d50*/  IMAD.MOV R10, RZ, RZ, -R10 ;  /* 0x000000ffff0a7224 */ /* 0x000fe400078e0a0a */
[C---:B------:R-:W-:Y:S01]  /*11d60*/  IMAD R14, R4.reuse, R15, R14 ;  /* 0x0000000f040e7224 */ /* 0x040fe200078e020e */
[----:B------:R-:W-:Y:S01]  /*11d70*/  STL [R1+0x14], R11 ;  /* 0x0000140b01007387 */ /* 0x000fe20000100800 */
[----:B------:R-:W-:Y:S01]  /*11d80*/  IMAD R51, R4, R10, R51 ;  /* 0x0000000a04337224 */ /* 0x000fe200078e0233 */
[----:B------:R-:W-:-:S02]  /*11d90*/  IABS R10, R29 ;  /* 0x0000001d000a7213 */ /* 0x000fc40000000000 */
[----:B------:R0:W-:Y:S04]  /*11da0*/  STL [R1+0x68], R8 ;  /* 0x0000680801007387 */ /* 0x0001e80000100800 */
[----:B------:R1:W-:Y:S04]  /*11db0*/  STL [R1+0x64], R6 ;  /* 0x0000640601007387 */ /* 0x0003e80000100800 */
[----:B------:R2:W-:Y:S04]  /*11dc0*/  STL [R1+0x60], R14 ;  /* 0x0000600e01007387 */ /* 0x0005e80000100800 */
[----:B------:R-:W4:Y:S01]  /*11dd0*/  LDL R29, [R1+0x663c] ;  /* 0x00663c00011d7983 */ /* 0x000f220000100800 */
[----:B------:R-:W-:-:S02]  /*11de0*/  IABS R12, R22 ;  /* 0x00000016000c7213 */ /* 0x000fc40000000000 */
[----:B0-----:R-:W-:Y:S01]  /*11df0*/  IABS R8, R28 ;  /* 0x0000001c00087213 */ /* 0x001fe20000000000 */
[----:B------:R-:W-:Y:S01]  /*11e00*/  IMAD.HI.U32 R11, R0, R10, RZ ;  /* 0x0000000a000b7227 */ /* 0x000fe200078e00ff */
[----:B-1----:R-:W-:-:S03]  /*11e10*/  IABS R6, R48 ;  /* 0x0000003000067213 */ /* 0x002fc60000000000 */
[----:B------:R-:W-:-:S04]  /*11e20*/  IMAD.HI.U32 R13, R0, R12, RZ ;  /* 0x0000000c000d7227 */ /* 0x000fc800078e00ff */
[----:B------:R-:W-:-:S04]  /*11e30*/  IMAD.HI.U32 R9, R0, R8, RZ ;  /* 0x0000000800097227 */ /* 0x000fc800078e00ff */
[----:B------:R-:W-:Y:S02]  /*11e40*/  IMAD.MOV R13, RZ, RZ, -R13 ;  /* 0x000000ffff0d7224 */ /* 0x000fe400078e0a0d */
[----:B------:R-:W-:Y:S02]  /*11e50*/  IMAD.MOV R11, RZ, RZ, -R11 ;  /* 0x000000ffff0b7224 */ /* 0x000fe400078e0a0b */
[----:B------:R-:W-:-:S04]  /*11e60*/  IMAD.HI.U32 R7, R0, R6, RZ ;  /* 0x0000000600077227 */ /* 0x000fc800078e00ff */
[----:B------:R-:W-:Y:S02]  /*11e70*/  IMAD.MOV R9, RZ, RZ, -R9 ;  /* 0x000000ffff097224 */ /* 0x000fe400078e0a09 */
[C---:B------:R-:W-:Y:S02]  /*11e80*/  IMAD R12, R4.reuse, R13, R12 ;  /* 0x0000000d040c7224 */ /* 0x040fe400078e020c */
[C---:B------:R-:W-:Y:S02]  /*11e90*/  IMAD R10, R4.reuse, R11, R10 ;  /* 0x0000000b040a7224 */ /* 0x040fe400078e020a */
[----:B------:R-:W-:Y:S02]  /*11ea0*/  IMAD.MOV R7, RZ, RZ, -R7 ;  /* 0x000000ffff077224 */ /* 0x000fe400078e0a07 */
[C---:B------:R-:W-:Y:S01]  /*11eb0*/  IMAD R8, R4.reuse, R9, R8 ;  /* 0x0000000904087224 */ /* 0x040fe200078e0208 */
[----:B------:R0:W-:Y:S01]  /*11ec0*/  STL [R1+0x5c], R12 ;  /* 0x00005c0c01007387 */ /* 0x0001e20000100800 */
[----:B------:R-:W-:-:S03]  /*11ed0*/  IMAD R6, R4, R7, R6 ;  /* 0x0000000704067224 */ /* 0x000fc600078e0206 */
[----:B------:R1:W-:Y:S01]  /*11ee0*/  STL [R1+0x58], R10 ;  /* 0x0000580a01007387 */ /* 0x0003e20000100800 */
[----:B------:R-:W-:-:S03]  /*11ef0*/  IABS R13, R21 ;  /* 0x00000015000d7213 */ /* 0x000fc60000000000 */
[----:B------:R-:W5:Y:S01]  /*11f00*/  LDL R28, [R1+0x6640] ;  /* 0x00664000011c7983 */ /* 0x000f620000100800 */
[----:B---3--:R-:W-:-:S03]  /*11f10*/  IABS R11, R26 ;  /* 0x0000001a000b7213 */ /* 0x008fc60000000000 */
[----:B------:R3:W-:Y:S01]  /*11f20*/  STL [R1+0x54], R8 ;  /* 0x0000540801007387 */ /* 0x0007e20000100800 */
[----:B------:R-:W-:-:S03]  /*11f30*/  IABS R9, R27 ;  /* 0x0000001b00097213 */ /* 0x000fc60000000000 */
[----:B------:R-:W5:Y:S01]  /*11f40*/  LDL R48, [R1+0x6644] ;  /* 0x0066440001307983 */ /* 0x000f620000100800 */
[----:B------:R-:W-:Y:S01]  /*11f50*/  IABS R7, R49 ;  /* 0x0000003100077213 */ /* 0x000fe20000000000 */
[C---:B--2---:R-:W-:Y:S02]  /*11f60*/  IMAD.HI.U32 R14, R0.reuse, R13, RZ ;  /* 0x0000000d000e7227 */ /* 0x044fe400078e00ff */
[----:B------:R2:W-:Y:S02]  /*11f70*/  STL [R1+0x50], R6 ;  /* 0x0000500601007387 */ /* 0x0005e40000100800 */
[C---:B0-----:R-:W-:Y:S02]  /*11f80*/  IMAD.HI.U32 R12, R0.reuse, R11, RZ ;  /* 0x0000000b000c7227 */ /* 0x041fe400078e00ff */
[----:B------:R-:W5:Y:S02]  /*11f90*/  LDL R49, [R1+0x664c] ;  /* 0x00664c0001317983 */ /* 0x000f640000100800 */
[----:B-1----:R-:W-:-:S04]  /*11fa0*/  IMAD.HI.U32 R10, R0, R9, RZ ;  /* 0x00000009000a7227 */ /* 0x002fc800078e00ff */
[----:B---3--:R-:W-:-:S04]  /*11fb0*/  IMAD.HI.U32 R8, R0, R7, RZ ;  /* 0x0000000700087227 */ /* 0x008fc800078e00ff */
[----:B------:R-:W-:Y:S02]  /*11fc0*/  IMAD.MOV R14, RZ, RZ, -R14 ;  /* 0x000000ffff0e7224 */ /* 0x000fe400078e0a0e */
[----:B------:R-:W-:Y:S02]  /*11fd0*/  IMAD.MOV R12, RZ, RZ, -R12 ;  /* 0x000000ffff0c7224 */ /* 0x000fe400078e0a0c */
[----:B------:R-:W-:Y:S02]  /*11fe0*/  IMAD.MOV R10, RZ, RZ, -R10 ;  /* 0x000000ffff0a7224 */ /* 0x000fe400078e0a0a */
[----:B------:R-:W-:Y:S02]  /*11ff0*/  IMAD.MOV R8, RZ, RZ, -R8 ;  /* 0x000000ffff087224 */ /* 0x000fe400078e0a08 */
[C---:B------:R-:W-:Y:S02]  /*12000*/  IMAD R13, R4.reuse, R14, R13 ;  /* 0x0000000e040d7224 */ /* 0x040fe400078e020d */
[----:B------:R-:W-:-:S02]  /*12010*/  IMAD R11, R4, R12, R11 ;  /* 0x0000000c040b7224 */ /* 0x000fc400078e020b */
[C---:B------:R-:W-:Y:S02]  /*12020*/  IMAD R9, R4.reuse, R10, R9 ;  /* 0x0000000a04097224 */ /* 0x040fe400078e0209 */
[----:B------:R-:W-:Y:S01]  /*12030*/  IMAD R7, R4, R8, R7 ;  /* 0x0000000804077224 */ /* 0x000fe200078e0207 */
[----:B------:R-:W-:Y:S04]  /*12040*/  STL [R1+0x4c], R13 ;  /* 0x00004c0d01007387 */ /* 0x000fe80000100800 */
[----:B------:R-:W-:Y:S04]  /*12050*/  STL [R1+0x48], R11 ;  /* 0x0000480b01007387 */ /* 0x000fe80000100800 */
[----:B------:R0:W-:Y:S04]  /*12060*/  STL [R1+0x44], R9 ;  /* 0x0000440901007387 */ /* 0x0001e80000100800 */
[----:B------:R1:W-:Y:S04]  /*12070*/  STL [R1+0x40], R7 ;  /* 0x0000400701007387 */ /* 0x0003e80000100800 */
[----:B------:R-:W3:Y:S01]  /*12080*/  LDL R21, [R1+0x6650] ;  /* 0x0066500001157983 */ /* 0x000ee20000100800 */
[----:B----4-:R-:W-:-:S03]  /*12090*/  IABS R14, R29 ;  /* 0x0000001d000e7213 */ /* 0x010fc60000000000 */
[----:B------:R-:W4:Y:S04]  /*120a0*/  LDL R26, [R1+0x6658] ;  /* 0x00665800011a7983 */ /* 0x000f280000100800 */
[----:B------:R-:W4:Y:S01]  /*120b0*/  LDL R29, [R1+0x6654] ;  /* 0x00665400011d7983 */ /* 0x000f220000100800 */
[----:B------:R-:W-:Y:S02]  /*120c0*/  IABS R50, R50 ;  /* 0x0000003200327213 */ /* 0x000fe40000000000 */
[----:B------:R-:W-:Y:S01]  /*120d0*/  IABS R8, R3 ;  /* 0x0000000300087213 */ /* 0x000fe20000000000 */
[----:B------:R-:W4:Y:S02]  /*120e0*/  LDL R27, [R1+0x665c] ;  /* 0x00665c00011b7983 */ /* 0x000f240000100800 */
[----:B--2---:R-:W-:-:S04]  /*120f0*/  IMAD.HI.U32 R6, R0, R50, RZ ;  /* 0x0000003200067227 */ /* 0x004fc800078e00ff */
[----:B------:R-:W-:Y:S02]  /*12100*/  IMAD.MOV R6, RZ, RZ, -R6 ;  /* 0x000000ffff067224 */ /* 0x000fe400078e0a06 */
[----:B------:R-:W-:-:S04]  /*12110*/  IMAD.HI.U32 R15, R0, R14, RZ ;  /* 0x0000000e000f7227 */ /* 0x000fc800078e00ff */
[----:B------:R-:W-:Y:S02]  /*12120*/  IMAD R50, R4, R6, R50 ;  /* 0x0000000604327224 */ /* 0x000fe400078e0232 */
[----:B0-----:R-:W-:-:S04]  /*12130*/  IMAD.HI.U32 R9, R0, R8, RZ ;  /* 0x0000000800097227 */ /* 0x001fc800078e00ff */
[----:B------:R-:W-:Y:S02]  /*12140*/  IMAD.MOV R15, RZ, RZ, -R15 ;  /* 0x000000ffff0f7224 */ /* 0x000fe400078e0a0f */
[----:B------:R-:W-:Y:S01]  /*12150*/  IMAD.MOV R9, RZ, RZ, -R9 ;  /* 0x000000ffff097224 */ /* 0x000fe200078e0a09 */
[----:B-----5:R-:W-:Y:S02]  /*12160*/  IABS R12, R28 ;  /* 0x0000001c000c7213 */ /* 0x020fe40000000000 */
[----:B------:R-:W2:Y:S01]  /*12170*/  LDL R28, [R1+0x6660] ;  /* 0x00666000011c7983 */ /* 0x000ea20000100800 */
[----:B------:R-:W-:Y:S02]  /*12180*/  IABS R10, R48 ;  /* 0x00000030000a7213 */ /* 0x000fe40000000000 */
[----:B------:R-:W-:-:S04]  /*12190*/  IMAD.HI.U32 R13, R0, R12, RZ ;  /* 0x0000000c000d7227 */ /* 0x000fc800078e00ff */
[----:B------:R-:W-:Y:S01]  /*121a0*/  IMAD.HI.U32 R11, R0, R10, RZ ;  /* 0x0000000a000b7227 */ /* 0x000fe200078e00ff */
[----:B------:R-:W-:-:S03]  /*121b0*/  IABS R6, R49 ;  /* 0x0000003100067213 */ /* 0x000fc60000000000 */
[----:B------:R-:W-:Y:S02]  /*121c0*/  IMAD.MOV R13, RZ, RZ, -R13 ;  /* 0x000000ffff0d7224 */ /* 0x000fe400078e0a0d */
[----:B------:R-:W-:Y:S02]  /*121d0*/  IMAD.MOV R11, RZ, RZ, -R11 ;  /* 0x000000ffff0b7224 */ /* 0x000fe400078e0a0b */
[----:B-1----:R-:W-:-:S04]  /*121e0*/  IMAD.HI.U32 R7, R0, R6, RZ ;  /* 0x0000000600077227 */ /* 0x002fc800078e00ff */
[C---:B------:R-:W-:Y:S02]  /*121f0*/  IMAD R14, R4.reuse, R15, R14 ;  /* 0x0000000f040e7224 */ /* 0x040fe400078e020e */
[C---:B------:R-:W-:Y:S02]  /*12200*/  IMAD R12, R4.reuse, R13, R12 ;  /* 0x0000000d040c7224 */ /* 0x040fe400078e020c */
[----:B------:R-:W-:Y:S02]  /*12210*/  IMAD.MOV R7, RZ, RZ, -R7 ;  /* 0x000000ffff077224 */ /* 0x000fe400078e0a07 */
[C---:B------:R-:W-:Y:S01]  /*12220*/  IMAD R10, R4.reuse, R11, R10 ;  /* 0x0000000b040a7224 */ /* 0x040fe200078e020a */
[----:B------:R-:W-:Y:S01]  /*12230*/  STL [R1+0x94], R14 ;  /* 0x0000940e01007387 */ /* 0x000fe20000100800 */
[C---:B------:R-:W-:Y:S02]  /*12240*/  IMAD R8, R4.reuse, R9, R8 ;  /* 0x0000000904087224 */ /* 0x040fe400078e0208 */
[----:B------:R-:W-:Y:S01]  /*12250*/  IMAD R6, R4, R7, R6 ;  /* 0x0000000704067224 */ /* 0x000fe200078e0206 */
[----:B------:R-:W-:Y:S04]  /*12260*/  STL [R1+0x90], R12 ;  /* 0x0000900c01007387 */ /* 0x000fe80000100800 */
[----:B------:R-:W-:Y:S04]  /*12270*/  STL [R1+0x8c], R10 ;  /* 0x00008c0a01007387 */ /* 0x000fe80000100800 */
[----:B------:R-:W5:Y:S04]  /*12280*/  LDL R48, [R1+0x6664] ;  /* 0x0066640001307983 */ /* 0x000f680000100800 */
[----:B------:R0:W-:Y:S04]  /*12290*/  STL [R1+0x88], R8 ;  /* 0x0000880801007387 */ /* 0x0001e80000100800 */
[----:B------:R-:W5:Y:S04]  /*122a0*/  LDL R49, [R1+0x6668] ;  /* 0x0066680001317983 */ /* 0x000f680000100800 */
[----:B------:R2:W-:Y:S01]  /*122b0*/  STL [R1+0x84], R6 ;  /* 0x0000840601007387 */ /* 0x0005e20000100800 */
[----:B---3--:R-:W-:-:S03]  /*122c0*/  IABS R11, R21 ;  /* 0x00000015000b7213 */ /* 0x008fc60000000000 */
[----:B------:R-:W3:Y:S01]  /*122d0*/  LDL R21, [R1+0x666c] ;  /* 0x00666c0001157983 */ /* 0x000ee20000100800 */
[----:B----4-:R-:W-:-:S03]  /*122e0*/  IABS R9, R29 ;  /* 0x0000001d00097213 */ /* 0x010fc60000000000 */
[----:B------:R-:W4:Y:S01]  /*122f0*/  LDL R29, [R1+0x6670] ;  /* 0x00667000011d7983 */ /* 0x000f220000100800 */
[----:B0-----:R-:W-:Y:S01]  /*12300*/  IABS R8, R26 ;  /* 0x0000001a00087213 */ /* 0x001fe20000000000 */
[C---:B------:R-:W-:Y:S01]  /*12310*/  IMAD.HI.U32 R10, R0.reuse, R11, RZ ;  /* 0x0000000b000a7227 */ /* 0x040fe200078e00ff */
[----:B------:R-:W-:Y:S01]  /*12320*/  IABS R7, R27 ;  /* 0x0000001b00077213 */ /* 0x000fe20000000000 */
[----:B------:R-:W4:Y:S02]  /*12330*/  LDL R26, [R1+0x6674] ;  /* 0x00667400011a7983 */ /* 0x000f240000100800 */
[----:B------:R-:W-:-:S04]  /*12340*/  IMAD.HI.U32 R12, R0, R9, RZ ;  /* 0x00000009000c7227 */ /* 0x000fc800078e00ff */
[----:B------:R-:W-:-:S04]  /*12350*/  IMAD.HI.U32 R13, R0, R8, RZ ;  /* 0x00000008000d7227 */ /* 0x000fc800078e00ff */
[----:B------:R-:W-:-:S04]  /*12360*/  IMAD.HI.U32 R14, R0, R7, RZ ;  /* 0x00000007000e7227 */ /* 0x000fc800078e00ff */
[----:B------:R-:W-:Y:S02]  /*12370*/  IMAD.MOV R10, RZ, RZ, -R10 ;  /* 0x000000ffff0a7224 */ /* 0x000fe400078e0a0a */
[----:B------:R-:W-:Y:S02]  /*12380*/  IMAD.MOV R12, RZ, RZ, -R12 ;  /* 0x000000ffff0c7224 */ /* 0x000fe400078e0a0c */
[----:B------:R-:W-:Y:S02]  /*12390*/  IMAD.MOV R13, RZ, RZ, -R13 ;  /* 0x000000ffff0d7224 */ /* 0x000fe400078e0a0d */
[----:B------:R-:W-:Y:S02]  /*123a0*/  IMAD.MOV R14, RZ, RZ, -R14 ;  /* 0x000000ffff0e7224 */ /* 0x000fe400078e0a0e */
[C---:B------:R-:W-:Y:S01]  /*123b0*/  IMAD R11, R4.reuse, R10, R11 ;  /* 0x0000000a040b7224 */ /* 0x040fe200078e020b */
[----:B--2---:R-:W-:Y:S01]  /*123c0*/  IABS R6, R28 ;  /* 0x0000001c00067213 */ /* 0x004fe20000000000 */
[----:B------:R-:W-:-:S04]  /*123d0*/  IMAD R10, R4, R12, R9 ;  /* 0x0000000c040a7224 */ /* 0x000fc800078e0209 */
[----:B------:R-:W-:-:S04]  /*123e0*/  IMAD.HI.U32 R15, R0, R6, RZ ;  /* 0x00000006000f7227 */ /* 0x000fc800078e00ff */
[----:B------:R-:W-:Y:S02]  /*123f0*/  IMAD.MOV R15, RZ, RZ, -R15 ;  /* 0x000000ffff0f7224 */ /* 0x000fe400078e0a0f */
[C---:B------:R-:W-:Y:S01]  /*12400*/  IMAD R9, R4.reuse, R13, R8 ;  /* 0x0000000d04097224 */ /* 0x040fe200078e0208 */
[----:B------:R-:W-:Y:S01]  /*12410*/  STL [R1+0x80], R11 ;  /* 0x0000800b01007387 */ /* 0x000fe20000100800 */
[C---:B------:R-:W-:Y:S02]  /*12420*/  IMAD R8, R4.reuse, R14, R7 ;  /* 0x0000000e04087224 */ /* 0x040fe400078e0207 */
[----:B------:R-:W-:Y:S01]  /*12430*/  IMAD R7, R4, R15, R6 ;  /* 0x0000000f04077224 */ /* 0x000fe200078e0206 */
[----:B------:R-:W-:Y:S04]  /*12440*/  STL [R1+0x7c], R10 ;  /* 0x00007c0a01007387 */ /* 0x000fe80000100800 */
[----:B------:R-:W2:Y:S04]  /*12450*/  LDL R27, [R1+0x6678] ;  /* 0x00667800011b7983 */ /* 0x000ea80000100800 */
[----:B------:R-:W-:Y:S04]  /*12460*/  STL [R1+0x78], R9 ;  /* 0x0000780901007387 */ /* 0x000fe80000100800 */
[----:B------:R-:W-:Y:S04]  /*12470*/  STL [R1+0x74], R8 ;  /* 0x0000740801007387 */ /* 0x000fe80000100800 */
[----:B------:R3:W-:Y:S04]  /*12480*/  STL [R1+0x70], R7 ;  /* 0x0000700701007387 */ /* 0x0007e80000100800 */
[----:B------:R-:W2:Y:S01]  /*12490*/  LDL R28, [R1+0x667c] ;  /* 0x00667c00011c7983 */ /* 0x000ea20000100800 */
[----:B-----5:R-:W-:-:S03]  /*124a0*/  IABS R6, R48 ;  /* 0x0000003000067213 */ /* 0x020fc60000000000 */
[----:B------:R-:W5:Y:S01]  /*124b0*/  LDL R48, [R1+0x6680] ;  /* 0x0066800001307983 */ /* 0x000f620000100800 */
[----:B---3--:R-:W-:-:S03]  /*124c0*/  IABS R7, R21 ;  /* 0x0000001500077213 */ /* 0x008fc60000000000 */
[----:B------:R-:W3:Y:S01]  /*124d0*/  LDL R21, [R1+0x6684] ;  /* 0x0066840001157983 */ /* 0x000ee20000100800 */
[----:B----4-:R-:W-:-:S03]  /*124e0*/  IABS R8, R29 ;  /* 0x0000001d00087213 */ /* 0x010fc60000000000 */
[----:B------:R-:W4:Y:S01]  /*124f0*/  LDL R29, [R1+0x6688] ;  /* 0x00668800011d7983 */ /* 0x000f220000100800 */
[----:B------:R-:W-:Y:S01]  /*12500*/  IMAD.HI.U32 R10, R0, R6, RZ ;  /* 0x00000006000a7227 */ /* 0x000fe200078e00ff */
[----:B------:R-:W-:-:S03]  /*12510*/  IABS R9, R26 ;  /* 0x0000001a00097213 */ /* 0x000fc60000000000 */
[----:B------:R-:W-:-:S04]  /*12520*/  IMAD.HI.U32 R12, R0, R7, RZ ;  /* 0x00000007000c7227 */ /* 0x000fc800078e00ff */
[----:B------:R-:W-:-:S04]  /*12530*/  IMAD.HI.U32 R13, R0, R8, RZ ;  /* 0x00000008000d7227 */ /* 0x000fc800078e00ff */
[----:B------:R-:W-:-:S04]  /*12540*/  IMAD.HI.U32 R14, R0, R9, RZ ;  /* 0x00000009000e7227 */ /* 0x000fc800078e00ff */
[----:B------:R-:W-:Y:S02]  /*12550*/  IMAD.MOV R10, RZ, RZ, -R10 ;  /* 0x000000ffff0a7224 */ /* 0x000fe400078e0a0a */
[----:B------:R-:W-:Y:S02]  /*12560*/  IMAD.MOV R12, RZ, RZ, -R12 ;  /* 0x000000ffff0c7224 */ /* 0x000fe400078e0a0c */
[----:B------:R-:W-:Y:S01]  /*12570*/  IMAD.MOV R13, RZ, RZ, -R13 ;  /* 0x000000ffff0d7224 */ /* 0x000fe200078e0a0d */
[----:B------:R-:W-:Y:S01]  /*12580*/  IABS R49, R49 ;  /* 0x0000003100317213 */ /* 0x000fe20000000000 */
[----:B------:R-:W-:Y:S02]  /*12590*/  IMAD.MOV R14, RZ, RZ, -R14 ;  /* 0x000000ffff0e7224 */ /* 0x000fe400078e0a0e */
[C---:B------:R-:W-:Y:S02]  /*125a0*/  IMAD R10, R4.reuse, R10, R6 ;  /* 0x0000000a040a7224 */ /* 0x040fe400078e0206 */
[----:B------:R-:W-:-:S02]  /*125b0*/  IMAD R6, R4, R12, R7 ;  /* 0x0000000c04067224 */ /* 0x000fc400078e0207 */
[C---:B------:R-:W-:Y:S01]  /*125c0*/  IMAD R8, R4.reuse, R13, R8 ;  /* 0x0000000d04087224 */ /* 0x040fe200078e0208 */
[----:B------:R-:W-:Y:S01]  /*125d0*/  STL [R1+0x6c], R10 ;  /* 0x00006c0a01007387 */ /* 0x000fe20000100800 */
[----:B------:R-:W-:Y:S02]  /*125e0*/  IMAD R7, R4, R14, R9 ;  /* 0x0000000e04077224 */ /* 0x000fe400078e0209 */
[----:B------:R-:W-:Y:S01]  /*125f0*/  IMAD.HI.U32 R11, R0, R49, RZ ;  /* 0x00000031000b7227 */ /* 0x000fe200078e00ff */
[----:B------:R2:W-:Y:S04]  /*12600*/  STL [R1+0xc0], R6 ;  /* 0x0000c00601007387 */ /* 0x0005e80000100800 */
[----:B------:R-:W-:Y:S01]  /*12610*/  STL [R1+0xbc], R8 ;  /* 0x0000bc0801007387 */ /* 0x000fe20000100800 */
[----:B------:R-:W-:-:S03]  /*12620*/  IMAD.MOV R11, RZ, RZ, -R11 ;  /* 0x000000ffff0b7224 */ /* 0x000fc600078e0a0b */
[----:B------:R-:W4:Y:S04]  /*12630*/  LDL R22, [R1+0x668c] ;  /* 0x00668c0001167983 */ /* 0x000f280000100800 */
[----:B------:R0:W-:Y:S04]  /*12640*/  STL [R1+0xb8], R7 ;  /* 0x0000b80701007387 */ /* 0x0001e80000100800 */
[----:B------:R-:W4:Y:S01]  /*12650*/  LDL R26, [R1+0x6690] ;  /* 0x00669000011a7983 */ /* 0x000f220000100800 */
[----:B--2---:R-:W-:-:S03]  /*12660*/  IABS R6, R27 ;  /* 0x0000001b00067213 */ /* 0x004fc60000000000 */
[----:B------:R-:W2:Y:S01]  /*12670*/  LDL R27, [R1+0x6694] ;  /* 0x00669400011b7983 */ /* 0x000ea20000100800 */
[----:B------:R-:W-:Y:S02]  /*12680*/  IMAD R49, R4, R11, R49 ;  /* 0x0000000b04317224 */ /* 0x000fe400078e0231 */
[----:B------:R-:W-:Y:S01]  /*12690*/  IMAD.HI.U32 R11, R0, R6, RZ ;  /* 0x00000006000b7227 */ /* 0x000fe200078e00ff */
[----:B0-----:R-:W-:Y:S02]  /*126a0*/  IABS R7, R28 ;  /* 0x0000001c00077213 */ /* 0x001fe40000000000 */
[----:B------:R-:W2:Y:S01]  /*126b0*/  LDL R28, [R1+0x669c] ;  /* 0x00669c00011c7983 */ /* 0x000ea20000100800 */
[----:B-----5:R-:W-:-:S03]  /*126c0*/  IABS R8, R48 ;  /* 0x0000003000087213 */ /* 0x020fc60000000000 */
[----:B------:R-:W5:Y:S01]  /*126d0*/  LDL R48, [R1+0x6698] ;  /* 0x0066980001307983 */ /* 0x000f620000100800 */
[----:B------:R-:W-:-:S04]  /*126e0*/  IMAD.HI.U32 R12, R0, R7, RZ ;  /* 0x00000007000c7227 */ /* 0x000fc800078e00ff */
[----:B------:R-:W-:-:S04]  /*126f0*/  IMAD.HI.U32 R13, R0, R8, RZ ;  /* 0x00000008000d7227 */ /* 0x000fc800078e00ff */
[----:B------:R-:W-:Y:S01]  /*12700*/  IMAD.MOV R11, RZ, RZ, -R11 ;  /* 0x000000ffff0b7224 */ /* 0x000fe200078e0a0b */
[----:B---3--:R-:W-:Y:S01]  /*12710*/  IABS R9, R21 ;  /* 0x0000001500097213 */ /* 0x008fe20000000000 */
        /* <DEDUP_REMOVED lines=8> */
[----:B------:R-:W-:-:S03]  /*127a0*/  IMAD R7, R4, R14, R9 ;  /* 0x0000000e04077224 */ /* 0x000fc600078e0209 */
[----:B------:R0:W-:Y:S04]  /*127b0*/  STL [R1+0xb0], R6 ;  /* 0x0000b00601007387 */ /* 0x0001e80000100800 */
[----:B------:R-:W-:Y:S04]  /*127c0*/  STL [R1+0xac], R8 ;  /* 0x0000ac0801007387 */ /* 0x000fe80000100800 */
[----:B------:R-:W3:Y:S04]  /*127d0*/  LDL R21, [R1+0x66a0] ;  /* 0x0066a00001157983 */ /* 0x000ee80000100800 */
[----:B------:R-:W-:Y:S01]  /*127e0*/  STL [R1+0xa8], R7 ;  /* 0x0000a80701007387 */ /* 0x000fe20000100800 */
[----:B----4-:R-:W-:-:S03]  /*127f0*/  IABS R10, R29 ;  /* 0x0000001d000a7213 */ /* 0x010fc60000000000 */
[----:B------:R-:W4:Y:S02]  /*12800*/  LDL R29, [R1+0x66a4] ;  /* 0x0066a400011d7983 */ /* 0x000f240000100800 */
[----:B------:R-:W-:-:S04]  /*12810*/  IMAD.HI.U32 R15, R0, R10, RZ ;  /* 0x0000000a000f7227 */ /* 0x000fc800078e00ff */
[----:B------:R-:W-:-:S04]  /*12820*/  IMAD.MOV R15, RZ, RZ, -R15 ;  /* 0x000000ffff0f7224 */ /* 0x000fc800078e0a0f */
[----:B0-----:R-:W-:-:S05]  /*12830*/  IMAD R6, R4, R15, R10 ;  /* 0x0000000f04067224 */ /* 0x001fca00078e020a */
[----:B------:R0:W-:Y:S02]  /*12840*/  STL [R1+0xa4], R6 ;  /* 0x0000a40601007387 */ /* 0x0001e40000100800 */
[----:B0-----:R-:W-:Y:S02]  /*12850*/  IABS R6, R22 ;  /* 0x0000001600067213 */ /* 0x001fe40000000000 */
[----:B------:R-:W-:Y:S02]  /*12860*/  IABS R7, R26 ;  /* 0x0000001a00077213 */ /* 0x000fe40000000000 */
[----:B------:R-:W3:Y:S01]  /*12870*/  LDL R26, [R1+0x66a8] ;  /* 0x0066a800011a7983 */ /* 0x000ee20000100800 */
[----:B--2---:R-:W-:-:S03]  /*12880*/  IABS R8, R27 ;  /* 0x0000001b00087213 */ /* 0x004fc60000000000 */
[----:B------:R-:W2:Y:S01]  /*12890*/  LDL R27, [R1+0x66ac] ;  /* 0x0066ac00011b7983 */ /* 0x000ea20000100800 */
[----:B------:R-:W-:-:S04]  /*128a0*/  IMAD.HI.U32 R10, R0, R6, RZ ;  /* 0x00000006000a7227 */ /* 0x000fc800078e00ff */
[----:B------:R-:W-:-:S04]  /*128b0*/  IMAD.HI.U32 R11, R0, R7, RZ ;  /* 0x00000007000b7227 */ /* 0x000fc800078e00ff */
[C---:B------:R-:W-:Y:S01]  /*128c0*/  IMAD.HI.U32 R12, R0.reuse, R8, RZ ;  /* 0x00000008000c7227 */ /* 0x040fe200078e00ff */
[----:B------:R-:W-:Y:S02]  /*128d0*/  IABS R9, R28 ;  /* 0x0000001c00097213 */ /* 0x000fe40000000000 */
[----:B------:R-:W2:Y:S01]  /*128e0*/  LDL R28, [R1+0x66b0] ;  /* 0x0066b000011c7983 */ /* 0x000ea20000100800 */
[----:B-----5:R-:W-:Y:S02]  /*128f0*/  IABS R48, R48 ;  /* 0x0000003000307213 */ /* 0x020fe40000000000 */
[----:B------:R-:W-:-:S04]  /*12900*/  IMAD.HI.U32 R14, R0, R9, RZ ;  /* 0x00000009000e7227 */ /* 0x000fc800078e00ff */
[----:B------:R-:W-:-:S04]  /*12910*/  IMAD.HI.U32 R13, R0, R48, RZ ;  /* 0x00000030000d7227 */ /* 0x000fc800078e00ff */
[----:B------:R-:W-:Y:S02]  /*12920*/  IMAD.MOV R10, RZ, RZ, -R10 ;  /* 0x000000ffff0a7224 */ /* 0x000fe400078e0a0a */
[----:B------:R-:W-:Y:S02]  /*12930*/  IMAD.MOV R11, RZ, RZ, -R11 ;  /* 0x000000ffff0b7224 */ /* 0x000fe400078e0a0b */
[----:B------:R-:W-:Y:S02]  /*12940*/  IMAD.MOV R13, RZ, RZ, -R13 ;  /* 0x000000ffff0d7224 */ /* 0x000fe400078e0a0d */
[----:B------:R-:W-:Y:S02]  /*12950*/  IMAD.MOV R12, RZ, RZ, -R12 ;  /* 0x000000ffff0c7224 */ /* 0x000fe400078e0a0c */
[----:B------:R-:W-:Y:S02]  /*12960*/  IMAD.MOV R14, RZ, RZ, -R14 ;  /* 0x000000ffff0e7224 */ /* 0x000fe400078e0a0e */
[----:B------:R-:W-:-:S02]  /*12970*/  IMAD R10, R4, R10, R6 ;  /* 0x0000000a040a7224 */ /* 0x000fc400078e0206 */
[C---:B------:R-:W-:Y:S02]  /*12980*/  IMAD R7, R4.reuse, R11, R7 ;  /* 0x0000000b04077224 */ /* 0x040fe400078e0207 */
[C---:B------:R-:W-:Y:S02]  /*12990*/  IMAD R48, R4.reuse, R13, R48 ;  /* 0x0000000d04307224 */ /* 0x040fe400078e0230 */
[C---:B------:R-:W-:Y:S01]  /*129a0*/  IMAD R6, R4.reuse, R12, R8 ;  /* 0x0000000c04067224 */ /* 0x040fe200078e0208 */
[----:B------:R-:W-:Y:S01]  /*129b0*/  STL [R1+0xa0], R10 ;  /* 0x0000a00a01007387 */ /* 0x000fe20000100800 */
[----:B------:R-:W-:-:S03]  /*129c0*/  IMAD R8, R4, R14, R9 ;  /* 0x0000000e04087224 */ /* 0x000fc600078e0209 */
[----:B------:R4:W-:Y:S04]  /*129d0*/  STL [R1+0x9c], R7 ;  /* 0x00009c0701007387 */ /* 0x0009e80000100800 */
[----:B------:R-:W-:Y:S04]  /*129e0*/  STL [R1+0x6b44], R48 ;  /* 0x006b443001007387 */ /* 0x000fe80000100800 */
[----:B------:R3:W-:Y:S04]  /*129f0*/  STL [R1+0x98], R6 ;  /* 0x0000980601007387 */ /* 0x0007e80000100800 */
[----:B------:R0:W-:Y:S04]  /*12a00*/  STL [R1+0xec], R8 ;  /* 0x0000ec0801007387 */ /* 0x0001e80000100800 */
[----:B------:R-:W5:Y:S01]  /*12a10*/  LDL R24, [R1+0x66b4] ;  /* 0x0066b40001187983 */ /* 0x000f620000100800 */
[----:B----4-:R-:W-:-:S03]  /*12a20*/  IABS R7, R29 ;  /* 0x0000001d00077213 */ /* 0x010fc60000000000 */
[----:B------:R-:W4:Y:S04]  /*12a30*/  LDL R22, [R1+0x66b8] ;  /* 0x0066b80001167983 */ /* 0x000f280000100800 */
[----:B------:R-:W4:Y:S01]  /*12a40*/  LDL R29, [R1+0x66bc] ;  /* 0x0066bc00011d7983 */ /* 0x000f220000100800 */
[----:B---3--:R-:W-:Y:S01]  /*12a50*/  IABS R6, R21 ;  /* 0x0000001500067213 */ /* 0x008fe20000000000 */
[C---:B------:R-:W-:Y:S02]  /*12a60*/  IMAD.HI.U32 R12, R0.reuse, R7, RZ ;  /* 0x00000007000c7227 */ /* 0x040fe400078e00ff */
[----:B------:R-:W3:Y:S02]  /*12a70*/  LDL R23, [R1+0x66c0] ;  /* 0x0066c00001177983 */ /* 0x000ee40000100800 */
[----:B------:R-:W-:-:S02]  /*12a80*/  IMAD.HI.U32 R11, R0, R6, RZ ;  /* 0x00000006000b7227 */ /* 0x000fc400078e00ff */
[----:B------:R-:W3:Y:S02]  /*12a90*/  LDL R21, [R1+0x66c4] ;  /* 0x0066c40001157983 */ /* 0x000ee40000100800 */
[----:B------:R-:W-:Y:S02]  /*12aa0*/  IMAD.MOV R11, RZ, RZ, -R11 ;  /* 0x000000ffff0b7224 */ /* 0x000fe400078e0a0b */
[----:B------:R-:W-:Y:S02]  /*12ab0*/  IMAD.MOV R12, RZ, RZ, -R12 ;  /* 0x000000ffff0c7224 */ /* 0x000fe400078e0a0c */
[C---:B------:R-:W-:Y:S02]  /*12ac0*/  IMAD R6, R4.reuse, R11, R6 ;  /* 0x0000000b04067224 */ /* 0x040fe400078e0206 */
[----:B------:R-:W-:-:S03]  /*12ad0*/  IMAD R11, R4, R12, R7 ;  /* 0x0000000c040b7224 */ /* 0x000fc600078e0207 */
[----:B------:R1:W-:Y:S04]  /*12ae0*/  STL [R1+0xe8], R6 ;  /* 0x0000e80601007387 */ /* 0x0003e80000100800 */
[----:B------:R-:W-:Y:S01]  /*12af0*/  STL [R1+0xe4], R11 ;  /* 0x0000e40b01007387 */ /* 0x000fe20000100800 */
[----:B0-----:R-:W-:-:S03]  /*12b00*/  IABS R8, R26 ;  /* 0x0000001a00087213 */ /* 0x001fc60000000000 */
[----:B------:R-:W3:Y:S01]  /*12b10*/  LDL R26, [R1+0x66c8] ;  /* 0x0066c800011a7983 */ /* 0x000ee20000100800 */
[----:B--2---:R-:W-:Y:S01]  /*12b20*/  IABS R9, R27 ;  /* 0x0000001b00097213 */ /* 0x004fe20000000000 */
[----:B------:R-:W-:-:S04]  /*12b30*/  IMAD.HI.U32 R13, R0, R8, RZ ;  /* 0x00000008000d7227 */ /* 0x000fc800078e00ff */
[----:B------:R-:W-:-:S04]  /*12b40*/  IMAD.HI.U32 R14, R0, R9, RZ ;  /* 0x00000009000e7227 */ /* 0x000fc800078e00ff */
[----:B------:R-:W-:Y:S01]  /*12b50*/  IMAD.MOV R13, RZ, RZ, -R13 ;  /* 0x000000ffff0d7224 */ /* 0x000fe200078e0a0d */
[----:B------:R-:W-:Y:S01]  /*12b60*/  IABS R10, R28 ;  /* 0x0000001c000a7213 */ /* 0x000fe20000000000 */
[----:B------:R-:W-:-:S04]  /*12b70*/  IMAD.MOV R14, RZ, RZ, -R14 ;  /* 0x000000ffff0e7224 */ /* 0x000fc800078e0a0e */
[----:B------:R-:W-:-:S04]  /*12b80*/  IMAD.HI.U32 R15, R0, R10, RZ ;  /* 0x0000000a000f7227 */ /* 0x000fc800078e00ff */
[----:B------:R-:W-:Y:S02]  /*12b90*/  IMAD.MOV R15, RZ, RZ, -R15 ;  /* 0x000000ffff0f7224 */ /* 0x000fe400078e0a0f */
[C---:B------:R-:W-:Y:S02]  /*12ba0*/  IMAD R7, R4.reuse, R13, R8 ;  /* 0x0000000d04077224 */ /* 0x040fe400078e0208 */
[C---:B-1----:R-:W-:Y:S02]  /*12bb0*/  IMAD R6, R4.reuse, R14, R9 ;  /* 0x0000000e04067224 */ /* 0x042fe400078e0209 */
[----:B------:R-:W-:Y:S01]  /*12bc0*/  IMAD R8, R4, R15, R10 ;  /* 0x0000000f04087224 */ /* 0x000fe200078e020a */
[----:B------:R-:W-:Y:S04]  /*12bd0*/  STL [R1+0xe0], R7 ;  /* 0x0000e00701007387 */ /* 0x000fe80000100800 */
[----:B------:R-:W2:Y:S04]  /*12be0*/  LDL R27, [R1+0x66cc] ;  /* 0x0066cc00011b7983 */ /* 0x000ea80000100800 */
[----:B------:R-:W-:Y:S04]  /*12bf0*/  STL [R1+0xdc], R6 ;  /* 0x0000dc0601007387 */ /* 0x000fe80000100800 */
[----:B------:R-:W2:Y:S04]  /*12c00*/  LDL R28, [R1+0x66d0] ;  /* 0x0066d000011c7983 */ /* 0x000ea80000100800 */
[----:B------:R4:W-:Y:S02]  /*12c10*/  STL [R1+0xd8], R8 ;  /* 0x0000d80801007387 */ /* 0x0009e40000100800 */
[----:B----4-:R-:W-:-:S02]  /*12c20*/  IABS R8, R29 ;  /* 0x0000001d00087213 */ /* 0x010fc40000000000 */
[----:B------:R-:W4:Y:S01]  /*12c30*/  LDL R29, [R1+0x66dc] ;  /* 0x0066dc00011d7983 */ /* 0x000f220000100800 */
[----:B-----5:R-:W-:Y:S02]  /*12c40*/  IABS R6, R24 ;  /* 0x0000001800067213 */ /* 0x020fe40000000000 */
[----:B------:R-:W-:Y:S02]  /*12c50*/  IABS R7, R22 ;  /* 0x0000001600077213 */ /* 0x000fe40000000000 */
[----:B---3--:R-:W-:Y:S01]  /*12c60*/  IABS R9, R23 ;  /* 0x0000001700097213 */ /* 0x008fe20000000000 */
[C---:B------:R-:W-:Y:S01]  /*12c70*/  IMAD.HI.U32 R11, R0.reuse, R6, RZ ;  /* 0x00000006000b7227 */ /* 0x040fe200078e00ff */
[----:B------:R-:W3:Y:S01]  /*12c80*/  LDL R22, [R1+0x66d4] ;  /* 0x0066d40001167983 */ /* 0x000ee20000100800 */
[----:B------:R-:W-:Y:S02]  /*12c90*/  IABS R10, R21 ;  /* 0x00000015000a7213 */ /* 0x000fe40000000000 */
[----:B------:R-:W-:-:S04]  /*12ca0*/  IMAD.HI.U32 R12, R0, R7, RZ ;  /* 0x00000007000c7227 */ /* 0x000fc800078e00ff */
[----:B------:R-:W-:Y:S02]  /*12cb0*/  IMAD.MOV R11, RZ, RZ, -R11 ;  /* 0x000000ffff0b7224 */ /* 0x000fe400078e0a0b */
[----:B------:R-:W-:-:S04]  /*12cc0*/  IMAD.HI.U32 R13, R0, R8, RZ ;  /* 0x00000008000d7227 */ /* 0x000fc800078e00ff */
[----:B------:R-:W-:Y:S02]  /*12cd0*/  IMAD.MOV R12, RZ, RZ, -R12 ;  /* 0x000000ffff0c7224 */ /* 0x000fe400078e0a0c */
[----:B------:R-:W-:-:S04]  /*12ce0*/  IMAD.HI.U32 R14, R0, R9, RZ ;  /* 0x00000009000e7227 */ /* 0x000fc800078e00ff */
[----:B------:R-:W-:-:S04]  /*12cf0*/  IMAD.HI.U32 R15, R0, R10, RZ ;  /* 0x0000000a000f7227 */ /* 0x000fc800078e00ff */
[C---:B------:R-:W-:Y:S02]  /*12d00*/  IMAD R6, R4.reuse, R11, R6 ;  /* 0x0000000b04067224 */ /* 0x040fe400078e0206 */
[----:B------:R-:W-:Y:S02]  /*12d10*/  IMAD.MOV R13, RZ, RZ, -R13 ;  /* 0x000000ffff0d7224 */ /* 0x000fe400078e0a0d */
[C---:B------:R-:W-:Y:S02]  /*12d20*/  IMAD R7, R4.reuse, R12, R7 ;  /* 0x0000000c04077224 */ /* 0x040fe400078e0207 */
[----:B------:R-:W-:Y:S02]  /*12d30*/  IMAD.MOV R14, RZ, RZ, -R14 ;  /* 0x000000ffff0e7224 */ /* 0x000fe400078e0a0e */
[----:B------:R-:W-:Y:S01]  /*12d40*/  IMAD.MOV R15, RZ, RZ, -R15 ;  /* 0x000000ffff0f7224 */ /* 0x000fe200078e0a0f */
[----:B------:R0:W-:Y:S01]  /*12d50*/  STL [R1+0xd4], R6 ;  /* 0x0000d40601007387 */ /* 0x0001e20000100800 */
[----:B------:R-:W-:-:S03]  /*12d60*/  IMAD R8, R4, R13, R8 ;  /* 0x0000000d04087224 */ /* 0x000fc600078e0208 */
[----:B------:R1:W-:Y:S01]  /*12d70*/  STL [R1+0xd0], R7 ;  /* 0x0000d00701007387 */ /* 0x0003e20000100800 */
[----:B0-----:R-:W-:-:S03]  /*12d80*/  IMAD R6, R4, R14, R9 ;  /* 0x0000000e04067224 */ /* 0x001fc600078e0209 */
[----:B------:R-:W-:Y:S01]  /*12d90*/  STL [R1+0xcc], R8 ;  /* 0x0000cc0801007387 */ /* 0x000fe20000100800 */
[----:B-1----:R-:W-:-:S03]  /*12da0*/  IMAD R7, R4, R15, R10 ;  /* 0x0000000f04077224 */ /* 0x002fc600078e020a */
[----:B------:R2:W-:Y:S01]  /*12db0*/  STL [R1+0xc8], R6 ;  /* 0x0000c80601007387 */ /* 0x0005e20000100800 */
[----:B------:R-:W-:-:S03]  /*12dc0*/  IABS R47, R26 ;  /* 0x0000001a002f7213 */ /* 0x000fc60000000000 */
[----:B------:R0:W-:Y:S04]  /*12dd0*/  STL [R1+0xc4], R7 ;  /* 0x0000c40701007387 */ /* 0x0001e80000100800 */
[----:B------:R-:W5:Y:S04]  /*12de0*/  LDL R21, [R1+0x66e0] ;  /* 0x0066e00001157983 */ /* 0x000f680000100800 */
[----:B------:R-:W5:Y:S01]  /*12df0*/  LDL R26, [R1+0x66e4] ;  /* 0x0066e400011a7983 */ /* 0x000f620000100800 */
[----:B--2---:R-:W-:-:S03]  /*12e00*/  IABS R6, R27 ;  /* 0x0000001b00067213 */ /* 0x004fc60000000000 */
[----:B------:R-:W2:Y:S01]  /*12e10*/  LDL R27, [R1+0x66e8] ;  /* 0x0066e800011b7983 */ /* 0x000ea20000100800 */
[----:B------:R-:W-:-:S03]  /*12e20*/  IABS R46, R28 ;  /* 0x0000001c002e7213 */ /* 0x000fc60000000000 */
[----:B------:R-:W2:Y:S01]  /*12e30*/  LDL R28, [R1+0x66f8] ;  /* 0x0066f800011c7983 */ /* 0x000ea20000100800 */
[----:B----4-:R-:W-:-:S03]  /*12e40*/  IABS R44, R29 ;  /* 0x0000001d002c7213 */ /* 0x010fc60000000000 */
[----:B------:R-:W4:Y:S01]  /*12e50*/  LDL R29, [R1+0x66fc] ;  /* 0x0066fc00011d7983 */ /* 0x000f220000100800 */
[----:B0-----:R-:W-:Y:S01]  /*12e60*/  IMAD.HI.U32 R7, R0, R47, RZ ;  /* 0x0000002f00077227 */ /* 0x001fe200078e00ff */
[----:B---3--:R-:W-:-:S03]  /*12e70*/  IABS R45, R22 ;  /* 0x00000016002d7213 */ /* 0x008fc60000000000 */
[----:B------:R-:W-:-:S04]  /*12e80*/  IMAD.HI.U32 R9, R0, R46, RZ ;  /* 0x0000002e00097227 */ /* 0x000fc800078e00ff */
[----:B------:R-:W-:-:S04]  /*12e90*/  IMAD.HI.U32 R8, R0, R6, RZ ;  /* 0x0000000600087227 */ /* 0x000fc800078e00ff */
        /* <DEDUP_REMOVED lines=13> */
[----:B------:R-:W-:Y:S04]  /*12f70*/  STL [R1+0x6b28], R46 ;  /* 0x006b282e01007387 */ /* 0x000fe80000100800 */
[----:B------:R0:W-:Y:S04]  /*12f80*/  STL [R1+0xf0], R6 ;  /* 0x0000f00601007387 */ /* 0x0001e80000100800 */
[----:B------:R1:W-:Y:S04]  /*12f90*/  STL [R1+0x6b2c], R45 ;  /* 0x006b2c2d01007387 */ /* 0x0003e80000100800 */
[----:B------:R-:W-:Y:S01]  /*12fa0*/  STL [R1+0x6b30], R44 ;  /* 0x006b302c01007387 */ /* 0x000fe20000100800 */
[----:B-----5:R-:W-:-:S03]  /*12fb0*/  IABS R43, R21 ;  /* 0x00000015002b7213 */ /* 0x020fc60000000000 */
[----:B------:R-:W3:Y:S01]  /*12fc0*/  LDL R21, [R1+0x6700] ;  /* 0x0067000001157983 */ /* 0x000ee20000100800 */
[----:B------:R-:W-:-:S03]  /*12fd0*/  IABS R42, R26 ;  /* 0x0000001a002a7213 */ /* 0x000fc60000000000 */
[----:B------:R-:W5:Y:S01]  /*12fe0*/  LDL R26, [R1+0x6704] ;  /* 0x00670400011a7983 */ /* 0x000f620000100800 */
[----:B--2---:R-:W-:-:S03]  /*12ff0*/  IABS R41, R27 ;  /* 0x0000001b00297213 */ /* 0x004fc60000000000 */
[----:B------:R-:W2:Y:S01]  /*13000*/  LDL R27, [R1+0x6708] ;  /* 0x00670800011b7983 */ /* 0x000ea20000100800 */
[----:B------:R-:W-:-:S03]  /*13010*/  IABS R40, R28 ;  /* 0x0000001c00287213 */ /* 0x000fc60000000000 */
[----:B------:R-:W2:Y:S01]  /*13020*/  LDL R28, [R1+0x670c] ;  /* 0x00670c00011c7983 */ /* 0x000ea20000100800 */
[----:B----4-:R-:W-:-:S03]  /*13030*/  IABS R39, R29 ;  /* 0x0000001d00277213 */ /* 0x010fc60000000000 */
[----:B------:R-:W4:Y:S01]  /*13040*/  LDL R29, [R1+0x6710] ;  /* 0x00671000011d7983 */ /* 0x000f220000100800 */
[----:B0-----:R-:W-:-:S04]  /*13050*/  IMAD.HI.U32 R6, R0, R43, RZ ;  /* 0x0000002b00067227 */ /* 0x001fc800078e00ff */
        /* <DEDUP_REMOVED lines=16> */
[----:B------:R-:W-:Y:S04]  /*13160*/  STL [R1+0x6b14], R41 ;  /* 0x006b142901007387 */ /* 0x000fe80000100800 */
[----:B------:R0:W-:Y:S04]  /*13170*/  STL [R1+0x6b18], R40 ;  /* 0x006b182801007387 */ /* 0x0001e80000100800 */
[----:B------:R-:W-:Y:S01]  /*13180*/  STL [R1+0x6b1c], R39 ;  /* 0x006b1c2701007387 */ /* 0x000fe20000100800 */
[----:B---3--:R-:W-:-:S03]  /*13190*/  IABS R38, R21 ;  /* 0x0000001500267213 */ /* 0x008fc60000000000 */
[----:B------:R-:W3:Y:S01]  /*131a0*/  LDL R21, [R1+0x6714] ;  /* 0x0067140001157983 */ /* 0x000ee20000100800 */
[----:B-----5:R-:W-:Y:S01]  /*131b0*/  IABS R37, R26 ;  /* 0x0000001a00257213 */ /* 0x020fe20000000000 */
[C---:B------:R-:W-:Y:S02]  /*131c0*/  IMAD.HI.U32 R6, R0.reuse, R38, RZ ;  /* 0x0000002600067227 */ /* 0x040fe400078e00ff */
[----:B------:R-:W5:Y:S02]  /*131d0*/  LDL R26, [R1+0x66ec] ;  /* 0x0066ec00011a7983 */ /* 0x000f640000100800 */
[----:B------:R-:W-:-:S04]  /*131e0*/  IMAD.HI.U32 R7, R0, R37, RZ ;  /* 0x0000002500077227 */ /* 0x000fc800078e00ff */
[----:B------:R-:W-:Y:S02]  /*131f0*/  IMAD.MOV R6, RZ, RZ, -R6 ;  /* 0x000000ffff067224 */ /* 0x000fe400078e0a06 */
[----:B------:R-:W-:Y:S01]  /*13200*/  IMAD.MOV R7, RZ, RZ, -R7 ;  /* 0x000000ffff077224 */ /* 0x000fe200078e0a07 */
[----:B--2---:R-:W-:Y:S02]  /*13210*/  IABS R36, R27 ;  /* 0x0000001b00247213 */ /* 0x004fe40000000000 */
[----:B------:R-:W2:Y:S01]  /*13220*/  LDL R27, [R1+0x66f4] ;  /* 0x0066f400011b7983 */ /* 0x000ea20000100800 */
[----:B------:R-:W-:-:S03]  /*13230*/  IABS R35, R28 ;  /* 0x0000001c00237213 */ /* 0x000fc60000000000 */
[----:B------:R-:W2:Y:S01]  /*13240*/  LDL R28, [R1+0x66f0] ;  /* 0x0066f000011c7983 */ /* 0x000ea20000100800 */
[----:B------:R-:W-:-:S04]  /*13250*/  IMAD.HI.U32 R8, R0, R36, RZ ;  /* 0x0000002400087227 */ /* 0x000fc800078e00ff */
[----:B------:R-:W-:-:S04]  /*13260*/  IMAD.HI.U32 R9, R0, R35, RZ ;  /* 0x0000002300097227 */ /* 0x000fc800078e00ff */
[----:B------:R-:W-:Y:S02]  /*13270*/  IMAD.MOV R8, RZ, RZ, -R8 ;  /* 0x000000ffff087224 */ /* 0x000fe400078e0a08 */
[----:B------:R-:W-:Y:S02]  /*13280*/  IMAD.MOV R9, RZ, RZ, -R9 ;  /* 0x000000ffff097224 */ /* 0x000fe400078e0a09 */
[C---:B------:R-:W-:Y:S02]  /*13290*/  IMAD R38, R4.reuse, R6, R38 ;  /* 0x0000000604267224 */ /* 0x040fe400078e0226 */
[C---:B------:R-:W-:Y:S02]  /*132a0*/  IMAD R37, R4.reuse, R7, R37 ;  /* 0x0000000704257224 */ /* 0x040fe400078e0225 */
[C---:B------:R-:W-:Y:S02]  /*132b0*/  IMAD R36, R4.reuse, R8, R36 ;  /* 0x0000000804247224 */ /* 0x040fe400078e0224 */
[----:B------:R-:W-:Y:S01]  /*132c0*/  IMAD R35, R4, R9, R35 ;  /* 0x0000000904237224 */ /* 0x000fe200078e0223 */
[----:B----4-:R-:W-:-:S02]  /*132d0*/  IABS R34, R29 ;  /* 0x0000001d00227213 */ /* 0x010fc40000000000 */
[----:B------:R-:W4:Y:S03]  /*132e0*/  LDL R29, [R1+0x6718] ;  /* 0x00671800011d7983 */ /* 0x000f260000100800 */
[----:B------:R-:W-:-:S04]  /*132f0*/  IMAD.HI.U32 R10, R0, R34, RZ ;  /* 0x00000022000a7227 */ /* 0x000fc800078e00ff */
[----:B------:R-:W-:Y:S01]  /*13300*/  IMAD.MOV R10, RZ, RZ, -R10 ;  /* 0x000000ffff0a7224 */ /* 0x000fe200078e0a0a */
[----:B------:R0:W-:Y:S03]  /*13310*/  STL [R1+0x6b20], R38 ;  /* 0x006b202601007387 */ /* 0x0001e60000100800 */
[C---:B------:R-:W-:Y:S01]  /*13320*/  IMAD R34, R4.reuse, R10, R34 ;  /* 0x0000000a04227224 */ /* 0x040fe200078e0222 */
[----:B------:R-:W-:Y:S04]  /*13330*/  STL [R1+0x6b38], R37 ;  /* 0x006b382501007387 */ /* 0x000fe80000100800 */
[----:B------:R-:W-:Y:S04]  /*13340*/  STL [R1+0x6b3c], R36 ;  /* 0x006b3c2401007387 */ /* 0x000fe80000100800 */
[----:B------:R-:W-:Y:S04]  /*13350*/  STL [R1+0x6b0c], R35 ;  /* 0x006b0c2301007387 */ /* 0x000fe80000100800 */
[----:B------:R-:W-:Y:S04]  /*13360*/  STL [R1+0x6b10], R34 ;  /* 0x006b102201007387 */ /* 0x000fe80000100800 */
[----:B------:R-:W4:Y:S04]  /*13370*/  LDL R24, [R1+0x672c] ;  /* 0x00672c0001187983 */ /* 0x000f280000100800 */
[----:B------:R-:W4:Y:S04]  /*13380*/  LDL R12, [R1+0x6754] ;  /* 0x00675400010c7983 */ /* 0x000f280000100800 */
[----:B------:R-:W4:Y:S01]  /*13390*/  LDL R13, [R1+0x6750] ;  /* 0x00675000010d7983 */ /* 0x000f220000100800 */
[----:B------:R-:W-:Y:S01]  /*133a0*/  @!P6 IMAD.MOV R5, RZ, RZ, -R5 ;  /* 0x000000ffff05e224 */ /* 0x000fe200078e0a05 */
[----:B------:R-:W-:-:S02]  /*133b0*/  ISETP.GT.U32.AND P6, PT, R4, R2, PT ;  /* 0x000000020400720c */ /* 0x000fc40003fc4070 */
[----:B------:R-:W4:Y:S04]  /*133c0*/  LDL R22, [R1+0x6734] ;  /* 0x0067340001167983 */ /* 0x000f280000100800 */
[----:B------:R-:W4:Y:S04]  /*133d0*/  LDL R25, [R1+0x6728] ;  /* 0x0067280001197983 */ /* 0x000f280000100800 */
[----:B------:R-:W4:Y:S03]  /*133e0*/  LDL R23, [R1+0x6730] ;  /* 0x0067300001177983 */ /* 0x000f260000100800 */
[----:B------:R-:W-:Y:S01]  /*133f0*/  @!P6 IMAD.IADD R2, R2, 0x1, -R4 ;  /* 0x000000010202e824 */ /* 0x000fe200078e0a04 */
[----:B------:R-:W4:Y:S01]  /*13400*/  LDL R20, [R1+0x673c] ;  /* 0x00673c0001147983 */ /* 0x000f220000100800 */
[----:B-----5:R-:W-:-:S03]  /*13410*/  IABS R32, R26 ;  /* 0x0000001a00207213 */ /* 0x020fc60000000000 */
[----:B------:R-:W5:Y:S04]  /*13420*/  LDL R18, [R1+0x6744] ;  /* 0x0067440001127983 */ /* 0x000f680000100800 */
[----:B------:R-:W5:Y:S01]  /*13430*/  LDL R26, [R1+0x6724] ;  /* 0x00672400011a7983 */ /* 0x000f620000100800 */
[----:B---3--:R-:W-:-:S03]  /*13440*/  IABS R30, R21 ;  /* 0x00000015001e7213 */ /* 0x008fc60000000000 */
[----:B------:R-:W3:Y:S01]  /*13450*/  LDL R21, [R1+0x6738] ;  /* 0x0067380001157983 */ /* 0x000ee20000100800 */
[----:B--2---:R-:W-:-:S03]  /*13460*/  IABS R31, R27 ;  /* 0x0000001b001f7213 */ /* 0x004fc60000000000 */
[----:B------:R-:W2:Y:S04]  /*13470*/  LDL R17, [R1+0x6748] ;  /* 0x0067480001117983 */ /* 0x000ea80000100800 */
[----:B------:R-:W2:Y:S01]  /*13480*/  LDL R27, [R1+0x6720] ;  /* 0x00672000011b7983 */ /* 0x000ea20000100800 */
[----:B------:R-:W-:Y:S01]  /*13490*/  IABS R33, R28 ;  /* 0x0000001c00217213 */ /* 0x000fe20000000000 */
[----:B------:R-:W-:Y:S02]  /*134a0*/  IMAD.MOV.U32 R48, RZ, RZ, R16 ;  /* 0x000000ffff307224 */ /* 0x000fe400078e0010 */
[----:B------:R-:W2:Y:S01]  /*134b0*/  LDL R28, [R1+0x671c] ;  /* 0x00671c00011c7983 */ /* 0x000ea20000100800 */
[----:B------:R-:W-:-:S03]  /*134c0*/  ISETP.GT.U32.AND P6, PT, R4, R2, PT ;  /* 0x000000020400720c */ /* 0x000fc60003fc4070 */
[----:B------:R-:W2:Y:S04]  /*134d0*/  LDL R19, [R1+0x6740] ;  /* 0x0067400001137983 */ /* 0x000ea80000100800 */
[----:B------:R-:W2:Y:S04]  /*134e0*/  LDL R16, [R1+0x674c] ;  /* 0x00674c0001107983 */ /* 0x000ea80000100800 */
[----:B------:R0:W-:Y:S02]  /*134f0*/  STL [R1+0x728], R5 ;  /* 0x0007280501007387 */ /* 0x0001e40000100800 */
[----:B------:R-:W-:-:S02]  /*13500*/  @!P6 IMAD.IADD R2, R2, 0x1, -R4 ;  /* 0x000000010202e824 */ /* 0x000fc400078e0a04 */
[----:B------:R-:W2:Y:S04]  /*13510*/  LDL R11, [R1+0x6760] ;  /* 0x00676000010b7983 */ /* 0x000ea80000100800 */
[----:B------:R-:W2:Y:S04]  /*13520*/  LDL R46, [R1+0x6764] ;  /* 0x00676400012e7983 */ /* 0x000ea80000100800 */
[----:B------:R-:W2:Y:S01]  /*13530*/  LDL R47, [R1+0x6768] ;  /* 0x00676800012f7983 */ /* 0x000ea20000100800 */
[----:B----4-:R-:W-:-:S05]  /*13540*/  IABS R29, R29 ;  /* 0x0000001d001d7213 */ /* 0x010fca0000000000 */
[----:B------:R-:W-:-:S04]  /*13550*/  IMAD.HI.U32 R10, R0, R29, RZ ;  /* 0x0000001d000a7227 */ /* 0x000fc800078e00ff */
[----:B------:R-:W-:-:S04]  /*13560*/  IMAD.MOV R10, RZ, RZ, -R10 ;  /* 0x000000ffff0a7224 */ /* 0x000fc800078e0a0a */
[----:B------:R-:W-:Y:S01]  /*13570*/  IMAD R29, R4, R10, R29 ;  /* 0x0000000a041d7224 */ /* 0x000fe200078e021d */
[----:B------:R-:W-:-:S05]  /*13580*/  IABS R24, R24 ;  /* 0x0000001800187213 */ /* 0x000fca0000000000 */
[----:B------:R-:W-:Y:S01]  /*13590*/  IMAD.HI.U32 R10, R0, R24, RZ ;  /* 0x00000018000a7227 */ /* 0x000fe200078e00ff */
[----:B------:R-:W-:Y:S02]  /*135a0*/  IABS R14, R12 ;  /* 0x0000000c000e7213 */ /* 0x000fe40000000000 */
[----:B------:R-:W4:Y:S01]  /*135b0*/  LDL R12, [R1+0x675c] ;  /* 0x00675c00010c7983 */ /* 0x000f220000100800 */
[----:B------:R-:W-:-:S04]  /*135c0*/  IMAD.MOV R10, RZ, RZ, -R10 ;  /* 0x000000ffff0a7224 */ /* 0x000fc800078e0a0a */
[----:B------:R-:W-:Y:S02]  /*135d0*/  IMAD R24, R4, R10, R24 ;  /* 0x0000000a04187224 */ /* 0x000fe400078e0218 */
[----:B------:R-:W-:Y:S01]  /*135e0*/  IMAD.MOV.U32 R10, RZ, RZ, R2 ;  /* 0x000000ffff0a7224 */ /* 0x000fe200078e0002 */
[----:B------:R-:W-:Y:S02]  /*135f0*/  IABS R15, R13 ;  /* 0x0000000d000f7213 */ /* 0x000fe40000000000 */
[----:B------:R-:W4:Y:S01]  /*13600*/  LDL R13, [R1+0x6758] ;  /* 0x00675800010d7983 */ /* 0x000f220000100800 */
[----:B------:R-:W-:-:S03]  /*13610*/  @!P5 IMAD.MOV R10, RZ, RZ, -R10 ;  /* 0x000000ffff0ad224 */ /* 0x000fc600078e0a0a */
[----:B-1----:R-:W4:Y:S04]  /*13620*/  LDL.LU R45, [R1+0x10] ;  /* 0x00001000012d7983 */ /* 0x002f280000300800 */
[----:B------:R1:W-:Y:S04]  /*13630*/  STL [R1+0x72c], R10 ;  /* 0x00072c0a01007387 */ /* 0x0003e80000100800 */
[----:B0-----:R-:W4:Y:S04]  /*13640*/  LDL R40, [R1+0x6770] ;  /* 0x0067700001287983 */ /* 0x001f280000100800 */
[----:B------:R-:W4:Y:S01]  /*13650*/  LDL R41, [R1+0x6774] ;  /* 0x0067740001297983 */ /* 0x000f220000100800 */
[----:B------:R-:W-:Y:S01]  /*13660*/  IMAD.HI.U32 R6, R0, R33, RZ ;  /* 0x0000002100067227 */ /* 0x000fe200078e00ff */
[----:B------:R-:W-:-:S02]  /*13670*/  IABS R22, R22 ;  /* 0x0000001600167213 */ /* 0x000fc40000000000 */
[----:B------:R-:W-:Y:S01]  /*13680*/  IABS R25, R25 ;  /* 0x0000001900197213 */ /* 0x000fe20000000000 */
[C---:B------:R-:W-:Y:S01]  /*13690*/  IMAD.HI.U32 R7, R0.reuse, R32, RZ ;  /* 0x0000002000077227 */ /* 0x040fe200078e00ff */
[----:B------:R-:W-:Y:S01]  /*136a0*/  IABS R23, R23 ;  /* 0x0000001700177213 */ /* 0x000fe20000000000 */
[----:B------:R-:W4:Y:S02]  /*136b0*/  LDL R38, [R1+0x676c] ;  /* 0x00676c0001267983 */ /* 0x000f240000100800 */
[----:B------:R-:W-:Y:S02]  /*136c0*/  IMAD.MOV R6, RZ, RZ, -R6 ;  /* 0x000000ffff067224 */ /* 0x000fe400078e0a06 */
[----:B------:R-:W-:Y:S01]  /*136d0*/  IMAD.HI.U32 R8, R0, R31, RZ ;  /* 0x0000001f00087227 */ /* 0x000fe200078e00ff */
[----:B-----5:R-:W-:Y:S01]  /*136e0*/  IABS R26, R26 ;  /* 0x0000001a001a7213 */ /* 0x020fe20000000000 */
[----:B------:R-:W5:Y:S02]  /*136f0*/  LDL R39, [R1+0x677c] ;  /* 0x00677c0001277983 */ /* 0x000f640000100800 */
[----:B------:R-:W-:-:S02]  /*13700*/  IMAD.MOV R7, RZ, RZ, -R7 ;  /* 0x000000ffff077224 */ /* 0x000fc400078e0a07 */
[C---:B------:R-:W-:Y:S01]  /*13710*/  IMAD R33, R4.reuse, R6, R33 ;  /* 0x0000000604217224 */ /* 0x040fe200078e0221 */
[----:B---3--:R-:W-:Y:S01]  /*13720*/  IABS R21, R21 ;  /* 0x0000001500157213 */ /* 0x008fe20000000000 */
[----:B------:R-:W-:Y:S01]  /*13730*/  IMAD.MOV R8, RZ, RZ, -R8 ;  /* 0x000000ffff087224 */ /* 0x000fe200078e0a08 */
[----:B------:R-:W-:Y:S01]  /*13740*/  IABS R20, R20 ;  /* 0x0000001400147213 */ /* 0x000fe20000000000 */
[----:B------:R-:W-:Y:S01]  /*13750*/  IMAD R32, R4, R7, R32 ;  /* 0x0000000704207224 */ /* 0x000fe200078e0220 */
[----:B------:R-:W-:Y:S02]  /*13760*/  IABS R18, R18 ;  /* 0x0000001200127213 */ /* 0x000fe40000000000 */
[----:B--2---:R-:W-:Y:S02]  /*13770*/  IABS R27, R27 ;  /* 0x0000001b001b7213 */ /* 0x004fe40000000000 */
[----:B------:R-:W-:-:S03]  /*13780*/  IABS R28, R28 ;  /* 0x0000001c001c7213 */ /* 0x000fc60000000000 */
[----:B------:R-:W-:-:S04]  /*13790*/  IMAD.HI.U32 R7, R0, R27, RZ ;  /* 0x0000001b00077227 */ /* 0x000fc800078e00ff */
[C---:B------:R-:W-:Y:S01]  /*137a0*/  IMAD.HI.U32 R9, R0.reuse, R30, RZ ;  /* 0x0000001e00097227 */ /* 0x040fe200078e00ff */
[----:B------:R-:W-:Y:S01]  /*137b0*/  IABS R17, R17 ;  /* 0x0000001100117213 */ /* 0x000fe20000000000 */
[----:B------:R-:W2:Y:S02]  /*137c0*/  LDL R44, [R1+0x6778] ;  /* 0x00677800012c7983 */ /* 0x000ea40000100800 */
[----:B------:R-:W-:Y:S01]  /*137d0*/  IMAD.HI.U32 R6, R0, R28, RZ ;  /* 0x0000001c00067227 */ /* 0x000fe200078e00ff */
[----:B------:R-:W-:Y:S01]  /*137e0*/  IABS R19, R19 ;  /* 0x0000001300137213 */ /* 0x000fe20000000000 */
[----:B------:R-:W3:Y:S02]  /*137f0*/  LDL.LU R42, [R1+0xc] ;  /* 0x00000c00012a7983 */ /* 0x000ee40000300800 */
[----:B------:R-:W-:Y:S02]  /*13800*/  IMAD R31, R4, R8, R31 ;  /* 0x00000008041f7224 */ /* 0x000fe400078e021f */
[----:B------:R-:W-:Y:S01]  /*13810*/  IMAD.MOV R6, RZ, RZ, -R6 ;  /* 0x000000ffff067224 */ /* 0x000fe200078e0a06 */
[----:B------:R-:W-:Y:S01]  /*13820*/  IABS R16, R16 ;  /* 0x0000001000107213 */ /* 0x000fe20000000000 */
[----:B------:R-:W-:Y:S01]  /*13830*/  IMAD.HI.U32 R8, R0, R26, RZ ;  /* 0x0000001a00087227 */ /* 0x000fe200078e00ff */
[----:B------:R-:W-:Y:S01]  /*13840*/  IABS R11, R11 ;  /* 0x0000000b000b7213 */ /* 0x000fe20000000000 */
[----:B------:R-:W2:Y:S02]  /*13850*/  LDL.LU R43, [R1+0x8] ;  /* 0x00000800012b7983 */ /* 0x000ea40000300800 */
[----:B------:R-:W-:-:S02]  /*13860*/  IMAD.MOV R7, RZ, RZ, -R7 ;  /* 0x000000ffff077224 */ /* 0x000fc400078e0a07 */
[----:B------:R-:W-:Y:S02]  /*13870*/  IMAD.MOV R9, RZ, RZ, -R9 ;  /* 0x000000ffff097224 */ /* 0x000fe400078e0a09 */
[C---:B------:R-:W-:Y:S02]  /*13880*/  IMAD R28, R4.reuse, R6, R28 ;  /* 0x00000006041c7224 */ /* 0x040fe400078e021c */
[----:B------:R-:W-:Y:S02]  /*13890*/  IMAD.MOV R8, RZ, RZ, -R8 ;  /* 0x000000ffff087224 */ /* 0x000fe400078e0a08 */
[----:B------:R-:W-:Y:S02]  /*138a0*/  IMAD R27, R4, R7, R27 ;  /* 0x00000007041b7224 */ /* 0x000fe400078e021b */
[----:B------:R-:W-:-:S04]  /*138b0*/  IMAD.HI.U32 R6, R0, R22, RZ ;  /* 0x0000001600067227 */ /* 0x000fc800078e00ff */
[----:B------:R-:W-:-:S04]  /*138c0*/  IMAD.HI.U32 R7, R0, R21, RZ ;  /* 0x0000001500077227 */ /* 0x000fc800078e00ff */
[----:B------:R-:W-:Y:S02]  /*138d0*/  IMAD R30, R4, R9, R30 ;  /* 0x00000009041e7224 */ /* 0x000fe400078e021e */
[----:B------:R-:W-:-:S04]  /*138e0*/  IMAD.HI.U32 R9, R0, R25, RZ ;  /* 0x0000001900097227 */ /* 0x000fc800078e00ff */
[----:B------:R-:W-:Y:S02]  /*138f0*/  IMAD R26, R4, R8, R26 ;  /* 0x00000008041a7224 */ /* 0x000fe400078e021a */
[----:B------:R-:W-:-:S04]  /*13900*/  IMAD.HI.U32 R5, R0, R23, RZ ;  /* 0x0000001700057227 */ /* 0x000fc800078e00ff */
[----:B------:R-:W-:Y:S02]  /*13910*/  IMAD.MOV R6, RZ, RZ, -R6 ;  /* 0x000000ffff067224 */ /* 0x000fe400078e0a06 */
[----:B------:R-:W-:-:S04]  /*13920*/  IMAD.HI.U32 R8, R0, R20, RZ ;  /* 0x0000001400087227 */ /* 0x000fc800078e00ff */
[----:B------:R-:W-:Y:S02]  /*13930*/  IMAD.MOV R7, RZ, RZ, -R7 ;  /* 0x000000ffff077224 */ /* 0x000fe400078e0a07 */
[----:B------:R-:W-:Y:S02]  /*13940*/  IMAD.MOV R9, RZ, RZ, -R9 ;  /* 0x000000ffff097224 */ /* 0x000fe400078e0a09 */
[----:B------:R-:W-:Y:S02]  /*13950*/  IMAD.MOV R5, RZ, RZ, -R5 ;  /* 0x000000ffff057224 */ /* 0x000fe400078e0a05 */
[C---:B------:R-:W-:Y:S02]  /*13960*/  IMAD R22, R4.reuse, R6, R22 ;  /* 0x0000000604167224 */ /* 0x040fe400078e0216 */
[----:B------:R-:W-:Y:S02]  /*13970*/  IMAD.MOV R8, RZ, RZ, -R8 ;  /* 0x000000ffff087224 */ /* 0x000fe400078e0a08 */
[----:B------:R-:W-:-:S02]  /*13980*/  IMAD R21, R4, R7, R21 ;  /* 0x0000000704157224 */ /* 0x000fc400078e0215 */
[----:B------:R-:W-:-:S04]  /*13990*/  IMAD.HI.U32 R6, R0, R18, RZ ;  /* 0x0000001200067227 */ /* 0x000fc800078e00ff */
[----:B------:R-:W-:-:S04]  /*139a0*/  IMAD.HI.U32 R7, R0, R17, RZ ;  /* 0x0000001100077227 */ /* 0x000fc800078e00ff */
[C---:B------:R-:W-:Y:S02]  /*139b0*/  IMAD R25, R4.reuse, R9, R25 ;  /* 0x0000000904197224 */ /* 0x040fe400078e0219 */
        /* <DEDUP_REMOVED lines=9> */
[----:B------:R-:W-:Y:S02]  /*13a50*/  IMAD.MOV R7, RZ, RZ, -R8 ;  /* 0x000000ffff077224 */ /* 0x000fe400078e0a08 */
[C---:B------:R-:W-:Y:S02]  /*13a60*/  IMAD R17, R4.reuse, R6, R17 ;  /* 0x0000000604117224 */ /* 0x040fe400078e0211 */
[----:B------:R-:W-:-:S02]  /*13a70*/  IMAD R19, R4, R9, R19 ;  /* 0x0000000904137224 */ /* 0x000fc400078e0213 */
[----:B------:R-:W-:Y:S02]  /*13a80*/  IMAD R16, R4, R5, R16 ;  /* 0x0000000504107224 */ /* 0x000fe400078e0210 */
[----:B------:R-:W-:-:S04]  /*13a90*/  IMAD.HI.U32 R9, R0, R14, RZ ;  /* 0x0000000e00097227 */ /* 0x000fc800078e00ff */
[----:B------:R-:W-:Y:S02]  /*13aa0*/  IMAD R15, R4, R7, R15 ;  /* 0x00000007040f7224 */ /* 0x000fe400078e020f */
[----:B------:R-:W-:Y:S01]  /*13ab0*/  IMAD.HI.U32 R5, R0, R11, RZ ;  /* 0x0000000b00057227 */ /* 0x000fe200078e00ff */
[----:B-1----:R-:W-:Y:S02]  /*13ac0*/  IABS R10, R46 ;  /* 0x0000002e000a7213 */ /* 0x002fe40000000000 */
[----:B------:R-:W3:Y:S01]  /*13ad0*/  LDL.LU R46, [R1+0x4] ;  /* 0x00000400012e7983 */ /* 0x000ee20000300800 */
[----:B------:R-:W-:Y:S01]  /*13ae0*/  IMAD.MOV R8, RZ, RZ, -R9 ;  /* 0x000000ffff087224 */ /* 0x000fe200078e0a09 */
[----:B------:R-:W-:Y:S02]  /*13af0*/  IABS R9, R47 ;  /* 0x0000002f00097213 */ /* 0x000fe40000000000 */
[----:B------:R-:W3:Y:S01]  /*13b00*/  LDL.LU R47, [R1] ;  /* 0x00000000012f7983 */ /* 0x000ee20000300800 */
[----:B----4-:R-:W-:-:S05]  /*13b10*/  IABS R12, R12 ;  /* 0x0000000c000c7213 */ /* 0x010fca0000000000 */
[----:B------:R-:W-:-:S04]  /*13b20*/  IMAD.HI.U32 R6, R0, R12, RZ ;  /* 0x0000000c00067227 */ /* 0x000fc800078e00ff */
[----:B------:R-:W-:Y:S02]  /*13b30*/  IMAD.MOV R7, RZ, RZ, -R6 ;  /* 0x000000ffff077224 */ /* 0x000fe400078e0a06 */
[----:B------:R-:W-:Y:S02]  /*13b40*/  IMAD.MOV R6, RZ, RZ, -R5 ;  /* 0x000000ffff067224 */ /* 0x000fe400078e0a05 */
[C---:B------:R-:W-:Y:S02]  /*13b50*/  IMAD R12, R4.reuse, R7, R12 ;  /* 0x00000007040c7224 */ /* 0x040fe400078e020c */
[----:B------:R-:W-:Y:S01]  /*13b60*/  IMAD R11, R4, R6, R11 ;  /* 0x00000006040b7224 */ /* 0x000fe200078e020b */
[----:B------:R-:W-:Y:S02]  /*13b70*/  IABS R7, R40 ;  /* 0x0000002800077213 */ /* 0x000fe40000000000 */
[----:B------:R-:W4:Y:S01]  /*13b80*/  LDL R40, [R1+0x6780] ;  /* 0x0067800001287983 */ /* 0x000f220000100800 */
[----:B------:R-:W-:-:S03]  /*13b90*/  IABS R6, R41 ;  /* 0x0000002900067213 */ /* 0x000fc60000000000 */
[----:B------:R-:W3:Y:S01]  /*13ba0*/  LDL R41, [R1+0x6784] ;  /* 0x0067840001297983 */ /* 0x000ee20000100800 */
[C---:B------:R-:W-:Y:S02]  /*13bb0*/  ISETP.GT.U32.AND P6, PT, R4.reuse, R55, PT ;  /* 0x000000370400720c */ /* 0x040fe40003fc4070 */
[----:B------:R-:W-:-:S11]  /*13bc0*/  ISETP.GT.U32.AND P5, PT, R4, R54, PT ;  /* 0x000000360400720c */ /* 0x000fd60003fa4070 */
[----:B------:R-:W-:-:S05]  /*13bd0*/  @!P6 IMAD.IADD R55, R55, 0x1, -R4 ;  /* 0x000000013737e824 */ /* 0x000fca00078e0a04 */
[C---:B------:R-:W-:Y:S02]  /*13be0*/  ISETP.GT.U32.AND P6, PT, R4.reuse, R55, PT ;  /* 0x000000370400720c */ /* 0x040fe40003fc4070 */
[----:B------:R-:W-:Y:S01]  /*13bf0*/  IABS R13, R13 ;  /* 0x0000000d000d7213 */ /* 0x000fe20000000000 */
[----:B------:R-:W-:-:S04]  /*13c00*/  IMAD R18, R4, R2, R18 ;  /* 0x0000000204127224 */ /* 0x000fc800078e0212 */
[----:B------:R-:W-:-:S06]  /*13c10*/  IMAD.HI.U32 R2, R0, R13, RZ ;  /* 0x0000000d00027227 */ /* 0x000fcc00078e00ff */
[----:B------:R-:W-:Y:S01]  /*13c20*/  @!P6 IMAD.IADD R55, R55, 0x1, -R4 ;  /* 0x000000013737e824 */ /* 0x000fe200078e0a04 */
[C---:B------:R-:W-:Y:S01]  /*13c30*/  ISETP.GT.U32.AND P6, PT, R4.reuse, R53, PT ;  /* 0x000000350400720c */ /* 0x040fe20003fc4070 */
[----:B------:R-:W-:Y:S02]  /*13c40*/  IMAD R14, R4, R8, R14 ;  /* 0x00000008040e7224 */ /* 0x000fe400078e020e */
[----:B------:R-:W-:Y:S02]  /*13c50*/  @!P5 IMAD.IADD R54, R54, 0x1, -R4 ;  /* 0x000000013636d824 */ /* 0x000fe400078e0a04 */
[----:B------:R-:W-:Y:S02]  /*13c60*/  IMAD.MOV R2, RZ, RZ, -R2 ;  /* 0x000000ffff027224 */ /* 0x000fe400078e0a02 */
[----:B------:R-:W-:Y:S01]  /*13c70*/  IMAD.HI.U32 R8, R0, R9, RZ ;  /* 0x0000000900087227 */ /* 0x000fe200078e00ff */
[----:B------:R-:W-:-:S03]  /*13c80*/  ISETP.GT.U32.AND P5, PT, R4, R54, PT ;  /* 0x000000360400720c */ /* 0x000fc60003fa4070 */
[----:B------:R-:W-:-:S04]  /*13c90*/  IMAD.HI.U32 R34, R0, R10, RZ ;  /* 0x0000000a00227227 */ /* 0x000fc800078e00ff */
[C---:B------:R-:W-:Y:S02]  /*13ca0*/  IMAD R13, R4.reuse, R2, R13 ;  /* 0x00000002040d7224 */ /* 0x040fe400078e020d */
[----:B------:R-:W-:Y:S01]  /*13cb0*/  IMAD.MOV R5, RZ, RZ, -R8 ;  /* 0x000000ffff057224 */ /* 0x000fe200078e0a08 */
[----:B------:R-:W-:Y:S01]  /*13cc0*/  IABS R8, R38 ;  /* 0x0000002600087213 */ /* 0x000fe20000000000 */
[----:B------:R-:W-:Y:S02]  /*13cd0*/  IMAD.MOV R2, RZ, RZ, -R34 ;  /* 0x000000ffff027224 */ /* 0x000fe400078e0a22 */
[----:B------:R-:W-:Y:S02]  /*13ce0*/  @!P6 IMAD.IADD R53, R53, 0x1, -R4 ;  /* 0x000000013535e824 */ /* 0x000fe400078e0a04 */
[----:B------:R-:W-:Y:S01]  /*13cf0*/  IMAD R10, R4, R2, R10 ;  /* 0x00000002040a7224 */ /* 0x000fe200078e020a */
[----:B-----5:R-:W-:Y:S01]  /*13d00*/  IABS R34, R39 ;  /* 0x0000002700227213 */ /* 0x020fe20000000000 */
[----:B------:R-:W-:Y:S01]  /*13d10*/  IMAD.HI.U32 R35, R0, R8, RZ ;  /* 0x0000000800237227 */ /* 0x000fe200078e00ff */
[----:B------:R-:W-:-:S03]  /*13d20*/  ISETP.GT.U32.AND P6, PT, R4, R53, PT ;  /* 0x000000350400720c */ /* 0x000fc60003fc4070 */
[----:B------:R-:W-:-:S04]  /*13d30*/  IMAD.HI.U32 R2, R0, R7, RZ ;  /* 0x0000000700027227 */ /* 0x000fc800078e00ff */
[----:B------:R-:W-:Y:S02]  /*13d40*/  IMAD.MOV R37, RZ, RZ, -R35 ;  /* 0x000000ffff257224 */ /* 0x000fe400078e0a23 */
[----:B------:R-:W-:Y:S02]  /*13d50*/  IMAD.MOV R36, RZ, RZ, -R2 ;  /* 0x000000ffff247224 */ /* 0x000fe400078e0a02 */
[----:B------:R-:W-:-:S04]  /*13d60*/  IMAD.HI.U32 R35, R0, R6, RZ ;  /* 0x0000000600237227 */ /* 0x000fc800078e00ff */
[----:B------:R-:W-:Y:S01]  /*13d70*/  IMAD R9, R4, R5, R9 ;  /* 0x0000000504097224 */ /* 0x000fe200078e0209 */
[----:B--2---:R-:W-:Y:S01]  /*13d80*/  IABS R5, R44 ;  /* 0x0000002c00057213 */ /* 0x004fe20000000000 */
[----:B------:R-:W-:Y:S01]  /*13d90*/  IMAD.MOV.U32 R2, RZ, RZ, R34 ;  /* 0x000000ffff027224 */ /* 0x000fe200078e0022 */
[----:B------:R-:W2:Y:S01]  /*13da0*/  LDL R44, [R1+0x6788] ;  /* 0x00678800012c7983 */ /* 0x000ea20000100800 */
[----:B------:R-:W-:Y:S02]  /*13db0*/  @!P5 IMAD.IADD R54, R54, 0x1, -R4 ;  /* 0x000000013636d824 */ /* 0x000fe400078e0a04 */
[----:B------:R-:W-:Y:S02]  /*13dc0*/  IMAD R7, R4, R36, R7 ;  /* 0x0000002404077224 */ /* 0x000fe400078e0207 */
[----:B------:R-:W-:Y:S02]  /*13dd0*/  IMAD.MOV R36, RZ, RZ, -R35 ;  /* 0x000000ffff247224 */ /* 0x000fe400078e0a23 */
[----:B------:R-:W-:-:S04]  /*13de0*/  IMAD.HI.U32 R35, R0, R2, RZ ;  /* 0x0000000200237227 */ /* 0x000fc800078e00ff */
[----:B------:R-:W-:Y:S02]  /*13df0*/  IMAD.MOV.U32 R38, RZ, RZ, R54 ;  /* 0x000000ffff267224 */ /* 0x000fe400078e0036 */
[----:B------:R-:W-:Y:S02]  /*13e00*/  IMAD.MOV.U32 R39, RZ, RZ, R55 ;  /* 0x000000ffff277224 */ /* 0x000fe400078e0037 */
[----:B------:R-:W-:Y:S02]  /*13e10*/  IMAD R8, R4, R37, R8 ;  /* 0x0000002504087224 */ /* 0x000fe400078e0208 */
[----:B------:R-:W-:Y:S02]  /*13e20*/  IMAD.MOV R37, RZ, RZ, -R35 ;  /* 0x000000ffff257224 */ /* 0x000fe400078e0a23 */
[----:B------:R-:W-:Y:S02]  /*13e30*/  @!P6 IMAD.IADD R53, R53, 0x1, -R4 ;  /* 0x000000013535e824 */ /* 0x000fe400078e0a04 */
[----:B------:R-:W-:-:S02]  /*13e40*/  @!P2 IMAD.MOV R38, RZ, RZ, -R38 ;  /* 0x000000ffff26a224 */ /* 0x000fc400078e0a26 */
[----:B------:R-:W-:Y:S02]  /*13e50*/  @!P3 IMAD.MOV R39, RZ, RZ, -R39 ;  /* 0x000000ffff27b224 */ /* 0x000fe400078e0a27 */
[----:B------:R-:W-:Y:S01]  /*13e60*/  IMAD R2, R4, R37, R2 ;  /* 0x0000002504027224 */ /* 0x000fe200078e0202 */
[----:B------:R0:W-:Y:S01]  /*13e70*/  STL [R1+0x734], R38 ;  /* 0x0007342601007387 */ /* 0x0001e20000100800 */
[----:B------:R-:W-:-:S03]  /*13e80*/  IMAD.MOV.U32 R37, RZ, RZ, R53 ;  /* 0x000000ffff257224 */ /* 0x000fc600078e0035 */
[----:B------:R1:W-:Y:S01]  /*13e90*/  STL [R1+0x730], R39 ;  /* 0x0007302701007387 */ /* 0x0003e20000100800 */
[----:B------:R-:W-:Y:S02]  /*13ea0*/  @!P1 IMAD.MOV R37, RZ, RZ, -R37 ;  /* 0x000000ffff259224 */ /* 0x000fe400078e0a25 */
[----:B------:R-:W-:Y:S01]  /*13eb0*/  IMAD R6, R4, R36, R6 ;  /* 0x0000002404067224 */ /* 0x000fe200078e0206 */
[----:B0-----:R-:W5:Y:S04]  /*13ec0*/  LDL R38, [R1+0x66d8] ;  /* 0x0066d80001267983 */ /* 0x001f680000100800 */
[----:B-1----:R-:W5:Y:S01]  /*13ed0*/  LDL R39, [R1+0x65b8] ;  /* 0x0065b80001277983 */ /* 0x002f620000100800 */
[----:B----4-:R-:W-:-:S03]  /*13ee0*/  IABS R36, R40 ;  /* 0x0000002800247213 */ /* 0x010fc60000000000 */
[----:B------:R-:W4:Y:S01]  /*13ef0*/  LDL R40, [R1+0x65bc] ;  /* 0x0065bc0001287983 */ /* 0x000f220000100800 */
[----:B---3--:R-:W-:-:S03]  /*13f00*/  IABS R35, R41 ;  /* 0x0000002900237213 */ /* 0x008fc60000000000 */
[----:B------:R0:W-:Y:S04]  /*13f10*/  STL [R1+0x724], R37 ;  /* 0x0007242501007387 */ /* 0x0001e80000100800 */
[----:B------:R-:W3:Y:S01]  /*13f20*/  LDL R41, [R1+0x65c0] ;  /* 0x0065c00001297983 */ /* 0x000ee20000100800 */
[C---:B------:R-:W-:Y:S02]  /*13f30*/  ISETP.GT.U32.AND P5, PT, R4.reuse, R45, PT ;  /* 0x0000002d0400720c */ /* 0x040fe40003fa4070 */
[----:B------:R-:W-:-:S11]  /*13f40*/  ISETP.GT.U32.AND P6, PT, R4, R42, PT ;  /* 0x0000002a0400720c */ /* 0x000fd60003fc4070 */
[----:B------:R-:W-:-:S05]  /*13f50*/  @!P5 IMAD.IADD R45, R45, 0x1, -R4 ;  /* 0x000000012d2dd824 */ /* 0x000fca00078e0a04 */
[----:B------:R-:W-:Y:S01]  /*13f60*/  ISETP.GT.U32.AND P5, PT, R4, R45, PT ;  /* 0x0000002d0400720c */ /* 0x000fe20003fa4070 */
[----:B------:R-:W-:Y:S01]  /*13f70*/  @!P6 IMAD.IADD R42, R42, 0x1, -R4 ;  /* 0x000000012a2ae824 */ /* 0x000fe200078e0a04 */
[----:B------:R-:W-:-:S11]  /*13f80*/  ISETP.GT.U32.AND P6, PT, R4, R46, PT ;  /* 0x0000002e0400720c */ /* 0x000fd60003fc4070 */
[--C-:B------:R-:W-:Y:S01]  /*13f90*/  @!P5 IMAD.IADD R45, R45, 0x1, -R4.reuse ;  /* 0x000000012d2dd824 */ /* 0x100fe200078e0a04 */
[----:B------:R-:W-:Y:S01]  /*13fa0*/  ISETP.GT.U32.AND P5, PT, R4, R43, PT ;  /* 0x0000002b0400720c */ /* 0x000fe20003fa4070 */
[----:B------:R-:W-:Y:S01]  /*13fb0*/  @!P6 IMAD.IADD R46, R46, 0x1, -R4 ;  /* 0x000000012e2ee824 */ /* 0x000fe200078e0a04 */
[----:B------:R-:W-:-:S11]  /*13fc0*/  ISETP.GT.U32.AND P6, PT, R4, R61, PT ;  /* 0x0000003d0400720c */ /* 0x000fd60003fc4070 */
[--C-:B------:R-:W-:Y:S01]  /*13fd0*/  @!P5 IMAD.IADD R43, R43, 0x1, -R4.reuse ;  /* 0x000000012b2bd824 */ /* 0x100fe200078e0a04 */
[C---:B------:R-:W-:Y:S01]  /*13fe0*/  ISETP.GT.U32.AND P5, PT, R4.reuse, R47, PT ;  /* 0x0000002f0400720c */ /* 0x040fe20003fa4070 */
[----:B------:R-:W-:Y:S01]  /*13ff0*/  @!P6 IMAD.IADD R61, R61, 0x1, -R4 ;  /* 0x000000013d3de824 */ /* 0x000fe200078e0a04 */
[C---:B------:R-:W-:Y:S02]  /*14000*/  ISETP.GT.U32.AND P2, PT, R4.reuse, R46, PT ;  /* 0x0000002e0400720c */ /* 0x040fe40003f44070 */
[----:B------:R-:W-:Y:S01]  /*14010*/  ISETP.GT.U32.AND P3, PT, R4, R43, PT ;  /* 0x0000002b0400720c */ /* 0x000fe20003f64070 */
[----:B------:R-:W-:-:S08]  /*14020*/  IMAD.HI.U32 R34, R0, R5, RZ ;  /* 0x0000000500227227 */ /* 0x000fd000078e00ff */
[----:B------:R-:W-:Y:S01]  /*14030*/  @!P5 IMAD.IADD R47, R47, 0x1, -R4 ;  /* 0x000000012f2fd824 */ /* 0x000fe200078e0a04 */
[----:B------:R-:W-:-:S04]  /*14040*/  ISETP.GT.U32.AND P6, PT, R4, R61, PT ;  /* 0x0000003d0400720c */ /* 0x000fc80003fc4070 */
[C---:B------:R-:W-:Y:S01]  /*14050*/  ISETP.GT.U32.AND P1, PT, R4.reuse, R47, PT ;  /* 0x0000002f0400720c */ /* 0x040fe20003f24070 */
[----:B------:R-:W-:Y:S01]  /*14060*/  IMAD.MOV R34, RZ, RZ, -R34 ;  /* 0x000000ffff227224 */ /* 0x000fe200078e0a22 */
[C---:B------:R-:W-:Y:S01]  /*14070*/  ISETP.GT.U32.AND P5, PT, R4.reuse, R42, PT ;  /* 0x0000002a0400720c */ /* 0x040fe20003fa4070 */
[--C-:B------:R-:W-:Y:S01]  /*14080*/  @!P3 IMAD.IADD R43, R43, 0x1, -R4.reuse ;  /* 0x000000012b2bb824 */ /* 0x100fe200078e0a04 */
[C---:B------:R-:W-:Y:S01]  /*14090*/  ISETP.GT.U32.AND P3, PT, R4.reuse, R59, PT ;  /* 0x0000003b0400720c */ /* 0x040fe20003f64070 */
[----:B------:R-:W-:Y:S01]  /*140a0*/  IMAD R5, R4, R34, R5 ;  /* 0x0000002204057224 */ /* 0x000fe200078e0205 */
[----:B--2---:R-:W-:Y:S01]  /*140b0*/  IABS R34, R44 ;  /* 0x0000002c00227213 */ /* 0x004fe20000000000 */
[--C-:B------:R-:W-:Y:S01]  /*140c0*/  @!P2 IMAD.IADD R46, R46, 0x1, -R4.reuse ;  /* 0x000000012e2ea824 */ /* 0x100fe200078e0a04 */
[----:B------:R-:W-:Y:S01]  /*140d0*/  ISETP.GT.U32.AND P2, PT, R4, R58, PT ;  /* 0x0000003a0400720c */ /* 0x000fe20003f44070 */
[----:B------:R-:W-:Y:S01]  /*140e0*/  IMAD.HI.U32 R54, R0, R35, RZ ;  /* 0x0000002300367227 */ /* 0x000fe200078e00ff */
[----:B------:R-:W2:Y:S03]  /*140f0*/  LDL.LU R44, [R1+0x3c] ;  /* 0x00003c00012c7983 */ /* 0x000ea60000300800 */
[----:B------:R-:W-:Y:S01]  /*14100*/  @!P1 IMAD.IADD R47, R47, 0x1, -R4 ;  /* 0x000000012f2f9824 */ /* 0x000fe200078e0a04 */
[----:B------:R-:W-:Y:S01]  /*14110*/  ISETP.GT.U32.AND P1, PT, R4, R57, PT ;  /* 0x000000390400720c */ /* 0x000fe20003f24070 */
[----:B------:R-:W-:-:S04]  /*14120*/  IMAD.HI.U32 R55, R0, R34, RZ ;  /* 0x0000002200377227 */ /* 0x000fc800078e00ff */
[----:B------:R-:W-:-:S04]  /*14130*/  IMAD.HI.U32 R53, R0, R36, RZ ;  /* 0x0000002400357227 */ /* 0x000fc800078e00ff */
[----:B------:R-:W-:Y:S01]  /*14140*/  @!P6 IMAD.IADD R61, R61, 0x1, -R4 ;  /* 0x000000013d3de824 */ /* 0x000fe200078e0a04 */
[----:B------:R-:W-:Y:S01]  /*14150*/  ISETP.GT.U32.AND P6, PT, R4, R56, PT ;  /* 0x000000380400720c */ /* 0x000fe20003fc4070 */
[----:B------:R-:W-:Y:S02]  /*14160*/  IMAD.MOV R54, RZ, RZ, -R54 ;  /* 0x000000ffff367224 */ /* 0x000fe400078e0a36 */
[----:B------:R-:W-:Y:S02]  /*14170*/  IMAD.MOV R55, RZ, RZ, -R55 ;  /* 0x000000ffff377224 */ /* 0x000fe400078e0a37 */
[----:B------:R-:W-:Y:S02]  /*14180*/  @!P5 IMAD.IADD R42, R42, 0x1, -R4 ;  /* 0x000000012a2ad824 */ /* 0x000fe400078e0a04 */
[----:B------:R-:W-:Y:S02]  /*14190*/  IMAD.MOV R53, RZ, RZ, -R53 ;  /* 0x000000ffff357224 */ /* 0x000fe400078e0a35 */
[----:B------:R-:W-:-:S02]  /*141a0*/  IMAD R54, R4, R54, R35 ;  /* 0x0000003604367224 */ /* 0x000fc400078e0223 */
[----:B------:R-:W-:Y:S02]  /*141b0*/  IMAD.MOV.U32 R35, RZ, RZ, R45 ;  /* 0x000000ffff237224 */ /* 0x000fe400078e002d */
[C---:B------:R-:W-:Y:S02]  /*141c0*/  IMAD R55, R4.reuse, R55, R34 ;  /* 0x0000003704377224 */ /* 0x040fe400078e0222 */
[----:B------:R-:W-:Y:S02]  /*141d0*/  @!P3 IMAD.IADD R59, R59, 0x1, -R4 ;  /* 0x000000013b3bb824 */ /* 0x000fe400078e0a04 */
[----:B------:R-:W-:Y:S01]  /*141e0*/  IMAD R53, R4, R53, R36 ;  /* 0x0000003504357224 */ /* 0x000fe200078e0224 */
[----:B-----5:R-:W-:Y:S01]  /*141f0*/  ISETP.GE.AND P3, PT, R38, RZ, PT ;  /* 0x000000ff2600720c */ /* 0x020fe20003f66270 */
[----:B------:R-:W-:Y:S01]  /*14200*/  @!P2 IMAD.IADD R58, R58, 0x1, -R4 ;  /* 0x000000013a3aa824 */ /* 0x000fe200078e0a04 */
[----:B------:R-:W5:Y:S01]  /*14210*/  LDL.LU R36, [R1+0x34] ;  /* 0x0000340001247983 */ /* 0x000f620000300800 */
[----:B------:R-:W-:Y:S01]  /*14220*/  IMAD.MOV.U32 R34, RZ, RZ, R42 ;  /* 0x000000ffff227224 */ /* 0x000fe200078e002a */
[----:B------:R-:W-:Y:S01]  /*14230*/  ISETP.GE.AND P2, PT, R39, RZ, PT ;  /* 0x000000ff2700720c */ /* 0x000fe20003f46270 */
[----:B------:R-:W-:Y:S01]  /*14240*/  @!P4 IMAD.MOV R35, RZ, RZ, -R35 ;  /* 0x000000ffff23c224 */ /* 0x000fe200078e0a23 */
[----:B------:R-:W2:Y:S01]  /*14250*/  LDL R38, [R1+0x65c4] ;  /* 0x0065c40001267983 */ /* 0x000ea20000100800 */
[----:B------:R-:W-:-:S02]  /*14260*/  @!P1 IMAD.IADD R57, R57, 0x1, -R4 ;  /* 0x0000000139399824 */ /* 0x000fc400078e0a04 */
[----:B------:R-:W-:Y:S01]  /*14270*/  @!P0 IMAD.MOV R34, RZ, RZ, -R34 ;  /* 0x000000ffff228224 */ /* 0x000fe200078e0a22 */
[----:B------:R-:W2:Y:S01]  /*14280*/  LDL.LU R45, [R1+0x30] ;  /* 0x00003000012d7983 */ /* 0x000ea20000300800 */
[----:B------:R-:W-:-:S03]  /*14290*/  @!P6 IMAD.IADD R56, R56, 0x1, -R4 ;  /* 0x000000013838e824 */ /* 0x000fc600078e0a04 */
[----:B------:R-:W2:Y:S01]  /*142a0*/  LDL R39, [R1+0x678c] ;  /* 0x00678c0001277983 */ /* 0x000ea20000100800 */
[----:B----4-:R-:W-:-:S03]  /*142b0*/  ISETP.GE.AND P1, PT, R40, RZ, PT ;  /* 0x000000ff2800720c */ /* 0x010fc60003f26270 */
[----:B------:R-:W4:Y:S04]  /*142c0*/  LDL.LU R40, [R1+0x2c] ;  /* 0x00002c0001287983 */ /* 0x000f280000300800 */
[----:B0-----:R-:W4:Y:S01]  /*142d0*/  LDL.LU R37, [R1+0x28] ;  /* 0x0000280001257983 */ /* 0x001f220000300800 */
[----:B---3--:R-:W-:-:S03]  /*142e0*/  ISETP.GE.AND P6, PT, R41, RZ, PT ;  /* 0x000000ff2900720c */ /* 0x008fc60003fc6270 */
[----:B------:R0:W-:Y:S04]  /*142f0*/  STL [R1+0x71c], R35 ;  /* 0x00071c2301007387 */ /* 0x0001e80000100800 */
[----:B------:R-:W3:Y:S04]  /*14300*/  LDL R41, [R1+0x65c8] ;  /* 0x0065c80001297983 */ /* 0x000ee80000100800 */
[----:B------:R1:W-:Y:S01]  /*14310*/  STL [R1+0x704], R34 ;  /* 0x0007042201007387 */ /* 0x0003e20000100800 */
[----:B0-----:R-:W-:-:S03]  /*14320*/  IMAD.MOV.U32 R35, RZ, RZ, R43 ;  /* 0x000000ffff237224 */ /* 0x001fc600078e002b */
[----:B------:R-:W3:Y:S01]  /*14330*/  LDL R42, [R1+0x65cc] ;  /* 0x0065cc00012a7983 */ /* 0x000ee20000100800 */
[----:B------:R-:W-:-:S03]  /*14340*/  @!P3 IMAD.MOV R35, RZ, RZ, -R35 ;  /* 0x000000ffff23b224 */ /* 0x000fc600078e0a23 */
[----:B------:R-:W3:Y:S01]  /*14350*/  LDL R43, [R1+0x65d0] ;  /* 0x0065d000012b7983 */ /* 0x000ee20000100800 */
[----:B-1----:R-:W-:-:S04]  /*14360*/  IMAD.MOV.U32 R34, RZ, RZ, R46 ;  /* 0x000000ffff227224 */ /* 0x002fc800078e002e */
[----:B------:R-:W-:Y:S01]  /*14370*/  @!P2 IMAD.MOV R34, RZ, RZ, -R34 ;  /* 0x000000ffff22a224 */ /* 0x000fe200078e0a22 */
[----:B------:R0:W-:Y:S04]  /*14380*/  STL [R1+0x6f8], R35 ;  /* 0x0006f82301007387 */ /* 0x0001e80000100800 */
[----:B------:R1:W-:Y:S01]  /*14390*/  STL [R1+0x6e8], R34 ;  /* 0x0006e82201007387 */ /* 0x0003e20000100800 */
[----:B0-----:R-:W-:-:S03]  /*143a0*/  IMAD.MOV.U32 R35, RZ, RZ, R47 ;  /* 0x000000ffff237224 */ /* 0x001fc600078e002f */
[----:B------:R-:W3:Y:S01]  /*143b0*/  LDL R47, [R1+0x65d4] ;  /* 0x0065d400012f7983 */ /* 0x000ee20000100800 */
[----:B------:R-:W-:-:S05]  /*143c0*/  @!P1 IMAD.MOV R35, RZ, RZ, -R35 ;  /* 0x000000ffff239224 */ /* 0x000fca00078e0a23 */
[----:B------:R0:W-:Y:S04]  /*143d0*/  STL [R1+0x6d8], R35 ;  /* 0x0006d82301007387 */ /* 0x0001e80000100800 */
[----:B------:R-:W3:Y:S01]  /*143e0*/  LDL R46, [R1+0x65d8] ;  /* 0x0065d800012e7983 */ /* 0x000ee20000100800 */
[----:B------:R-:W-:-:S13]  /*143f0*/  ISETP.GT.U32.AND P5, PT, R4, R60, PT ;  /* 0x0000003c0400720c */ /* 0x000fda0003fa4070 */
[----:B------:R-:W-:Y:S01]  /*14400*/  @!P5 IMAD.IADD R60, R60, 0x1, -R4 ;  /* 0x000000013c3cd824 */ /* 0x000fe200078e0a04 */
[C---:B------:R-:W-:Y:S02]  /*14410*/  ISETP.GT.U32.AND P5, PT, R4.reuse, R52, PT ;  /* 0x000000340400720c */ /* 0x040fe40003fa4070 */
[C---:B------:R-:W-:Y:S02]  /*14420*/  ISETP.GT.U32.AND P0, PT, R4.reuse, R59, PT ;  /* 0x0000003b0400720c */ /* 0x040fe40003f04070 */
[C---:B------:R-:W-:Y:S02]  /*14430*/  ISETP.GT.U32.AND P4, PT, R4.reuse, R60, PT ;  /* 0x0000003c0400720c */ /* 0x040fe40003f84070 */
[----:B------:R-:W-:-:S07]  /*14440*/  ISETP.GT.U32.AND P3, PT, R4, R57, PT ;  /* 0x000000390400720c */ /* 0x000fce0003f64070 */
[----:B------:R-:W-:Y:S01]  /*14450*/  @!P5 IMAD.IADD R52, R52, 0x1, -R4 ;  /* 0x000000013434d824 */ /* 0x000fe200078e0a04 */
[----:B------:R-:W-:-:S04]  /*14460*/  ISETP.GT.U32.AND P5, PT, R4, R58, PT ;  /* 0x0000003a0400720c */ /* 0x000fc80003fa4070 */
[C---:B------:R-:W-:Y:S01]  /*14470*/  ISETP.GT.U32.AND P2, PT, R4.reuse, R52, PT ;  /* 0x000000340400720c */ /* 0x040fe20003f44070 */
[--C-:B------:R-:W-:Y:S01]  /*14480*/  @!P0 IMAD.IADD R59, R59, 0x1, -R4.reuse ;  /* 0x000000013b3b8824 */ /* 0x100fe200078e0a04 */
[C---:B------:R-:W-:Y:S01]  /*14490*/  ISETP.GT.U32.AND P0, PT, R4.reuse, R48, PT ;  /* 0x000000300400720c */ /* 0x040fe20003f04070 */
[----:B-1----:R-:W-:Y:S01]  /*144a0*/  IMAD.MOV.U32 R34, RZ, RZ, R61 ;  /* 0x000000ffff227224 */ /* 0x002fe200078e003d */
[----:B------:R-:W-:Y:S01]  /*144b0*/  ISETP.GT.U32.AND P1, PT, R4, R56, PT ;  /* 0x000000380400720c */ /* 0x000fe20003f24070 */
[----:B------:R-:W-:-:S04]  /*144c0*/  @!P4 IMAD.IADD R60, R60, 0x1, -R4 ;  /* 0x000000013c3cc824 */ /* 0x000fc800078e0a04 */
[--C-:B------:R-:W-:Y:S02]  /*144d0*/  @!P5 IMAD.IADD R58, R58, 0x1, -R4.reuse ;  /* 0x000000013a3ad824 */ /* 0x100fe400078e0a04 */
[----:B------:R-:W-:Y:S02]  /*144e0*/  @!P3 IMAD.IADD R57, R57, 0x1, -R4 ;  /* 0x000000013939b824 */ /* 0x000fe400078e0a04 */
[----:B------:R-:W-:Y:S02]  /*144f0*/  @!P6 IMAD.MOV R34, RZ, RZ, -R34 ;  /* 0x000000ffff22e224 */ /* 0x000fe400078e0a22 */
[----:B------:R-:W-:-:S03]  /*14500*/  @!P2 IMAD.IADD R52, R52, 0x1, -R4 ;  /* 0x000000013434a824 */ /* 0x000fc600078e0a04 */
[----:B------:R1:W-:Y:S01]  /*14510*/  STL [R1+0x6cc], R34 ;  /* 0x0006cc2201007387 */ /* 0x0003e20000100800 */
[----:B-----5:R-:W-:Y:S02]  /*14520*/  ISETP.GT.U32.AND P5, PT, R4, R36, PT ;  /* 0x000000240400720c */ /* 0x020fe40003fa4070 */
[----:B--2---:R-:W-:Y:S01]  /*14530*/  ISETP.GE.AND P4, PT, R38, RZ, PT ;  /* 0x000000ff2600720c */ /* 0x004fe20003f86270 */
[----:B------:R-:W-:Y:S01]  /*14540*/  @!P0 IMAD.IADD R48, R48, 0x1, -R4 ;  /* 0x0000000130308824 */ /* 0x000fe200078e0a04 */
[----:B------:R-:W2:Y:S01]  /*14550*/  LDL.LU R38, [R1+0x24] ;  /* 0x0000240001267983 */ /* 0x000ea20000300800 */
[----:B------:R-:W-:Y:S02]  /*14560*/  ISETP.GT.U32.AND P3, PT, R4, R45, PT ;  /* 0x0000002d0400720c */ /* 0x000fe40003f64070 */
[----:B------:R-:W-:Y:S01]  /*14570*/  IABS R61, R39 ;  /* 0x00000027003d7213 */ /* 0x000fe20000000000 */
[----:B0-----:R-:W-:Y:S01]  /*14580*/  IMAD.MOV.U32 R35, RZ, RZ, R60 ;  /* 0x000000ffff237224 */ /* 0x001fe200078e003c */
[----:B------:R-:W5:Y:S03]  /*14590*/  LDL.LU R39, [R1+0x20] ;  /* 0x0000200001277983 */ /* 0x000f660000300800 */
[----:B-1----:R-:W-:-:S04]  /*145a0*/  IMAD.HI.U32 R34, R0, R61, RZ ;  /* 0x0000003d00227227 */ /* 0x002fc800078e00ff */
[--C-:B------:R-:W-:Y:S02]  /*145b0*/  @!P1 IMAD.IADD R56, R56, 0x1, -R4.reuse ;  /* 0x0000000138389824 */ /* 0x100fe400078e0a04 */
[----:B------:R-:W-:Y:S02]  /*145c0*/  @!P5 IMAD.IADD R36, R36, 0x1, -R4 ;  /* 0x000000012424d824 */ /* 0x000fe400078e0a04 */
[----:B------:R-:W-:Y:S02]  /*145d0*/  IMAD.MOV R60, RZ, RZ, -R34 ;  /* 0x000000ffff3c7224 */ /* 0x000fe400078e0a22 */
[----:B------:R-:W-:Y:S02]  /*145e0*/  IMAD.MOV.U32 R34, RZ, RZ, R59 ;  /* 0x000000ffff227224 */ /* 0x000fe400078e003b */
[----:B------:R-:W-:Y:S02]  /*145f0*/  @!P4 IMAD.MOV R35, RZ, RZ, -R35 ;  /* 0x000000ffff23c224 */ /* 0x000fe400078e0a23 */
[----:B------:R-:W-:-:S02]  /*14600*/  @!P3 IMAD.IADD R45, R45, 0x1, -R4 ;  /* 0x000000012d2db824 */ /* 0x000fc400078e0a04 */
[----:B------:R-:W-:Y:S02]  /*14610*/  IMAD.MOV.U32 R59, RZ, RZ, R48 ;  /* 0x000000ffff3b7224 */ /* 0x000fe400078e0030 */
[----:B------:R-:W-:Y:S01]  /*14620*/  IMAD.MOV.U32 R48, RZ, RZ, R56 ;  /* 0x000000ffff307224 */ /* 0x000fe200078e0038 */
[----:B----4-:R-:W-:Y:S02]  /*14630*/  ISETP.GT.U32.AND P1, PT, R4, R40, PT ;  /* 0x000000280400720c */ /* 0x010fe40003f24070 */
[----:B---3--:R-:W-:Y:S02]  /*14640*/  ISETP.GE.AND P2, PT, R41, RZ, PT ;  /* 0x000000ff2900720c */ /* 0x008fe40003f46270 */
[----:B------:R-:W3:Y:S01]  /*14650*/  LDL.LU R41, [R1+0x1c] ;  /* 0x00001c0001297983 */ /* 0x000ee20000300800 */
[----:B------:R-:W-:Y:S02]  /*14660*/  ISETP.GE.AND P0, PT, R42, RZ, PT ;  /* 0x000000ff2a00720c */ /* 0x000fe40003f06270 */
[----:B------:R-:W-:-:S08]  /*14670*/  ISETP.GE.AND P5, PT, R43, RZ, PT ;  /* 0x000000ff2b00720c */ /* 0x000fd00003fa6270 */
[----:B------:R-:W-:Y:S01]  /*14680*/  @!P2 IMAD.MOV R34, RZ, RZ, -R34 ;  /* 0x000000ffff22a224 */ /* 0x000fe200078e0a22 */
[----:B------:R-:W4:Y:S01]  /*14690*/  LDL.LU R43, [R1+0x18] ;  /* 0x00001800012b7983 */ /* 0x000f220000300800 */
[----:B------:R-:W-:Y:S02]  /*146a0*/  IMAD.MOV.U32 R42, RZ, RZ, R57 ;  /* 0x000000ffff2a7224 */ /* 0x000fe400078e0039 */
[----:B------:R-:W-:Y:S01]  /*146b0*/  @!P1 IMAD.IADD R40, R40, 0x1, -R4 ;  /* 0x0000000128289824 */ /* 0x000fe200078e0a04 */
[----:B------:R-:W-:Y:S02]  /*146c0*/  ISETP.GE.AND P3, PT, R47, RZ, PT ;  /* 0x000000ff2f00720c */ /* 0x000fe40003f66270 */
[----:B------:R-:W4:Y:S04]  /*146d0*/  LDL.LU R47, [R1+0x14] ;  /* 0x00001400012f7983 */ /* 0x000f280000300800 */
[----:B------:R0:W-:Y:S01]  /*146e0*/  STL [R1+0x6b8], R35 ;  /* 0x0006b82301007387 */ /* 0x0001e20000100800 */
[----:B------:R-:W-:-:S02]  /*146f0*/  @!P5 IMAD.MOV R42, RZ, RZ, -R42 ;  /* 0x000000ffff2ad224 */ /* 0x000fc400078e0a2a */
[----:B0-----:R-:W-:Y:S02]  /*14700*/  IMAD.MOV.U32 R35, RZ, RZ, R58 ;  /* 0x000000ffff237224 */ /* 0x001fe400078e003a */
[----:B------:R-:W4:Y:S02]  /*14710*/  LDL R58, [R1+0x65dc] ;  /* 0x0065dc00013a7983 */ /* 0x000f240000100800 */
[----:B------:R-:W-:Y:S02]  /*14720*/  @!P0 IMAD.MOV R35, RZ, RZ, -R35 ;  /* 0x000000ffff238224 */ /* 0x000fe400078e0a23 */
[----:B------:R0:W-:Y:S01]  /*14730*/  STL [R1+0x6ac], R34 ;  /* 0x0006ac2201007387 */ /* 0x0001e20000100800 */
[----:B------:R-:W-:-:S03]  /*14740*/  ISETP.GE.AND P1, PT, R46, RZ, PT ;  /* 0x000000ff2e00720c */ /* 0x000fc60003f26270 */
[----:B------:R-:W4:Y:S04]  /*14750*/  LDL R46, [R1+0x65e4] ;  /* 0x0065e400012e7983 */ /* 0x000f280000100800 */
[----:B0-----:R-:W4:Y:S01]  /*14760*/  LDL R34, [R1+0x65e0] ;  /* 0x0065e00001227983 */ /* 0x001f220000100800 */
[----:B------:R-:W-:-:S03]  /*14770*/  @!P3 IMAD.MOV R48, RZ, RZ, -R48 ;  /* 0x000000ffff30b224 */ /* 0x000fc600078e0a30 */
[----:B------:R0:W-:Y:S04]  /*14780*/  STL [R1+0x6a0], R35 ;  /* 0x0006a02301007387 */ /* 0x0001e80000100800 */
[----:B0-----:R-:W4:Y:S04]  /*14790*/  LDL R35, [R1+0x65e8] ;  /* 0x0065e80001237983 */ /* 0x001f280000100800 */
[----:B------:R0:W-:Y:S04]  /*147a0*/  STL [R1+0x698], R42 ;  /* 0x0006982a01007387 */ /* 0x0001e80000100800 */
[----:B0-----:R-:W4:Y:S04]  /*147b0*/  LDL R42, [R1+0x65ec] ;  /* 0x0065ec00012a7983 */ /* 0x001f280000100800 */
[----:B------:R0:W-:Y:S04]  /*147c0*/  STL [R1+0x68c], R48 ;  /* 0x00068c3001007387 */ /* 0x0001e80000100800 */
[----:B0-----:R-:W4:Y:S01]  /*147d0*/  LDL R48, [R1+0x65f0] ;  /* 0x0065f00001307983 */ /* 0x001f220000100800 */
[----:B------:R-:W-:-:S13]  /*147e0*/  ISETP.GT.U32.AND P6, PT, R4, R44, PT ;  /* 0x0000002c0400720c */ /* 0x000fda0003fc4070 */
[----:B------:R-:W-:Y:S01]  /*147f0*/  @!P6 IMAD.IADD R44, R44, 0x1, -R4 ;  /* 0x000000012c2ce824 */ /* 0x000fe200078e0a04 */
[C---:B------:R-:W-:Y:S02]  /*14800*/  ISETP.GT.U32.AND P6, PT, R4.reuse, R37, PT ;  /* 0x000000250400720c */ /* 0x040fe40003fc4070 */
[C---:B------:R-:W-:Y:S02]  /*14810*/  ISETP.GT.U32.AND P2, PT, R4.reuse, R59, PT ;  /* 0x0000003b0400720c */ /* 0x040fe40003f44070 */
[C---:B------:R-:W-:Y:S01]  /*14820*/  ISETP.GT.U32.AND P4, PT, R4.reuse, R44, PT ;  /* 0x0000002c0400720c */ /* 0x040fe20003f84070 */
[----:B------:R-:W-:Y:S01]  /*14830*/  IMAD.MOV.U32 R56, RZ, RZ, R52 ;  /* 0x000000ffff387224 */ /* 0x000fe200078e0034 */
[----:B------:R-:W-:-:S07]  /*14840*/  ISETP.GT.U32.AND P0, PT, R4, R36, PT ;  /* 0x000000240400720c */ /* 0x000fce0003f04070 */
[----:B------:R-:W-:Y:S01]  /*14850*/  @!P6 IMAD.IADD R37, R37, 0x1, -R4 ;  /* 0x000000012525e824 */ /* 0x000fe200078e0a04 */
[C---:B------:R-:W-:Y:S01]  /*14860*/  ISETP.GT.U32.AND P6, PT, R4.reuse, R45, PT ;  /* 0x0000002d0400720c */ /* 0x040fe20003fc4070 */
[----:B------:R-:W-:Y:S01]  /*14870*/  @!P1 IMAD.MOV R56, RZ, RZ, -R56 ;  /* 0x000000ffff389224 */ /* 0x000fe200078e0a38 */
[C---:B--2---:R-:W-:Y:S02]  /*14880*/  ISETP.GT.U32.AND P1, PT, R4.reuse, R38, PT ;  /* 0x000000260400720c */ /* 0x044fe40003f24070 */
[----:B------:R-:W-:Y:S01]  /*14890*/  ISETP.GT.U32.AND P5, PT, R4, R37, PT ;  /* 0x000000250400720c */ /* 0x000fe20003fa4070 */
[--C-:B------:R-:W-:Y:S02]  /*148a0*/  @!P2 IMAD.IADD R59, R59, 0x1, -R4.reuse ;  /* 0x000000013b3ba824 */ /* 0x100fe400078e0a04 */
[--C-:B------:R-:W-:Y:S01]  /*148b0*/  @!P4 IMAD.IADD R44, R44, 0x1, -R4.reuse ;  /* 0x000000012c2cc824 */ /* 0x100fe200078e0a04 */
[----:B-----5:R-:W-:Y:S01]  /*148c0*/  ISETP.GT.U32.AND P4, PT, R4, R39, PT ;  /* 0x000000270400720c */ /* 0x020fe20003f84070 */
[----:B------:R-:W-:-:S04]  /*148d0*/  @!P0 IMAD.IADD R36, R36, 0x1, -R4 ;  /* 0x0000000124248824 */ /* 0x000fc800078e0a04 */
[--C-:B------:R-:W-:Y:S02]  /*148e0*/  @!P6 IMAD.IADD R45, R45, 0x1, -R4.reuse ;  /* 0x000000012d2de824 */ /* 0x100fe400078e0a04 */
[--C-:B------:R-:W-:Y:S02]  /*148f0*/  @!P1 IMAD.IADD R38, R38, 0x1, -R4.reuse ;  /* 0x0000000126269824 */ /* 0x100fe400078e0a04 */
[--C-:B------:R-:W-:Y:S01]  /*14900*/  @!P5 IMAD.IADD R37, R37, 0x1, -R4.reuse ;  /* 0x000000012525d824 */ /* 0x100fe200078e0a04 */
[----:B------:R-:W-:Y:S01]  /*14910*/  ISETP.GT.U32.AND P3, PT, R4, R40, PT ;  /* 0x000000280400720c */ /* 0x000fe20003f64070 */
[----:B------:R0:W-:Y:S02]  /*14920*/  STL [R1+0x680], R56 ;  /* 0x0006803801007387 */ /* 0x0001e40000100800 */
[----:B------:R-:W-:Y:S02]  /*14930*/  @!P4 IMAD.IADD R39, R39, 0x1, -R4 ;  /* 0x000000012727c824 */ /* 0x000fe400078e0a04 */
[----:B0-----:R-:W-:-:S08]  /*14940*/  IMAD.MOV.U32 R56, RZ, RZ, R59 ;  /* 0x000000ffff387224 */ /* 0x001fd000078e003b */
[----:B------:R-:W-:Y:S01]  /*14950*/  @!P3 IMAD.IADD R40, R40, 0x1, -R4 ;  /* 0x000000012828b824 */ /* 0x000fe200078e0a04 */
[C---:B---3--:R-:W-:Y:S02]  /*14960*/  ISETP.GT.U32.AND P2, PT, R4.reuse, R41, PT ;  /* 0x000000290400720c */ /* 0x048fe40003f44070 */
[----:B----4-:R-:W-:-:S11]  /*14970*/  ISETP.GT.U32.AND P0, PT, R4, R43, PT ;  /* 0x0000002b0400720c */ /* 0x010fd60003f04070 */
[--C-:B------:R-:W-:Y:S01]  /*14980*/  @!P2 IMAD.IADD R41, R41, 0x1, -R4.reuse ;  /* 0x000000012929a824 */ /* 0x100fe200078e0a04 */
[----:B------:R-:W-:Y:S01]  /*14990*/  ISETP.GT.U32.AND P6, PT, R4, R47, PT ;  /* 0x0000002f0400720c */ /* 0x000fe20003fc4070 */
[----:B------:R-:W-:Y:S01]  /*149a0*/  @!P0 IMAD.IADD R43, R43, 0x1, -R4 ;  /* 0x000000012b2b8824 */ /* 0x000fe200078e0a04 */
[----:B------:R-:W-:-:S11]  /*149b0*/  ISETP.GE.AND P5, PT, R58, RZ, PT ;  /* 0x000000ff3a00720c */ /* 0x000fd60003fa6270 */
[----:B------:R-:W-:Y:S01]  /*149c0*/  @!P6 IMAD.IADD R47, R47, 0x1, -R4 ;  /* 0x000000012f2fe824 */ /* 0x000fe200078e0a04 */
[----:B------:R-:W-:Y:S02]  /*149d0*/  ISETP.GE.AND P1, PT, R34, RZ, PT ;  /* 0x000000ff2200720c */ /* 0x000fe40003f26270 */
[----:B------:R-:W-:Y:S02]  /*149e0*/  ISETP.GE.AND P4, PT, R46, RZ, PT ;  /* 0x000000ff2e00720c */ /* 0x000fe40003f86270 */
[----:B------:R-:W2:Y:S04]  /*149f0*/  LDL.LU R46, [R1+0x68] ;  /* 0x00006800012e7983 */ /* 0x000ea80000300800 */
[----:B------:R-:W3:Y:S01]  /*14a00*/  LDL.LU R58, [R1+0x64] ;  /* 0x00006400013a7983 */ /* 0x000ee20000300800 */
[----:B------:R-:W-:Y:S01]  /*14a10*/  ISETP.GE.AND P2, PT, R35, RZ, PT ;  /* 0x000000ff2300720c */ /* 0x000fe20003f46270 */
[----:B------:R-:W-:-:S03]  /*14a20*/  IMAD.MOV.U32 R35, RZ, RZ, R44 ;  /* 0x000000ffff237224 */ /* 0x000fc600078e002c */
[----:B------:R-:W-:Y:S02]  /*14a30*/  @!P1 IMAD.MOV R56, RZ, RZ, -R56 ;  /* 0x000000ffff389224 */ /* 0x000fe400078e0a38 */
[----:B------:R-:W-:Y:S01]  /*14a40*/  @!P5 IMAD.MOV R35, RZ, RZ, -R35 ;  /* 0x000000ffff23d224 */ /* 0x000fe200078e0a23 */
[----:B------:R-:W-:Y:S02]  /*14a50*/  ISETP.GE.AND P0, PT, R42, RZ, PT ;  /* 0x000000ff2a00720c */ /* 0x000fe40003f06270 */
[----:B------:R-:W4:Y:S04]  /*14a60*/  LDL.LU R42, [R1+0x60] ;  /* 0x00006000012a7983 */ /* 0x000f280000300800 */
[----:B------:R-:W5:Y:S04]  /*14a70*/  LDL R57, [R1+0x65f4] ;  /* 0x0065f40001397983 */ /* 0x000f680000100800 */
[----:B------:R-:W2:Y:S01]  /*14a80*/  LDL.LU R44, [R1+0x5c] ;  /* 0x00005c00012c7983 */ /* 0x000ea20000300800 */
[----:B------:R-:W-:-:S03]  /*14a90*/  ISETP.GE.AND P6, PT, R48, RZ, PT ;  /* 0x000000ff3000720c */ /* 0x000fc60003fc6270 */
[----:B------:R-:W2:Y:S04]  /*14aa0*/  LDL R34, [R1+0x6790] ;  /* 0x0067900001227983 */ /* 0x000ea80000100800 */
[----:B------:R-:W2:Y:S04]  /*14ab0*/  LDL.LU R48, [R1+0x58] ;  /* 0x0000580001307983 */ /* 0x000ea80000300800 */
[----:B------:R-:W2:Y:S04]  /*14ac0*/  LDL.LU R59, [R1+0x54] ;  /* 0x00005400013b7983 */ /* 0x000ea80000300800 */
[----:B------:R0:W-:Y:S01]  /*14ad0*/  STL [R1+0x674], R35 ;  /* 0x0006742301007387 */ /* 0x0001e20000100800 */
[----:B------:R-:W-:-:S02]  /*14ae0*/  @!P4 IMAD.MOV R36, RZ, RZ, -R36 ;  /* 0x000000ffff24c224 */ /* 0x000fc400078e0a24 */
[----:B------:R-:W-:Y:S01]  /*14af0*/  @!P0 IMAD.MOV R40, RZ, RZ, -R40 ;  /* 0x000000ffff288224 */ /* 0x000fe200078e0a28 */
[----:B0-----:R-:W2:Y:S04]  /*14b00*/  LDL R35, [R1+0x65f8] ;  /* 0x0065f80001237983 */ /* 0x001ea80000100800 */
[----:B------:R0:W-:Y:S01]  /*14b10*/  STL [R1+0x668], R56 ;  /* 0x0006683801007387 */ /* 0x0001e20000100800 */
[----:B------:R-:W-:Y:S02]  /*14b20*/  @!P6 IMAD.MOV R37, RZ, RZ, -R37 ;  /* 0x000000ffff25e224 */ /* 0x000fe400078e0a25 */
[----:B0-----:R-:W-:Y:S01]  /*14b30*/  IMAD.MOV.U32 R56, RZ, RZ, R45 ;  /* 0x000000ffff387224 */ /* 0x001fe200078e002d */
[----:B------:R0:W-:Y:S03]  /*14b40*/  STL [R1+0x660], R36 ;  /* 0x0006602401007387 */ /* 0x0001e60000100800 */
[----:B------:R-:W-:Y:S01]  /*14b50*/  @!P2 IMAD.MOV R56, RZ, RZ, -R56 ;  /* 0x000000ffff38a224 */ /* 0x000fe200078e0a38 */
[----:B------:R-:W2:Y:S04]  /*14b60*/  LDL R45, [R1+0x6600] ;  /* 0x00660000012d7983 */ /* 0x000ea80000100800 */
[----:B0-----:R-:W2:Y:S04]  /*14b70*/  LDL R36, [R1+0x65fc] ;  /* 0x0065fc0001247983 */ /* 0x001ea80000100800 */
[----:B------:R-:W-:Y:S04]  /*14b80*/  STL [R1+0x654], R56 ;  /* 0x0006543801007387 */ /* 0x000fe80000100800 */
[----:B------:R0:W-:Y:S04]  /*14b90*/  STL [R1+0x648], R40 ;  /* 0x0006482801007387 */ /* 0x0001e80000100800 */
[----:B0-----:R-:W2:Y:S04]  /*14ba0*/  LDL R40, [R1+0x6604] ;  /* 0x0066040001287983 */ /* 0x001ea80000100800 */
[----:B------:R0:W-:Y:S04]  /*14bb0*/  STL [R1+0x640], R37 ;  /* 0x0006402501007387 */ /* 0x0001e80000100800 */
[----:B0-----:R-:W2:Y:S01]  /*14bc0*/  LDL R37, [R1+0x6608] ;  /* 0x0066080001257983 */ /* 0x001ea20000100800 */
[----:B------:R-:W-:-:S02]  /*14bd0*/  ISETP.GT.U32.AND P3, PT, R4, R51, PT ;  /* 0x000000330400720c */ /* 0x000fc40003f64070 */
[C---:B------:R-:W-:Y:S02]  /*14be0*/  ISETP.GT.U32.AND P0, PT, R4.reuse, R47, PT ;  /* 0x0000002f0400720c */ /* 0x040fe40003f04070 */
[C---:B------:R-:W-:Y:S02]  /*14bf0*/  ISETP.GT.U32.AND P1, PT, R4.reuse, R39, PT ;  /* 0x000000270400720c */ /* 0x040fe40003f24070 */
[----:B------:R-:W-:-:S07]  /*14c00*/  ISETP.GT.U32.AND P5, PT, R4, R41, PT ;  /* 0x000000290400720c */ /* 0x000fce0003fa4070 */
[--C-:B------:R-:W-:Y:S01]  /*14c10*/  @!P3 IMAD.IADD R51, R51, 0x1, -R4.reuse ;  /* 0x000000013333b824 */ /* 0x100fe200078e0a04 */
[C---:B------:R-:W-:Y:S02]  /*14c20*/  ISETP.GT.U32.AND P3, PT, R4.reuse, R38, PT ;  /* 0x000000260400720c */ /* 0x040fe40003f64070 */
[C---:B------:R-:W-:Y:S02]  /*14c30*/  ISETP.GT.U32.AND P4, PT, R4.reuse, R43, PT ;  /* 0x0000002b0400720c */ /* 0x040fe40003f84070 */
[----:B------:R-:W-:Y:S01]  /*14c40*/  ISETP.GT.U32.AND P2, PT, R4, R51, PT ;  /* 0x000000330400720c */ /* 0x000fe20003f44070 */
[--C-:B------:R-:W-:Y:S02]  /*14c50*/  @!P0 IMAD.IADD R47, R47, 0x1, -R4.reuse ;  /* 0x000000012f2f8824 */ /* 0x100fe400078e0a04 */
[--C-:B------:R-:W-:Y:S02]  /*14c60*/  @!P1 IMAD.IADD R39, R39, 0x1, -R4.reuse ;  /* 0x0000000127279824 */ /* 0x100fe400078e0a04 */
[----:B------:R-:W-:-:S04]  /*14c70*/  @!P5 IMAD.IADD R41, R41, 0x1, -R4 ;  /* 0x000000012929d824 */ /* 0x000fc800078e0a04 */
[--C-:B------:R-:W-:Y:S02]  /*14c80*/  @!P3 IMAD.IADD R38, R38, 0x1, -R4.reuse ;  /* 0x000000012626b824 */ /* 0x100fe400078e0a04 */
[--C-:B------:R-:W-:Y:S02]  /*14c90*/  @!P4 IMAD.IADD R43, R43, 0x1, -R4.reuse ;  /* 0x000000012b2bc824 */ /* 0x100fe400078e0a04 */
[----:B------:R-:W-:Y:S01]  /*14ca0*/  @!P2 IMAD.IADD R51, R51, 0x1, -R4 ;  /* 0x000000013333a824 */ /* 0x000fe200078e0a04 */
[C---:B---3--:R-:W-:Y:S02]  /*14cb0*/  ISETP.GT.U32.AND P1, PT, R4.reuse, R58, PT ;  /* 0x0000003a0400720c */ /* 0x048fe40003f24070 */
[C---:B----4-:R-:W-:Y:S02]  /*14cc0*/  ISETP.GT.U32.AND P5, PT, R4.reuse, R42, PT ;  /* 0x0000002a0400720c */ /* 0x050fe40003fa4070 */
[----:B-----5:R-:W-:Y:S02]  /*14cd0*/  ISETP.GE.AND P3, PT, R57, RZ, PT ;  /* 0x000000ff3900720c */ /* 0x020fe40003f66270 */
[----:B--2---:R-:W-:-:S02]  /*14ce0*/  ISETP.GT.U32.AND P4, PT, R4, R44, PT ;  /* 0x0000002c0400720c */ /* 0x004fc40003f84070 */
[----:B------:R-:W-:Y:S02]  /*14cf0*/  ISETP.GT.U32.AND P0, PT, R4, R48, PT ;  /* 0x000000300400720c */ /* 0x000fe40003f04070 */
[----:B------:R-:W-:Y:S02]  /*14d00*/  IABS R56, R34 ;  /* 0x0000002200387213 */ /* 0x000fe40000000000 */
[----:B------:R-:W2:Y:S01]  /*14d10*/  LDL.LU R34, [R1+0x50] ;  /* 0x0000500001227983 */ /* 0x000ea20000300800 */
[----:B------:R-:W-:Y:S01]  /*14d20*/  @!P1 IMAD.IADD R58, R58, 0x1, -R4 ;  /* 0x000000013a3a9824 */ /* 0x000fe200078e0a04 */
[----:B------:R-:W-:-:S07]  /*14d30*/  ISETP.GE.AND P2, PT, R35, RZ, PT ;  /* 0x000000ff2300720c */ /* 0x000fce0003f46270 */
[--C-:B------:R-:W-:Y:S01]  /*14d40*/  @!P0 IMAD.IADD R48, R48, 0x1, -R4.reuse ;  /* 0x0000000130308824 */ /* 0x100fe200078e0a04 */
[----:B------:R-:W3:Y:S01]  /*14d50*/  LDL.LU R35, [R1+0x4c] ;  /* 0x00004c0001237983 */ /* 0x000ee20000300800 */
[----:B------:R-:W-:Y:S02]  /*14d60*/  @!P5 IMAD.IADD R42, R42, 0x1, -R4 ;  /* 0x000000012a2ad824 */ /* 0x000fe400078e0a04 */
[----:B------:R-:W-:Y:S02]  /*14d70*/  @!P3 IMAD.MOV R38, RZ, RZ, -R38 ;  /* 0x000000ffff26b224 */ /* 0x000fe400078e0a26 */
[----:B------:R-:W-:Y:S01]  /*14d80*/  @!P4 IMAD.IADD R44, R44, 0x1, -R4 ;  /* 0x000000012c2cc824 */ /* 0x000fe200078e0a04 */
[----:B------:R-:W-:Y:S02]  /*14d90*/  ISETP.GE.AND P5, PT, R45, RZ, PT ;  /* 0x000000ff2d00720c */ /* 0x000fe40003fa6270 */
[----:B------:R-:W4:Y:S01]  /*14da0*/  LDL.LU R45, [R1+0x48] ;  /* 0x00004800012d7983 */ /* 0x000f220000300800 */
[----:B------:R-:W-:-:S03]  /*14db0*/  ISETP.GE.AND P1, PT, R36, RZ, PT ;  /* 0x000000ff2400720c */ /* 0x000fc60003f26270 */
[----:B------:R-:W5:Y:S07]  /*14dc0*/  LDL.LU R36, [R1+0x44] ;  /* 0x0000440001247983 */ /* 0x000f6e0000300800 */
[----:B------:R-:W-:Y:S01]  /*14dd0*/  @!P5 IMAD.MOV R43, RZ, RZ, -R43 ;  /* 0x000000ffff2bd224 */ /* 0x000fe200078e0a2b */
[----:B------:R-:W-:Y:S02]  /*14de0*/  ISETP.GE.AND P4, PT, R40, RZ, PT ;  /* 0x000000ff2800720c */ /* 0x000fe40003f86270 */
[----:B------:R-:W5:Y:S01]  /*14df0*/  LDL.LU R40, [R1+0x40] ;  /* 0x0000400001287983 */ /* 0x000f620000300800 */
[----:B------:R-:W-:Y:S01]  /*14e00*/  ISETP.GE.AND P0, PT, R37, RZ, PT ;  /* 0x000000ff2500720c */ /* 0x000fe20003f06270 */
[----:B------:R-:W-:-:S04]  /*14e10*/  IMAD.MOV.U32 R37, RZ, RZ, R39 ;  /* 0x000000ffff257224 */ /* 0x000fc800078e0027 */
[----:B------:R-:W-:Y:S01]  /*14e20*/  @!P2 IMAD.MOV R37, RZ, RZ, -R37 ;  /* 0x000000ffff25a224 */ /* 0x000fe200078e0a25 */
[----:B------:R0:W-:Y:S04]  /*14e30*/  STL [R1+0x638], R38 ;  /* 0x0006382601007387 */ /* 0x0001e80000100800 */
[----:B------:R1:W-:Y:S01]  /*14e40*/  STL [R1+0x630], R37 ;  /* 0x0006302501007387 */ /* 0x0003e20000100800 */
[----:B------:R-:W-:Y:S02]  /*14e50*/  @!P1 IMAD.MOV R41, RZ, RZ, -R41 ;  /* 0x000000ffff299224 */ /* 0x000fe400078e0a29 */
[----:B------:R-:W-:Y:S01]  /*14e60*/  @!P4 IMAD.MOV R47, RZ, RZ, -R47 ;  /* 0x000000ffff2fc224 */ /* 0x000fe200078e0a2f */
[----:B------:R-:W5:Y:S04]  /*14e70*/  LDL R39, [R1+0x6614] ;  /* 0x0066140001277983 */ /* 0x000f680000100800 */
[----:B0-----:R-:W5:Y:S04]  /*14e80*/  LDL R38, [R1+0x6610] ;  /* 0x0066100001267983 */ /* 0x001f680000100800 */
[----:B-1----:R-:W5:Y:S04]  /*14e90*/  LDL R37, [R1+0x660c] ;  /* 0x00660c0001257983 */ /* 0x002f680000100800 */
[----:B------:R0:W-:Y:S04]  /*14ea0*/  STL [R1+0x62c], R41 ;  /* 0x00062c2901007387 */ /* 0x0001e80000100800 */
[----:B0-----:R-:W5:Y:S04]  /*14eb0*/  LDL R41, [R1+0x6618] ;  /* 0x0066180001297983 */ /* 0x001f680000100800 */
[----:B------:R0:W-:Y:S04]  /*14ec0*/  STL [R1+0x624], R43 ;  /* 0x0006242b01007387 */ /* 0x0001e80000100800 */
[----:B0-----:R-:W5:Y:S04]  /*14ed0*/  LDL R43, [R1+0x661c] ;  /* 0x00661c00012b7983 */ /* 0x001f680000100800 */
[----:B------:R0:W-:Y:S04]  /*14ee0*/  STL [R1+0x620], R47 ;  /* 0x0006202f01007387 */ /* 0x0001e80000100800 */
[----:B0-----:R-:W5:Y:S01]  /*14ef0*/  LDL R47, [R1+0x6620] ;  /* 0x00662000012f7983 */ /* 0x001f620000100800 */
[----:B------:R-:W-:-:S13]  /*14f00*/  ISETP.GT.U32.AND P6, PT, R4, R46, PT ;  /* 0x0000002e0400720c */ /* 0x000fda0003fc4070 */
[----:B------:R-:W-:Y:S01]  /*14f10*/  @!P6 IMAD.IADD R46, R46, 0x1, -R4 ;  /* 0x000000012e2ee824 */ /* 0x000fe200078e0a04 */
[C---:B------:R-:W-:Y:S01]  /*14f20*/  ISETP.GT.U32.AND P6, PT, R4.reuse, R59, PT ;  /* 0x0000003b0400720c */ /* 0x040fe20003fc4070 */
[----:B------:R-:W-:-:S03]  /*14f30*/  IMAD R52, R4, R60, R61 ;  /* 0x0000003c04347224 */ /* 0x000fc600078e023d */
[C---:B------:R-:W-:Y:S01]  /*14f40*/  ISETP.GT.U32.AND P3, PT, R4.reuse, R46, PT ;  /* 0x0000002e0400720c */ /* 0x040fe20003f64070 */
[----:B------:R-:W-:Y:S01]  /*14f50*/  IMAD.MOV.U32 R60, RZ, RZ, R51 ;  /* 0x000000ffff3c7224 */ /* 0x000fe200078e0033 */
[C---:B------:R-:W-:Y:S02]  /*14f60*/  ISETP.GT.U32.AND P2, PT, R4.reuse, R58, PT ;  /* 0x0000003a0400720c */ /* 0x040fe40003f44070 */
[----:B------:R-:W-:-:S05]  /*14f70*/  ISETP.GT.U32.AND P1, PT, R4, R42, PT ;  /* 0x0000002a0400720c */ /* 0x000fca0003f24070 */
[----:B------:R-:W-:Y:S01]  /*14f80*/  @!P6 IMAD.IADD R59, R59, 0x1, -R4 ;  /* 0x000000013b3be824 */ /* 0x000fe200078e0a04 */
[----:B------:R-:W-:Y:S01]  /*14f90*/  ISETP.GT.U32.AND P6, PT, R4, R44, PT ;  /* 0x0000002c0400720c */ /* 0x000fe20003fc4070 */
[----:B------:R-:W-:-:S03]  /*14fa0*/  @!P0 IMAD.MOV R60, RZ, RZ, -R60 ;  /* 0x000000ffff3c8224 */ /* 0x000fc600078e0a3c */
[----:B------:R-:W-:Y:S01]  /*14fb0*/  ISETP.GT.U32.AND P5, PT, R4, R59, PT ;  /* 0x0000003b0400720c */ /* 0x000fe20003fa4070 */
[--C-:B------:R-:W-:Y:S02]  /*14fc0*/  @!P3 IMAD.IADD R46, R46, 0x1, -R4.reuse ;  /* 0x000000012e2eb824 */ /* 0x100fe400078e0a04 */
[--C-:B------:R-:W-:Y:S02]  /*14fd0*/  @!P2 IMAD.IADD R58, R58, 0x1, -R4.reuse ;  /* 0x000000013a3aa824 */ /* 0x100fe400078e0a04 */
[----:B------:R-:W-:Y:S02]  /*14fe0*/  @!P1 IMAD.IADD R42, R42, 0x1, -R4 ;  /* 0x000000012a2a9824 */ /* 0x000fe400078e0a04 */
[----:B------:R-:W-:-:S04]  /*14ff0*/  IMAD.HI.U32 R57, R0, R56, RZ ;  /* 0x0000003800397227 */ /* 0x000fc800078e00ff */
[--C-:B------:R-:W-:Y:S02]  /*15000*/  @!P6 IMAD.IADD R44, R44, 0x1, -R4.reuse ;  /* 0x000000012c2ce824 */ /* 0x100fe400078e0a04 */
[----:B------:R-:W-:Y:S02]  /*15010*/  @!P5 IMAD.IADD R59, R59, 0x1, -R4 ;  /* 0x000000013b3bd824 */ /* 0x000fe400078e0a04 */
[----:B------:R-:W-:Y:S01]  /*15020*/  IMAD.MOV R57, RZ, RZ, -R57 ;  /* 0x000000ffff397224 */ /* 0x000fe200078e0a39 */
[C---:B------:R-:W-:Y:S01]  /*15030*/  ISETP.GT.U32.AND P4, PT, R4.reuse, R48, PT ;  /* 0x000000300400720c */ /* 0x040fe20003f84070 */
[----:B------:R-:W-:Y:S02]  /*15040*/  STL [R1+0x618], R60 ;  /* 0x0006183c01007387 */ /* 0x000fe40000100800 */
[----:B------:R-:W-:Y:S02]  /*15050*/  IMAD R51, R4, R57, R56 ;  /* 0x0000003904337224 */ /* 0x000fe400078e0238 */
[----:B------:R-:W-:-:S08]  /*15060*/  IMAD.MOV.U32 R56, RZ, RZ, R58 ;  /* 0x000000ffff387224 */ /* 0x000fd000078e003a */
[----:B------:R-:W-:Y:S01]  /*15070*/  @!P4 IMAD.IADD R48, R48, 0x1, -R4 ;  /* 0x000000013030c824 */ /* 0x000fe200078e0a04 */
[C---:B--2---:R-:W-:Y:S02]  /*15080*/  ISETP.GT.U32.AND P0, PT, R4.reuse, R34, PT ;  /* 0x000000220400720c */ /* 0x044fe40003f04070 */
[----:B---3--:R-:W-:-:S11]  /*15090*/  ISETP.GT.U32.AND P3, PT, R4, R35, PT ;  /* 0x000000230400720c */ /* 0x008fd60003f64070 */
[--C-:B------:R-:W-:Y:S01]  /*150a0*/  @!P0 IMAD.IADD R34, R34, 0x1, -R4.reuse ;  /* 0x0000000122228824 */ /* 0x100fe200078e0a04 */
[C---:B----4-:R-:W-:Y:S02]  /*150b0*/  ISETP.GT.U32.AND P2, PT, R4.reuse, R45, PT ;  /* 0x0000002d0400720c */ /* 0x050fe40003f44070 */
[----:B-----5:R-:W-:Y:S01]  /*150c0*/  ISETP.GT.U32.AND P1, PT, R4, R36, PT ;  /* 0x000000240400720c */ /* 0x020fe20003f24070 */
[----:B------:R-:W-:-:S10]  /*150d0*/  @!P3 IMAD.IADD R35, R35, 0x1, -R4 ;  /* 0x000000012323b824 */ /* 0x000fd400078e0a04 */
[--C-:B------:R-:W-:Y:S01]  /*150e0*/  @!P2 IMAD.IADD R45, R45, 0x1, -R4.reuse ;  /* 0x000000012d2da824 */ /* 0x100fe200078e0a04 */
[----:B------:R-:W-:Y:S01]  /*150f0*/  ISETP.GT.U32.AND P6, PT, R4, R40, PT ;  /* 0x000000280400720c */ /* 0x000fe20003fc4070 */
[----:B------:R-:W-:-:S12]  /*15100*/  @!P1 IMAD.IADD R36, R36, 0x1, -R4 ;  /* 0x0000000124249824 */ /* 0x000fd800078e0a04 */
[----:B------:R-:W-:Y:S01]  /*15110*/  @!P6 IMAD.IADD R40, R40, 0x1, -R4 ;  /* 0x000000012828e824 */ /* 0x000fe200078e0a04 */
[----:B------:R-:W-:Y:S02]  /*15120*/  ISETP.GE.AND P0, PT, R38, RZ, PT ;  /* 0x000000ff2600720c */ /* 0x000fe40003f06270 */
[----:B------:R-:W-:Y:S02]  /*15130*/  ISETP.GE.AND P5, PT, R37, RZ, PT ;  /* 0x000000ff2500720c */ /* 0x000fe40003fa6270 */
[----:B------:R-:W-:Y:S01]  /*15140*/  ISETP.GE.AND P3, PT, R39, RZ, PT ;  /* 0x000000ff2700720c */ /* 0x000fe20003f66270 */
[----:B------:R-:W-:Y:S01]  /*15150*/  IMAD.MOV.U32 R39, RZ, RZ, R46 ;  /* 0x000000ffff277224 */ /* 0x000fe200078e002e */
[----:B------:R-:W2:Y:S07]  /*15160*/  LDL.LU R37, [R1+0x94] ;  /* 0x0000940001257983 */ /* 0x000eae0000300800 */
[----:B------:R-:W-:Y:S01]  /*15170*/  @!P0 IMAD.MOV R56, RZ, RZ, -R56 ;  /* 0x000000ffff388224 */ /* 0x000fe200078e0a38 */
[----:B------:R-:W-:Y:S01]  /*15180*/  ISETP.GE.AND P2, PT, R41, RZ, PT ;  /* 0x000000ff2900720c */ /* 0x000fe20003f46270 */
[----:B------:R-:W-:Y:S01]  /*15190*/  @!P5 IMAD.MOV R39, RZ, RZ, -R39 ;  /* 0x000000ffff27d224 */ /* 0x000fe200078e0a27 */
[----:B------:R-:W3:Y:S04]  /*151a0*/  LDL.LU R41, [R1+0x90] ;  /* 0x0000900001297983 */ /* 0x000ee80000300800 */
[----:B------:R-:W4:Y:S04]  /*151b0*/  LDL R61, [R1+0x6794] ;  /* 0x00679400013d7983 */ /* 0x000f280000100800 */
[----:B------:R-:W5:Y:S01]  /*151c0*/  LDL R38, [R1+0x6624] ;  /* 0x0066240001267983 */ /* 0x000f620000100800 */
[----:B------:R-:W-:-:S03]  /*151d0*/  ISETP.GE.AND P1, PT, R43, RZ, PT ;  /* 0x000000ff2b00720c */ /* 0x000fc60003f26270 */
[----:B------:R-:W2:Y:S04]  /*151e0*/  LDL.LU R43, [R1+0x8c] ;  /* 0x00008c00012b7983 */ /* 0x000ea80000300800 */
[----:B------:R-:W4:Y:S01]  /*151f0*/  LDL.LU R46, [R1+0x88] ;  /* 0x00008800012e7983 */ /* 0x000f220000300800 */
[----:B------:R-:W-:Y:S01]  /*15200*/  @!P3 IMAD.MOV R42, RZ, RZ, -R42 ;  /* 0x000000ffff2ab224 */ /* 0x000fe200078e0a2a */
[----:B------:R-:W-:Y:S02]  /*15210*/  ISETP.GE.AND P6, PT, R47, RZ, PT ;  /* 0x000000ff2f00720c */ /* 0x000fe40003fc6270 */
[----:B------:R-:W4:Y:S04]  /*15220*/  LDL.LU R47, [R1+0x84] ;  /* 0x00008400012f7983 */ /* 0x000f280000300800 */
[----:B------:R-:W4:Y:S04]  /*15230*/  LDL.LU R58, [R1+0x80] ;  /* 0x00008000013a7983 */ /* 0x000f280000300800 */
[----:B------:R0:W-:Y:S01]  /*15240*/  STL [R1+0x614], R39 ;  /* 0x0006142701007387 */ /* 0x0001e20000100800 */
[----:B------:R-:W-:-:S03]  /*15250*/  @!P1 IMAD.MOV R48, RZ, RZ, -R48 ;  /* 0x000000ffff309224 */ /* 0x000fc600078e0a30 */
[----:B0-----:R-:W4:Y:S04]  /*15260*/  LDL R39, [R1+0x6628] ;  /* 0x0066280001277983 */ /* 0x001f280000100800 */
[----:B------:R0:W-:Y:S04]  /*15270*/  STL [R1+0x610], R56 ;  /* 0x0006103801007387 */ /* 0x0001e80000100800 */
[----:B------:R1:W-:Y:S01]  /*15280*/  STL [R1+0x60c], R42 ;  /* 0x00060c2a01007387 */ /* 0x0003e20000100800 */
[----:B0-----:R-:W-:-:S03]  /*15290*/  IMAD.MOV.U32 R56, RZ, RZ, R44 ;  /* 0x000000ffff387224 */ /* 0x001fc600078e002c */
[----:B------:R-:W4:Y:S01]  /*152a0*/  LDL R44, [R1+0x6630] ;  /* 0x00663000012c7983 */ /* 0x000f220000100800 */
[----:B------:R-:W-:-:S03]  /*152b0*/  @!P2 IMAD.MOV R56, RZ, RZ, -R56 ;  /* 0x000000ffff38a224 */ /* 0x000fc600078e0a38 */
[----:B-1----:R-:W4:Y:S04]  /*152c0*/  LDL R42, [R1+0x662c] ;  /* 0x00662c00012a7983 */ /* 0x002f280000100800 */
[----:B------:R0:W-:Y:S04]  /*152d0*/  STL [R1+0x608], R56 ;  /* 0x0006083801007387 */ /* 0x0001e80000100800 */
[----:B------:R1:W-:Y:S01]  /*152e0*/  STL [R1+0x604], R48 ;  /* 0x0006043001007387 */ /* 0x0003e20000100800 */
[----:B0-----:R-:W-:-:S03]  /*152f0*/  IMAD.MOV.U32 R56, RZ, RZ, R59 ;  /* 0x000000ffff387224 */ /* 0x001fc600078e003b */
[----:B------:R-:W4:Y:S04]  /*15300*/  LDL R59, [R1+0x6638] ;  /* 0x00663800013b7983 */ /* 0x000f280000100800 */
[----:B-1----:R-:W4:Y:S01]  /*15310*/  LDL R48, [R1+0x6634] ;  /* 0x0066340001307983 */ /* 0x002f220000100800 */
[C---:B------:R-:W-:Y:S02]  /*15320*/  ISETP.GT.U32.AND P4, PT, R4.reuse, R50, PT ;  /* 0x000000320400720c */ /* 0x040fe40003f84070 */
[C---:B------:R-:W-:Y:S02]  /*15330*/  ISETP.GT.U32.AND P0, PT, R4.reuse, R35, PT ;  /* 0x000000230400720c */ /* 0x040fe40003f04070 */
[C---:B------:R-:W-:Y:S02]  /*15340*/  ISETP.GT.U32.AND P5, PT, R4.reuse, R45, PT ;  /* 0x0000002d0400720c */ /* 0x040fe40003fa4070 */
[----:B------:R-:W-:-:S07]  /*15350*/  ISETP.GT.U32.AND P3, PT, R4, R36, PT ;  /* 0x000000240400720c */ /* 0x000fce0003f64070 */
[----:B------:R-:W-:Y:S01]  /*15360*/  @!P4 IMAD.IADD R50, R50, 0x1, -R4 ;  /* 0x000000013232c824 */ /* 0x000fe200078e0a04 */
[----:B------:R-:W-:-:S04]  /*15370*/  ISETP.GT.U32.AND P4, PT, R4, R34, PT ;  /* 0x000000220400720c */ /* 0x000fc80003f84070 */
[C---:B------:R-:W-:Y:S02]  /*15380*/  ISETP.GT.U32.AND P2, PT, R4.reuse, R50, PT ;  /* 0x000000320400720c */ /* 0x040fe40003f44070 */
[----:B------:R-:W-:Y:S01]  /*15390*/  ISETP.GT.U32.AND P1, PT, R4, R40, PT ;  /* 0x000000280400720c */ /* 0x000fe20003f24070 */
[--C-:B------:R-:W-:Y:S02]  /*153a0*/  @!P0 IMAD.IADD R35, R35, 0x1, -R4.reuse ;  /* 0x0000000123238824 */ /* 0x100fe400078e0a04 */
[--C-:B------:R-:W-:Y:S02]  /*153b0*/  @!P5 IMAD.IADD R45, R45, 0x1, -R4.reuse ;  /* 0x000000012d2dd824 */ /* 0x100fe400078e0a04 */
[--C-:B------:R-:W-:Y:S02]  /*153c0*/  @!P3 IMAD.IADD R36, R36, 0x1, -R4.reuse ;  /* 0x000000012424b824 */ /* 0x100fe400078e0a04 */
[----:B------:R-:W-:Y:S02]  /*153d0*/  @!P4 IMAD.IADD R34, R34, 0x1, -R4 ;  /* 0x000000012222c824 */ /* 0x000fe400078e0a04 */
[----:B------:R-:W-:-:S02]  /*153e0*/  @!P6 IMAD.MOV R56, RZ, RZ, -R56 ;  /* 0x000000ffff38e224 */ /* 0x000fc400078e0a38 */
[--C-:B------:R-:W-:Y:S02]  /*153f0*/  @!P2 IMAD.IADD R50, R50, 0x1, -R4.reuse ;  /* 0x000000013232a824 */ /* 0x100fe400078e0a04 */
[----:B------:R-:W-:Y:S01]  /*15400*/  @!P1 IMAD.IADD R40, R40, 0x1, -R4 ;  /* 0x0000000128289824 */ /* 0x000fe200078e0a04 */
[----:B------:R-:W-:Y:S01]  /*15410*/  STL [R1+0x600], R56 ;  /* 0x0006003801007387 */ /* 0x000fe20000100800 */
[----:B---3--:R-:W-:Y:S02]  /*15420*/  ISETP.GT.U32.AND P0, PT, R4, R41, PT ;  /* 0x000000290400720c */ /* 0x008fe40003f04070 */
[----:B-----5:R-:W-:Y:S02]  /*15430*/  ISETP.GE.AND P4, PT, R38, RZ, PT ;  /* 0x000000ff2600720c */ /* 0x020fe40003f86270 */
[C---:B--2---:R-:W-:Y:S02]  /*15440*/  ISETP.GT.U32.AND P5, PT, R4.reuse, R43, PT ;  /* 0x0000002b0400720c */ /* 0x044fe40003fa4070 */
[----:B----4-:R-:W-:-:S07]  /*15450*/  ISETP.GT.U32.AND P3, PT, R4, R46, PT ;  /* 0x0000002e0400720c */ /* 0x010fce0003f64070 */
[----:B------:R-:W-:Y:S01]  /*15460*/  @!P0 IMAD.IADD R41, R41, 0x1, -R4 ;  /* 0x0000000129298824 */ /* 0x000fe200078e0a04 */
[----:B------:R-:W-:-:S03]  /*15470*/  ISETP.GT.U32.AND P1, PT, R4, R47, PT ;  /* 0x0000002f0400720c */ /* 0x000fc60003f24070 */
[----:B------:R-:W-:Y:S02]  /*15480*/  @!P5 IMAD.IADD R43, R43, 0x1, -R4 ;  /* 0x000000012b2bd824 */ /* 0x000fe400078e0a04 */
[----:B------:R-:W-:Y:S02]  /*15490*/  @!P4 IMAD.MOV R34, RZ, RZ, -R34 ;  /* 0x000000ffff22c224 */ /* 0x000fe400078e0a22 */
[--C-:B------:R-:W-:Y:S01]  /*154a0*/  @!P3 IMAD.IADD R46, R46, 0x1, -R4.reuse ;  /* 0x000000012e2eb824 */ /* 0x100fe200078e0a04 */
[----:B------:R-:W-:Y:S02]  /*154b0*/  ISETP.GE.AND P2, PT, R39, RZ, PT ;  /* 0x000000ff2700720c */ /* 0x000fe40003f46270 */
[----:B------:R-:W2:Y:S04]  /*154c0*/  LDL.LU R39, [R1+0x7c] ;  /* 0x00007c0001277983 */ /* 0x000ea80000300800 */
[----:B------:R-:W3:Y:S01]  /*154d0*/  LDL.LU R38, [R1+0x78] ;  /* 0x0000780001267983 */ /* 0x000ee20000300800 */
[----:B------:R-:W-:-:S06]  /*154e0*/  @!P1 IMAD.IADD R47, R47, 0x1, -R4 ;  /* 0x000000012f2f9824 */ /* 0x000fcc00078e0a04 */
[----:B------:R-:W-:Y:S01]  /*154f0*/  @!P2 IMAD.MOV R35, RZ, RZ, -R35 ;  /* 0x000000ffff23a224 */ /* 0x000fe200078e0a23 */
[----:B------:R-:W-:Y:S02]  /*15500*/  ISETP.GE.AND P5, PT, R44, RZ, PT ;  /* 0x000000ff2c00720c */ /* 0x000fe40003fa6270 */
[----:B------:R-:W-:Y:S02]  /*15510*/  ISETP.GE.AND P0, PT, R42, RZ, PT ;  /* 0x000000ff2a00720c */ /* 0x000fe40003f06270 */
[----:B------:R-:W4:Y:S04]  /*15520*/  LDL.LU R42, [R1+0x74] ;  /* 0x00007400012a7983 */ /* 0x000f280000300800 */
[----:B------:R-:W5:Y:S05]  /*15530*/  LDL.LU R44, [R1+0x70] ;  /* 0x00007000012c7983 */ /* 0x000f6a0000300800 */
[----:B------:R-:W-:Y:S01]  /*15540*/  @!P5 IMAD.MOV R36, RZ, RZ, -R36 ;  /* 0x000000ffff24d224 */ /* 0x000fe200078e0a24 */
[----:B------:R-:W-:-:S02]  /*15550*/  ISETP.GE.AND P1, PT, R59, RZ, PT ;  /* 0x000000ff3b00720c */ /* 0x000fc40003f26270 */
[----:B------:R-:W-:Y:S02]  /*15560*/  ISETP.GE.AND P3, PT, R48, RZ, PT ;  /* 0x000000ff3000720c */ /* 0x000fe40003f66270 */
[----:B------:R-:W5:Y:S01]  /*15570*/  LDL.LU R48, [R1+0x6c] ;  /* 0x00006c0001307983 */ /* 0x000f620000300800 */
[----:B------:R-:W-:-:S03]  /*15580*/  IMAD.MOV.U32 R59, RZ, RZ, R45 ;  /* 0x000000ffff3b7224 */ /* 0x000fc600078e002d */
[----:B------:R0:W-:Y:S01]  /*15590*/  STL [R1+0x5fc], R34 ;  /* 0x0005fc2201007387 */ /* 0x0001e20000100800 */
[----:B------:R-:W-:-:S03]  /*155a0*/  @!P0 IMAD.MOV R59, RZ, RZ, -R59 ;  /* 0x000000ffff3b8224 */ /* 0x000fc600078e0a3b */
[----:B0-----:R-:W5:Y:S04]  /*155b0*/  LDL R34, [R1+0x663c] ;  /* 0x00663c0001227983 */ /* 0x001f680000100800 */
[----:B------:R0:W-:Y:S01]  /*155c0*/  STL [R1+0x5f8], R35 ;  /* 0x0005f82301007387 */ /* 0x0001e20000100800 */
[----:B------:R-:W-:-:S03]  /*155d0*/  @!P3 IMAD.MOV R40, RZ, RZ, -R40 ;  /* 0x000000ffff28b224 */ /* 0x000fc600078e0a28 */
[----:B------:R-:W5:Y:S04]  /*155e0*/  LDL R45, [R1+0x6644] ;  /* 0x00664400012d7983 */ /* 0x000f680000100800 */
[----:B0-----:R-:W5:Y:S04]  /*155f0*/  LDL R35, [R1+0x6640] ;  /* 0x0066400001237983 */ /* 0x001f680000100800 */
[----:B------:R-:W-:Y:S04]  /*15600*/  STL [R1+0x5f4], R59 ;  /* 0x0005f43b01007387 */ /* 0x000fe80000100800 */
[----:B------:R0:W-:Y:S04]  /*15610*/  STL [R1+0x5f0], R36 ;  /* 0x0005f02401007387 */ /* 0x0001e80000100800 */
[----:B0-----:R-:W5:Y:S04]  /*15620*/  LDL R36, [R1+0x664c] ;  /* 0x00664c0001247983 */ /* 0x001f680000100800 */
[----:B------:R0:W-:Y:S04]  /*15630*/  STL [R1+0x5ec], R40 ;  /* 0x0005ec2801007387 */ /* 0x0001e80000100800 */
[----:B0-----:R-:W5:Y:S01]  /*15640*/  LDL R40, [R1+0x6650] ;  /* 0x0066500001287983 */ /* 0x001f620000100800 */
[----:B------:R-:W-:-:S13]  /*15650*/  ISETP.GT.U32.AND P6, PT, R4, R37, PT ;  /* 0x000000250400720c */ /* 0x000fda0003fc4070 */
[----:B------:R-:W-:Y:S01]  /*15660*/  @!P6 IMAD.IADD R37, R37, 0x1, -R4 ;  /* 0x000000012525e824 */ /* 0x000fe200078e0a04 */
[----:B------:R-:W-:-:S04]  /*15670*/  ISETP.GT.U32.AND P6, PT, R4, R58, PT ;  /* 0x0000003a0400720c */ /* 0x000fc80003fc4070 */
        /* <DEDUP_REMOVED lines=8> */
[--C-:B------:R-:W-:Y:S01]  /*15700*/  @!P4 IMAD.IADD R37, R37, 0x1, -R4.reuse ;  /* 0x000000012525c824 */ /* 0x100fe200078e0a04 */
[----:B------:R-:W-:Y:S01]  /*15710*/  IABS R56, R61 ;  /* 0x0000003d00387213 */ /* 0x000fe20000000000 */
[--C-:B------:R-:W-:Y:S02]  /*15720*/  @!P2 IMAD.IADD R41, R41, 0x1, -R4.reuse ;  /* 0x000000012929a824 */ /* 0x100fe400078e0a04 */
[----:B------:R-:W-:Y:S02]  /*15730*/  @!P0 IMAD.IADD R43, R43, 0x1, -R4 ;  /* 0x000000012b2b8824 */ /* 0x000fe400078e0a04 */
[----:B------:R-:W-:-:S04]  /*15740*/  IMAD.HI.U32 R57, R0, R56, RZ ;  /* 0x0000003800397227 */ /* 0x000fc800078e00ff */
[--C-:B------:R-:W-:Y:S02]  /*15750*/  @!P6 IMAD.IADD R46, R46, 0x1, -R4.reuse ;  /* 0x000000012e2ee824 */ /* 0x100fe400078e0a04 */
[----:B------:R-:W-:Y:S02]  /*15760*/  @!P5 IMAD.IADD R58, R58, 0x1, -R4 ;  /* 0x000000013a3ad824 */ /* 0x000fe400078e0a04 */
[----:B------:R-:W-:Y:S01]  /*15770*/  IMAD.MOV R57, RZ, RZ, -R57 ;  /* 0x000000ffff397224 */ /* 0x000fe200078e0a39 */
[C---:B------:R-:W-:Y:S01]  /*15780*/  ISETP.GT.U32.AND P3, PT, R4.reuse, R47, PT ;  /* 0x0000002f0400720c */ /* 0x040fe20003f64070 */
[----:B------:R0:W-:Y:S02]  /*15790*/  STL [R1+0x5e8], R59 ;  /* 0x0005e83b01007387 */ /* 0x0001e40000100800 */
        /* <DEDUP_REMOVED lines=8> */
[----:B------:R-:W-:Y:S01]  /*15820*/  @!P4 IMAD.IADD R38, R38, 0x1, -R4 ;  /* 0x000000012626c824 */ /* 0x000fe200078e0a04 */
[----:B------:R-:W-:-:S09]  /*15830*/  ISETP.GT.U32.AND P6, PT, R4, R48, PT ;  /* 0x000000300400720c */ /* 0x000fd20003fc4070 */
[--C-:B------:R-:W-:Y:S01]  /*15840*/  @!P2 IMAD.IADD R42, R42, 0x1, -R4.reuse ;  /* 0x000000012a2aa824 */ /* 0x100fe200078e0a04 */
[----:B------:R-:W-:Y:S01]  /*15850*/  ISETP.GE.AND P2, PT, R3, RZ, PT ;  /* 0x000000ff0300720c */ /* 0x000fe20003f46270 */
[--C-:B------:R-:W-:Y:S01]  /*15860*/  @!P0 IMAD.IADD R44, R44, 0x1, -R4.reuse ;  /* 0x000000012c2c8824 */ /* 0x100fe200078e0a04 */
[----:B------:R-:W-:Y:S01]  /*15870*/  ISETP.GE.AND P5, PT, R34, RZ, PT ;  /* 0x000000ff2200720c */ /* 0x000fe20003fa6270 */
[----:B------:R-:W-:Y:S01]  /*15880*/  @!P6 IMAD.IADD R48, R48, 0x1, -R4 ;  /* 0x000000013030e824 */ /* 0x000fe200078e0a04 */
[----:B------:R-:W-:Y:S02]  /*15890*/  ISETP.GE.AND P4, PT, R45, RZ, PT ;  /* 0x000000ff2d00720c */ /* 0x000fe40003f86270 */
[----:B------:R-:W2:Y:S01]  /*158a0*/  LDL.LU R45, [R1+0xc0] ;  /* 0x0000c000012d7983 */ /* 0x000ea20000300800 */
[----:B------:R-:W-:-:S03]  /*158b0*/  ISETP.GE.AND P1, PT, R35, RZ, PT ;  /* 0x000000ff2300720c */ /* 0x000fc60003f26270 */
[----:B0-----:R-:W3:Y:S05]  /*158c0*/  LDL.LU R59, [R1+0xbc] ;  /* 0x0000bc00013b7983 */ /* 0x001eea0000300800 */
[----:B------:R-:W-:Y:S01]  /*158d0*/  @!P5 IMAD.MOV R37, RZ, RZ, -R37 ;  /* 0x000000ffff25d224 */ /* 0x000fe200078e0a25 */
[----:B------:R-:W4:Y:S01]  /*158e0*/  LDL R3, [R1+0x6798] ;  /* 0x0067980001037983 */ /* 0x000f220000100800 */
[----:B------:R-:W-:-:S03]  /*158f0*/  @!P4 IMAD.MOV R43, RZ, RZ, -R43 ;  /* 0x000000ffff2bc224 */ /* 0x000fc600078e0a2b */
[----:B------:R-:W-:Y:S01]  /*15900*/  @!P1 IMAD.MOV R56, RZ, RZ, -R56 ;  /* 0x000000ffff389224 */ /* 0x000fe200078e0a38 */
[----:B------:R-:W-:Y:S02]  /*15910*/  ISETP.GE.AND P0, PT, R36, RZ, PT ;  /* 0x000000ff2400720c */ /* 0x000fe40003f06270 */
[----:B------:R-:W5:Y:S04]  /*15920*/  LDL R36, [R1+0x6654] ;  /* 0x0066540001247983 */ /* 0x000f680000100800 */
[----:B------:R-:W2:Y:S04]  /*15930*/  LDL.LU R34, [R1+0xb8] ;  /* 0x0000b80001227983 */ /* 0x000ea80000300800 */
[----:B------:R-:W4:Y:S01]  /*15940*/  LDL.LU R35, [R1+0xb4] ;  /* 0x0000b40001237983 */ /* 0x000f220000300800 */
[----:B------:R-:W-:-:S03]  /*15950*/  ISETP.GE.AND P6, PT, R40, RZ, PT ;  /* 0x000000ff2800720c */ /* 0x000fc60003fc6270 */
        /* <DEDUP_REMOVED lines=27> */
[----:B------:R-:W-:Y:S02]  /*15b10*/  @!P3 IMAD.IADD R39, R39, 0x1, -R4 ;  /* 0x000000012727b824 */ /* 0x000fe400078e0a04 */
[----:B------:R-:W-:Y:S02]  /*15b20*/  @!P6 IMAD.MOV R56, RZ, RZ, -R56 ;  /* 0x000000ffff38e224 */ /* 0x000fe400078e0a38 */
[--C-:B------:R-:W-:Y:S02]  /*15b30*/  @!P2 IMAD.IADD R49, R49, 0x1, -R4.reuse ;  /* 0x000000013131a824 */ /* 0x100fe400078e0a04 */
[----:B------:R-:W-:Y:S01]  /*15b40*/  @!P0 IMAD.IADD R48, R48, 0x1, -R4 ;  /* 0x0000000130308824 */ /* 0x000fe200078e0a04 */
[----:B------:R-:W-:Y:S01]  /*15b50*/  STL [R1+0x5d0], R56 ;  /* 0x0005d03801007387 */ /* 0x000fe20000100800 */
[----:B---3--:R-:W-:Y:S02]  /*15b60*/  ISETP.GT.U32.AND P1, PT, R4, R59, PT ;  /* 0x0000003b0400720c */ /* 0x008fe40003f24070 */
[----:B-----5:R-:W-:-:S02]  /*15b70*/  ISETP.GE.AND P3, PT, R36, RZ, PT ;  /* 0x000000ff2400720c */ /* 0x020fc40003f66270 */
[C---:B--2---:R-:W-:Y:S02]  /*15b80*/  ISETP.GT.U32.AND P5, PT, R4.reuse, R34, PT ;  /* 0x000000220400720c */ /* 0x044fe40003fa4070 */
[----:B----4-:R-:W-:-:S07]  /*15b90*/  ISETP.GT.U32.AND P4, PT, R4, R35, PT ;  /* 0x000000230400720c */ /* 0x010fce0003f84070 */
[--C-:B------:R-:W-:Y:S01]  /*15ba0*/  @!P1 IMAD.IADD R59, R59, 0x1, -R4.reuse ;  /* 0x000000013b3b9824 */ /* 0x100fe200078e0a04 */
[----:B------:R-:W-:Y:S01]  /*15bb0*/  ISETP.GT.U32.AND P0, PT, R4, R40, PT ;  /* 0x000000280400720c */ /* 0x000fe20003f04070 */
[----:B------:R-:W-:Y:S02]  /*15bc0*/  @!P3 IMAD.MOV R39, RZ, RZ, -R39 ;  /* 0x000000ffff27b224 */ /* 0x000fe400078e0a27 */
[--C-:B------:R-:W-:Y:S02]  /*15bd0*/  @!P5 IMAD.IADD R34, R34, 0x1, -R4.reuse ;  /* 0x000000012222d824 */ /* 0x100fe400078e0a04 */
[--C-:B------:R-:W-:Y:S01]  /*15be0*/  @!P4 IMAD.IADD R35, R35, 0x1, -R4.reuse ;  /* 0x000000012323c824 */ /* 0x100fe200078e0a04 */
[----:B------:R-:W-:Y:S02]  /*15bf0*/  ISETP.GE.AND P2, PT, R37, RZ, PT ;  /* 0x000000ff2500720c */ /* 0x000fe40003f46270 */
[----:B------:R-:W2:Y:S04]  /*15c00*/  LDL.LU R37, [R1+0xa8] ;  /* 0x0000a80001257983 */ /* 0x000ea80000300800 */
[----:B------:R-:W3:Y:S01]  /*15c10*/  LDL.LU R36, [R1+0xa4] ;  /* 0x0000a40001247983 */ /* 0x000ee20000300800 */
[----:B------:R-:W-:Y:S01]  /*15c20*/  @!P0 IMAD.IADD R40, R40, 0x1, -R4 ;  /* 0x0000000128288824 */ /* 0x000fe200078e0a04 */
[----:B------:R-:W-:-:S02]  /*15c30*/  ISETP.GE.AND P5, PT, R46, RZ, PT ;  /* 0x000000ff2e00720c */ /* 0x000fc40003fa6270 */
[----:B------:R-:W-:Y:S02]  /*15c40*/  ISETP.GE.AND P1, PT, R43, RZ, PT ;  /* 0x000000ff2b00720c */ /* 0x000fe40003f26270 */
[----:B------:R-:W4:Y:S01]  /*15c50*/  LDL.LU R43, [R1+0xa0] ;  /* 0x0000a000012b7983 */ /* 0x000f220000300800 */
[----:B------:R-:W-:-:S03]  /*15c60*/  @!P2 IMAD.MOV R38, RZ, RZ, -R38 ;  /* 0x000000ffff26a224 */ /* 0x000fc600078e0a26 */
[----:B------:R-:W5:Y:S01]  /*15c70*/  LDL.LU R46, [R1+0x9c] ;  /* 0x00009c00012e7983 */ /* 0x000f620000300800 */
[----:B------:R-:W-:Y:S02]  /*15c80*/  ISETP.GE.AND P0, PT, R58, RZ, PT ;  /* 0x000000ff3a00720c */ /* 0x000fe40003f06270 */
[----:B------:R-:W-:Y:S02]  /*15c90*/  ISETP.GE.AND P4, PT, R47, RZ, PT ;  /* 0x000000ff2f00720c */ /* 0x000fe40003f86270 */
[----:B------:R-:W5:Y:S04]  /*15ca0*/  LDL.LU R47, [R1+0x98] ;  /* 0x00009800012f7983 */ /* 0x000f680000300800 */
[----:B------:R0:W-:Y:S04]  /*15cb0*/  STL [R1+0x5cc], R39 ;  /* 0x0005cc2701007387 */ /* 0x0001e80000100800 */
[----:B------:R-:W5:Y:S04]  /*15cc0*/  LDL R60, [R1+0x666c] ;  /* 0x00666c00013c7983 */ /* 0x000f680000100800 */
[----:B------:R-:W5:Y:S01]  /*15cd0*/  LDL R58, [R1+0x6670] ;  /* 0x00667000013a7983 */ /* 0x000f620000100800 */
[----:B0-----:R-:W-:-:S02]  /*15ce0*/  IMAD.MOV.U32 R39, RZ, RZ, R42 ;  /* 0x000000ffff277224 */ /* 0x001fc400078e002a */
[----:B------:R-:W-:Y:S01]  /*15cf0*/  IMAD.MOV.U32 R42, RZ, RZ, R44 ;  /* 0x000000ffff2a7224 */ /* 0x000fe200078e002c */
[----:B------:R0:W-:Y:S01]  /*15d00*/  STL [R1+0x5c8], R38 ;  /* 0x0005c82601007387 */ /* 0x0001e20000100800 */
[----:B------:R-:W-:Y:S02]  /*15d10*/  @!P1 IMAD.MOV R39, RZ, RZ, -R39 ;  /* 0x000000ffff279224 */ /* 0x000fe400078e0a27 */
[----:B------:R-:W-:Y:S02]  /*15d20*/  IMAD.MOV.U32 R44, RZ, RZ, R48 ;  /* 0x000000ffff2c7224 */ /* 0x000fe400078e0030 */
[----:B------:R-:W-:Y:S01]  /*15d30*/  @!P5 IMAD.MOV R42, RZ, RZ, -R42 ;  /* 0x000000ffff2ad224 */ /* 0x000fe200078e0a2a */
[----:B0-----:R-:W5:Y:S01]  /*15d40*/  LDL R38, [R1+0x6674] ;  /* 0x0066740001267983 */ /* 0x001f620000100800 */
[----:B------:R-:W-:-:S03]  /*15d50*/  @!P4 IMAD.MOV R44, RZ, RZ, -R44 ;  /* 0x000000ffff2cc224 */ /* 0x000fc600078e0a2c */
[----:B------:R0:W-:Y:S04]  /*15d60*/  STL [R1+0x5c4], R39 ;  /* 0x0005c42701007387 */ /* 0x0001e80000100800 */
[----:B0-----:R-:W5:Y:S04]  /*15d70*/  LDL R39, [R1+0x6678] ;  /* 0x0066780001277983 */ /* 0x001f680000100800 */
[----:B------:R0:W-:Y:S04]  /*15d80*/  STL [R1+0x5c0], R42 ;  /* 0x0005c02a01007387 */ /* 0x0001e80000100800 */
[----:B0-----:R-:W5:Y:S04]  /*15d90*/  LDL R42, [R1+0x667c] ;  /* 0x00667c00012a7983 */ /* 0x001f680000100800 */
[----:B------:R0:W-:Y:S04]  /*15da0*/  STL [R1+0x5bc], R44 ;  /* 0x0005bc2c01007387 */ /* 0x0001e80000100800 */
[----:B0-----:R-:W5:Y:S01]  /*15db0*/  LDL R44, [R1+0x6680] ;  /* 0x00668000012c7983 */ /* 0x001f620000100800 */
[----:B------:R-:W-:Y:S01]  /*15dc0*/  ISETP.GT.U32.AND P6, PT, R4, R45, PT ;  /* 0x0000002d0400720c */ /* 0x000fe20003fc4070 */
[----:B------:R-:W-:-:S12]  /*15dd0*/  IMAD.MOV.U32 R48, RZ, RZ, R49 ;  /* 0x000000ffff307224 */ /* 0x000fd800078e0031 */
[----:B------:R-:W-:Y:S01]  /*15de0*/  @!P6 IMAD.IADD R45, R45, 0x1, -R4 ;  /* 0x000000012d2de824 */ /* 0x000fe200078e0a04 */
[----:B------:R-:W-:-:S04]  /*15df0*/  ISETP.GT.U32.AND P6, PT, R4, R41, PT ;  /* 0x000000290400720c */ /* 0x000fc80003fc4070 */
[C---:B------:R-:W-:Y:S01]  /*15e00*/  ISETP.GT.U32.AND P3, PT, R4.reuse, R45, PT ;  /* 0x0000002d0400720c */ /* 0x040fe20003f64070 */
[----:B------:R-:W-:Y:S01]  /*15e10*/  @!P0 IMAD.MOV R48, RZ, RZ, -R48 ;  /* 0x000000ffff308224 */ /* 0x000fe200078e0a30 */
[C---:B------:R-:W-:Y:S02]  /*15e20*/  ISETP.GT.U32.AND P1, PT, R4.reuse, R34, PT ;  /* 0x000000220400720c */ /* 0x040fe40003f24070 */
[----:B------:R-:W-:-:S05]  /*15e30*/  ISETP.GT.U32.AND P2, PT, R4, R59, PT ;  /* 0x0000003b0400720c */ /* 0x000fca0003f44070 */
[--C-:B------:R-:W-:Y:S01]  /*15e40*/  @!P6 IMAD.IADD R41, R41, 0x1, -R4.reuse ;  /* 0x000000012929e824 */ /* 0x100fe200078e0a04 */
[C---:B------:R-:W-:Y:S01]  /*15e50*/  ISETP.GT.U32.AND P6, PT, R4.reuse, R35, PT ;  /* 0x000000230400720c */ /* 0x040fe20003fc4070 */
[----:B------:R0:W-:Y:S03]  /*15e60*/  STL [R1+0x5b8], R48 ;  /* 0x0005b83001007387 */ /* 0x0001e60000100800 */
[----:B------:R-:W-:Y:S01]  /*15e70*/  ISETP.GT.U32.AND P5, PT, R4, R41, PT ;  /* 0x000000290400720c */ /* 0x000fe20003fa4070 */
[--C-:B------:R-:W-:Y:S01]  /*15e80*/  @!P3 IMAD.IADD R45, R45, 0x1, -R4.reuse ;  /* 0x000000012d2db824 */ /* 0x100fe200078e0a04 */
[----:B0-----:R-:W5:Y:S01]  /*15e90*/  LDL.LU R48, [R1+0x6b44] ;  /* 0x006b440001307983 */ /* 0x001f620000300800 */
[--C-:B------:R-:W-:Y:S01]  /*15ea0*/  @!P1 IMAD.IADD R34, R34, 0x1, -R4.reuse ;  /* 0x0000000122229824 */ /* 0x100fe200078e0a04 */
[----:B------:R-:W-:Y:S01]  /*15eb0*/  IABS R56, R3 ;  /* 0x0000000300387213 */ /* 0x000fe20000000000 */
[----:B------:R-:W-:-:S08]  /*15ec0*/  @!P2 IMAD.IADD R59, R59, 0x1, -R4 ;  /* 0x000000013b3ba824 */ /* 0x000fd000078e0a04 */
[--C-:B------:R-:W-:Y:S02]  /*15ed0*/  @!P5 IMAD.IADD R41, R41, 0x1, -R4.reuse ;  /* 0x000000012929d824 */ /* 0x100fe400078e0a04 */
[----:B------:R-:W-:Y:S02]  /*15ee0*/  @!P6 IMAD.IADD R35, R35, 0x1, -R4 ;  /* 0x000000012323e824 */ /* 0x000fe400078e0a04 */
[----:B------:R-:W-:-:S04]  /*15ef0*/  IMAD.HI.U32 R57, R0, R56, RZ ;  /* 0x0000003800397227 */ /* 0x000fc800078e00ff */
[----:B------:R-:W-:Y:S01]  /*15f00*/  IMAD.MOV R57, RZ, RZ, -R57 ;  /* 0x000000ffff397224 */ /* 0x000fe200078e0a39 */
[----:B------:R-:W-:-:S03]  /*15f10*/  ISETP.GT.U32.AND P4, PT, R4, R40, PT ;  /* 0x000000280400720c */ /* 0x000fc60003f84070 */
[----:B------:R-:W-:Y:S02]  /*15f20*/  IMAD R49, R4, R57, R56 ;  /* 0x0000003904317224 */ /* 0x000fe400078e0238 */
[----:B------:R-:W-:-:S08]  /*15f30*/  IMAD.MOV.U32 R57, RZ, RZ, R59 ;  /* 0x000000ffff397224 */ /* 0x000fd000078e003b */
[----:B------:R-:W-:Y:S01]  /*15f40*/  @!P4 IMAD.IADD R40, R40, 0x1, -R4 ;  /* 0x000000012828c824 */ /* 0x000fe200078e0a04 */
[C---:B--2---:R-:W-:Y:S02]  /*15f50*/  ISETP.GT.U32.AND P0, PT, R4.reuse, R37, PT ;  /* 0x000000250400720c */ /* 0x044fe40003f04070 */
[----:B---3--:R-:W-:-:S11]  /*15f60*/  ISETP.GT.U32.AND P3, PT, R4, R36, PT ;  /* 0x000000240400720c */ /* 0x008fd60003f64070 */
[--C-:B------:R-:W-:Y:S02]  /*15f70*/  @!P0 IMAD.IADD R37, R37, 0x1, -R4.reuse ;  /* 0x0000000125258824 */ /* 0x100fe400078e0a04 */
[----:B------:R-:W-:Y:S01]  /*15f80*/  @!P3 IMAD.IADD R36, R36, 0x1, -R4 ;  /* 0x000000012424b824 */ /* 0x000fe200078e0a04 */
[C---:B----4-:R-:W-:Y:S02]  /*15f90*/  ISETP.GT.U32.AND P2, PT, R4.reuse, R43, PT ;  /* 0x0000002b0400720c */ /* 0x050fe40003f44070 */
[C---:B-----5:R-:W-:Y:S02]  /*15fa0*/  ISETP.GT.U32.AND P1, PT, R4.reuse, R46, PT ;  /* 0x0000002e0400720c */ /* 0x060fe40003f24070 */
[----:B------:R-:W-:Y:S02]  /*15fb0*/  ISETP.GT.U32.AND P6, PT, R4, R47, PT ;  /* 0x0000002f0400720c */ /* 0x000fe40003fc4070 */
[----:B------:R-:W-:Y:S02]  /*15fc0*/  ISETP.GE.AND P5, PT, R60, RZ, PT ;  /* 0x000000ff3c00720c */ /* 0x000fe40003fa6270 */
[----:B------:R-:W-:-:S07]  /*15fd0*/  ISETP.GE.AND P0, PT, R58, RZ, PT ;  /* 0x000000ff3a00720c */ /* 0x000fce0003f06270 */
[--C-:B------:R-:W-:Y:S02]  /*15fe0*/  @!P1 IMAD.IADD R46, R46, 0x1, -R4.reuse ;  /* 0x000000012e2e9824 */ /* 0x100fe400078e0a04 */
[----:B------:R-:W-:Y:S01]  /*15ff0*/  @!P2 IMAD.IADD R43, R43, 0x1, -R4 ;  /* 0x000000012b2ba824 */ /* 0x000fe200078e0a04 */
[----:B------:R-:W-:Y:S02]  /*16000*/  ISETP.GE.AND P3, PT, R38, RZ, PT ;  /* 0x000000ff2600720c */ /* 0x000fe40003f66270 */
[----:B------:R-:W2:Y:S04]  /*16010*/  LDL.LU R38, [R1+0xec] ;  /* 0x0000ec0001267983 */ /* 0x000ea80000300800 */
[----:B------:R-:W3:Y:S01]  /*16020*/  LDL.LU R60, [R1+0xe8] ;  /* 0x0000e800013c7983 */ /* 0x000ee20000300800 */
[----:B------:R-:W-:-:S02]  /*16030*/  @!P5 IMAD.MOV R45, RZ, RZ, -R45 ;  /* 0x000000ffff2dd224 */ /* 0x000fc400078e0a2d */
[----:B------:R-:W-:Y:S02]  /*16040*/  @!P6 IMAD.IADD R47, R47, 0x1, -R4 ;  /* 0x000000012f2fe824 */ /* 0x000fe400078e0a04 */
[----:B------:R-:W-:Y:S01]  /*16050*/  @!P0 IMAD.MOV R57, RZ, RZ, -R57 ;  /* 0x000000ffff398224 */ /* 0x000fe200078e0a39 */
[----:B------:R-:W-:Y:S01]  /*16060*/  ISETP.GE.AND P2, PT, R39, RZ, PT ;  /* 0x000000ff2700720c */ /* 0x000fe20003f46270 */
        /* <DEDUP_REMOVED lines=8> */
[----:B------:R0:W-:Y:S04]  /*160f0*/  STL [R1+0x5b4], R45 ;  /* 0x0005b42d01007387 */ /* 0x0001e80000100800 */
[----:B0-----:R-:W2:Y:S04]  /*16100*/  LDL.LU R45, [R1+0xd8] ;  /* 0x0000d800012d7983 */ /* 0x001ea80000300800 */
[----:B------:R-:W2:Y:S04]  /*16110*/  LDL R59, [R1+0x6688] ;  /* 0x00668800013b7983 */ /* 0x000ea80000100800 */
[----:B------:R0:W-:Y:S04]  /*16120*/  STL [R1+0x5b0], R57 ;  /* 0x0005b03901007387 */ /* 0x0001e80000100800 */
[----:B------:R1:W-:Y:S01]  /*16130*/  STL [R1+0x5ac], R34 ;  /* 0x0005ac2201007387 */ /* 0x0003e20000100800 */
[----:B0-----:R-:W-:-:S03]  /*16140*/  IMAD.MOV.U32 R57, RZ, RZ, R35 ;  /* 0x000000ffff397224 */ /* 0x001fc600078e0023 */
[----:B------:R-:W2:Y:S04]  /*16150*/  LDL R35, [R1+0x6690] ;  /* 0x0066900001237983 */ /* 0x000ea80000100800 */
[----:B-1----:R-:W2:Y:S01]  /*16160*/  LDL R34, [R1+0x668c] ;  /* 0x00668c0001227983 */ /* 0x002ea20000100800 */
[----:B------:R-:W-:Y:S02]  /*16170*/  @!P2 IMAD.MOV R57, RZ, RZ, -R57 ;  /* 0x000000ffff39a224 */ /* 0x000fe400078e0a39 */
[----:B------:R-:W-:-:S03]  /*16180*/  @!P1 IMAD.MOV R40, RZ, RZ, -R40 ;  /* 0x000000ffff289224 */ /* 0x000fc600078e0a28 */
[----:B------:R0:W-:Y:S02]  /*16190*/  STL [R1+0x5a8], R57 ;  /* 0x0005a83901007387 */ /* 0x0001e40000100800 */
[----:B0-----:R-:W-:Y:S02]  /*161a0*/  IMAD.MOV.U32 R57, RZ, RZ, R41 ;  /* 0x000000ffff397224 */ /* 0x001fe400078e0029 */
[----:B------:R-:W2:Y:S04]  /*161b0*/  LDL R41, [R1+0x6694] ;  /* 0x0066940001297983 */ /* 0x000ea80000100800 */
[----:B------:R0:W-:Y:S04]  /*161c0*/  STL [R1+0x5a4], R40 ;  /* 0x0005a42801007387 */ /* 0x0001e80000100800 */
[----:B0-----:R-:W2:Y:S01]  /*161d0*/  LDL R40, [R1+0x6698] ;  /* 0x0066980001287983 */ /* 0x001ea20000100800 */
[----:B------:R-:W-:-:S02]  /*161e0*/  ISETP.GT.U32.AND P4, PT, R4, R48, PT ;  /* 0x000000300400720c */ /* 0x000fc40003f84070 */
[C---:B------:R-:W-:Y:S02]  /*161f0*/  ISETP.GT.U32.AND P0, PT, R4.reuse, R36, PT ;  /* 0x000000240400720c */ /* 0x040fe40003f04070 */
[C---:B------:R-:W-:Y:S02]  /*16200*/  ISETP.GT.U32.AND P5, PT, R4.reuse, R43, PT ;  /* 0x0000002b0400720c */ /* 0x040fe40003fa4070 */
[----:B------:R-:W-:-:S07]  /*16210*/  ISETP.GT.U32.AND P3, PT, R4, R46, PT ;  /* 0x0000002e0400720c */ /* 0x000fce0003f64070 */
[--C-:B------:R-:W-:Y:S01]  /*16220*/  @!P4 IMAD.IADD R48, R48, 0x1, -R4.reuse ;  /* 0x000000013030c824 */ /* 0x100fe200078e0a04 */
[----:B------:R-:W-:Y:S01]  /*16230*/  ISETP.GT.U32.AND P4, PT, R4, R37, PT ;  /* 0x000000250400720c */ /* 0x000fe20003f84070 */
[--C-:B------:R-:W-:Y:S01]  /*16240*/  @!P0 IMAD.IADD R36, R36, 0x1, -R4.reuse ;  /* 0x0000000124248824 */ /* 0x100fe200078e0a04 */
[C---:B------:R-:W-:Y:S02]  /*16250*/  ISETP.GT.U32.AND P1, PT, R4.reuse, R47, PT ;  /* 0x0000002f0400720c */ /* 0x040fe40003f24070 */
[----:B------:R-:W-:Y:S01]  /*16260*/  ISETP.GT.U32.AND P2, PT, R4, R48, PT ;  /* 0x000000300400720c */ /* 0x000fe20003f44070 */
[--C-:B------:R-:W-:Y:S02]  /*16270*/  @!P5 IMAD.IADD R43, R43, 0x1, -R4.reuse ;  /* 0x000000012b2bd824 */ /* 0x100fe400078e0a04 */
[----:B------:R-:W-:Y:S02]  /*16280*/  @!P3 IMAD.IADD R46, R46, 0x1, -R4 ;  /* 0x000000012e2eb824 */ /* 0x000fe400078e0a04 */
[----:B------:R-:W-:-:S04]  /*16290*/  @!P6 IMAD.MOV R57, RZ, RZ, -R57 ;  /* 0x000000ffff39e224 */ /* 0x000fc800078e0a39 */
[--C-:B------:R-:W-:Y:S02]  /*162a0*/  @!P4 IMAD.IADD R37, R37, 0x1, -R4.reuse ;  /* 0x000000012525c824 */ /* 0x100fe400078e0a04 */
[--C-:B------:R-:W-:Y:S02]  /*162b0*/  @!P1 IMAD.IADD R47, R47, 0x1, -R4.reuse ;  /* 0x000000012f2f9824 */ /* 0x100fe400078e0a04 */
[----:B------:R-:W-:Y:S01]  /*162c0*/  @!P2 IMAD.IADD R48, R48, 0x1, -R4 ;  /* 0x000000013030a824 */ /* 0x000fe200078e0a04 */
[----:B------:R-:W-:Y:S01]  /*162d0*/  STL [R1+0x5a0], R57 ;  /* 0x0005a03901007387 */ /* 0x000fe20000100800 */
[----:B---3--:R-:W-:-:S13]  /*162e0*/  ISETP.GT.U32.AND P0, PT, R4, R60, PT ;  /* 0x0000003c0400720c */ /* 0x008fda0003f04070 */
[----:B------:R-:W-:Y:S01]  /*162f0*/  @!P0 IMAD.IADD R60, R60, 0x1, -R4 ;  /* 0x000000013c3c8824 */ /* 0x000fe200078e0a04 */
[----:B----4-:R-:W-:Y:S02]  /*16300*/  ISETP.GT.U32.AND P5, PT, R4, R42, PT ;  /* 0x0000002a0400720c */ /* 0x010fe40003fa4070 */
[----:B-----5:R-:W-:Y:S02]  /*16310*/  ISETP.GE.AND P4, PT, R56, RZ, PT ;  /* 0x000000ff3800720c */ /* 0x020fe40003f86270 */
[C---:B--2---:R-:W-:Y:S02]  /*16320*/  ISETP.GT.U32.AND P3, PT, R4.reuse, R39, PT ;  /* 0x000000270400720c */ /* 0x044fe40003f64070 */
[----:B------:R-:W-:-:S07]  /*16330*/  ISETP.GT.U32.AND P1, PT, R4, R44, PT ;  /* 0x0000002c0400720c */ /* 0x000fce0003f24070 */
[--C-:B------:R-:W-:Y:S02]  /*16340*/  @!P5 IMAD.IADD R42, R42, 0x1, -R4.reuse ;  /* 0x000000012a2ad824 */ /* 0x100fe400078e0a04 */
[----:B------:R-:W-:Y:S02]  /*16350*/  @!P4 IMAD.MOV R37, RZ, RZ, -R37 ;  /* 0x000000ffff25c224 */ /* 0x000fe400078e0a25 */
[--C-:B------:R-:W-:Y:S01]  /*16360*/  @!P3 IMAD.IADD R39, R39, 0x1, -R4.reuse ;  /* 0x000000012727b824 */ /* 0x100fe200078e0a04 */
[----:B------:R-:W-:Y:S02]  /*16370*/  ISETP.GE.AND P2, PT, R59, RZ, PT ;  /* 0x000000ff3b00720c */ /* 0x000fe40003f46270 */
[----:B------:R-:W2:Y:S01]  /*16380*/  LDL.LU R59, [R1+0xd4] ;  /* 0x0000d400013b7983 */ /* 0x000ea20000300800 */
[----:B------:R-:W-:Y:S01]  /*16390*/  @!P1 IMAD.IADD R44, R44, 0x1, -R4 ;  /* 0x000000012c2c9824 */ /* 0x000fe200078e0a04 */
[----:B------:R-:W-:Y:S02]  /*163a0*/  ISETP.GE.AND P0, PT, R34, RZ, PT ;  /* 0x000000ff2200720c */ /* 0x000fe40003f06270 */
[----:B------:R-:W-:Y:S01]  /*163b0*/  ISETP.GE.AND P5, PT, R35, RZ, PT ;  /* 0x000000ff2300720c */ /* 0x000fe20003fa6270 */
[----:B------:R-:W3:Y:S04]  /*163c0*/  LDL.LU R34, [R1+0xd0] ;  /* 0x0000d00001227983 */ /* 0x000ee80000300800 */
[----:B------:R-:W4:Y:S02]  /*163d0*/  LDL.LU R35, [R1+0xcc] ;  /* 0x0000cc0001237983 */ /* 0x000f240000300800 */
[----:B------:R-:W-:-:S04]  /*163e0*/  @!P2 IMAD.MOV R36, RZ, RZ, -R36 ;  /* 0x000000ffff24a224 */ /* 0x000fc800078e0a24 */
[----:B------:R-:W-:Y:S01]  /*163f0*/  @!P0 IMAD.MOV R43, RZ, RZ, -R43 ;  /* 0x000000ffff2b8224 */ /* 0x000fe200078e0a2b */
[----:B------:R-:W-:Y:S02]  /*16400*/  ISETP.GE.AND P3, PT, R41, RZ, PT ;  /* 0x000000ff2900720c */ /* 0x000fe40003f66270 */
[----:B------:R-:W5:Y:S01]  /*16410*/  LDL.LU R41, [R1+0xc8] ;  /* 0x0000c80001297983 */ /* 0x000f620000300800 */
[----:B------:R-:W-:Y:S01]  /*16420*/  IABS R56, R58 ;  /* 0x0000003a00387213 */ /* 0x000fe20000000000 */
[----:B------:R-:W-:Y:S01]  /*16430*/  IMAD.MOV.U32 R58, RZ, RZ, R46 ;  /* 0x000000ffff3a7224 */ /* 0x000fe200078e002e */
[----:B------:R-:W-:Y:S02]  /*16440*/  ISETP.GE.AND P1, PT, R40, RZ, PT ;  /* 0x000000ff2800720c */ /* 0x000fe40003f26270 */
[----:B------:R-:W5:Y:S04]  /*16450*/  LDL.LU R40, [R1+0xc4] ;  /* 0x0000c40001287983 */ /* 0x000f680000300800 */
[----:B------:R0:W-:Y:S04]  /*16460*/  STL [R1+0x59c], R37 ;  /* 0x00059c2501007387 */ /* 0x0001e80000100800 */
[----:B------:R1:W-:Y:S04]  /*16470*/  STL [R1+0x598], R36 ;  /* 0x0005982401007387 */ /* 0x0003e80000100800 */
[----:B0-----:R-:W5:Y:S04]  /*16480*/  LDL R37, [R1+0x66a0] ;  /* 0x0066a00001257983 */ /* 0x001f680000100800 */
[----:B-1----:R-:W5:Y:S04]  /*16490*/  LDL R36, [R1+0x669c] ;  /* 0x00669c0001247983 */ /* 0x002f680000100800 */
[----:B------:R0:W-:Y:S04]  /*164a0*/  STL [R1+0x594], R43 ;  /* 0x0005942b01007387 */ /* 0x0001e80000100800 */
[----:B------:R-:W5:Y:S04]  /*164b0*/  LDL R46, [R1+0x66a8] ;  /* 0x0066a800012e7983 */ /* 0x000f680000100800 */
[----:B0-----:R-:W5:Y:S01]  /*164c0*/  LDL R43, [R1+0x66a4] ;  /* 0x0066a400012b7983 */ /* 0x001f620000100800 */
[----:B------:R-:W-:Y:S01]  /*164d0*/  ISETP.GT.U32.AND P6, PT, R4, R38, PT ;  /* 0x000000260400720c */ /* 0x000fe20003fc4070 */
[----:B------:R-:W-:-:S02]  /*164e0*/  @!P5 IMAD.MOV R58, RZ, RZ, -R58 ;  /* 0x000000ffff3ad224 */ /* 0x000fc400078e0a3a */
[----:B------:R-:W-:Y:S02]  /*164f0*/  @!P3 IMAD.MOV R47, RZ, RZ, -R47 ;  /* 0x000000ffff2fb224 */ /* 0x000fe400078e0a2f */
[----:B------:R-:W-:Y:S01]  /*16500*/  IMAD.HI.U32 R57, R0, R56, RZ ;  /* 0x0000003800397227 */ /* 0x000fe200078e00ff */
[----:B------:R-:W-:Y:S07]  /*16510*/  STL [R1+0x590], R58 ;  /* 0x0005903a01007387 */ /* 0x000fee0000100800 */
[----:B------:R-:W-:Y:S01]  /*16520*/  @!P6 IMAD.IADD R38, R38, 0x1, -R4 ;  /* 0x000000012626e824 */ /* 0x000fe200078e0a04 */
[C---:B------:R-:W-:Y:S01]  /*16530*/  ISETP.GT.U32.AND P6, PT, R4.reuse, R45, PT ;  /* 0x0000002d0400720c */ /* 0x040fe20003fc4070 */
[----:B------:R0:W-:Y:S01]  /*16540*/  STL [R1+0x58c], R47 ;  /* 0x00058c2f01007387 */ /* 0x0001e20000100800 */
[----:B------:R-:W-:-:S02]  /*16550*/  ISETP.GT.U32.AND P2, PT, R4, R60, PT ;  /* 0x0000003c0400720c */ /* 0x000fc40003f44070 */
[----:B------:R-:W-:Y:S01]  /*16560*/  ISETP.GT.U32.AND P4, PT, R4, R38, PT ;  /* 0x000000260400720c */ /* 0x000fe20003f84070 */
[----:B------:R-:W-:Y:S01]  /*16570*/  IMAD.MOV R57, RZ, RZ, -R57 ;  /* 0x000000ffff397224 */ /* 0x000fe200078e0a39 */
[----:B0-----:R-:W5:Y:S01]  /*16580*/  LDL.LU R47, [R1+0x6b40] ;  /* 0x006b4000012f7983 */ /* 0x001f620000300800 */
[----:B------:R-:W-:-:S06]  /*16590*/  IMAD.MOV.U32 R58, RZ, RZ, R48 ;  /* 0x000000ffff3a7224 */ /* 0x000fcc00078e0030 */
[----:B------:R-:W-:Y:S02]  /*165a0*/  @!P6 IMAD.IADD R45, R45, 0x1, -R4 ;  /* 0x000000012d2de824 */ /* 0x000fe400078e0a04 */
[C---:B------:R-:W-:Y:S02]  /*165b0*/  IMAD R48, R4.reuse, R57, R56 ;  /* 0x0000003904307224 */ /* 0x040fe400078e0238 */
[----:B------:R-:W5:Y:S01]  /*165c0*/  LDL R57, [R1+0x66ac] ;  /* 0x0066ac0001397983 */ /* 0x000f620000100800 */
[----:B------:R-:W-:Y:S01]  /*165d0*/  ISETP.GT.U32.AND P5, PT, R4, R45, PT ;  /* 0x0000002d0400720c */ /* 0x000fe20003fa4070 */
[----:B------:R-:W-:Y:S02]  /*165e0*/  @!P1 IMAD.MOV R58, RZ, RZ, -R58 ;  /* 0x000000ffff3a9224 */ /* 0x000fe400078e0a3a */
[----:B------:R-:W5:Y:S01]  /*165f0*/  LDL R56, [R1+0x66b0] ;  /* 0x0066b00001387983 */ /* 0x000f620000100800 */
[--C-:B------:R-:W-:Y:S02]  /*16600*/  @!P4 IMAD.IADD R38, R38, 0x1, -R4.reuse ;  /* 0x000000012626c824 */ /* 0x100fe400078e0a04 */
[--C-:B------:R-:W-:Y:S01]  /*16610*/  @!P2 IMAD.IADD R60, R60, 0x1, -R4.reuse ;  /* 0x000000013c3ca824 */ /* 0x100fe200078e0a04 */
[----:B------:R0:W-:Y:S06]  /*16620*/  STL [R1+0x588], R58 ;  /* 0x0005883a01007387 */ /* 0x0001ec0000100800 */
[----:B------:R-:W-:Y:S01]  /*16630*/  @!P5 IMAD.IADD R45, R45, 0x1, -R4 ;  /* 0x000000012d2dd824 */ /* 0x000fe200078e0a04 */
[----:B0-----:R-:W5:Y:S01]  /*16640*/  LDL.LU R58, [R1+0xf0] ;  /* 0x0000f000013a7983 */ /* 0x001f620000300800 */
[----:B--2---:R-:W-:-:S02]  /*16650*/  ISETP.GT.U32.AND P1, PT, R4, R59, PT ;  /* 0x0000003b0400720c */ /* 0x004fc40003f24070 */
[C---:B---3--:R-:W-:Y:S02]  /*16660*/  ISETP.GT.U32.AND P4, PT, R4.reuse, R34, PT ;  /* 0x000000220400720c */ /* 0x048fe40003f84070 */
[----:B----4-:R-:W-:-:S09]  /*16670*/  ISETP.GT.U32.AND P2, PT, R4, R35, PT ;  /* 0x000000230400720c */ /* 0x010fd20003f44070 */
[--C-:B------:R-:W-:Y:S02]  /*16680*/  @!P1 IMAD.IADD R59, R59, 0x1, -R4.reuse ;  /* 0x000000013b3b9824 */ /* 0x100fe400078e0a04 */
[--C-:B------:R-:W-:Y:S02]  /*16690*/  @!P4 IMAD.IADD R34, R34, 0x1, -R4.reuse ;  /* 0x000000012222c824 */ /* 0x100fe400078e0a04 */
[----:B------:R-:W-:Y:S01]  /*166a0*/  @!P2 IMAD.IADD R35, R35, 0x1, -R4 ;  /* 0x000000012323a824 */ /* 0x000fe200078e0a04 */
[----:B-----5:R-:W-:Y:S02]  /*166b0*/  ISETP.GE.AND P1, PT, R37, RZ, PT ;  /* 0x000000ff2500720c */ /* 0x020fe40003f26270 */
[----:B------:R-:W-:Y:S02]  /*166c0*/  ISETP.GE.AND P5, PT, R36, RZ, PT ;  /* 0x000000ff2400720c */ /* 0x000fe40003fa6270 */
[----:B------:R-:W2:Y:S04]  /*166d0*/  LDL.LU R36, [R1+0x6b3c] ;  /* 0x006b3c0001247983 */ /* 0x000ea80000300800 */
[----:B------:R-:W3:Y:S01]  /*166e0*/  LDL.LU R37, [R1+0x6b38] ;  /* 0x006b380001257983 */ /* 0x000ee20000300800 */
[----:B------:R-:W-:-:S02]  /*166f0*/  ISETP.GE.AND P2, PT, R46, RZ, PT ;  /* 0x000000ff2e00720c */ /* 0x000fc40003f46270 */
[----:B------:R-:W-:Y:S02]  /*16700*/  ISETP.GE.AND P4, PT, R43, RZ, PT ;  /* 0x000000ff2b00720c */ /* 0x000fe40003f86270 */
[----:B------:R-:W4:Y:S04]  /*16710*/  LDL.LU R43, [R1+0x6b34] ;  /* 0x006b3400012b7983 */ /* 0x000f280000300800 */
[----:B------:R-:W5:Y:S01]  /*16720*/  LDL R46, [R1+0x66b4] ;  /* 0x0066b400012e7983 */ /* 0x000f620000100800 */
[C---:B------:R-:W-:Y:S02]  /*16730*/  ISETP.GT.U32.AND P0, PT, R4.reuse, R42, PT ;  /* 0x0000002a0400720c */ /* 0x040fe40003f04070 */
[C---:B------:R-:W-:Y:S02]  /*16740*/  ISETP.GT.U32.AND P6, PT, R4.reuse, R39, PT ;  /* 0x000000270400720c */ /* 0x040fe40003fc4070 */
[----:B------:R-:W-:-:S09]  /*16750*/  ISETP.GT.U32.AND P3, PT, R4, R44, PT ;  /* 0x0000002c0400720c */ /* 0x000fd20003f64070 */
[--C-:B------:R-:W-:Y:S01]  /*16760*/  @!P0 IMAD.IADD R42, R42, 0x1, -R4.reuse ;  /* 0x000000012a2a8824 */ /* 0x100fe200078e0a04 */
[C---:B------:R-:W-:Y:S01]  /*16770*/  ISETP.GT.U32.AND P0, PT, R4.reuse, R41, PT ;  /* 0x000000290400720c */ /* 0x040fe20003f04070 */
[--C-:B------:R-:W-:Y:S01]  /*16780*/  @!P6 IMAD.IADD R39, R39, 0x1, -R4.reuse ;  /* 0x000000012727e824 */ /* 0x100fe200078e0a04 */
[----:B------:R-:W-:Y:S01]  /*16790*/  ISETP.GT.U32.AND P6, PT, R4, R40, PT ;  /* 0x000000280400720c */ /* 0x000fe20003fc4070 */
[----:B------:R-:W-:Y:S01]  /*167a0*/  @!P3 IMAD.IADD R44, R44, 0x1, -R4 ;  /* 0x000000012c2cb824 */ /* 0x000fe200078e0a04 */
[----:B------:R-:W-:Y:S01]  /*167b0*/  ISETP.GT.U32.AND P3, PT, R4, R47, PT ;  /* 0x0000002f0400720c */ /* 0x000fe20003f64070 */
[----:B------:R-:W-:-:S08]  /*167c0*/  @!P5 IMAD.MOV R38, RZ, RZ, -R38 ;  /* 0x000000ffff26d224 */ /* 0x000fd000078e0a26 */
[--C-:B------:R-:W-:Y:S01]  /*167d0*/  @!P0 IMAD.IADD R41, R41, 0x1, -R4.reuse ;  /* 0x0000000129298824 */ /* 0x100fe200078e0a04 */
[----:B------:R-:W-:Y:S01]  /*167e0*/  ISETP.GE.AND P0, PT, R57, RZ, PT ;  /* 0x000000ff3900720c */ /* 0x000fe20003f06270 */
[----:B------:R-:W-:Y:S01]  /*167f0*/  @!P6 IMAD.IADD R40, R40, 0x1, -R4 ;  /* 0x000000012828e824 */ /* 0x000fe200078e0a04 */
[----:B------:R-:W-:Y:S01]  /*16800*/  ISETP.GE.AND P6, PT, R56, RZ, PT ;  /* 0x000000ff3800720c */ /* 0x000fe20003fc6270 */
[----:B------:R-:W-:Y:S01]  /*16810*/  IMAD.MOV.U32 R57, RZ, RZ, R60 ;  /* 0x000000ffff397224 */ /* 0x000fe200078e003c */
[----:B------:R-:W2:Y:S01]  /*16820*/  LDL R56, [R1+0x67a0] ;  /* 0x0067a00001387983 */ /* 0x000ea20000100800 */
[----:B------:R-:W-:-:S03]  /*16830*/  @!P3 IMAD.IADD R47, R47, 0x1, -R4 ;  /* 0x000000012f2fb824 */ /* 0x000fc600078e0a04 */
[----:B------:R0:W-:Y:S01]  /*16840*/  STL [R1+0x584], R38 ;  /* 0x0005842601007387 */ /* 0x0001e20000100800 */
[----:B------:R-:W-:Y:S01]  /*16850*/  ISETP.GT.U32.AND P3, PT, R4, R59, PT ;  /* 0x0000003b0400720c */ /* 0x000fe20003f64070 */
[----:B------:R-:W-:Y:S02]  /*16860*/  @!P1 IMAD.MOV R57, RZ, RZ, -R57 ;  /* 0x000000ffff399224 */ /* 0x000fe400078e0a39 */
[----:B------:R-:W-:Y:S02]  /*16870*/  @!P2 IMAD.MOV R39, RZ, RZ, -R39 ;  /* 0x000000ffff27a224 */ /* 0x000fe400078e0a27 */
[----:B0-----:R-:W-:Y:S02]  /*16880*/  IMAD.MOV.U32 R38, RZ, RZ, R42 ;  /* 0x000000ffff267224 */ /* 0x001fe400078e002a */
[----:B------:R-:W2:Y:S02]  /*16890*/  LDL R42, [R1+0x66b8] ;  /* 0x0066b800012a7983 */ /* 0x000ea40000100800 */
[----:B------:R-:W-:-:S02]  /*168a0*/  @!P4 IMAD.MOV R38, RZ, RZ, -R38 ;  /* 0x000000ffff26c224 */ /* 0x000fc400078e0a26 */
[----:B------:R0:W-:Y:S01]  /*168b0*/  STL [R1+0x580], R57 ;  /* 0x0005803901007387 */ /* 0x0001e20000100800 */
[----:B------:R-:W-:Y:S02]  /*168c0*/  @!P0 IMAD.MOV R44, RZ, RZ, -R44 ;  /* 0x000000ffff2c8224 */ /* 0x000fe400078e0a2c */
[----:B------:R-:W-:Y:S01]  /*168d0*/  @!P6 IMAD.MOV R45, RZ, RZ, -R45 ;  /* 0x000000ffff2de224 */ /* 0x000fe200078e0a2d */
[----:B------:R1:W-:Y:S01]  /*168e0*/  STL [R1+0x57c], R38 ;  /* 0x00057c2601007387 */ /* 0x0003e20000100800 */
[----:B------:R-:W-:-:S03]  /*168f0*/  @!P3 IMAD.IADD R59, R59, 0x1, -R4 ;  /* 0x000000013b3bb824 */ /* 0x000fc600078e0a04 */
[----:B0-----:R-:W3:Y:S04]  /*16900*/  LDL R57, [R1+0x66c0] ;  /* 0x0066c00001397983 */ /* 0x001ee80000100800 */
[----:B-1----:R-:W3:Y:S04]  /*16910*/  LDL R38, [R1+0x66bc] ;  /* 0x0066bc0001267983 */ /* 0x002ee80000100800 */
[----:B------:R0:W-:Y:S04]  /*16920*/  STL [R1+0x578], R39 ;  /* 0x0005782701007387 */ /* 0x0001e80000100800 */
[----:B------:R-:W3:Y:S04]  /*16930*/  LDL R60, [R1+0x66c8] ;  /* 0x0066c800013c7983 */ /* 0x000ee80000100800 */
[----:B0-----:R-:W3:Y:S04]  /*16940*/  LDL R39, [R1+0x66c4] ;  /* 0x0066c40001277983 */ /* 0x001ee80000100800 */
[----:B------:R0:W-:Y:S04]  /*16950*/  STL [R1+0x574], R44 ;  /* 0x0005742c01007387 */ /* 0x0001e80000100800 */
[----:B0-----:R-:W3:Y:S04]  /*16960*/  LDL.LU R44, [R1+0x6b30] ;  /* 0x006b3000012c7983 */ /* 0x001ee80000300800 */
[----:B------:R0:W-:Y:S04]  /*16970*/  STL [R1+0x570], R45 ;  /* 0x0005702d01007387 */ /* 0x0001e80000100800 */
[----:B0-----:R-:W3:Y:S01]  /*16980*/  LDL.LU R45, [R1+0x6b2c] ;  /* 0x006b2c00012d7983 */ /* 0x001ee20000300800 */
[----:B-----5:R-:W-:-:S03]  /*16990*/  ISETP.GE.AND P3, PT, R46, RZ, PT ;  /* 0x000000ff2e00720c */ /* 0x020fc60003f66270 */
[----:B------:R-:W5:Y:S01]  /*169a0*/  LDL.LU R46, [R1+0x6b28] ;  /* 0x006b2800012e7983 */ /* 0x000f620000300800 */
[C---:B------:R-:W-:Y:S02]  /*169b0*/  ISETP.GT.U32.AND P1, PT, R4.reuse, R34, PT ;  /* 0x000000220400720c */ /* 0x040fe40003f24070 */
[C---:B------:R-:W-:Y:S02]  /*169c0*/  ISETP.GT.U32.AND P5, PT, R4.reuse, R35, PT ;  /* 0x000000230400720c */ /* 0x040fe40003fa4070 */
[C---:B------:R-:W-:Y:S02]  /*169d0*/  ISETP.GT.U32.AND P4, PT, R4.reuse, R41, PT ;  /* 0x000000290400720c */ /* 0x040fe40003f84070 */
[C---:B------:R-:W-:Y:S02]  /*169e0*/  ISETP.GT.U32.AND P0, PT, R4.reuse, R47, PT ;  /* 0x0000002f0400720c */ /* 0x040fe40003f04070 */
[----:B------:R-:W-:-:S05]  /*169f0*/  ISETP.GT.U32.AND P2, PT, R4, R40, PT ;  /* 0x000000280400720c */ /* 0x000fca0003f44070 */
[--C-:B------:R-:W-:Y:S02]  /*16a00*/  @!P1 IMAD.IADD R34, R34, 0x1, -R4.reuse ;  /* 0x0000000122229824 */ /* 0x100fe400078e0a04 */
[--C-:B------:R-:W-:Y:S02]  /*16a10*/  @!P5 IMAD.IADD R35, R35, 0x1, -R4.reuse ;  /* 0x000000012323d824 */ /* 0x100fe400078e0a04 */
[--C-:B------:R-:W-:Y:S02]  /*16a20*/  @!P4 IMAD.IADD R41, R41, 0x1, -R4.reuse ;  /* 0x000000012929c824 */ /* 0x100fe400078e0a04 */
[--C-:B------:R-:W-:Y:S02]  /*16a30*/  @!P0 IMAD.IADD R47, R47, 0x1, -R4.reuse ;  /* 0x000000012f2f8824 */ /* 0x100fe400078e0a04 */
[----:B------:R-:W-:Y:S01]  /*16a40*/  @!P2 IMAD.IADD R40, R40, 0x1, -R4 ;  /* 0x000000012828a824 */ /* 0x000fe200078e0a04 */
[----:B----4-:R-:W-:Y:S01]  /*16a50*/  ISETP.GT.U32.AND P2, PT, R4, R43, PT ;  /* 0x0000002b0400720c */ /* 0x010fe20003f44070 */
[----:B------:R-:W-:Y:S01]  /*16a60*/  @!P3 IMAD.MOV R59, RZ, RZ, -R59 ;  /* 0x000000ffff3bb224 */ /* 0x000fe200078e0a3b */
[----:B--2---:R-:W-:-:S02]  /*16a70*/  ISETP.GE.AND P0, PT, R42, RZ, PT ;  /* 0x000000ff2a00720c */ /* 0x004fc40003f06270 */
[----:B------:R-:W2:Y:S09]  /*16a80*/  LDL.LU R42, [R1+0x6b24] ;  /* 0x006b2400012a7983 */ /* 0x000eb20000300800 */
[----:B------:R-:W-:Y:S01]  /*16a90*/  @!P2 IMAD.IADD R43, R43, 0x1, -R4 ;  /* 0x000000012b2ba824 */ /* 0x000fe200078e0a04 */
[----:B------:R-:W-:Y:S01]  /*16aa0*/  IABS R56, R56 ;  /* 0x0000003800387213 */ /* 0x000fe20000000000 */
[----:B------:R-:W-:Y:S01]  /*16ab0*/  @!P0 IMAD.MOV R34, RZ, RZ, -R34 ;  /* 0x000000ffff228224 */ /* 0x000fe200078e0a22 */
[----:B---3--:R-:W-:-:S02]  /*16ac0*/  ISETP.GT.U32.AND P4, PT, R4, R44, PT ;  /* 0x0000002c0400720c */ /* 0x008fc40003f84070 */
[----:B------:R-:W-:-:S11]  /*16ad0*/  ISETP.GT.U32.AND P5, PT, R4, R45, PT ;  /* 0x0000002d0400720c */ /* 0x000fd60003fa4070 */
[--C-:B------:R-:W-:Y:S01]  /*16ae0*/  @!P4 IMAD.IADD R44, R44, 0x1, -R4.reuse ;  /* 0x000000012c2cc824 */ /* 0x100fe200078e0a04 */
[----:B------:R-:W-:Y:S01]  /*16af0*/  ISETP.GE.AND P4, PT, R39, RZ, PT ;  /* 0x000000ff2700720c */ /* 0x000fe20003f86270 */
[----:B------:R-:W-:Y:S01]  /*16b00*/  @!P5 IMAD.IADD R45, R45, 0x1, -R4 ;  /* 0x000000012d2dd824 */ /* 0x000fe200078e0a04 */
[----:B------:R-:W-:Y:S02]  /*16b10*/  ISETP.GE.AND P5, PT, R57, RZ, PT ;  /* 0x000000ff3900720c */ /* 0x000fe40003fa6270 */
[----:B------:R-:W-:-:S09]  /*16b20*/  ISETP.GE.AND P2, PT, R60, RZ, PT ;  /* 0x000000ff3c00720c */ /* 0x000fd20003f46270 */
[----:B------:R-:W-:Y:S02]  /*16b30*/  @!P4 IMAD.MOV R40, RZ, RZ, -R40 ;  /* 0x000000ffff28c224 */ /* 0x000fe400078e0a28 */
[----:B------:R-:W-:-:S04]  /*16b40*/  IMAD.HI.U32 R57, R0, R56, RZ ;  /* 0x0000003800397227 */ /* 0x000fc800078e00ff */
[----:B------:R-:W-:Y:S02]  /*16b50*/  @!P5 IMAD.MOV R41, RZ, RZ, -R41 ;  /* 0x000000ffff29d224 */ /* 0x000fe400078e0a29 */
[----:B------:R-:W-:Y:S01]  /*16b60*/  IMAD.MOV R57, RZ, RZ, -R57 ;  /* 0x000000ffff397224 */ /* 0x000fe200078e0a39 */
[----:B-----5:R-:W-:-:S13]  /*16b70*/  ISETP.GT.U32.AND P1, PT, R4, R46, PT ;  /* 0x0000002e0400720c */ /* 0x020fda0003f24070 */
[----:B------:R-:W-:Y:S01]  /*16b80*/  @!P1 IMAD.IADD R46, R46, 0x1, -R4 ;  /* 0x000000012e2e9824 */ /* 0x000fe200078e0a04 */
[----:B------:R-:W-:Y:S02]  /*16b90*/  ISETP.GE.AND P1, PT, R38, RZ, PT ;  /* 0x000000ff2600720c */ /* 0x000fe40003f26270 */
[----:B------:R-:W3:Y:S04]  /*16ba0*/  LDL.LU R38, [R1+0x6b20] ;  /* 0x006b200001267983 */ /* 0x000ee80000300800 */
[----:B------:R-:W4:Y:S04]  /*16bb0*/  LDL.LU R39, [R1+0x6b1c] ;  /* 0x006b1c0001277983 */ /* 0x000f280000300800 */
[----:B------:R0:W-:Y:S02]  /*16bc0*/  STL [R1+0x56c], R59 ;  /* 0x00056c3b01007387 */ /* 0x0001e40000100800 */
[----:B0-----:R-:W-:-:S02]  /*16bd0*/  IMAD.MOV.U32 R59, RZ, RZ, R35 ;  /* 0x000000ffff3b7224 */ /* 0x001fc400078e0023 */
[----:B------:R0:W-:Y:S02]  /*16be0*/  STL [R1+0x568], R34 ;  /* 0x0005682201007387 */ /* 0x0001e40000100800 */
[----:B------:R-:W-:Y:S02]  /*16bf0*/  @!P1 IMAD.MOV R59, RZ, RZ, -R59 ;  /* 0x000000ffff3b9224 */ /* 0x000fe400078e0a3b */
[----:B------:R-:W5:Y:S04]  /*16c00*/  LDL R35, [R1+0x66d0] ;  /* 0x0066d00001237983 */ /* 0x000f680000100800 */
[----:B------:R-:W3:Y:S04]  /*16c10*/  LDL R60, [R1+0x66e0] ;  /* 0x0066e000013c7983 */ /* 0x000ee80000100800 */
[----:B0-----:R-:W3:Y:S04]  /*16c20*/  LDL R34, [R1+0x66cc] ;  /* 0x0066cc0001227983 */ /* 0x001ee80000100800 */
[----:B------:R0:W-:Y:S04]  /*16c30*/  STL [R1+0x564], R59 ;  /* 0x0005643b01007387 */ /* 0x0001e80000100800 */
[----:B0-----:R-:W5:Y:S04]  /*16c40*/  LDL R59, [R1+0x66e4] ;  /* 0x0066e400013b7983 */ /* 0x001f680000100800 */
[----:B------:R0:W-:Y:S04]  /*16c50*/  STL [R1+0x560], R41 ;  /* 0x0005602901007387 */ /* 0x0001e80000100800 */
[----:B------:R1:W-:Y:S01]  /*16c60*/  STL [R1+0x55c], R40 ;  /* 0x00055c2801007387 */ /* 0x0003e20000100800 */
[----:B0-----:R-:W-:-:S03]  /*16c70*/  IMAD.MOV.U32 R41, RZ, RZ, R47 ;  /* 0x000000ffff297224 */ /* 0x001fc600078e002f */
[----:B-1----:R-:W5:Y:S01]  /*16c80*/  LDL.LU R40, [R1+0x6b18] ;  /* 0x006b180001287983 */ /* 0x002f620000300800 */
[----:B------:R-:W-:Y:S02]  /*16c90*/  @!P2 IMAD.MOV R41, RZ, RZ, -R41 ;  /* 0x000000ffff29a224 */ /* 0x000fe400078e0a29 */
[C---:B------:R-:W-:Y:S02]  /*16ca0*/  IMAD R47, R4.reuse, R57, R56 ;  /* 0x00000039042f7224 */ /* 0x040fe400078e0238 */
[----:B------:R-:W5:Y:S04]  /*16cb0*/  LDL R57, [R1+0x66d4] ;  /* 0x0066d40001397983 */ /* 0x000f680000100800 */
[----:B------:R-:W5:Y:S04]  /*16cc0*/  LDL R56, [R1+0x66dc] ;  /* 0x0066dc0001387983 */ /* 0x000f680000100800 */
[----:B------:R0:W-:Y:S04]  /*16cd0*/  STL [R1+0x558], R41 ;  /* 0x0005582901007387 */ /* 0x0001e80000100800 */
[----:B0-----:R-:W5:Y:S01]  /*16ce0*/  LDL.LU R41, [R1+0x6b14] ;  /* 0x006b140001297983 */ /* 0x001f620000300800 */
[----:B------:R-:W-:-:S13]  /*16cf0*/  ISETP.GT.U32.AND P6, PT, R4, R58, PT ;  /* 0x0000003a0400720c */ /* 0x000fda0003fc4070 */
[----:B------:R-:W-:Y:S01]  /*16d00*/  @!P6 IMAD.IADD R58, R58, 0x1, -R4 ;  /* 0x000000013a3ae824 */ /* 0x000fe200078e0a04 */
[----:B--2---:R-:W-:-:S04]  /*16d10*/  ISETP.GT.U32.AND P6, PT, R4, R42, PT ;  /* 0x0000002a0400720c */ /* 0x004fc80003fc4070 */
[C---:B------:R-:W-:Y:S02]  /*16d20*/  ISETP.GT.U32.AND P3, PT, R4.reuse, R58, PT ;  /* 0x0000003a0400720c */ /* 0x040fe40003f64070 */
[----:B------:R-:W-:-:S07]  /*16d30*/  ISETP.GT.U32.AND P0, PT, R4, R46, PT ;  /* 0x0000002e0400720c */ /* 0x000fce0003f04070 */
[----:B------:R-:W-:-:S05]  /*16d40*/  @!P6 IMAD.IADD R42, R42, 0x1, -R4 ;  /* 0x000000012a2ae824 */ /* 0x000fca00078e0a04 */
[----:B------:R-:W-:Y:S01]  /*16d50*/  ISETP.GT.U32.AND P5, PT, R4, R42, PT ;  /* 0x0000002a0400720c */ /* 0x000fe20003fa4070 */
[--C-:B------:R-:W-:Y:S01]  /*16d60*/  @!P3 IMAD.IADD R58, R58, 0x1, -R4.reuse ;  /* 0x000000013a3ab824 */ /* 0x100fe200078e0a04 */
[----:B------:R-:W-:Y:S01]  /*16d70*/  ISETP.GT.U32.AND P1, PT, R4, R45, PT ;  /* 0x0000002d0400720c */ /* 0x000fe20003f24070 */
[----:B------:R-:W-:-:S10]  /*16d80*/  @!P0 IMAD.IADD R46, R46, 0x1, -R4 ;  /* 0x000000012e2e8824 */ /* 0x000fd400078e0a04 */
[--C-:B------:R-:W-:Y:S02]  /*16d90*/  @!P5 IMAD.IADD R42, R42, 0x1, -R4.reuse ;  /* 0x000000012a2ad824 */ /* 0x100fe400078e0a04 */
[----:B------:R-:W-:Y:S01]  /*16da0*/  @!P1 IMAD.IADD R45, R45, 0x1, -R4 ;  /* 0x000000012d2d9824 */ /* 0x000fe200078e0a04 */
[----:B------:R-:W-:-:S13]  /*16db0*/  ISETP.GT.U32.AND P6, PT, R4, R44, PT ;  /* 0x0000002c0400720c */ /* 0x000fda0003fc4070 */
[----:B------:R-:W-:Y:S01]  /*16dc0*/  @!P6 IMAD.IADD R44, R44, 0x1, -R4 ;  /* 0x000000012c2ce824 */ /* 0x000fe200078e0a04 */
[----:B------:R-:W-:-:S13]  /*16dd0*/  ISETP.GT.U32.AND P6, PT, R4, R37, PT ;  /* 0x000000250400720c */ /* 0x000fda0003fc4070 */
[----:B------:R-:W-:Y:S01]  /*16de0*/  @!P6 IMAD.IADD R37, R37, 0x1, -R4 ;  /* 0x000000012525e824 */ /* 0x000fe200078e0a04 */
[----:B----4-:R-:W-:Y:S02]  /*16df0*/  ISETP.GT.U32.AND P0, PT, R4, R39, PT ;  /* 0x000000270400720c */ /* 0x010fe40003f04070 */
[----:B---3--:R-:W-:-:S11]  /*16e00*/  ISETP.GE.AND P5, PT, R34, RZ, PT ;  /* 0x000000ff2200720c */ /* 0x008fd60003fa6270 */
[----:B------:R-:W-:Y:S01]  /*16e10*/  @!P0 IMAD.IADD R39, R39, 0x1, -R4 ;  /* 0x0000000127278824 */ /* 0x000fe200078e0a04 */
[----:B------:R-:W2:Y:S01]  /*16e20*/  LDL.LU R34, [R1+0x6b10] ;  /* 0x006b100001227983 */ /* 0x000ea20000300800 */
[----:B-----5:R-:W-:-:S13]  /*16e30*/  ISETP.GT.U32.AND P3, PT, R4, R40, PT ;  /* 0x000000280400720c */ /* 0x020fda0003f64070 */
[----:B------:R-:W-:Y:S01]  /*16e40*/  @!P3 IMAD.IADD R40, R40, 0x1, -R4 ;  /* 0x000000012828b824 */ /* 0x000fe200078e0a04 */
[----:B------:R-:W-:Y:S01]  /*16e50*/  ISETP.GE.AND P3, PT, R57, RZ, PT ;  /* 0x000000ff3900720c */ /* 0x000fe20003f66270 */
[----:B------:R-:W-:Y:S01]  /*16e60*/  IMAD.MOV.U32 R57, RZ, RZ, R58 ;  /* 0x000000ffff397224 */ /* 0x000fe200078e003a */
[----:B------:R-:W-:-:S03]  /*16e70*/  ISETP.GT.U32.AND P2, PT, R4, R41, PT ;  /* 0x000000290400720c */ /* 0x000fc60003f44070 */
[----:B------:R-:W-:Y:S01]  /*16e80*/  @!P5 IMAD.MOV R57, RZ, RZ, -R57 ;  /* 0x000000ffff39d224 */ /* 0x000fe200078e0a39 */
[----:B------:R-:W-:Y:S01]  /*16e90*/  ISETP.GE.AND P0, PT, R56, RZ, PT ;  /* 0x000000ff3800720c */ /* 0x000fe20003f06270 */
[----:B------:R-:W-:-:S08]  /*16ea0*/  IMAD.MOV.U32 R58, RZ, RZ, R46 ;  /* 0x000000ffff3a7224 */ /* 0x000fd000078e002e */
[----:B------:R-:W-:Y:S01]  /*16eb0*/  @!P2 IMAD.IADD R41, R41, 0x1, -R4 ;  /* 0x000000012929a824 */ /* 0x000fe200078e0a04 */
[----:B------:R-:W-:Y:S02]  /*16ec0*/  ISETP.GE.AND P2, PT, R35, RZ, PT ;  /* 0x000000ff2300720c */ /* 0x000fe40003f46270 */
[----:B------:R-:W3:Y:S04]  /*16ed0*/  LDL.LU R35, [R1+0x6b0c] ;  /* 0x006b0c0001237983 */ /* 0x000ee80000300800 */
[----:B------:R-:W4:Y:S04]  /*16ee0*/  LDL R56, [R1+0x67a4] ;  /* 0x0067a40001387983 */ /* 0x000f280000100800 */
[----:B------:R-:W5:Y:S04]  /*16ef0*/  LDL R46, [R1+0x66f8] ;  /* 0x0066f800012e7983 */ /* 0x000f680000100800 */
[----:B------:R0:W-:Y:S02]  /*16f00*/  STL [R1+0x554], R57 ;  /* 0x0005543901007387 */ /* 0x0001e40000100800 */
[----:B0-----:R-:W-:-:S02]  /*16f10*/  IMAD.MOV.U32 R57, RZ, RZ, R45 ;  /* 0x000000ffff397224 */ /* 0x001fc400078e002d */
[----:B------:R-:W3:Y:S01]  /*16f20*/  LDL R45, [R1+0x66e8] ;  /* 0x0066e800012d7983 */ /* 0x000ee20000100800 */
[----:B------:R-:W-:Y:S02]  /*16f30*/  @!P2 IMAD.MOV R58, RZ, RZ, -R58 ;  /* 0x000000ffff3aa224 */ /* 0x000fe400078e0a3a */
[----:B------:R-:W-:-:S03]  /*16f40*/  @!P3 IMAD.MOV R57, RZ, RZ, -R57 ;  /* 0x000000ffff39b224 */ /* 0x000fc600078e0a39 */
[----:B------:R0:W-:Y:S01]  /*16f50*/  STL [R1+0x550], R58 ;  /* 0x0005503a01007387 */ /* 0x0001e20000100800 */
[----:B------:R-:W-:-:S03]  /*16f60*/  ISETP.GT.U32.AND P1, PT, R4, R38, PT ;  /* 0x000000260400720c */ /* 0x000fc60003f24070 */
[----:B------:R1:W-:Y:S04]  /*16f70*/  STL [R1+0x54c], R57 ;  /* 0x00054c3901007387 */ /* 0x0003e80000100800 */
[----:B0-----:R-:W4:Y:S04]  /*16f80*/  LDL R58, [R1+0x6704] ;  /* 0x00670400013a7983 */ /* 0x001f280000100800 */
[----:B-1----:R-:W4:Y:S02]  /*16f90*/  LDL R57, [R1+0x66fc] ;  /* 0x0066fc0001397983 */ /* 0x002f240000100800 */
[----:B------:R-:W-:Y:S01]  /*16fa0*/  @!P1 IMAD.IADD R38, R38, 0x1, -R4 ;  /* 0x0000000126269824 */ /* 0x000fe200078e0a04 */
[----:B------:R-:W-:-:S02]  /*16fb0*/  ISETP.GE.AND P1, PT, R60, RZ, PT ;  /* 0x000000ff3c00720c */ /* 0x000fc40003f26270 */
[----:B------:R-:W4:Y:S01]  /*16fc0*/  LDL R60, [R1+0x6700] ;  /* 0x00670000013c7983 */ /* 0x000f220000100800 */
[----:B------:R-:W-:-:S03]  /*16fd0*/  ISETP.GE.AND P6, PT, R59, RZ, PT ;  /* 0x000000ff3b00720c */ /* 0x000fc60003fc6270 */
[----:B------:R-:W4:Y:S01]  /*16fe0*/  LDL R59, [R1+0x6708] ;  /* 0x00670800013b7983 */ /* 0x000f220000100800 */
[----:B------:R-:W-:-:S13]  /*16ff0*/  ISETP.GT.U32.AND P4, PT, R4, R43, PT ;  /* 0x0000002b0400720c */ /* 0x000fda0003f84070 */
[----:B------:R-:W-:Y:S01]  /*17000*/  @!P4 IMAD.IADD R43, R43, 0x1, -R4 ;  /* 0x000000012b2bc824 */ /* 0x000fe200078e0a04 */
[----:B------:R-:W-:-:S13]  /*17010*/  ISETP.GT.U32.AND P4, PT, R4, R36, PT ;  /* 0x000000240400720c */ /* 0x000fda0003f84070 */
[----:B------:R-:W-:Y:S01]  /*17020*/  @!P4 IMAD.IADD R36, R36, 0x1, -R4 ;  /* 0x000000012424c824 */ /* 0x000fe200078e0a04 */
[C---:B------:R-:W-:Y:S01]  /*17030*/  ISETP.GT.U32.AND P4, PT, R4.reuse, R41, PT ;  /* 0x000000290400720c */ /* 0x040fe20003f84070 */
[----:B------:R-:W-:Y:S01]  /*17040*/  @!P1 IMAD.MOV R43, RZ, RZ, -R43 ;  /* 0x000000ffff2b9224 */ /* 0x000fe200078e0a2b */
[C---:B------:R-:W-:Y:S02]  /*17050*/  ISETP.GT.U32.AND P2, PT, R4.reuse, R40, PT ;  /* 0x000000280400720c */ /* 0x040fe40003f44070 */
[----:B------:R-:W-:-:S09]  /*17060*/  ISETP.GT.U32.AND P1, PT, R4, R36, PT ;  /* 0x000000240400720c */ /* 0x000fd20003f24070 */
[----:B------:R-:W-:Y:S02]  /*17070*/  @!P4 IMAD.IADD R41, R41, 0x1, -R4 ;  /* 0x000000012929c824 */ /* 0x000fe400078e0a04 */
[----:B------:R-:W-:Y:S02]  /*17080*/  @!P0 IMAD.MOV R44, RZ, RZ, -R44 ;  /* 0x000000ffff2c8224 */ /* 0x000fe400078e0a2c */
[----:B------:R-:W-:-:S03]  /*17090*/  @!P6 IMAD.MOV R42, RZ, RZ, -R42 ;  /* 0x000000ffff2ae224 */ /* 0x000fc600078e0a2a */
[----:B------:R0:W-:Y:S01]  /*170a0*/  STL [R1+0x548], R44 ;  /* 0x0005482c01007387 */ /* 0x0001e20000100800 */
[----:B------:R-:W-:-:S03]  /*170b0*/  @!P2 IMAD.IADD R40, R40, 0x1, -R4 ;  /* 0x000000012828a824 */ /* 0x000fc600078e0a04 */
[----:B------:R-:W-:Y:S01]  /*170c0*/  STL [R1+0x544], R43 ;  /* 0x0005442b01007387 */ /* 0x000fe20000100800 */
[----:B------:R-:W-:-:S03]  /*170d0*/  @!P1 IMAD.IADD R36, R36, 0x1, -R4 ;  /* 0x0000000124249824 */ /* 0x000fc600078e0a04 */
[----:B------:R-:W-:Y:S01]  /*170e0*/  STL [R1+0x540], R42 ;  /* 0x0005402a01007387 */ /* 0x000fe20000100800 */
[C---:B------:R-:W-:Y:S02]  /*170f0*/  ISETP.GT.U32.AND P5, PT, R4.reuse, R39, PT ;  /* 0x000000270400720c */ /* 0x040fe40003fa4070 */
[C---:B------:R-:W-:Y:S02]  /*17100*/  ISETP.GT.U32.AND P0, PT, R4.reuse, R38, PT ;  /* 0x000000260400720c */ /* 0x040fe40003f04070 */
[----:B------:R-:W-:Y:S01]  /*17110*/  ISETP.GT.U32.AND P3, PT, R4, R37, PT ;  /* 0x000000250400720c */ /* 0x000fe20003f64070 */
[----:B0-----:R-:W-:-:S08]  /*17120*/  IMAD.MOV.U32 R44, RZ, RZ, R40 ;  /* 0x000000ffff2c7224 */ /* 0x001fd000078e0028 */
[--C-:B------:R-:W-:Y:S01]  /*17130*/  @!P5 IMAD.IADD R39, R39, 0x1, -R4.reuse ;  /* 0x000000012727d824 */ /* 0x100fe200078e0a04 */
[----:B------:R-:W-:Y:S01]  /*17140*/  ISETP.GT.U32.AND P5, PT, R4, R33, PT ;  /* 0x000000210400720c */ /* 0x000fe20003fa4070 */
[--C-:B------:R-:W-:Y:S01]  /*17150*/  @!P0 IMAD.IADD R38, R38, 0x1, -R4.reuse ;  /* 0x0000000126268824 */ /* 0x100fe200078e0a04 */
[C---:B------:R-:W-:Y:S01]  /*17160*/  ISETP.GT.U32.AND P0, PT, R4.reuse, R32, PT ;  /* 0x000000200400720c */ /* 0x040fe20003f04070 */
[----:B------:R-:W-:Y:S02]  /*17170*/  IMAD.MOV.U32 R40, RZ, RZ, R39 ;  /* 0x000000ffff287224 */ /* 0x000fe400078e0027 */
[----:B------:R-:W-:Y:S01]  /*17180*/  @!P3 IMAD.IADD R37, R37, 0x1, -R4 ;  /* 0x000000012525b824 */ /* 0x000fe200078e0a04 */
[----:B------:R-:W-:-:S07]  /*17190*/  ISETP.GT.U32.AND P3, PT, R4, R31, PT ;  /* 0x0000001f0400720c */ /* 0x000fce0003f64070 */
[--C-:B------:R-:W-:Y:S02]  /*171a0*/  @!P5 IMAD.IADD R33, R33, 0x1, -R4.reuse ;  /* 0x000000012121d824 */ /* 0x100fe400078e0a04 */
[----:B------:R-:W-:-:S04]  /*171b0*/  @!P0 IMAD.IADD R32, R32, 0x1, -R4 ;  /* 0x0000000120208824 */ /* 0x000fc800078e0a04 */
[----:B------:R-:W-:Y:S01]  /*171c0*/  @!P3 IMAD.IADD R31, R31, 0x1, -R4 ;  /* 0x000000011f1fb824 */ /* 0x000fe200078e0a04 */
[----:B--2---:R-:W-:-:S13]  /*171d0*/  ISETP.GT.U32.AND P2, PT, R4, R34, PT ;  /* 0x000000220400720c */ /* 0x004fda0003f44070 */
[----:B------:R-:W-:Y:S01]  /*171e0*/  @!P2 IMAD.IADD R34, R34, 0x1, -R4 ;  /* 0x000000012222a824 */ /* 0x000fe200078e0a04 */
[----:B---3--:R-:W-:Y:S01]  /*171f0*/  ISETP.GE.AND P4, PT, R45, RZ, PT ;  /* 0x000000ff2d00720c */ /* 0x008fe20003f86270 */
[----:B------:R-:W-:Y:S01]  /*17200*/  IMAD.MOV.U32 R45, RZ, RZ, R41 ;  /* 0x000000ffff2d7224 */ /* 0x000fe200078e0029 */
[----:B-----5:R-:W-:-:S11]  /*17210*/  ISETP.GE.AND P1, PT, R46, RZ, PT ;  /* 0x000000ff2e00720c */ /* 0x020fd60003f26270 */
[----:B------:R-:W-:-:S05]  /*17220*/  @!P4 IMAD.MOV R45, RZ, RZ, -R45 ;  /* 0x000000ffff2dc224 */ /* 0x000fca00078e0a2d */
[----:B------:R0:W-:Y:S04]  /*17230*/  STL [R1+0x53c], R45 ;  /* 0x00053c2d01007387 */ /* 0x0001e80000100800 */
[----:B------:R-:W2:Y:S04]  /*17240*/  LDL R46, [R1+0x6710] ;  /* 0x00671000012e7983 */ /* 0x000ea80000100800 */
[----:B0-----:R-:W3:Y:S01]  /*17250*/  LDL R45, [R1+0x670c] ;  /* 0x00670c00012d7983 */ /* 0x001ee20000100800 */
[----:B----4-:R-:W-:-:S03]  /*17260*/  ISETP.GE.AND P2, PT, R57, RZ, PT ;  /* 0x000000ff3900720c */ /* 0x010fc60003f46270 */
[----:B------:R-:W4:Y:S01]  /*17270*/  LDL R57, [R1+0x66f0] ;  /* 0x0066f00001397983 */ /* 0x000f220000100800 */
[----:B------:R-:W-:Y:S01]  /*17280*/  @!P1 IMAD.MOV R44, RZ, RZ, -R44 ;  /* 0x000000ffff2c9224 */ /* 0x000fe200078e0a2c */
[----:B------:R-:W-:Y:S02]  /*17290*/  ISETP.GE.AND P5, PT, R60, RZ, PT ;  /* 0x000000ff3c00720c */ /* 0x000fe40003fa6270 */
[----:B------:R-:W-:Y:S02]  /*172a0*/  ISETP.GE.AND P0, PT, R58, RZ, PT ;  /* 0x000000ff3a00720c */ /* 0x000fe40003f06270 */
[----:B------:R0:W-:Y:S04]  /*172b0*/  STL [R1+0x538], R44 ;  /* 0x0005382c01007387 */ /* 0x0001e80000100800 */
[----:B------:R-:W-:Y:S01]  /*172c0*/  @!P2 IMAD.MOV R40, RZ, RZ, -R40 ;  /* 0x000000ffff28a224 */ /* 0x000fe200078e0a28 */
[----:B------:R-:W5:Y:S04]  /*172d0*/  LDL R60, [R1+0x66ec] ;  /* 0x0066ec00013c7983 */ /* 0x000f680000100800 */
[----:B------:R-:W-:Y:S04]  /*172e0*/  STL [R1+0x534], R40 ;  /* 0x0005342801007387 */ /* 0x000fe80000100800 */
[----:B------:R-:W5:Y:S01]  /*172f0*/  LDL R58, [R1+0x66f4] ;  /* 0x0066f400013a7983 */ /* 0x000f620000100800 */
[----:B------:R-:W-:-:S03]  /*17300*/  ISETP.GE.AND P3, PT, R59, RZ, PT ;  /* 0x000000ff3b00720c */ /* 0x000fc60003f66270 */
[----:B------:R-:W5:Y:S01]  /*17310*/  LDL R59, [R1+0x6714] ;  /* 0x00671400013b7983 */ /* 0x000f620000100800 */
[----:B------:R-:W-:-:S13]  /*17320*/  ISETP.GT.U32.AND P6, PT, R4, R35, PT ;  /* 0x000000230400720c */ /* 0x000fda0003fc4070 */
[----:B------:R-:W-:Y:S01]  /*17330*/  @!P6 IMAD.IADD R35, R35, 0x1, -R4 ;  /* 0x000000012323e824 */ /* 0x000fe200078e0a04 */
[C---:B------:R-:W-:Y:S01]  /*17340*/  ISETP.GT.U32.AND P6, PT, R4.reuse, R30, PT ;  /* 0x0000001e0400720c */ /* 0x040fe20003fc4070 */
[----:B------:R-:W-:Y:S02]  /*17350*/  IMAD.MOV.U32 R39, RZ, RZ, R38 ;  /* 0x000000ffff277224 */ /* 0x000fe400078e0026 */
[----:B------:R-:W-:Y:S02]  /*17360*/  IMAD.MOV.U32 R38, RZ, RZ, R37 ;  /* 0x000000ffff267224 */ /* 0x000fe400078e0025 */
[----:B------:R-:W-:Y:S01]  /*17370*/  IMAD.MOV.U32 R37, RZ, RZ, R36 ;  /* 0x000000ffff257224 */ /* 0x000fe200078e0024 */
[----:B------:R-:W-:Y:S01]  /*17380*/  ISETP.GT.U32.AND P4, PT, R4, R35, PT ;  /* 0x000000230400720c */ /* 0x000fe20003f84070 */
[----:B------:R-:W-:-:S06]  /*17390*/  @!P5 IMAD.MOV R39, RZ, RZ, -R39 ;  /* 0x000000ffff27d224 */ /* 0x000fcc00078e0a27 */
[----:B------:R-:W-:Y:S02]  /*173a0*/  @!P6 IMAD.IADD R30, R30, 0x1, -R4 ;  /* 0x000000011e1ee824 */ /* 0x000fe400078e0a04 */
[----:B------:R-:W-:Y:S01]  /*173b0*/  @!P3 IMAD.MOV R37, RZ, RZ, -R37 ;  /* 0x000000ffff25b224 */ /* 0x000fe200078e0a25 */
[C---:B------:R-:W-:Y:S02]  /*173c0*/  ISETP.GT.U32.AND P3, PT, R4.reuse, R29, PT ;  /* 0x0000001d0400720c */ /* 0x040fe40003f64070 */
[C---:B------:R-:W-:Y:S01]  /*173d0*/  ISETP.GT.U32.AND P5, PT, R4.reuse, R30, PT ;  /* 0x0000001e0400720c */ /* 0x040fe20003fa4070 */
[----:B------:R-:W-:Y:S01]  /*173e0*/  @!P0 IMAD.MOV R38, RZ, RZ, -R38 ;  /* 0x000000ffff268224 */ /* 0x000fe200078e0a26 */
[----:B------:R-:W-:Y:S01]  /*173f0*/  STL [R1+0x530], R39 ;  /* 0x0005302701007387 */ /* 0x000fe20000100800 */
[C---:B------:R-:W-:Y:S01]  /*17400*/  ISETP.GT.U32.AND P1, PT, R4.reuse, R34, PT ;  /* 0x000000220400720c */ /* 0x040fe20003f24070 */
[----:B------:R-:W-:Y:S02]  /*17410*/  @!P4 IMAD.IADD R35, R35, 0x1, -R4 ;  /* 0x000000012323c824 */ /* 0x000fe400078e0a04 */
[----:B------:R-:W-:Y:S01]  /*17420*/  STL [R1+0x52c], R38 ;  /* 0x00052c2601007387 */ /* 0x000fe20000100800 */
[----:B------:R-:W-:-:S03]  /*17430*/  ISETP.GT.U32.AND P4, PT, R4, R28, PT ;  /* 0x0000001c0400720c */ /* 0x000fc60003f84070 */
[----:B------:R-:W-:Y:S01]  /*17440*/  STL [R1+0x528], R37 ;  /* 0x0005282501007387 */ /* 0x000fe20000100800 */
[--C-:B------:R-:W-:Y:S02]  /*17450*/  @!P3 IMAD.IADD R29, R29, 0x1, -R4.reuse ;  /* 0x000000011d1db824 */ /* 0x100fe400078e0a04 */
[--C-:B------:R-:W-:Y:S01]  /*17460*/  @!P5 IMAD.IADD R30, R30, 0x1, -R4.reuse ;  /* 0x000000011e1ed824 */ /* 0x100fe200078e0a04 */
[----:B0-----:R-:W5:Y:S01]  /*17470*/  LDL R44, [R1+0x6718] ;  /* 0x00671800012c7983 */ /* 0x001f620000100800 */
[----:B------:R-:W-:Y:S01]  /*17480*/  ISETP.GT.U32.AND P2, PT, R4, R33, PT ;  /* 0x000000210400720c */ /* 0x000fe20003f44070 */
[----:B------:R-:W-:Y:S01]  /*17490*/  @!P1 IMAD.IADD R34, R34, 0x1, -R4 ;  /* 0x0000000122229824 */ /* 0x000fe200078e0a04 */
[----:B------:R-:W-:-:S03]  /*174a0*/  ISETP.GT.U32.AND P6, PT, R4, R32, PT ;  /* 0x000000200400720c */ /* 0x000fc60003fc4070 */
[----:B------:R-:W-:Y:S01]  /*174b0*/  @!P4 IMAD.IADD R28, R28, 0x1, -R4 ;  /* 0x000000011c1cc824 */ /* 0x000fe200078e0a04 */
[----:B------:R-:W-:-:S07]  /*174c0*/  ISETP.GT.U32.AND P1, PT, R4, R27, PT ;  /* 0x0000001b0400720c */ /* 0x000fce0003f24070 */
[--C-:B------:R-:W-:Y:S01]  /*174d0*/  @!P2 IMAD.IADD R33, R33, 0x1, -R4.reuse ;  /* 0x000000012121a824 */ /* 0x100fe200078e0a04 */
[----:B------:R-:W-:Y:S01]  /*174e0*/  ISETP.GT.U32.AND P2, PT, R4, R26, PT ;  /* 0x0000001a0400720c */ /* 0x000fe20003f44070 */
[----:B------:R-:W-:Y:S01]  /*174f0*/  @!P6 IMAD.IADD R32, R32, 0x1, -R4 ;  /* 0x000000012020e824 */ /* 0x000fe200078e0a04 */
[----:B------:R-:W-:-:S03]  /*17500*/  ISETP.GT.U32.AND P6, PT, R4, R25, PT ;  /* 0x000000190400720c */ /* 0x000fc60003fc4070 */
[----:B------:R-:W-:-:S08]  /*17510*/  @!P1 IMAD.IADD R27, R27, 0x1, -R4 ;  /* 0x000000011b1b9824 */ /* 0x000fd000078e0a04 */
[--C-:B------:R-:W-:Y:S02]  /*17520*/  @!P2 IMAD.IADD R26, R26, 0x1, -R4.reuse ;  /* 0x000000011a1aa824 */ /* 0x100fe400078e0a04 */
[----:B------:R-:W-:Y:S01]  /*17530*/  @!P6 IMAD.IADD R25, R25, 0x1, -R4 ;  /* 0x000000011919e824 */ /* 0x000fe200078e0a04 */
[----:B--2---:R-:W-:Y:S02]  /*17540*/  ISETP.GE.AND P3, PT, R46, RZ, PT ;  /* 0x000000ff2e00720c */ /* 0x004fe40003f66270 */
[----:B------:R-:W2:Y:S01]  /*17550*/  LDL R46, [R1+0x671c] ;  /* 0x00671c00012e7983 */ /* 0x000ea20000100800 */
[----:B---3--:R-:W-:-:S03]  /*17560*/  ISETP.GE.AND P5, PT, R45, RZ, PT ;  /* 0x000000ff2d00720c */ /* 0x008fc60003fa6270 */
[----:B------:R-:W3:Y:S01]  /*17570*/  LDL R45, [R1+0x67a8] ;  /* 0x0067a800012d7983 */ /* 0x000ee20000100800 */
[----:B----4-:R-:W-:-:S06]  /*17580*/  ISETP.GE.AND P4, PT, R57, RZ, PT ;  /* 0x000000ff3900720c */ /* 0x010fcc0003f86270 */
[----:B------:R-:W-:-:S03]  /*17590*/  @!P3 IMAD.MOV R34, RZ, RZ, -R34 ;  /* 0x000000ffff22b224 */ /* 0x000fc600078e0a22 */
[----:B------:R-:W-:-:S05]  /*175a0*/  @!P5 IMAD.MOV R35, RZ, RZ, -R35 ;  /* 0x000000ffff23d224 */ /* 0x000fca00078e0a23 */
[----:B------:R-:W-:Y:S04]  /*175b0*/  STL [R1+0x524], R35 ;  /* 0x0005242301007387 */ /* 0x000fe80000100800 */
[----:B------:R-:W-:Y:S04]  /*175c0*/  STL [R1+0x520], R34 ;  /* 0x0005202201007387 */ /* 0x000fe80000100800 */
[----:B------:R-:W4:Y:S01]  /*175d0*/  LDL R57, [R1+0x6720] ;  /* 0x0067200001397983 */ /* 0x000f220000100800 */
[----:B------:R-:W-:Y:S01]  /*175e0*/  @!P4 IMAD.MOV R33, RZ, RZ, -R33 ;  /* 0x000000ffff21c224 */ /* 0x000fe200078e0a21 */
[----:B-----5:R-:W-:-:S02]  /*175f0*/  ISETP.GE.AND P1, PT, R60, RZ, PT ;  /* 0x000000ff3c00720c */ /* 0x020fc40003f26270 */
[----:B------:R-:W5:Y:S01]  /*17600*/  LDL R60, [R1+0x6724] ;  /* 0x00672400013c7983 */ /* 0x000f620000100800 */
[----:B------:R-:W-:-:S03]  /*17610*/  ISETP.GE.AND P2, PT, R58, RZ, PT ;  /* 0x000000ff3a00720c */ /* 0x000fc60003f46270 */
[----:B------:R0:W-:Y:S04]  /*17620*/  STL [R1+0x51c], R33 ;  /* 0x00051c2101007387 */ /* 0x0001e80000100800 */
[----:B------:R-:W3:Y:S01]  /*17630*/  LDL R58, [R1+0x6728] ;  /* 0x00672800013a7983 */ /* 0x000ee20000100800 */
[----:B------:R-:W-:-:S03]  /*17640*/  ISETP.GE.AND P6, PT, R59, RZ, PT ;  /* 0x000000ff3b00720c */ /* 0x000fc60003fc6270 */
[----:B------:R-:W3:Y:S01]  /*17650*/  LDL R59, [R1+0x672c] ;  /* 0x00672c00013b7983 */ /* 0x000ee20000100800 */
[----:B------:R-:W-:-:S13]  /*17660*/  ISETP.GT.U32.AND P0, PT, R4, R31, PT ;  /* 0x0000001f0400720c */ /* 0x000fda0003f04070 */
[----:B------:R-:W-:Y:S01]  /*17670*/  @!P0 IMAD.IADD R31, R31, 0x1, -R4 ;  /* 0x000000011f1f8824 */ /* 0x000fe200078e0a04 */
[C---:B------:R-:W-:Y:S02]  /*17680*/  ISETP.GT.U32.AND P0, PT, R4.reuse, R24, PT ;  /* 0x000000180400720c */ /* 0x040fe40003f04070 */
[----:B------:R-:W-:-:S11]  /*17690*/  ISETP.GT.U32.AND P3, PT, R4, R28, PT ;  /* 0x0000001c0400720c */ /* 0x000fd60003f64070 */
[----:B------:R-:W-:Y:S01]  /*176a0*/  @!P0 IMAD.IADD R24, R24, 0x1, -R4 ;  /* 0x0000000118188824 */ /* 0x000fe200078e0a04 */
[----:B------:R-:W-:Y:S01]  /*176b0*/  ISETP.GT.U32.AND P0, PT, R4, R29, PT ;  /* 0x0000001d0400720c */ /* 0x000fe20003f04070 */
[----:B------:R-:W-:-:S03]  /*176c0*/  @!P1 IMAD.MOV R32, RZ, RZ, -R32 ;  /* 0x000000ffff209224 */ /* 0x000fc600078e0a20 */
[----:B------:R-:W-:Y:S01]  /*176d0*/  ISETP.GT.U32.AND P4, PT, R4, R24, PT ;  /* 0x000000180400720c */ /* 0x000fe20003f84070 */
[----:B------:R-:W-:Y:S01]  /*176e0*/  @!P3 IMAD.IADD R28, R28, 0x1, -R4 ;  /* 0x000000011c1cb824 */ /* 0x000fe200078e0a04 */
[----:B------:R-:W-:-:S07]  /*176f0*/  ISETP.GT.U32.AND P1, PT, R4, R26, PT ;  /* 0x0000001a0400720c */ /* 0x000fce0003f24070 */
[----:B------:R-:W-:Y:S01]  /*17700*/  @!P0 IMAD.IADD R29, R29, 0x1, -R4 ;  /* 0x000000011d1d8824 */ /* 0x000fe200078e0a04 */
[----:B------:R-:W-:Y:S02]  /*17710*/  ISETP.GE.AND P0, PT, R44, RZ, PT ;  /* 0x000000ff2c00720c */ /* 0x000fe40003f06270 */
[C---:B------:R-:W-:Y:S01]  /*17720*/  ISETP.GT.U32.AND P3, PT, R4.reuse, R22, PT ;  /* 0x000000160400720c */ /* 0x040fe20003f64070 */
[----:B0-----:R-:W-:Y:S01]  /*17730*/  IMAD.MOV.U32 R33, RZ, RZ, R29 ;  /* 0x000000ffff217224 */ /* 0x001fe200078e001d */
[C---:B------:R-:W-:Y:S01]  /*17740*/  ISETP.GT.U32.AND P5, PT, R4.reuse, R27, PT ;  /* 0x0000001b0400720c */ /* 0x040fe20003fa4070 */
[----:B------:R-:W-:Y:S01]  /*17750*/  @!P2 IMAD.MOV R31, RZ, RZ, -R31 ;  /* 0x000000ffff1fa224 */ /* 0x000fe200078e0a1f */
[----:B------:R-:W-:Y:S01]  /*17760*/  ISETP.GT.U32.AND P2, PT, R4, R25, PT ;  /* 0x000000190400720c */ /* 0x000fe20003f44070 */
[----:B------:R-:W-:Y:S01]  /*17770*/  @!P6 IMAD.MOV R30, RZ, RZ, -R30 ;  /* 0x000000ffff1ee224 */ /* 0x000fe200078e0a1e */
[----:B------:R0:W-:Y:S01]  /*17780*/  STL [R1+0x518], R32 ;  /* 0x0005182001007387 */ /* 0x0001e20000100800 */
[----:B------:R-:W-:-:S04]  /*17790*/  @!P4 IMAD.IADD R24, R24, 0x1, -R4 ;  /* 0x000000011818c824 */ /* 0x000fc800078e0a04 */
[----:B------:R-:W-:Y:S01]  /*177a0*/  @!P0 IMAD.MOV R33, RZ, RZ, -R33 ;  /* 0x000000ffff218224 */ /* 0x000fe200078e0a21 */
[----:B------:R-:W-:Y:S01]  /*177b0*/  STL [R1+0x514], R31 ;  /* 0x0005141f01007387 */ /* 0x000fe20000100800 */
[----:B------:R-:W-:-:S03]  /*177c0*/  @!P1 IMAD.IADD R26, R26, 0x1, -R4 ;  /* 0x000000011a1a9824 */ /* 0x000fc600078e0a04 */
[----:B------:R-:W-:Y:S01]  /*177d0*/  STL [R1+0x330], R30 ;  /* 0x0003301e01007387 */ /* 0x000fe20000100800 */
[----:B------:R-:W-:Y:S01]  /*177e0*/  ISETP.GT.U32.AND P1, PT, R4, R20, PT ;  /* 0x000000140400720c */ /* 0x000fe20003f24070 */
[--C-:B------:R-:W-:Y:S02]  /*177f0*/  @!P3 IMAD.IADD R22, R22, 0x1, -R4.reuse ;  /* 0x000000011616b824 */ /* 0x100fe400078e0a04 */
[----:B------:R-:W-:Y:S04]  /*17800*/  STL [R1+0x32c], R33 ;  /* 0x00032c2101007387 */ /* 0x000fe80000100800 */
[----:B------:R-:W3:Y:S01]  /*17810*/  LDL R44, [R1+0x6730] ;  /* 0x00673000012c7983 */ /* 0x000ee20000100800 */
[----:B------:R-:W-:Y:S01]  /*17820*/  @!P5 IMAD.IADD R27, R27, 0x1, -R4 ;  /* 0x000000011b1bd824 */ /* 0x000fe200078e0a04 */
[----:B------:R-:W-:Y:S01]  /*17830*/  ISETP.GT.U32.AND P5, PT, R4, R21, PT ;  /* 0x000000150400720c */ /* 0x000fe20003fa4070 */
[----:B0-----:R-:W-:-:S02]  /*17840*/  IMAD.MOV.U32 R32, RZ, RZ, R28 ;  /* 0x000000ffff207224 */ /* 0x001fc400078e001c */
[--C-:B------:R-:W-:Y:S01]  /*17850*/  @!P2 IMAD.IADD R25, R25, 0x1, -R4.reuse ;  /* 0x000000011919a824 */ /* 0x100fe200078e0a04 */
[----:B------:R-:W-:Y:S01]  /*17860*/  ISETP.GT.U32.AND P2, PT, R4, R19, PT ;  /* 0x000000130400720c */ /* 0x000fe20003f44070 */
[----:B------:R-:W-:Y:S02]  /*17870*/  IMAD.MOV.U32 R28, RZ, RZ, R27 ;  /* 0x000000ffff1c7224 */ /* 0x000fe400078e001b */
[----:B------:R-:W-:-:S06]  /*17880*/  @!P1 IMAD.IADD R20, R20, 0x1, -R4 ;  /* 0x0000000114149824 */ /* 0x000fcc00078e0a04 */
[----:B------:R-:W-:-:S04]  /*17890*/  @!P5 IMAD.IADD R21, R21, 0x1, -R4 ;  /* 0x000000011515d824 */ /* 0x000fc800078e0a04 */
[----:B------:R-:W-:Y:S01]  /*178a0*/  @!P2 IMAD.IADD R19, R19, 0x1, -R4 ;  /* 0x000000011313a824 */ /* 0x000fe200078e0a04 */
[----:B--2---:R-:W-:Y:S02]  /*178b0*/  ISETP.GE.AND P4, PT, R46, RZ, PT ;  /* 0x000000ff2e00720c */ /* 0x004fe40003f86270 */
[----:B------:R-:W2:Y:S11]  /*178c0*/  LDL R46, [R1+0x6734] ;  /* 0x00673400012e7983 */ /* 0x000eb60000100800 */
[----:B------:R-:W-:Y:S01]  /*178d0*/  @!P4 IMAD.MOV R32, RZ, RZ, -R32 ;  /* 0x000000ffff20c224 */ /* 0x000fe200078e0a20 */
[----:B----4-:R-:W-:-:S02]  /*178e0*/  ISETP.GE.AND P3, PT, R57, RZ, PT ;  /* 0x000000ff3900720c */ /* 0x010fc40003f66270 */
[----:B------:R-:W4:Y:S04]  /*178f0*/  LDL R57, [R1+0x6738] ;  /* 0x0067380001397983 */ /* 0x000f280000100800 */
[----:B------:R-:W-:Y:S01]  /*17900*/  STL [R1+0x328], R32 ;  /* 0x0003282001007387 */ /* 0x000fe20000100800 */
[----:B-----5:R-:W-:Y:S02]  /*17910*/  ISETP.GE.AND P5, PT, R60, RZ, PT ;  /* 0x000000ff3c00720c */ /* 0x020fe40003fa6270 */
[----:B---3--:R-:W-:-:S04]  /*17920*/  ISETP.GE.AND P1, PT, R58, RZ, PT ;  /* 0x000000ff3a00720c */ /* 0x008fc80003f26270 */
[----:B------:R-:W-:Y:S01]  /*17930*/  @!P3 IMAD.MOV R28, RZ, RZ, -R28 ;  /* 0x000000ffff1cb224 */ /* 0x000fe200078e0a1c */
[----:B------:R-:W3:Y:S01]  /*17940*/  LDL R58, [R1+0x673c] ;  /* 0x00673c00013a7983 */ /* 0x000ee20000100800 */
[----:B------:R-:W-:-:S03]  /*17950*/  ISETP.GE.AND P2, PT, R59, RZ, PT ;  /* 0x000000ff3b00720c */ /* 0x000fc60003f46270 */
[----:B------:R-:W-:Y:S04]  /*17960*/  STL [R1+0x324], R28 ;  /* 0x0003241c01007387 */ /* 0x000fe80000100800 */
[----:B------:R-:W5:Y:S04]  /*17970*/  LDL R60, [R1+0x6740] ;  /* 0x00674000013c7983 */ /* 0x000f680000100800 */
[----:B------:R-:W5:Y:S01]  /*17980*/  LDL R59, [R1+0x6744] ;  /* 0x00674400013b7983 */ /* 0x000f620000100800 */
[----:B------:R-:W-:-:S13]  /*17990*/  ISETP.GT.U32.AND P6, PT, R4, R23, PT ;  /* 0x000000170400720c */ /* 0x000fda0003fc4070 */
[----:B------:R-:W-:Y:S01]  /*179a0*/  @!P6 IMAD.IADD R23, R23, 0x1, -R4 ;  /* 0x000000011717e824 */ /* 0x000fe200078e0a04 */
[----:B------:R-:W-:-:S04]  /*179b0*/  ISETP.GT.U32.AND P6, PT, R4, R18, PT ;  /* 0x000000120400720c */ /* 0x000fc80003fc4070 */
[----:B------:R-:W-:Y:S01]  /*179c0*/  ISETP.GT.U32.AND P0, PT, R4, R23, PT ;  /* 0x000000170400720c */ /* 0x000fe20003f04070 */
[----:B------:R-:W-:Y:S02]  /*179d0*/  IMAD.MOV.U32 R27, RZ, RZ, R26 ;  /* 0x000000ffff1b7224 */ /* 0x000fe400078e001a */
[----:B------:R-:W-:Y:S02]  /*179e0*/  IMAD.MOV.U32 R26, RZ, RZ, R25 ;  /* 0x000000ffff1a7224 */ /* 0x000fe400078e0019 */
[----:B------:R-:W-:-:S04]  /*179f0*/  IMAD.MOV.U32 R25, RZ, RZ, R24 ;  /* 0x000000ffff197224 */ /* 0x000fc800078e0018 */
[--C-:B------:R-:W-:Y:S02]  /*17a00*/  @!P6 IMAD.IADD R18, R18, 0x1, -R4.reuse ;  /* 0x000000011212e824 */ /* 0x100fe400078e0a04 */
[----:B------:R-:W-:Y:S02]  /*17a10*/  @!P5 IMAD.MOV R27, RZ, RZ, -R27 ;  /* 0x000000ffff1bd224 */ /* 0x000fe400078e0a1b */
[----:B------:R-:W-:Y:S01]  /*17a20*/  @!P2 IMAD.MOV R25, RZ, RZ, -R25 ;  /* 0x000000ffff19a224 */ /* 0x000fe200078e0a19 */
[C---:B------:R-:W-:Y:S01]  /*17a30*/  ISETP.GT.U32.AND P5, PT, R4.reuse, R18, PT ;  /* 0x000000120400720c */ /* 0x040fe20003fa4070 */
[----:B------:R-:W-:Y:S01]  /*17a40*/  @!P0 IMAD.IADD R23, R23, 0x1, -R4 ;  /* 0x0000000117178824 */ /* 0x000fe200078e0a04 */
[C---:B------:R-:W-:Y:S02]  /*17a50*/  ISETP.GT.U32.AND P2, PT, R4.reuse, R17, PT ;  /* 0x000000110400720c */ /* 0x040fe40003f44070 */
[C---:B------:R-:W-:Y:S02]  /*17a60*/  ISETP.GT.U32.AND P4, PT, R4.reuse, R22, PT ;  /* 0x000000160400720c */ /* 0x040fe40003f84070 */
[----:B------:R-:W-:-:S02]  /*17a70*/  ISETP.GT.U32.AND P0, PT, R4, R16, PT ;  /* 0x000000100400720c */ /* 0x000fc40003f04070 */
[----:B------:R-:W-:Y:S02]  /*17a80*/  IABS R42, R56 ;  /* 0x00000038002a7213 */ /* 0x000fe40000000000 */
[C---:B------:R-:W-:Y:S02]  /*17a90*/  ISETP.GT.U32.AND P3, PT, R4.reuse, R21, PT ;  /* 0x000000150400720c */ /* 0x040fe40003f64070 */
[----:B------:R-:W-:Y:S01]  /*17aa0*/  ISETP.GT.U32.AND P6, PT, R4, R20, PT ;  /* 0x000000140400720c */ /* 0x000fe20003fc4070 */
[----:B------:R-:W-:Y:S02]  /*17ab0*/  @!P1 IMAD.MOV R26, RZ, RZ, -R26 ;  /* 0x000000ffff1a9224 */ /* 0x000fe400078e0a1a */
[----:B------:R-:W-:Y:S01]  /*17ac0*/  IMAD.HI.U32 R43, R0, R42, RZ ;  /* 0x0000002a002b7227 */ /* 0x000fe200078e00ff */
[----:B------:R-:W-:Y:S03]  /*17ad0*/  STL [R1+0x320], R27 ;  /* 0x0003201b01007387 */ /* 0x000fe60000100800 */
[----:B------:R-:W-:-:S02]  /*17ae0*/  @!P5 IMAD.IADD R18, R18, 0x1, -R4 ;  /* 0x000000011212d824 */ /* 0x000fc400078e0a04 */
[--C-:B------:R-:W-:Y:S01]  /*17af0*/  @!P2 IMAD.IADD R17, R17, 0x1, -R4.reuse ;  /* 0x000000011111a824 */ /* 0x100fe200078e0a04 */
[----:B------:R-:W-:Y:S01]  /*17b00*/  STL [R1+0x31c], R26 ;  /* 0x00031c1a01007387 */ /* 0x000fe20000100800 */
[--C-:B------:R-:W-:Y:S01]  /*17b10*/  @!P4 IMAD.IADD R22, R22, 0x1, -R4.reuse ;  /* 0x000000011616c824 */ /* 0x100fe200078e0a04 */
[----:B------:R-:W-:Y:S02]  /*17b20*/  ISETP.GT.U32.AND P4, PT, R4, R15, PT ;  /* 0x0000000f0400720c */ /* 0x000fe40003f84070 */
[----:B------:R-:W-:Y:S01]  /*17b30*/  ISETP.GE.AND P5, PT, R44, RZ, PT ;  /* 0x000000ff2c00720c */ /* 0x000fe20003fa6270 */
[----:B------:R-:W-:Y:S01]  /*17b40*/  @!P0 IMAD.IADD R16, R16, 0x1, -R4 ;  /* 0x0000000110108824 */ /* 0x000fe200078e0a04 */
[----:B------:R-:W-:Y:S01]  /*17b50*/  STL [R1+0x318], R25 ;  /* 0x0003181901007387 */ /* 0x000fe20000100800 */
[----:B------:R-:W-:-:S03]  /*17b60*/  IMAD.MOV R41, RZ, RZ, -R43 ;  /* 0x000000ffff297224 */ /* 0x000fc600078e0a2b */
[----:B------:R-:W5:Y:S01]  /*17b70*/  LDL R43, [R1+0x6748] ;  /* 0x00674800012b7983 */ /* 0x000f620000100800 */
[--C-:B------:R-:W-:Y:S01]  /*17b80*/  @!P3 IMAD.IADD R21, R21, 0x1, -R4.reuse ;  /* 0x000000011515b824 */ /* 0x100fe200078e0a04 */
[----:B------:R-:W-:Y:S02]  /*17b90*/  ISETP.GT.U32.AND P3, PT, R4, R14, PT ;  /* 0x0000000e0400720c */ /* 0x000fe40003f64070 */
[----:B------:R-:W5:Y:S01]  /*17ba0*/  LDL R44, [R1+0x674c] ;  /* 0x00674c00012c7983 */ /* 0x000f620000100800 */
[--C-:B------:R-:W-:Y:S01]  /*17bb0*/  @!P6 IMAD.IADD R20, R20, 0x1, -R4.reuse ;  /* 0x000000011414e824 */ /* 0x100fe200078e0a04 */
[----:B------:R-:W-:Y:S01]  /*17bc0*/  ISETP.GT.U32.AND P6, PT, R4, R13, PT ;  /* 0x0000000d0400720c */ /* 0x000fe20003fc4070 */
[----:B------:R-:W-:Y:S02]  /*17bd0*/  @!P5 IMAD.MOV R23, RZ, RZ, -R23 ;  /* 0x000000ffff17d224 */ /* 0x000fe400078e0a17 */
[----:B------:R-:W-:-:S06]  /*17be0*/  @!P4 IMAD.IADD R15, R15, 0x1, -R4 ;  /* 0x000000010f0fc824 */ /* 0x000fcc00078e0a04 */
[----:B------:R-:W-:-:S04]  /*17bf0*/  @!P3 IMAD.IADD R14, R14, 0x1, -R4 ;  /* 0x000000010e0eb824 */ /* 0x000fc800078e0a04 */
[----:B------:R-:W-:Y:S01]  /*17c00*/  @!P6 IMAD.IADD R13, R13, 0x1, -R4 ;  /* 0x000000010d0de824 */ /* 0x000fe200078e0a04 */
[----:B--2---:R-:W-:-:S13]  /*17c10*/  ISETP.GE.AND P2, PT, R46, RZ, PT ;  /* 0x000000ff2e00720c */ /* 0x004fda0003f46270 */
[----:B------:R-:W-:Y:S01]  /*17c20*/  @!P2 IMAD.MOV R22, RZ, RZ, -R22 ;  /* 0x000000ffff16a224 */ /* 0x000fe200078e0a16 */
[----:B----4-:R-:W-:Y:S02]  /*17c30*/  ISETP.GE.AND P0, PT, R57, RZ, PT ;  /* 0x000000ff3900720c */ /* 0x010fe40003f06270 */
[----:B---3--:R-:W-:-:S11]  /*17c40*/  ISETP.GE.AND P4, PT, R58, RZ, PT ;  /* 0x000000ff3a00720c */ /* 0x008fd60003f86270 */
[----:B------:R-:W-:Y:S01]  /*17c50*/  @!P0 IMAD.MOV R21, RZ, RZ, -R21 ;  /* 0x000000ffff158224 */ /* 0x000fe200078e0a15 */
[----:B------:R-:W2:Y:S04]  /*17c60*/  LDL R58, [R1+0x67ac] ;  /* 0x0067ac00013a7983 */ /* 0x000ea80000100800 */
[----:B------:R-:W-:Y:S01]  /*17c70*/  STL [R1+0x314], R23 ;  /* 0x0003141701007387 */ /* 0x000fe20000100800 */
[----:B-----5:R-:W-:-:S03]  /*17c80*/  ISETP.GE.AND P3, PT, R60, RZ, PT ;  /* 0x000000ff3c00720c */ /* 0x020fc60003f66270 */
[----:B------:R-:W-:Y:S04]  /*17c90*/  STL [R1+0x310], R22 ;  /* 0x0003101601007387 */ /* 0x000fe80000100800 */
[----:B------:R-:W3:Y:S01]  /*17ca0*/  LDL R46, [R1+0x6750] ;  /* 0x00675000012e7983 */ /* 0x000ee20000100800 */
[----:B------:R-:W-:-:S03]  /*17cb0*/  ISETP.GE.AND P6, PT, R59, RZ, PT ;  /* 0x000000ff3b00720c */ /* 0x000fc60003fc6270 */
[----:B------:R-:W4:Y:S04]  /*17cc0*/  LDL R57, [R1+0x6754] ;  /* 0x0067540001397983 */ /* 0x000f280000100800 */
[----:B------:R0:W-:Y:S04]  /*17cd0*/  STL [R1+0x30c], R21 ;  /* 0x00030c1501007387 */ /* 0x0001e80000100800 */
[----:B------:R-:W5:Y:S04]  /*17ce0*/  LDL R60, [R1+0x6758] ;  /* 0x00675800013c7983 */ /* 0x000f680000100800 */
[----:B------:R-:W2:Y:S01]  /*17cf0*/  LDL R59, [R1+0x675c] ;  /* 0x00675c00013b7983 */ /* 0x000ea20000100800 */
[----:B------:R-:W-:-:S13]  /*17d00*/  ISETP.GT.U32.AND P1, PT, R4, R19, PT ;  /* 0x000000130400720c */ /* 0x000fda0003f24070 */
[----:B------:R-:W-:Y:S01]  /*17d10*/  @!P1 IMAD.IADD R19, R19, 0x1, -R4 ;  /* 0x0000000113139824 */ /* 0x000fe200078e0a04 */
[C---:B------:R-:W-:Y:S01]  /*17d20*/  ISETP.GT.U32.AND P1, PT, R4.reuse, R12, PT ;  /* 0x0000000c0400720c */ /* 0x040fe20003f24070 */
[----:B------:R-:W-:Y:S01]  /*17d30*/  @!P4 IMAD.MOV R20, RZ, RZ, -R20 ;  /* 0x000000ffff14c224 */ /* 0x000fe200078e0a14 */
[C---:B------:R-:W-:Y:S01]  /*17d40*/  ISETP.GT.U32.AND P2, PT, R4.reuse, R16, PT ;  /* 0x000000100400720c */ /* 0x040fe20003f44070 */
[----:B------:R-:W-:Y:S01]  /*17d50*/  @!P3 IMAD.MOV R19, RZ, RZ, -R19 ;  /* 0x000000ffff13b224 */ /* 0x000fe200078e0a13 */
[C---:B------:R-:W-:Y:S02]  /*17d60*/  ISETP.GT.U32.AND P0, PT, R4.reuse, R15, PT ;  /* 0x0000000f0400720c */ /* 0x040fe40003f04070 */
[----:B------:R-:W-:-:S07]  /*17d70*/  ISETP.GT.U32.AND P4, PT, R4, R14, PT ;  /* 0x0000000e0400720c */ /* 0x000fce0003f84070 */
[----:B------:R-:W-:Y:S01]  /*17d80*/  @!P1 IMAD.IADD R12, R12, 0x1, -R4 ;  /* 0x000000010c0c9824 */ /* 0x000fe200078e0a04 */
[----:B------:R-:W-:-:S04]  /*17d90*/  ISETP.GT.U32.AND P1, PT, R4, R17, PT ;  /* 0x000000110400720c */ /* 0x000fc80003f24070 */
[C---:B------:R-:W-:Y:S02]  /*17da0*/  ISETP.GT.U32.AND P5, PT, R4.reuse, R12, PT ;  /* 0x0000000c0400720c */ /* 0x040fe40003fa4070 */
[----:B------:R-:W-:Y:S01]  /*17db0*/  ISETP.GT.U32.AND P3, PT, R4, R13, PT ;  /* 0x0000000d0400720c */ /* 0x000fe20003f64070 */
[--C-:B------:R-:W-:Y:S01]  /*17dc0*/  @!P2 IMAD.IADD R16, R16, 0x1, -R4.reuse ;  /* 0x000000011010a824 */ /* 0x100fe200078e0a04 */
[----:B------:R-:W-:Y:S01]  /*17dd0*/  ISETP.GT.U32.AND P2, PT, R4, R10, PT ;  /* 0x0000000a0400720c */ /* 0x000fe20003f44070 */
[----:B------:R-:W-:-:S04]  /*17de0*/  @!P0 IMAD.IADD R15, R15, 0x1, -R4 ;  /* 0x000000010f0f8824 */ /* 0x000fc800078e0a04 */
[--C-:B------:R-:W-:Y:S01]  /*17df0*/  @!P1 IMAD.IADD R17, R17, 0x1, -R4.reuse ;  /* 0x0000000111119824 */ /* 0x100fe200078e0a04 */
[----:B------:R-:W-:Y:S01]  /*17e00*/  ISETP.GT.U32.AND P0, PT, R4, R9, PT ;  /* 0x000000090400720c */ /* 0x000fe20003f04070 */
[--C-:B------:R-:W-:Y:S02]  /*17e10*/  @!P4 IMAD.IADD R14, R14, 0x1, -R4.reuse ;  /* 0x000000010e0ec824 */ /* 0x100fe400078e0a04 */
[--C-:B------:R-:W-:Y:S01]  /*17e20*/  @!P5 IMAD.IADD R12, R12, 0x1, -R4.reuse ;  /* 0x000000010c0cd824 */ /* 0x100fe200078e0a04 */
[----:B------:R-:W-:Y:S01]  /*17e30*/  ISETP.GE.AND P1, PT, R43, RZ, PT ;  /* 0x000000ff2b00720c */ /* 0x000fe20003f26270 */
[----:B------:R-:W-:Y:S01]  /*17e40*/  @!P3 IMAD.IADD R13, R13, 0x1, -R4 ;  /* 0x000000010d0db824 */ /* 0x000fe200078e0a04 */
[----:B------:R-:W-:Y:S02]  /*17e50*/  ISETP.GT.U32.AND P4, PT, R4, R8, PT ;  /* 0x000000080400720c */ /* 0x000fe40003f84070 */
[----:B------:R-:W-:Y:S02]  /*17e60*/  ISETP.GE.AND P5, PT, R44, RZ, PT ;  /* 0x000000ff2c00720c */ /* 0x000fe40003fa6270 */
[----:B------:R-:W-:Y:S01]  /*17e70*/  ISETP.GT.U32.AND P3, PT, R4, R7, PT ;  /* 0x000000070400720c */ /* 0x000fe20003f64070 */
[----:B------:R-:W-:Y:S01]  /*17e80*/  @!P6 IMAD.MOV R18, RZ, RZ, -R18 ;  /* 0x000000ffff12e224 */ /* 0x000fe200078e0a12 */
[----:B------:R1:W-:Y:S01]  /*17e90*/  STL [R1+0x308], R20 ;  /* 0x0003081401007387 */ /* 0x0003e20000100800 */
[----:B0-----:R-:W-:-:S03]  /*17ea0*/  IMAD.MOV.U32 R21, RZ, RZ, R17 ;  /* 0x000000ffff157224 */ /* 0x001fc600078e0011 */
[----:B------:R-:W-:Y:S01]  /*17eb0*/  STL [R1+0x304], R19 ;  /* 0x0003041301007387 */ /* 0x000fe20000100800 */
[----:B------:R-:W-:Y:S02]  /*17ec0*/  @!P1 IMAD.MOV R21, RZ, RZ, -R21 ;  /* 0x000000ffff159224 */ /* 0x000fe400078e0a15 */
[----:B-1----:R-:W-:Y:S01]  /*17ed0*/  IMAD.MOV.U32 R20, RZ, RZ, R16 ;  /* 0x000000ffff147224 */ /* 0x002fe200078e0010 */
[----:B------:R-:W-:Y:S01]  /*17ee0*/  STL [R1+0x300], R18 ;  /* 0x0003001201007387 */ /* 0x000fe20000100800 */
[----:B------:R-:W-:Y:S02]  /*17ef0*/  @!P2 IMAD.IADD R10, R10, 0x1, -R4 ;  /* 0x000000010a0aa824 */ /* 0x000fe400078e0a04 */
[----:B------:R-:W-:Y:S01]  /*17f00*/  @!P5 IMAD.MOV R20, RZ, RZ, -R20 ;  /* 0x000000ffff14d224 */ /* 0x000fe200078e0a14 */
[----:B------:R-:W2:Y:S01]  /*17f10*/  LDL R43, [R1+0x6760] ;  /* 0x00676000012b7983 */ /* 0x000ea20000100800 */
[--C-:B------:R-:W-:Y:S02]  /*17f20*/  @!P0 IMAD.IADD R9, R9, 0x1, -R4.reuse ;  /* 0x0000000109098824 */ /* 0x100fe400078e0a04 */
[--C-:B------:R-:W-:Y:S01]  /*17f30*/  @!P4 IMAD.IADD R8, R8, 0x1, -R4.reuse ;  /* 0x000000010808c824 */ /* 0x100fe200078e0a04 */
[----:B------:R-:W2:Y:S01]  /*17f40*/  LDL R44, [R1+0x6764] ;  /* 0x00676400012c7983 */ /* 0x000ea20000100800 */
[----:B------:R-:W-:-:S03]  /*17f50*/  @!P3 IMAD.IADD R7, R7, 0x1, -R4 ;  /* 0x000000010707b824 */ /* 0x000fc600078e0a04 */
[----:B------:R-:W-:Y:S01]  /*17f60*/  STL [R1+0x2fc], R21 ;  /* 0x0002fc1501007387 */ /* 0x000fe20000100800 */
[----:B---3--:R-:W-:-:S03]  /*17f70*/  ISETP.GE.AND P2, PT, R46, RZ, PT ;  /* 0x000000ff2e00720c */ /* 0x008fc60003f46270 */
[----:B------:R-:W3:Y:S01]  /*17f80*/  LDL R46, [R1+0x6768] ;  /* 0x00676800012e7983 */ /* 0x000ee20000100800 */
[----:B----4-:R-:W-:-:S03]  /*17f90*/  ISETP.GE.AND P0, PT, R57, RZ, PT ;  /* 0x000000ff3900720c */ /* 0x010fc60003f06270 */
[----:B------:R-:W4:Y:S01]  /*17fa0*/  LDL R57, [R1+0x676c] ;  /* 0x00676c0001397983 */ /* 0x000f220000100800 */
[----:B-----5:R-:W-:-:S03]  /*17fb0*/  ISETP.GE.AND P4, PT, R60, RZ, PT ;  /* 0x000000ff3c00720c */ /* 0x020fc60003f86270 */
[----:B------:R-:W5:Y:S01]  /*17fc0*/  LDL R60, [R1+0x6770] ;  /* 0x00677000013c7983 */ /* 0x000f620000100800 */
[----:B--2---:R-:W-:-:S03]  /*17fd0*/  ISETP.GE.AND P3, PT, R59, RZ, PT ;  /* 0x000000ff3b00720c */ /* 0x004fc60003f66270 */
[----:B------:R-:W-:Y:S04]  /*17fe0*/  STL [R1+0x2f8], R20 ;  /* 0x0002f81401007387 */ /* 0x000fe80000100800 */
[----:B------:R-:W2:Y:S01]  /*17ff0*/  LDL R59, [R1+0x6774] ;  /* 0x00677400013b7983 */ /* 0x000ea20000100800 */
[C---:B------:R-:W-:Y:S01]  /*18000*/  ISETP.GT.U32.AND P6, PT, R4.reuse, R11, PT ;  /* 0x0000000b0400720c */ /* 0x040fe20003fc4070 */
[----:B------:R-:W-:Y:S01]  /*18010*/  IMAD.MOV.U32 R16, RZ, RZ, R15 ;  /* 0x000000ffff107224 */ /* 0x000fe200078e000f */
[----:B------:R-:W-:-:S03]  /*18020*/  ISETP.GT.U32.AND P5, PT, R4, R10, PT ;  /* 0x0000000a0400720c */ /* 0x000fc60003fa4070 */
[----:B------:R-:W-:Y:S01]  /*18030*/  @!P2 IMAD.MOV R16, RZ, RZ, -R16 ;  /* 0x000000ffff10a224 */ /* 0x000fe200078e0a10 */
[----:B------:R-:W-:-:S07]  /*18040*/  ISETP.GT.U32.AND P2, PT, R4, R9, PT ;  /* 0x000000090400720c */ /* 0x000fce0003f44070 */
[--C-:B------:R-:W-:Y:S01]  /*18050*/  @!P6 IMAD.IADD R11, R11, 0x1, -R4.reuse ;  /* 0x000000010b0be824 */ /* 0x100fe200078e0a04 */
[----:B------:R-:W-:Y:S01]  /*18060*/  ISETP.GT.U32.AND P6, PT, R4, R6, PT ;  /* 0x000000060400720c */ /* 0x000fe20003fc4070 */
[----:B------:R-:W-:Y:S01]  /*18070*/  @!P5 IMAD.IADD R10, R10, 0x1, -R4 ;  /* 0x000000010a0ad824 */ /* 0x000fe200078e0a04 */
[----:B------:R-:W-:-:S03]  /*18080*/  ISETP.GT.U32.AND P5, PT, R4, R53, PT ;  /* 0x000000350400720c */ /* 0x000fc60003fa4070 */
[----:B------:R-:W-:Y:S01]  /*18090*/  @!P2 IMAD.IADD R9, R9, 0x1, -R4 ;  /* 0x000000010909a824 */ /* 0x000fe200078e0a04 */
[----:B------:R-:W-:-:S07]  /*180a0*/  ISETP.GT.U32.AND P2, PT, R4, R54, PT ;  /* 0x000000360400720c */ /* 0x000fce0003f44070 */
[----:B------:R-:W-:Y:S01]  /*180b0*/  @!P6 IMAD.IADD R6, R6, 0x1, -R4 ;  /* 0x000000010606e824 */ /* 0x000fe200078e0a04 */
[C---:B------:R-:W-:Y:S01]  /*180c0*/  ISETP.GT.U32.AND P6, PT, R4.reuse, R7, PT ;  /* 0x000000070400720c */ /* 0x040fe20003fc4070 */
[----:B------:R-:W-:Y:S01]  /*180d0*/  IMAD.MOV.U32 R15, RZ, RZ, R14 ;  /* 0x000000ffff0f7224 */ /* 0x000fe200078e000e */
[----:B------:R-:W-:Y:S01]  /*180e0*/  ISETP.GT.U32.AND P1, PT, R4, R11, PT ;  /* 0x0000000b0400720c */ /* 0x000fe20003f24070 */
[----:B------:R-:W-:Y:S02]  /*180f0*/  IMAD.MOV.U32 R14, RZ, RZ, R13 ;  /* 0x000000ffff0e7224 */ /* 0x000fe400078e000d */
[----:B------:R-:W-:Y:S02]  /*18100*/  IMAD.MOV.U32 R13, RZ, RZ, R12 ;  /* 0x000000ffff0d7224 */ /* 0x000fe400078e000c */
[----:B------:R-:W-:Y:S02]  /*18110*/  @!P0 IMAD.MOV R15, RZ, RZ, -R15 ;  /* 0x000000ffff0f8224 */ /* 0x000fe400078e0a0f */
[----:B------:R-:W-:-:S02]  /*18120*/  @!P4 IMAD.MOV R14, RZ, RZ, -R14 ;  /* 0x000000ffff0ec224 */ /* 0x000fc400078e0a0e */
[----:B------:R-:W-:Y:S02]  /*18130*/  @!P3 IMAD.MOV R13, RZ, RZ, -R13 ;  /* 0x000000ffff0db224 */ /* 0x000fe400078e0a0d */
[--C-:B------:R-:W-:Y:S01]  /*18140*/  @!P6 IMAD.IADD R7, R7, 0x1, -R4.reuse ;  /* 0x000000010707e824 */ /* 0x100fe200078e0a04 */
[----:B------:R-:W-:Y:S01]  /*18150*/  STL [R1+0x2f4], R16 ;  /* 0x0002f41001007387 */ /* 0x000fe20000100800 */
[----:B------:R-:W-:-:S03]  /*18160*/  @!P2 IMAD.IADD R54, R54, 0x1, -R4 ;  /* 0x000000013636a824 */ /* 0x000fc600078e0a04 */
[----:B------:R-:W-:Y:S01]  /*18170*/  STL [R1+0x2f0], R15 ;  /* 0x0002f00f01007387 */ /* 0x000fe20000100800 */
[C---:B------:R-:W-:Y:S01]  /*18180*/  ISETP.GT.U32.AND P4, PT, R4.reuse, R6, PT ;  /* 0x000000060400720c */ /* 0x040fe20003f84070 */
[----:B------:R-:W-:Y:S02]  /*18190*/  @!P5 IMAD.IADD R53, R53, 0x1, -R4 ;  /* 0x000000013535d824 */ /* 0x000fe400078e0a04 */
[----:B------:R-:W-:Y:S01]  /*181a0*/  STL [R1+0x2ec], R14 ;  /* 0x0002ec0e01007387 */ /* 0x000fe20000100800 */
[----:B------:R-:W-:-:S03]  /*181b0*/  ISETP.GT.U32.AND P3, PT, R4, R5, PT ;  /* 0x000000050400720c */ /* 0x000fc60003f64070 */
[----:B------:R-:W-:Y:S01]  /*181c0*/  STL [R1+0x2e8], R13 ;  /* 0x0002e80d01007387 */ /* 0x000fe20000100800 */
[--C-:B------:R-:W-:Y:S01]  /*181d0*/  @!P1 IMAD.IADD R11, R11, 0x1, -R4.reuse ;  /* 0x000000010b0b9824 */ /* 0x100fe200078e0a04 */
[----:B------:R-:W-:Y:S02]  /*181e0*/  ISETP.GE.AND P6, PT, R43, RZ, PT ;  /* 0x000000ff2b00720c */ /* 0x000fe40003fc6270 */
[----:B------:R-:W4:Y:S01]  /*181f0*/  LDL R39, [R1+0x677c] ;  /* 0x00677c0001277983 */ /* 0x000f220000100800 */
[----:B------:R-:W-:Y:S01]  /*18200*/  ISETP.GT.U32.AND P1, PT, R4, R2, PT ;  /* 0x000000020400720c */ /* 0x000fe20003f24070 */
[----:B------:R-:W-:Y:S01]  /*18210*/  @!P4 IMAD.IADD R6, R6, 0x1, -R4 ;  /* 0x000000010606c824 */ /* 0x000fe200078e0a04 */
[----:B------:R-:W-:-:S08]  /*18220*/  ISETP.GT.U32.AND P0, PT, R4, R8, PT ;  /* 0x000000080400720c */ /* 0x000fd00003f04070 */
[----:B------:R-:W-:Y:S01]  /*18230*/  @!P6 IMAD.MOV R11, RZ, RZ, -R11 ;  /* 0x000000ffff0be224 */ /* 0x000fe200078e0a0b */
[----:B------:R-:W-:Y:S01]  /*18240*/  ISETP.GE.AND P4, PT, R44, RZ, PT ;  /* 0x000000ff2c00720c */ /* 0x000fe20003f86270 */
[--C-:B------:R-:W-:Y:S02]  /*18250*/  @!P3 IMAD.IADD R5, R5, 0x1, -R4.reuse ;  /* 0x000000010505b824 */ /* 0x100fe400078e0a04 */
[--C-:B------:R-:W-:Y:S02]  /*18260*/  @!P1 IMAD.IADD R2, R2, 0x1, -R4.reuse ;  /* 0x0000000102029824 */ /* 0x100fe400078e0a04 */
[----:B------:R-:W-:-:S08]  /*18270*/  @!P0 IMAD.IADD R8, R8, 0x1, -R4 ;  /* 0x0000000108088824 */ /* 0x000fd000078e0a04 */
[----:B------:R-:W-:Y:S01]  /*18280*/  @!P4 IMAD.MOV R10, RZ, RZ, -R10 ;  /* 0x000000ffff0ac224 */ /* 0x000fe200078e0a0a */
[----:B-----5:R-:W-:Y:S02]  /*18290*/  ISETP.GE.AND P5, PT, R60, RZ, PT ;  /* 0x000000ff3c00720c */ /* 0x020fe40003fa6270 */
[----:B------:R-:W5:Y:S01]  /*182a0*/  LDL R60, [R1+0x6780] ;  /* 0x00678000013c7983 */ /* 0x000f620000100800 */
[----:B--2---:R-:W-:-:S03]  /*182b0*/  ISETP.GE.AND P2, PT, R59, RZ, PT ;  /* 0x000000ff3b00720c */ /* 0x004fc60003f46270 */
[----:B------:R-:W2:Y:S04]  /*182c0*/  LDL R59, [R1+0x6778] ;  /* 0x00677800013b7983 */ /* 0x000ea80000100800 */
[----:B------:R-:W-:Y:S04]  /*182d0*/  STL [R1+0x2e4], R11 ;  /* 0x0002e40b01007387 */ /* 0x000fe80000100800 */
[----:B------:R-:W2:Y:S01]  /*182e0*/  LDL R43, [R1+0x6788] ;  /* 0x00678800012b7983 */ /* 0x000ea20000100800 */
[----:B---3--:R-:W-:Y:S02]  /*182f0*/  ISETP.GE.AND P3, PT, R46, RZ, PT ;  /* 0x000000ff2e00720c */ /* 0x008fe40003f66270 */
[----:B----4-:R-:W-:Y:S01]  /*18300*/  ISETP.GE.AND P1, PT, R57, RZ, PT ;  /* 0x000000ff3900720c */ /* 0x010fe20003f26270 */
[----:B------:R-:W3:Y:S01]  /*18310*/  LDL R40, [R1+0x6784] ;  /* 0x0067840001287983 */ /* 0x000ee20000100800 */
[----:B------:R-:W-:-:S02]  /*18320*/  @!P5 IMAD.MOV R7, RZ, RZ, -R7 ;  /* 0x000000ffff07d224 */ /* 0x000fc400078e0a07 */
[----:B------:R-:W-:Y:S01]  /*18330*/  @!P2 IMAD.MOV R6, RZ, RZ, -R6 ;  /* 0x000000ffff06a224 */ /* 0x000fe200078e0a06 */
[----:B------:R-:W-:Y:S04]  /*18340*/  STL [R1+0x2e0], R10 ;  /* 0x0002e00a01007387 */ /* 0x000fe80000100800 */
[----:B------:R-:W4:Y:S02]  /*18350*/  LDL R44, [R1+0x678c] ;  /* 0x00678c00012c7983 */ /* 0x000f240000100800 */
[----:B------:R-:W-:Y:S02]  /*18360*/  @!P3 IMAD.MOV R9, RZ, RZ, -R9 ;  /* 0x000000ffff09b224 */ /* 0x000fe400078e0a09 */
[----:B------:R-:W-:-:S03]  /*18370*/  @!P1 IMAD.MOV R8, RZ, RZ, -R8 ;  /* 0x000000ffff089224 */ /* 0x000fc600078e0a08 */
[----:B------:R-:W-:Y:S04]  /*18380*/  STL [R1+0x2dc], R9 ;  /* 0x0002dc0901007387 */ /* 0x000fe80000100800 */
[----:B------:R-:W-:Y:S04]  /*18390*/  STL [R1+0x2d8], R8 ;  /* 0x0002d80801007387 */ /* 0x000fe80000100800 */
[----:B------:R-:W4:Y:S04]  /*183a0*/  LDL R46, [R1+0x6790] ;  /* 0x00679000012e7983 */ /* 0x000f280000100800 */
[----:B------:R-:W-:Y:S04]  /*183b0*/  STL [R1+0x2d4], R7 ;  /* 0x0002d40701007387 */ /* 0x000fe80000100800 */
[----:B------:R0:W-:Y:S04]  /*183c0*/  STL [R1+0x2d0], R6 ;  /* 0x0002d00601007387 */ /* 0x0001e80000100800 */
[----:B------:R-:W4:Y:S01]  /*183d0*/  LDL.LU R57, [R1+0x104] ;  /* 0x0001040001397983 */ /* 0x000f220000300800 */
[----:B------:R-:W-:-:S02]  /*183e0*/  ISETP.GT.U32.AND P0, PT, R4, R55, PT ;  /* 0x000000370400720c */ /* 0x000fc40003f04070 */
[C---:B------:R-:W-:Y:S02]  /*183f0*/  ISETP.GT.U32.AND P6, PT, R4.reuse, R53, PT ;  /* 0x000000350400720c */ /* 0x040fe40003fc4070 */
[----:B------:R-:W-:-:S09]  /*18400*/  ISETP.GT.U32.AND P3, PT, R4, R54, PT ;  /* 0x000000360400720c */ /* 0x000fd20003f64070 */
[----:B------:R-:W-:Y:S01]  /*18410*/  @!P0 IMAD.IADD R55, R55, 0x1, -R4 ;  /* 0x0000000137378824 */ /* 0x000fe200078e0a04 */
[----:B------:R-:W-:-:S04]  /*18420*/  ISETP.GT.U32.AND P0, PT, R4, R5, PT ;  /* 0x000000050400720c */ /* 0x000fc80003f04070 */
[C---:B------:R-:W-:Y:S02]  /*18430*/  ISETP.GT.U32.AND P1, PT, R4.reuse, R55, PT ;  /* 0x000000370400720c */ /* 0x040fe40003f24070 */
[C---:B------:R-:W-:Y:S01]  /*18440*/  ISETP.GT.U32.AND P4, PT, R4.reuse, R2, PT ;  /* 0x000000020400720c */ /* 0x040fe20003f84070 */
[--C-:B------:R-:W-:Y:S01]  /*18450*/  @!P6 IMAD.IADD R53, R53, 0x1, -R4.reuse ;  /* 0x000000013535e824 */ /* 0x100fe200078e0a04 */
[----:B------:R-:W-:Y:S01]  /*18460*/  ISETP.GT.U32.AND P2, PT, R4, R51, PT ;  /* 0x000000330400720c */ /* 0x000fe20003f44070 */
[--C-:B------:R-:W-:Y:S01]  /*18470*/  @!P3 IMAD.IADD R54, R54, 0x1, -R4.reuse ;  /* 0x000000013636b824 */ /* 0x100fe200078e0a04 */
[----:B------:R-:W-:Y:S02]  /*18480*/  ISETP.GE.AND P3, PT, R39, RZ, PT ;  /* 0x000000ff2700720c */ /* 0x000fe40003f66270 */
[----:B------:R-:W-:Y:S01]  /*18490*/  ISETP.GT.U32.AND P5, PT, R4, R52, PT ;  /* 0x000000340400720c */ /* 0x000fe20003fa4070 */
[----:B------:R-:W-:-:S04]  /*184a0*/  @!P0 IMAD.IADD R5, R5, 0x1, -R4 ;  /* 0x0000000105058824 */ /* 0x000fc800078e0a04 */
[--C-:B------:R-:W-:Y:S02]  /*184b0*/  @!P1 IMAD.IADD R55, R55, 0x1, -R4.reuse ;  /* 0x0000000137379824 */ /* 0x100fe400078e0a04 */
[----:B------:R-:W-:Y:S02]  /*184c0*/  @!P4 IMAD.IADD R2, R2, 0x1, -R4 ;  /* 0x000000010202c824 */ /* 0x000fe400078e0a04 */
[----:B0-----:R-:W-:Y:S01]  /*184d0*/  IMAD.MOV.U32 R6, RZ, RZ, R5 ;  /* 0x000000ffff067224 */ /* 0x001fe200078e0005 */
[----:B------:R-:W-:Y:S01]  /*184e0*/  ISETP.GT.U32.AND P4, PT, R4, R49, PT ;  /* 0x000000310400720c */ /* 0x000fe20003f84070 */
[----:B------:R-:W-:Y:S02]  /*184f0*/  IMAD.MOV.U32 R5, RZ, RZ, R2 ;  /* 0x000000ffff057224 */ /* 0x000fe400078e0002 */
[----:B------:R-:W-:Y:S02]  /*18500*/  @!P2 IMAD.IADD R51, R51, 0x1, -R4 ;  /* 0x000000013333a824 */ /* 0x000fe400078e0a04 */
[----:B------:R-:W-:-:S02]  /*18510*/  IMAD.MOV.U32 R2, RZ, RZ, R53 ;  /* 0x000000ffff027224 */ /* 0x000fc400078e0035 */
[----:B------:R-:W-:Y:S02]  /*18520*/  @!P3 IMAD.MOV R5, RZ, RZ, -R5 ;  /* 0x000000ffff05b224 */ /* 0x000fe400078e0a05 */
[----:B------:R-:W-:Y:S01]  /*18530*/  @!P5 IMAD.IADD R52, R52, 0x1, -R4 ;  /* 0x000000013434d824 */ /* 0x000fe200078e0a04 */
[----:B------:R-:W-:-:S03]  /*18540*/  ISETP.GT.U32.AND P0, PT, R4, R50, PT ;  /* 0x000000320400720c */ /* 0x000fc60003f04070 */
[----:B------:R-:W-:Y:S01]  /*18550*/  @!P4 IMAD.IADD R49, R49, 0x1, -R4 ;  /* 0x000000013131c824 */ /* 0x000fe200078e0a04 */
[----:B------:R-:W-:-:S09]  /*18560*/  ISETP.GT.U32.AND P4, PT, R4, R52, PT ;  /* 0x000000340400720c */ /* 0x000fd20003f84070 */
[----:B------:R-:W-:-:S04]  /*18570*/  @!P0 IMAD.IADD R50, R50, 0x1, -R4 ;  /* 0x0000000132328824 */ /* 0x000fc800078e0a04 */
[----:B------:R-:W-:Y:S01]  /*18580*/  @!P4 IMAD.IADD R52, R52, 0x1, -R4 ;  /* 0x000000013434c824 */ /* 0x000fe200078e0a04 */
[----:B-----5:R-:W-:Y:S02]  /*18590*/  ISETP.GE.AND P1, PT, R60, RZ, PT ;  /* 0x000000ff3c00720c */ /* 0x020fe40003f26270 */
[----:B--2---:R-:W-:Y:S02]  /*185a0*/  ISETP.GE.AND P6, PT, R59, RZ, PT ;  /* 0x000000ff3b00720c */ /* 0x004fe40003fc6270 */
[----:B------:R-:W2:Y:S09]  /*185b0*/  LDL R59, [R1+0x67b0] ;  /* 0x0067b000013b7983 */ /* 0x000eb20000100800 */
[----:B------:R-:W-:Y:S01]  /*185c0*/  @!P1 IMAD.MOV R2, RZ, RZ, -R2 ;  /* 0x000000ffff029224 */ /* 0x000fe200078e0a02 */
[----:B------:R-:W5:Y:S01]  /*185d0*/  LDL.LU R60, [R1+0x108] ;  /* 0x00010800013c7983 */ /* 0x000f620000300800 */
[----:B------:R-:W-:Y:S01]  /*185e0*/  ISETP.GE.AND P2, PT, R43, RZ, PT ;  /* 0x000000ff2b00720c */ /* 0x000fe20003f46270 */
[----:B------:R-:W-:Y:S01]  /*185f0*/  @!P6 IMAD.MOV R6, RZ, RZ, -R6 ;  /* 0x000000ffff06e224 */ /* 0x000fe200078e0a06 */
[----:B---3--:R-:W-:-:S04]  /*18600*/  ISETP.GE.AND P5, PT, R40, RZ, PT ;  /* 0x000000ff2800720c */ /* 0x008fc80003fa6270 */
[----:B------:R-:W-:Y:S04]  /*18610*/  STL [R1+0x2cc], R6 ;  /* 0x0002cc0601007387 */ /* 0x000fe80000100800 */
[----:B------:R-:W-:Y:S04]  /*18620*/  STL [R1+0x2c8], R5 ;  /* 0x0002c80501007387 */ /* 0x000fe80000100800 */
[----:B------:R0:W-:Y:S02]  /*18630*/  STL [R1+0x2c4], R2 ;  /* 0x0002c40201007387 */ /* 0x0001e40000100800 */
[----:B0-----:R-:W-:-:S04]  /*18640*/  IMAD.MOV.U32 R2, RZ, RZ, R55 ;  /* 0x000000ffff027224 */ /* 0x001fc800078e0037 */
[----:B------:R-:W-:Y:S01]  /*18650*/  @!P2 IMAD.MOV R2, RZ, RZ, -R2 ;  /* 0x000000ffff02a224 */ /* 0x000fe200078e0a02 */
[----:B------:R-:W-:Y:S01]  /*18660*/  ISETP.GT.U32.AND P2, PT, R4, R48, PT ;  /* 0x000000300400720c */ /* 0x000fe20003f44070 */
[----:B------:R-:W-:-:S04]  /*18670*/  IMAD.MOV.U32 R5, RZ, RZ, R54 ;  /* 0x000000ffff057224 */ /* 0x000fc800078e0036 */
[----:B------:R-:W-:Y:S01]  /*18680*/  @!P5 IMAD.MOV R5, RZ, RZ, -R5 ;  /* 0x000000ffff05d224 */ /* 0x000fe200078e0a05 */
[----:B----4-:R-:W-:Y:S02]  /*18690*/  ISETP.GE.AND P0, PT, R44, RZ, PT ;  /* 0x000000ff2c00720c */ /* 0x010fe40003f06270 */
[----:B------:R-:W-:Y:S02]  /*186a0*/  ISETP.GE.AND P4, PT, R57, RZ, PT ;  /* 0x000000ff3900720c */ /* 0x000fe40003f86270 */
[----:B------:R-:W-:Y:S01]  /*186b0*/  STL [R1+0x2c0], R5 ;  /* 0x0002c00501007387 */ /* 0x000fe20000100800 */
[----:B------:R-:W-:Y:S02]  /*186c0*/  IABS R6, R57 ;  /* 0x0000003900067213 */ /* 0x000fe40000000000 */
[----:B------:R-:W-:Y:S01]  /*186d0*/  @!P2 IMAD.IADD R48, R48, 0x1, -R4 ;  /* 0x000000013030a824 */ /* 0x000fe200078e0a04 */
[----:B------:R0:W-:Y:S01]  /*186e0*/  STL [R1+0x2bc], R2 ;  /* 0x0002bc0201007387 */ /* 0x0001e20000100800 */
[----:B------:R-:W-:-:S03]  /*186f0*/  ISETP.GE.AND P2, PT, R61, RZ, PT ;  /* 0x000000ff3d00720c */ /* 0x000fc60003f46270 */
[----:B------:R-:W3:Y:S04]  /*18700*/  LDL R44, [R1+0x679c] ;  /* 0x00679c00012c7983 */ /* 0x000ee80000100800 */
[----:B------:R-:W4:Y:S04]  /*18710*/  LDL R57, [R1+0x67a0] ;  /* 0x0067a00001397983 */ /* 0x000f280000100800 */
[----:B------:R-:W2:Y:S01]  /*18720*/  LDL.LU R61, [R1+0x10c] ;  /* 0x00010c00013d7983 */ /* 0x000ea20000300800 */
[----:B------:R-:W-:-:S13]  /*18730*/  ISETP.GT.U32.AND P3, PT, R4, R51, PT ;  /* 0x000000330400720c */ /* 0x000fda0003f64070 */
[----:B------:R-:W-:Y:S01]  /*18740*/  @!P3 IMAD.IADD R51, R51, 0x1, -R4 ;  /* 0x000000013333b824 */ /* 0x000fe200078e0a04 */
[----:B------:R-:W-:-:S13]  /*18750*/  ISETP.GT.U32.AND P3, PT, R4, R47, PT ;  /* 0x0000002f0400720c */ /* 0x000fda0003f64070 */
[----:B------:R-:W-:Y:S01]  /*18760*/  @!P3 IMAD.IADD R47, R47, 0x1, -R4 ;  /* 0x000000012f2fb824 */ /* 0x000fe200078e0a04 */
[----:B------:R-:W-:Y:S02]  /*18770*/  ISETP.GE.AND P3, PT, R3, RZ, PT ;  /* 0x000000ff0300720c */ /* 0x000fe40003f66270 */
[----:B------:R-:W3:Y:S01]  /*18780*/  LDL.LU R3, [R1+0x110] ;  /* 0x0001100001037983 */ /* 0x000ee20000300800 */
[----:B------:R-:W-:Y:S02]  /*18790*/  ISETP.GT.U32.AND P1, PT, R4, R50, PT ;  /* 0x000000320400720c */ /* 0x000fe40003f24070 */
[----:B------:R-:W-:Y:S02]  /*187a0*/  IABS R30, R45 ;  /* 0x0000002d001e7213 */ /* 0x000fe40000000000 */
[----:B------:R-:W-:Y:S02]  /*187b0*/  ISETP.GE.AND P5, PT, R46, RZ, PT ;  /* 0x000000ff2e00720c */ /* 0x000fe40003fa6270 */
[----:B------:R-:W-:Y:S01]  /*187c0*/  ISETP.GT.U32.AND P6, PT, R4, R49, PT ;  /* 0x000000310400720c */ /* 0x000fe20003fc4070 */
[----:B------:R-:W-:Y:S01]  /*187d0*/  IMAD.HI.U32 R31, R0, R30, RZ ;  /* 0x0000001e001f7227 */ /* 0x000fe200078e00ff */
[----:B------:R-:W3:Y:S03]  /*187e0*/  LDL.LU R46, [R1+0x114] ;  /* 0x00011400012e7983 */ /* 0x000ee60000300800 */
[----:B------:R-:W-:-:S02]  /*187f0*/  IMAD.MOV R29, RZ, RZ, -R31 ;  /* 0x000000ffff1d7224 */ /* 0x000fc400078e0a1f */
[----:B------:R-:W-:Y:S02]  /*18800*/  @!P1 IMAD.IADD R50, R50, 0x1, -R4 ;  /* 0x0000000132329824 */ /* 0x000fe400078e0a04 */
[----:B------:R-:W-:Y:S02]  /*18810*/  IMAD.MOV.U32 R13, RZ, RZ, R52 ;  /* 0x000000ffff0d7224 */ /* 0x000fe400078e0034 */
[----:B------:R-:W-:Y:S02]  /*18820*/  IMAD.MOV.U32 R11, RZ, RZ, R51 ;  /* 0x000000ffff0b7224 */ /* 0x000fe400078e0033 */
[----:B------:R-:W-:Y:S02]  /*18830*/  IMAD.MOV.U32 R10, RZ, RZ, R50 ;  /* 0x000000ffff0a7224 */ /* 0x000fe400078e0032 */
[----:B------:R-:W-:Y:S02]  /*18840*/  IMAD R24, R4, R29, R30 ;  /* 0x0000001d04187224 */ /* 0x000fe400078e021e */
[----:B------:R-:W-:-:S02]  /*18850*/  @!P0 IMAD.MOV R13, RZ, RZ, -R13 ;  /* 0x000000ffff0d8224 */ /* 0x000fc400078e0a0d */
[----:B------:R-:W-:Y:S01]  /*18860*/  @!P5 IMAD.MOV R11, RZ, RZ, -R11 ;  /* 0x000000ffff0bd224 */ /* 0x000fe200078e0a0b */
[C---:B------:R-:W-:Y:S01]  /*18870*/  ISETP.GT.U32.AND P0, PT, R4.reuse, R48, PT ;  /* 0x000000300400720c */ /* 0x040fe20003f04070 */
[----:B------:R-:W-:Y:S01]  /*18880*/  @!P2 IMAD.MOV R10, RZ, RZ, -R10 ;  /* 0x000000ffff0aa224 */ /* 0x000fe200078e0a0a */
[----:B------:R-:W-:Y:S01]  /*18890*/  ISETP.GT.U32.AND P2, PT, R4, R24, PT ;  /* 0x000000180400720c */ /* 0x000fe20003f44070 */
[----:B------:R-:W-:-:S10]  /*188a0*/  @!P6 IMAD.IADD R49, R49, 0x1, -R4 ;  /* 0x000000013131e824 */ /* 0x000fd400078e0a04 */
[--C-:B------:R-:W-:Y:S02]  /*188b0*/  @!P0 IMAD.IADD R48, R48, 0x1, -R4.reuse ;  /* 0x0000000130308824 */ /* 0x100fe400078e0a04 */
[----:B------:R-:W-:Y:S02]  /*188c0*/  @!P2 IMAD.IADD R24, R24, 0x1, -R4 ;  /* 0x000000011818a824 */ /* 0x000fe400078e0a04 */
[----:B------:R-:W-:-:S05]  /*188d0*/  IMAD R36, R4, R41, R42 ;  /* 0x0000002904247224 */ /* 0x000fca00078e022a */
[----:B------:R-:W-:-:S13]  /*188e0*/  ISETP.GT.U32.AND P6, PT, R4, R36, PT ;  /* 0x000000240400720c */ /* 0x000fda0003fc4070 */
[----:B------:R-:W-:Y:S01]  /*188f0*/  @!P6 IMAD.IADD R36, R36, 0x1, -R4 ;  /* 0x000000012424e824 */ /* 0x000fe200078e0a04 */
[----:B------:R-:W-:Y:S02]  /*18900*/  ISETP.GT.U32.AND P6, PT, R4, R47, PT ;  /* 0x0000002f0400720c */ /* 0x000fe40003fc4070 */
[----:B-----5:R-:W-:Y:S02]  /*18910*/  ISETP.GE.AND P1, PT, R60, RZ, PT ;  /* 0x000000ff3c00720c */ /* 0x020fe40003f26270 */
[----:B0-----:R-:W-:Y:S02]  /*18920*/  IABS R2, R60 ;  /* 0x0000003c00027213 */ /* 0x001fe40000000000 */
[----:B------:R-:W5:Y:S04]  /*18930*/  LDL.LU R60, [R1+0x118] ;  /* 0x00011800013c7983 */ /* 0x000f680000300800 */
[----:B------:R-:W-:Y:S04]  /*18940*/  STL [R1+0x2b8], R13 ;  /* 0x0002b80d01007387 */ /* 0x000fe80000100800 */
[----:B------:R-:W-:Y:S04]  /*18950*/  STL [R1+0x2b4], R11 ;  /* 0x0002b40b01007387 */ /* 0x000fe80000100800 */
[----:B------:R0:W-:Y:S02]  /*18960*/  STL [R1+0x2b0], R10 ;  /* 0x0002b00a01007387 */ /* 0x0001e40000100800 */
[----:B0-----:R-:W-:-:S04]  /*18970*/  IMAD.MOV.U32 R10, RZ, RZ, R49 ;  /* 0x000000ffff0a7224 */ /* 0x001fc800078e0031 */
[----:B------:R-:W-:-:S05]  /*18980*/  @!P3 IMAD.MOV R10, RZ, RZ, -R10 ;  /* 0x000000ffff0ab224 */ /* 0x000fca00078e0a0a */
[----:B------:R0:W-:Y:S01]  /*18990*/  STL [R1+0x2ac], R10 ;  /* 0x0002ac0a01007387 */ /* 0x0001e20000100800 */
[----:B----4-:R-:W-:-:S03]  /*189a0*/  ISETP.GE.AND P0, PT, R57, RZ, PT ;  /* 0x000000ff3900720c */ /* 0x010fc60003f06270 */
[----:B------:R-:W4:Y:S01]  /*189b0*/  LDL.LU R57, [R1+0x11c] ;  /* 0x00011c0001397983 */ /* 0x000f220000300800 */
[----:B--2---:R-:W-:Y:S02]  /*189c0*/  ISETP.GE.AND P2, PT, R61, RZ, PT ;  /* 0x000000ff3d00720c */ /* 0x004fe40003f46270 */
[----:B0-----:R-:W-:Y:S02]  /*189d0*/  IABS R10, R61 ;  /* 0x0000003d000a7213 */ /* 0x001fe40000000000 */
[----:B------:R-:W2:Y:S01]  /*189e0*/  LDL.LU R61, [R1+0x140] ;  /* 0x00014000013d7983 */ /* 0x000ea20000300800 */
[----:B---3--:R-:W-:Y:S02]  /*189f0*/  ISETP.GE.AND P3, PT, R44, RZ, PT ;  /* 0x000000ff2c00720c */ /* 0x008fe40003f66270 */
[----:B------:R-:W-:Y:S01]  /*18a00*/  ISETP.GT.U32.AND P5, PT, R4, R36, PT ;  /* 0x000000240400720c */ /* 0x000fe20003fa4070 */
[----:B------:R-:W-:Y:S01]  /*18a10*/  @!P6 IMAD.IADD R47, R47, 0x1, -R4 ;  /* 0x000000012f2fe824 */ /* 0x000fe200078e0a04 */
[----:B------:R-:W-:Y:S01]  /*18a20*/  ISETP.GE.AND P6, PT, R56, RZ, PT ;  /* 0x000000ff3800720c */ /* 0x000fe20003fc6270 */
[----:B------:R-:W-:Y:S01]  /*18a30*/  IMAD.MOV.U32 R13, RZ, RZ, R48 ;  /* 0x000000ffff0d7224 */ /* 0x000fe200078e0030 */
[----:B------:R-:W3:Y:S01]  /*18a40*/  LDL.LU R56, [R1+0x144] ;  /* 0x0001440001387983 */ /* 0x000ee20000300800 */
[----:B------:R-:W-:-:S06]  /*18a50*/  IMAD.HI.U32 R5, R0, R6, RZ ;  /* 0x0000000600057227 */ /* 0x000fcc00078e00ff */
[----:B------:R-:W-:Y:S01]  /*18a60*/  @!P3 IMAD.MOV R13, RZ, RZ, -R13 ;  /* 0x000000ffff0db224 */ /* 0x000fe200078e0a0d */
[----:B------:R-:W-:Y:S01]  /*18a70*/  ISETP.GT.U32.AND P3, PT, R4, R24, PT ;  /* 0x000000180400720c */ /* 0x000fe20003f64070 */
[----:B------:R-:W-:-:S03]  /*18a80*/  @!P5 IMAD.IADD R36, R36, 0x1, -R4 ;  /* 0x000000012424d824 */ /* 0x000fc600078e0a04 */
[----:B------:R0:W-:Y:S01]  /*18a90*/  STL [R1+0x2a8], R13 ;  /* 0x0002a80d01007387 */ /* 0x0001e20000100800 */
[----:B------:R-:W-:Y:S02]  /*18aa0*/  IMAD.MOV R5, RZ, RZ, -R5 ;  /* 0x000000ffff057224 */ /* 0x000fe400078e0a05 */
[----:B------:R-:W-:Y:S02]  /*18ab0*/  IMAD.MOV.U32 R15, RZ, RZ, R47 ;  /* 0x000000ffff0f7224 */ /* 0x000fe400078e002f */
[----:B------:R-:W-:Y:S02]  /*18ac0*/  IMAD R6, R4, R5, R6 ;  /* 0x0000000504067224 */ /* 0x000fe400078e0206 */
[----:B0-----:R-:W-:-:S04]  /*18ad0*/  IMAD.MOV.U32 R13, RZ, RZ, R36 ;  /* 0x000000ffff0d7224 */ /* 0x001fc800078e0024 */
[----:B------:R-:W-:Y:S01]  /*18ae0*/  @!P6 IMAD.MOV R13, RZ, RZ, -R13 ;  /* 0x000000ffff0de224 */ /* 0x000fe200078e0a0d */
[----:B------:R-:W-:Y:S01]  /*18af0*/  ISETP.GE.AND P6, PT, R45, RZ, PT ;  /* 0x000000ff2d00720c */ /* 0x000fe20003fc6270 */
[----:B------:R-:W-:Y:S01]  /*18b00*/  @!P0 IMAD.MOV R15, RZ, RZ, -R15 ;  /* 0x000000ffff0f8224 */ /* 0x000fe200078e0a0f */
[----:B------:R-:W-:Y:S01]  /*18b10*/  IABS R18, R58 ;  /* 0x0000003a00127213 */ /* 0x000fe20000000000 */
[----:B------:R-:W-:Y:S01]  /*18b20*/  @!P3 IMAD.IADD R24, R24, 0x1, -R4 ;  /* 0x000000011818b824 */ /* 0x000fe200078e0a04 */
[----:B------:R-:W-:Y:S02]  /*18b30*/  ISETP.GT.U32.AND P3, PT, R4, R6, PT ;  /* 0x000000060400720c */ /* 0x000fe40003f64070 */
[----:B------:R0:W-:Y:S01]  /*18b40*/  STL [R1+0x2a4], R15 ;  /* 0x0002a40f01007387 */ /* 0x0001e20000100800 */
[----:B------:R-:W-:-:S04]  /*18b50*/  IMAD.HI.U32 R19, R0, R18, RZ ;  /* 0x0000001200137227 */ /* 0x000fc800078e00ff */
[----:B------:R-:W-:Y:S02]  /*18b60*/  IMAD.MOV R17, RZ, RZ, -R19 ;  /* 0x000000ffff117224 */ /* 0x000fe400078e0a13 */
[----:B0-----:R-:W-:-:S04]  /*18b70*/  IMAD.MOV.U32 R15, RZ, RZ, R24 ;  /* 0x000000ffff0f7224 */ /* 0x001fc800078e0018 */
[----:B------:R-:W-:Y:S01]  /*18b80*/  @!P6 IMAD.MOV R15, RZ, RZ, -R15 ;  /* 0x000000ffff0fe224 */ /* 0x000fe200078e0a0f */
[----:B------:R-:W-:Y:S01]  /*18b90*/  STL [R1+0x2a0], R13 ;  /* 0x0002a00d01007387 */ /* 0x000fe20000100800 */
[----:B------:R-:W-:Y:S01]  /*18ba0*/  IMAD R12, R4, R17, R18 ;  /* 0x00000011040c7224 */ /* 0x000fe200078e0212 */
[----:B------:R-:W-:Y:S01]  /*18bb0*/  ISETP.GE.AND P6, PT, R58, RZ, PT ;  /* 0x000000ff3a00720c */ /* 0x000fe20003fc6270 */
[----:B------:R-:W-:Y:S01]  /*18bc0*/  @!P3 IMAD.IADD R6, R6, 0x1, -R4 ;  /* 0x000000010606b824 */ /* 0x000fe200078e0a04 */
[----:B------:R0:W-:Y:S01]  /*18bd0*/  STL [R1+0x29c], R15 ;  /* 0x00029c0f01007387 */ /* 0x0001e20000100800 */
[----:B------:R-:W-:Y:S02]  /*18be0*/  IABS R8, R59 ;  /* 0x0000003b00087213 */ /* 0x000fe40000000000 */
[----:B------:R-:W-:Y:S01]  /*18bf0*/  ISETP.GE.AND P3, PT, R59, RZ, PT ;  /* 0x000000ff3b00720c */ /* 0x000fe20003f66270 */
[----:B------:R-:W3:Y:S01]  /*18c00*/  LDL R58, [R1+0x148] ;  /* 0x00014800013a7983 */ /* 0x000ee20000100800 */
[----:B------:R-:W-:-:S03]  /*18c10*/  ISETP.GT.U32.AND P5, PT, R4, R12, PT ;  /* 0x0000000c0400720c */ /* 0x000fc60003fa4070 */
[----:B------:R-:W3:Y:S01]  /*18c20*/  LDL.LU R59, [R1+0x14c] ;  /* 0x00014c00013b7983 */ /* 0x000ee20000300800 */
[----:B------:R-:W-:-:S04]  /*18c30*/  IMAD.HI.U32 R7, R0, R8, RZ ;  /* 0x0000000800077227 */ /* 0x000fc800078e00ff */
[----:B------:R-:W-:-:S04]  /*18c40*/  IMAD.MOV R7, RZ, RZ, -R7 ;  /* 0x000000ffff077224 */ /* 0x000fc800078e0a07 */
[----:B------:R-:W-:Y:S02]  /*18c50*/  IMAD R8, R4, R7, R8 ;  /* 0x0000000704087224 */ /* 0x000fe400078e0208 */
[----:B------:R-:W-:-:S03]  /*18c60*/  @!P5 IMAD.IADD R12, R12, 0x1, -R4 ;  /* 0x000000010c0cd824 */ /* 0x000fc600078e0a04 */
[----:B------:R-:W-:Y:S01]  /*18c70*/  ISETP.GT.U32.AND P0, PT, R4, R8, PT ;  /* 0x000000080400720c */ /* 0x000fe20003f04070 */
[----:B------:R-:W-:Y:S01]  /*18c80*/  IMAD.HI.U32 R9, R0, R2, RZ ;  /* 0x0000000200097227 */ /* 0x000fe200078e00ff */
[----:B------:R-:W-:-:S03]  /*18c90*/  ISETP.GT.U32.AND P5, PT, R4, R12, PT ;  /* 0x0000000c0400720c */ /* 0x000fc60003fa4070 */
[----:B------:R-:W-:-:S04]  /*18ca0*/  IMAD.MOV R9, RZ, RZ, -R9 ;  /* 0x000000ffff097224 */ /* 0x000fc800078e0a09 */
[----:B------:R-:W-:-:S04]  /*18cb0*/  IMAD R2, R4, R9, R2 ;  /* 0x0000000904027224 */ /* 0x000fc800078e0202 */
[--C-:B------:R-:W-:Y:S02]  /*18cc0*/  @!P0 IMAD.IADD R8, R8, 0x1, -R4.reuse ;  /* 0x0000000108088824 */ /* 0x100fe400078e0a04 */
[----:B------:R-:W-:Y:S01]  /*18cd0*/  @!P5 IMAD.IADD R12, R12, 0x1, -R4 ;  /* 0x000000010c0cd824 */ /* 0x000fe200078e0a04 */
[----:B------:R-:W-:Y:S01]  /*18ce0*/  ISETP.GT.U32.AND P5, PT, R4, R2, PT ;  /* 0x000000020400720c */ /* 0x000fe20003fa4070 */
[----:B------:R-:W-:Y:S01]  /*18cf0*/  IMAD.HI.U32 R11, R0, R10, RZ ;  /* 0x0000000a000b7227 */ /* 0x000fe200078e00ff */
[----:B------:R-:W-:-:S03]  /*18d00*/  ISETP.GT.U32.AND P0, PT, R4, R8, PT ;  /* 0x000000080400720c */ /* 0x000fc60003f04070 */
[----:B------:R-:W-:-:S04]  /*18d10*/  IMAD.MOV R11, RZ, RZ, -R11 ;  /* 0x000000ffff0b7224 */ /* 0x000fc800078e0a0b */
[----:B------:R-:W-:-:S04]  /*18d20*/  IMAD R10, R4, R11, R10 ;  /* 0x0000000b040a7224 */ /* 0x000fc800078e020a */
[--C-:B------:R-:W-:Y:S01]  /*18d30*/  @!P5 IMAD.IADD R2, R2, 0x1, -R4.reuse ;  /* 0x000000010202d824 */ /* 0x100fe200078e0a04 */
[----:B------:R-:W-:Y:S01]  /*18d40*/  ISETP.GT.U32.AND P5, PT, R4, R6, PT ;  /* 0x000000060400720c */ /* 0x000fe20003fa4070 */
[----:B------:R-:W-:Y:S01]  /*18d50*/  @!P0 IMAD.IADD R8, R8, 0x1, -R4 ;  /* 0x0000000108088824 */ /* 0x000fe200078e0a04 */
[----:B------:R-:W-:Y:S01]  /*18d60*/  ISETP.GT.U32.AND P0, PT, R4, R10, PT ;  /* 0x0000000a0400720c */ /* 0x000fe20003f04070 */
[----:B0-----:R-:W-:-:S04]  /*18d70*/  IMAD.MOV.U32 R15, RZ, RZ, R12 ;  /* 0x000000ffff0f7224 */ /* 0x001fc800078e000c */
[----:B------:R-:W-:Y:S01]  /*18d80*/  @!P6 IMAD.MOV R15, RZ, RZ, -R15 ;  /* 0x000000ffff0fe224 */ /* 0x000fe200078e0a0f */
[----:B------:R-:W-:Y:S01]  /*18d90*/  ISETP.GT.U32.AND P6, PT, R4, R2, PT ;  /* 0x000000020400720c */ /* 0x000fe20003fc4070 */
[----:B------:R-:W-:Y:S01]  /*18da0*/  IMAD.MOV.U32 R16, RZ, RZ, R8 ;  /* 0x000000ffff107224 */ /* 0x000fe200078e0008 */
[----:B------:R-:W-:-:S03]  /*18db0*/  IABS R9, R3 ;  /* 0x0000000300097213 */ /* 0x000fc60000000000 */
[--C-:B------:R-:W-:Y:S02]  /*18dc0*/  @!P5 IMAD.IADD R6, R6, 0x1, -R4.reuse ;  /* 0x000000010606d824 */ /* 0x100fe400078e0a04 */
[----:B------:R-:W-:Y:S01]  /*18dd0*/  @!P0 IMAD.IADD R10, R10, 0x1, -R4 ;  /* 0x000000010a0a8824 */ /* 0x000fe200078e0a04 */
[----:B------:R-:W-:Y:S01]  /*18de0*/  ISETP.GE.AND P0, PT, R3, RZ, PT ;  /* 0x000000ff0300720c */ /* 0x000fe20003f06270 */
[----:B------:R-:W-:Y:S02]  /*18df0*/  IMAD.MOV.U32 R3, RZ, RZ, R6 ;  /* 0x000000ffff037224 */ /* 0x000fe400078e0006 */
[----:B------:R-:W-:Y:S02]  /*18e00*/  @!P3 IMAD.MOV R16, RZ, RZ, -R16 ;  /* 0x000000ffff10b224 */ /* 0x000fe400078e0a10 */
[----:B------:R-:W-:Y:S01]  /*18e10*/  @!P4 IMAD.MOV R3, RZ, RZ, -R3 ;  /* 0x000000ffff03c224 */ /* 0x000fe200078e0a03 */
[----:B------:R-:W-:Y:S01]  /*18e20*/  STL [R1+0x298], R15 ;  /* 0x0002980f01007387 */ /* 0x000fe20000100800 */
[----:B------:R-:W-:-:S03]  /*18e30*/  @!P6 IMAD.IADD R2, R2, 0x1, -R4 ;  /* 0x000000010202e824 */ /* 0x000fc600078e0a04 */
[----:B------:R-:W-:Y:S04]  /*18e40*/  STL [R1+0x510], R16 ;  /* 0x0005101001007387 */ /* 0x000fe80000100800 */
[----:B------:R0:W-:Y:S02]  /*18e50*/  STL [R1+0x50c], R3 ;  /* 0x00050c0301007387 */ /* 0x0001e40000100800 */
[----:B0-----:R-:W-:-:S04]  /*18e60*/  IMAD.MOV.U32 R3, RZ, RZ, R2 ;  /* 0x000000ffff037224 */ /* 0x001fc800078e0002 */
[----:B------:R-:W-:-:S05]  /*18e70*/  @!P1 IMAD.MOV R3, RZ, RZ, -R3 ;  /* 0x000000ffff039224 */ /* 0x000fca00078e0a03 */
[----:B------:R0:W-:Y:S04]  /*18e80*/  STL [R1+0x508], R3 ;  /* 0x0005080301007387 */ /* 0x0001e80000100800 */
[----:B0-----:R-:W3:Y:S01]  /*18e90*/  LDL.LU R3, [R1+0x160] ;  /* 0x0001600001037983 */ /* 0x001ee20000300800 */
[----:B------:R-:W-:-:S04]  /*18ea0*/  IMAD.HI.U32 R14, R0, R9, RZ ;  /* 0x00000009000e7227 */ /* 0x000fc800078e00ff */
[----:B------:R-:W-:Y:S01]  /*18eb0*/  IMAD.MOV R14, RZ, RZ, -R14 ;  /* 0x000000ffff0e7224 */ /* 0x000fe200078e0a0e */
[----:B------:R-:W-:-:S03]  /*18ec0*/  IABS R7, R46 ;  /* 0x0000002e00077213 */ /* 0x000fc60000000000 */
[----:B------:R-:W-:Y:S02]  /*18ed0*/  IMAD R9, R4, R14, R9 ;  /* 0x0000000e04097224 */ /* 0x000fe400078e0209 */
[----:B------:R-:W-:-:S03]  /*18ee0*/  IMAD.HI.U32 R13, R0, R7, RZ ;  /* 0x00000007000d7227 */ /* 0x000fc600078e00ff */
[----:B------:R-:W-:Y:S01]  /*18ef0*/  ISETP.GT.U32.AND P3, PT, R4, R9, PT ;  /* 0x000000090400720c */ /* 0x000fe20003f64070 */
[----:B------:R-:W-:-:S04]  /*18f00*/  IMAD.MOV R13, RZ, RZ, -R13 ;  /* 0x000000ffff0d7224 */ /* 0x000fc800078e0a0d */
[----:B------:R-:W-:-:S08]  /*18f10*/  IMAD R7, R4, R13, R7 ;  /* 0x0000000d04077224 */ /* 0x000fd000078e0207 */
[----:B------:R-:W-:Y:S01]  /*18f20*/  @!P3 IMAD.IADD R9, R9, 0x1, -R4 ;  /* 0x000000010909b824 */ /* 0x000fe200078e0a04 */
[----:B------:R-:W-:Y:S02]  /*18f30*/  ISETP.GT.U32.AND P3, PT, R4, R10, PT ;  /* 0x0000000a0400720c */ /* 0x000fe40003f64070 */
[----:B-----5:R-:W-:-:S05]  /*18f40*/  IABS R5, R60 ;  /* 0x0000003c00057213 */ /* 0x020fca0000000000 */
[----:B------:R-:W-:-:S04]  /*18f50*/  IMAD.HI.U32 R11, R0, R5, RZ ;  /* 0x00000005000b7227 */ /* 0x000fc800078e00ff */
[----:B------:R-:W-:-:S04]  /*18f60*/  IMAD.MOV R11, RZ, RZ, -R11 ;  /* 0x000000ffff0b7224 */ /* 0x000fc800078e0a0b */
[----:B------:R-:W-:-:S05]  /*18f70*/  IMAD R5, R4, R11, R5 ;  /* 0x0000000b04057224 */ /* 0x000fca00078e0205 */
[----:B------:R-:W-:Y:S01]  /*18f80*/  ISETP.GT.U32.AND P6, PT, R4, R5, PT ;  /* 0x000000050400720c */ /* 0x000fe20003fc4070 */
[----:B------:R-:W-:-:S12]  /*18f90*/  @!P3 IMAD.IADD R10, R10, 0x1, -R4 ;  /* 0x000000010a0ab824 */ /* 0x000fd800078e0a04 */
[----:B------:R-:W-:-:S05]  /*18fa0*/  @!P6 IMAD.IADD R5, R5, 0x1, -R4 ;  /* 0x000000010505e824 */ /* 0x000fca00078e0a04 */
[----:B------:R-:W-:Y:S02]  /*18fb0*/  ISETP.GT.U32.AND P4, PT, R4, R5, PT ;  /* 0x000000050400720c */ /* 0x000fe40003f84070 */
[----:B--2---:R-:W-:-:S05]  /*18fc0*/  IABS R13, R61 ;  /* 0x0000003d000d7213 */ /* 0x004fca0000000000 */
[----:B------:R-:W-:-:S04]  /*18fd0*/  IMAD.HI.U32 R8, R0, R13, RZ ;  /* 0x0000000d00087227 */ /* 0x000fc800078e00ff */
[----:B------:R-:W-:-:S04]  /*18fe0*/  IMAD.MOV R8, RZ, RZ, -R8 ;  /* 0x000000ffff087224 */ /* 0x000fc800078e0a08 */
[----:B------:R-:W-:-:S05]  /*18ff0*/  IMAD R8, R4, R8, R13 ;  /* 0x0000000804087224 */ /* 0x000fca00078e020d */
[----:B------:R-:W-:Y:S01]  /*19000*/  ISETP.GT.U32.AND P3, PT, R4, R8, PT ;  /* 0x000000080400720c */ /* 0x000fe20003f64070 */
[--C-:B------:R-:W-:Y:S01]  /*19010*/  @!P4 IMAD.IADD R5, R5, 0x1, -R4.reuse ;  /* 0x000000010505c824 */ /* 0x100fe200078e0a04 */
[----:B------:R-:W-:Y:S02]  /*19020*/  ISETP.GE.AND P4, PT, R60, RZ, PT ;  /* 0x000000ff3c00720c */ /* 0x000fe40003f86270 */
[----:B------:R-:W2:Y:S09]  /*19030*/  LDL.LU R60, [R1+0x164] ;  /* 0x00016400013c7983 */ /* 0x000eb20000300800 */
[----:B------:R-:W-:Y:S01]  /*19040*/  @!P3 IMAD.IADD R8, R8, 0x1, -R4 ;  /* 0x000000010808b824 */ /* 0x000fe200078e0a04 */
[----:B------:R-:W-:-:S02]  /*19050*/  ISETP.GE.AND P3, PT, R61, RZ, PT ;  /* 0x000000ff3d00720c */ /* 0x000fc40003f66270 */
[----:B------:R-:W5:Y:S01]  /*19060*/  LDL.LU R61, [R1+0x168] ;  /* 0x00016800013d7983 */ /* 0x000f620000300800 */
[----:B------:R-:W-:Y:S02]  /*19070*/  ISETP.GT.U32.AND P5, PT, R4, R7, PT ;  /* 0x000000070400720c */ /* 0x000fe40003fa4070 */
[----:B----4-:R-:W-:Y:S02]  /*19080*/  IABS R14, R57 ;  /* 0x00000039000e7213 */ /* 0x010fe40000000000 */
[----:B---3--:R-:W-:-:S03]  /*19090*/  IABS R11, R56 ;  /* 0x00000038000b7213 */ /* 0x008fc60000000000 */
[----:B------:R-:W-:-:S06]  /*190a0*/  IMAD.MOV.U32 R12, RZ, RZ, R14 ;  /* 0x000000ffff0c7224 */ /* 0x000fcc00078e000e */
[----:B------:R-:W-:Y:S02]  /*190b0*/  @!P5 IMAD.IADD R7, R7, 0x1, -R4 ;  /* 0x000000010707d824 */ /* 0x000fe400078e0a04 */
[----:B------:R-:W-:-:S03]  /*190c0*/  IMAD.HI.U32 R14, R0, R11, RZ ;  /* 0x0000000b000e7227 */ /* 0x000fc600078e00ff */
[C---:B------:R-:W-:Y:S01]  /*190d0*/  ISETP.GT.U32.AND P6, PT, R4.reuse, R7, PT ;  /* 0x000000070400720c */ /* 0x040fe20003fc4070 */
[----:B------:R-:W-:Y:S01]  /*190e0*/  IMAD.MOV R14, RZ, RZ, -R14 ;  /* 0x000000ffff0e7224 */ /* 0x000fe200078e0a0e */
[----:B------:R-:W-:-:S03]  /*190f0*/  ISETP.GT.U32.AND P5, PT, R4, R9, PT ;  /* 0x000000090400720c */ /* 0x000fc60003fa4070 */
[----:B------:R-:W-:Y:S02]  /*19100*/  IMAD R11, R4, R14, R11 ;  /* 0x0000000e040b7224 */ /* 0x000fe400078e020b */
[----:B------:R-:W-:-:S06]  /*19110*/  IMAD.HI.U32 R15, R0, R12, RZ ;  /* 0x0000000c000f7227 */ /* 0x000fcc00078e00ff */
[--C-:B------:R-:W-:Y:S01]  /*19120*/  @!P6 IMAD.IADD R7, R7, 0x1, -R4.reuse ;  /* 0x000000010707e824 */ /* 0x100fe200078e0a04 */
[C---:B------:R-:W-:Y:S01]  /*19130*/  ISETP.GT.U32.AND P6, PT, R4.reuse, R11, PT ;  /* 0x0000000b0400720c */ /* 0x040fe20003fc4070 */
[----:B------:R-:W-:Y:S01]  /*19140*/  IMAD.MOV R15, RZ, RZ, -R15 ;  /* 0x000000ffff0f7224 */ /* 0x000fe200078e0a0f */
[----:B------:R-:W-:Y:S01]  /*19150*/  IABS R6, R59 ;  /* 0x0000003b00067213 */ /* 0x000fe20000000000 */
[----:B------:R-:W-:Y:S02]  /*19160*/  @!P5 IMAD.IADD R9, R9, 0x1, -R4 ;  /* 0x000000010909d824 */ /* 0x000fe400078e0a04 */
[----:B------:R-:W-:Y:S01]  /*19170*/  IMAD R12, R4, R15, R12 ;  /* 0x0000000f040c7224 */ /* 0x000fe200078e020c */
[----:B------:R-:W-:Y:S01]  /*19180*/  ISETP.GE.AND P5, PT, R46, RZ, PT ;  /* 0x000000ff2e00720c */ /* 0x000fe20003fa6270 */
[----:B------:R-:W-:Y:S02]  /*19190*/  IMAD.MOV.U32 R15, RZ, RZ, R10 ;  /* 0x000000ffff0f7224 */ /* 0x000fe400078e000a */
[----:B------:R-:W-:-:S04]  /*191a0*/  IMAD.HI.U32 R13, R0, R6, RZ ;  /* 0x00000006000d7227 */ /* 0x000fc800078e00ff */
[----:B------:R-:W-:Y:S02]  /*191b0*/  @!P6 IMAD.IADD R11, R11, 0x1, -R4 ;  /* 0x000000010b0be824 */ /* 0x000fe400078e0a04 */
[----:B------:R-:W-:Y:S02]  /*191c0*/  @!P2 IMAD.MOV R15, RZ, RZ, -R15 ;  /* 0x000000ffff0fa224 */ /* 0x000fe400078e0a0f */
[----:B------:R-:W-:Y:S01]  /*191d0*/  @!P0 IMAD.MOV R9, RZ, RZ, -R9 ;  /* 0x000000ffff098224 */ /* 0x000fe200078e0a09 */
[C---:B------:R-:W-:Y:S02]  /*191e0*/  ISETP.GT.U32.AND P0, PT, R4.reuse, R8, PT ;  /* 0x000000080400720c */ /* 0x040fe40003f04070 */
[----:B------:R-:W-:Y:S01]  /*191f0*/  ISETP.GT.U32.AND P6, PT, R4, R11, PT ;  /* 0x0000000b0400720c */ /* 0x000fe20003fc4070 */
[----:B------:R-:W-:Y:S01]  /*19200*/  IMAD.MOV R10, RZ, RZ, -R13 ;  /* 0x000000ffff0a7224 */ /* 0x000fe200078e0a0d */
[----:B------:R-:W-:Y:S01]  /*19210*/  STL [R1+0x294], R15 ;  /* 0x0002940f01007387 */ /* 0x000fe20000100800 */
[----:B------:R-:W-:-:S03]  /*19220*/  IMAD.MOV.U32 R13, RZ, RZ, R7 ;  /* 0x000000ffff0d7224 */ /* 0x000fc600078e0007 */
[----:B------:R0:W-:Y:S01]  /*19230*/  STL [R1+0x4e0], R9 ;  /* 0x0004e00901007387 */ /* 0x0001e20000100800 */
[----:B------:R-:W-:Y:S02]  /*19240*/  @!P5 IMAD.MOV R13, RZ, RZ, -R13 ;  /* 0x000000ffff0dd224 */ /* 0x000fe400078e0a0d */
[----:B0-----:R-:W-:-:S04]  /*19250*/  IMAD.MOV.U32 R9, RZ, RZ, R5 ;  /* 0x000000ffff097224 */ /* 0x001fc800078e0005 */
[----:B------:R-:W-:Y:S01]  /*19260*/  @!P4 IMAD.MOV R9, RZ, RZ, -R9 ;  /* 0x000000ffff09c224 */ /* 0x000fe200078e0a09 */
[----:B------:R-:W-:Y:S01]  /*19270*/  STL [R1+0x4ec], R13 ;  /* 0x0004ec0d01007387 */ /* 0x000fe20000100800 */
[--C-:B------:R-:W-:Y:S01]  /*19280*/  @!P0 IMAD.IADD R8, R8, 0x1, -R4.reuse ;  /* 0x0000000108088824 */ /* 0x100fe200078e0a04 */
[----:B------:R-:W-:Y:S01]  /*19290*/  IABS R2, R58 ;  /* 0x0000003a00027213 */ /* 0x000fe20000000000 */
[----:B------:R-:W-:Y:S01]  /*192a0*/  @!P6 IMAD.IADD R11, R11, 0x1, -R4 ;  /* 0x000000010b0be824 */ /* 0x000fe200078e0a04 */
[----:B------:R-:W-:Y:S01]  /*192b0*/  STL [R1+0x4f0], R9 ;  /* 0x0004f00901007387 */ /* 0x000fe20000100800 */
[----:B------:R-:W-:Y:S02]  /*192c0*/  ISETP.GE.AND P0, PT, R58, RZ, PT ;  /* 0x000000ff3a00720c */ /* 0x000fe40003f06270 */
[----:B------:R-:W-:Y:S01]  /*192d0*/  ISETP.GE.AND P6, PT, R59, RZ, PT ;  /* 0x000000ff3b00720c */ /* 0x000fe20003fc6270 */
[----:B------:R-:W3:Y:S04]  /*192e0*/  LDL.LU R58, [R1+0x16c] ;  /* 0x00016c00013a7983 */ /* 0x000ee80000300800 */
[----:B------:R-:W4:Y:S01]  /*192f0*/  LDL.LU R59, [R1+0x170] ;  /* 0x00017000013b7983 */ /* 0x000f220000300800 */
[----:B------:R-:W-:Y:S01]  /*19300*/  ISETP.GT.U32.AND P1, PT, R4, R12, PT ;  /* 0x0000000c0400720c */ /* 0x000fe20003f24070 */
[----:B------:R-:W-:-:S04]  /*19310*/  IMAD.HI.U32 R14, R0, R2, RZ ;  /* 0x00000002000e7227 */ /* 0x000fc800078e00ff */
[----:B------:R-:W-:-:S04]  /*19320*/  IMAD.MOV R14, RZ, RZ, -R14 ;  /* 0x000000ffff0e7224 */ /* 0x000fc800078e0a0e */
[----:B------:R-:W-:-:S04]  /*19330*/  IMAD R2, R4, R14, R2 ;  /* 0x0000000e04027224 */ /* 0x000fc800078e0202 */
[----:B------:R-:W-:Y:S01]  /*19340*/  @!P1 IMAD.IADD R12, R12, 0x1, -R4 ;  /* 0x000000010c0c9824 */ /* 0x000fe200078e0a04 */
[----:B------:R-:W-:-:S04]  /*19350*/  ISETP.GT.U32.AND P5, PT, R4, R2, PT ;  /* 0x000000020400720c */ /* 0x000fc80003fa4070 */
[----:B------:R-:W-:Y:S02]  /*19360*/  ISETP.GT.U32.AND P2, PT, R4, R12, PT ;  /* 0x0000000c0400720c */ /* 0x000fe40003f44070 */
[----:B------:R-:W-:-:S07]  /*19370*/  ISETP.GE.AND P1, PT, R57, RZ, PT ;  /* 0x000000ff3900720c */ /* 0x000fce0003f26270 */
[----:B------:R-:W-:-:S04]  /*19380*/  @!P5 IMAD.IADD R2, R2, 0x1, -R4 ;  /* 0x000000010202d824 */ /* 0x000fc800078e0a04 */
[----:B------:R-:W-:Y:S01]  /*19390*/  @!P2 IMAD.IADD R12, R12, 0x1, -R4 ;  /* 0x000000010c0ca824 */ /* 0x000fe200078e0a04 */
[----:B------:R-:W-:Y:S02]  /*193a0*/  IABS R7, R3 ;  /* 0x0000000300077213 */ /* 0x000fe40000000000 */
[----:B------:R-:W-:Y:S01]  /*193b0*/  ISETP.GE.AND P5, PT, R3, RZ, PT ;  /* 0x000000ff0300720c */ /* 0x000fe20003fa6270 */
[----:B------:R-:W-:-:S04]  /*193c0*/  IMAD.MOV.U32 R3, RZ, RZ, R12 ;  /* 0x000000ffff037224 */ /* 0x000fc800078e000c */
[----:B------:R-:W-:-:S05]  /*193d0*/  @!P1 IMAD.MOV R3, RZ, RZ, -R3 ;  /* 0x000000ffff039224 */ /* 0x000fca00078e0a03 */
[----:B------:R0:W-:Y:S04]  /*193e0*/  STL [R1+0x4f4], R3 ;  /* 0x0004f40301007387 */ /* 0x0001e80000100800 */
[----:B0-----:R-:W4:Y:S01]  /*193f0*/  LDL.LU R3, [R1+0x174] ;  /* 0x0001740001037983 */ /* 0x001f220000300800 */
[----:B------:R-:W-:Y:S02]  /*19400*/  ISETP.GE.AND P4, PT, R56, RZ, PT ;  /* 0x000000ff3800720c */ /* 0x000fe40003f86270 */
[----:B------:R-:W-:Y:S01]  /*19410*/  ISETP.GT.U32.AND P1, PT, R4, R2, PT ;  /* 0x000000020400720c */ /* 0x000fe20003f24070 */
[----:B------:R-:W-:Y:S01]  /*19420*/  IMAD.MOV.U32 R12, RZ, RZ, R8 ;  /* 0x000000ffff0c7224 */ /* 0x000fe200078e0008 */
[----:B------:R-:W4:Y:S04]  /*19430*/  LDL.LU R46, [R1+0x178] ;  /* 0x00017800012e7983 */ /* 0x000f280000300800 */
[----:B------:R-:W4:Y:S01]  /*19440*/  LDL.LU R56, [R1+0x17c] ;  /* 0x00017c0001387983 */ /* 0x000f220000300800 */
[----:B------:R-:W-:-:S04]  /*19450*/  @!P3 IMAD.MOV R12, RZ, RZ, -R12 ;  /* 0x000000ffff0cb224 */ /* 0x000fc800078e0a0c */
[----:B------:R-:W-:Y:S02]  /*19460*/  @!P4 IMAD.MOV R11, RZ, RZ, -R11 ;  /* 0x000000ffff0bc224 */ /* 0x000fe400078e0a0b */
[----:B------:R-:W-:Y:S01]  /*19470*/  @!P1 IMAD.IADD R2, R2, 0x1, -R4 ;  /* 0x0000000102029824 */ /* 0x000fe200078e0a04 */
[----:B------:R-:W-:Y:S04]  /*19480*/  STL [R1+0x504], R12 ;  /* 0x0005040c01007387 */ /* 0x000fe80000100800 */
[----:B------:R0:W-:Y:S01]  /*19490*/  STL [R1+0x4f8], R11 ;  /* 0x0004f80b01007387 */ /* 0x0001e20000100800 */
[----:B------:R-:W-:-:S03]  /*194a0*/  IMAD R5, R4, R10, R6 ;  /* 0x0000000a04057224 */ /* 0x000fc600078e0206 */
[----:B------:R-:W4:Y:S01]  /*194b0*/  LDL.LU R57, [R1+0x180] ;  /* 0x0001800001397983 */ /* 0x000f220000300800 */
[----:B0-----:R-:W-:-:S04]  /*194c0*/  IMAD.MOV.U32 R11, RZ, RZ, R2 ;  /* 0x000000ffff0b7224 */ /* 0x001fc800078e0002 */
[----:B------:R-:W-:-:S05]  /*194d0*/  @!P0 IMAD.MOV R11, RZ, RZ, -R11 ;  /* 0x000000ffff0b8224 */ /* 0x000fca00078e0a0b */
[----:B------:R0:W-:Y:S01]  /*194e0*/  STL [R1+0x500], R11 ;  /* 0x0005000b01007387 */ /* 0x0001e20000100800 */
[----:B-----5:R-:W-:Y:S02]  /*194f0*/  IABS R6, R61 ;  /* 0x0000003d00067213 */ /* 0x020fe40000000000 */
[----:B------:R-:W-:Y:S02]  /*19500*/  ISETP.GE.AND P1, PT, R61, RZ, PT ;  /* 0x000000ff3d00720c */ /* 0x000fe40003f26270 */
[----:B------:R-:W5:Y:S01]  /*19510*/  LDL.LU R61, [R1+0x184] ;  /* 0x00018400013d7983 */ /* 0x000f620000300800 */
[----:B--2---:R-:W-:Y:S02]  /*19520*/  IABS R9, R60 ;  /* 0x0000003c00097213 */ /* 0x004fe40000000000 */
[----:B------:R-:W-:Y:S02]  /*19530*/  ISETP.GE.AND P4, PT, R60, RZ, PT ;  /* 0x000000ff3c00720c */ /* 0x000fe40003f86270 */
[----:B------:R-:W2:Y:S01]  /*19540*/  LDL.LU R60, [R1+0x188] ;  /* 0x00018800013c7983 */ /* 0x000ea20000300800 */
[----:B------:R-:W-:Y:S01]  /*19550*/  ISETP.GT.U32.AND P2, PT, R4, R5, PT ;  /* 0x000000050400720c */ /* 0x000fe20003f44070 */
[----:B------:R-:W-:-:S12]  /*19560*/  IMAD.HI.U32 R10, R0, R7, RZ ;  /* 0x00000007000a7227 */ /* 0x000fd800078e00ff */
[----:B------:R-:W-:-:S05]  /*19570*/  @!P2 IMAD.IADD R5, R5, 0x1, -R4 ;  /* 0x000000010505a824 */ /* 0x000fca00078e0a04 */
[----:B------:R-:W-:Y:S01]  /*19580*/  ISETP.GT.U32.AND P2, PT, R4, R5, PT ;  /* 0x000000050400720c */ /* 0x000fe20003f44070 */
[----:B------:R-:W-:-:S04]  /*19590*/  IMAD.MOV R10, RZ, RZ, -R10 ;  /* 0x000000ffff0a7224 */ /* 0x000fc800078e0a0a */
[----:B------:R-:W-:-:S05]  /*195a0*/  IMAD R7, R4, R10, R7 ;  /* 0x0000000a04077224 */ /* 0x000fca00078e0207 */
[----:B------:R-:W-:-:S03]  /*195b0*/  ISETP.GT.U32.AND P3, PT, R4, R7, PT ;  /* 0x000000070400720c */ /* 0x000fc60003f64070 */
[----:B------:R-:W-:-:S04]  /*195c0*/  @!P2 IMAD.IADD R5, R5, 0x1, -R4 ;  /* 0x000000010505a824 */ /* 0x000fc800078e0a04 */
[----:B------:R-:W-:-:S04]  /*195d0*/  IMAD.MOV.U32 R14, RZ, RZ, R5 ;  /* 0x000000ffff0e7224 */ /* 0x000fc800078e0005 */
[----:B------:R-:W-:Y:S02]  /*195e0*/  @!P6 IMAD.MOV R14, RZ, RZ, -R14 ;  /* 0x000000ffff0ee224 */ /* 0x000fe400078e0a0e */
[----:B------:R-:W-:-:S03]  /*195f0*/  @!P3 IMAD.IADD R7, R7, 0x1, -R4 ;  /* 0x000000010707b824 */ /* 0x000fc600078e0a04 */
[----:B------:R-:W-:Y:S01]  /*19600*/  STL [R1+0x4fc], R14 ;  /* 0x0004fc0e01007387 */ /* 0x000fe20000100800 */
[----:B------:R-:W-:Y:S01]  /*19610*/  IMAD.HI.U32 R10, R0, R9, RZ ;  /* 0x00000009000a7227 */ /* 0x000fe200078e00ff */
[----:B------:R-:W-:-:S03]  /*19620*/  ISETP.GT.U32.AND P0, PT, R4, R7, PT ;  /* 0x000000070400720c */ /* 0x000fc60003f04070 */
[----:B------:R-:W-:-:S04]  /*19630*/  IMAD.HI.U32 R8, R0, R6, RZ ;  /* 0x0000000600087227 */ /* 0x000fc800078e00ff */
[----:B------:R-:W-:Y:S01]  /*19640*/  IMAD.MOV R10, RZ, RZ, -R10 ;  /* 0x000000ffff0a7224 */ /* 0x000fe200078e0a0a */
[----:B---3--:R-:W-:Y:S02]  /*19650*/  ISETP.GE.AND P2, PT, R58, RZ, PT ;  /* 0x000000ff3a00720c */ /* 0x008fe40003f46270 */
[----:B------:R-:W-:Y:S02]  /*19660*/  IABS R2, R58 ;  /* 0x0000003a00027213 */ /* 0x000fe40000000000 */
[----:B----4-:R-:W-:Y:S01]  /*19670*/  ISETP.GE.AND P3, PT, R59, RZ, PT ;  /* 0x000000ff3b00720c */ /* 0x010fe20003f66270 */
[----:B------:R-:W3:Y:S01]  /*19680*/  LDL.LU R58, [R1+0x18c] ;  /* 0x00018c00013a7983 */ /* 0x000ee20000300800 */
[----:B------:R-:W-:-:S03]  /*19690*/  IABS R13, R59 ;  /* 0x0000003b000d7213 */ /* 0x000fc60000000000 */
[----:B------:R-:W4:Y:S01]  /*196a0*/  LDL.LU R59, [R1+0x1a0] ;  /* 0x0001a000013b7983 */ /* 0x000f220000300800 */
[----:B------:R-:W-:Y:S02]  /*196b0*/  IMAD.MOV R8, RZ, RZ, -R8 ;  /* 0x000000ffff087224 */ /* 0x000fe400078e0a08 */
[C---:B------:R-:W-:Y:S02]  /*196c0*/  IMAD R9, R4.reuse, R10, R9 ;  /* 0x0000000a04097224 */ /* 0x040fe400078e0209 */
[----:B------:R-:W-:-:S03]  /*196d0*/  IMAD R6, R4, R8, R6 ;  /* 0x0000000804067224 */ /* 0x000fc600078e0206 */
[C---:B------:R-:W-:Y:S01]  /*196e0*/  ISETP.GT.U32.AND P6, PT, R4.reuse, R9, PT ;  /* 0x000000090400720c */ /* 0x040fe20003fc4070 */
[----:B------:R-:W-:Y:S01]  /*196f0*/  @!P0 IMAD.IADD R7, R7, 0x1, -R4 ;  /* 0x0000000107078824 */ /* 0x000fe200078e0a04 */
[----:B------:R-:W-:Y:S01]  /*19700*/  ISETP.GT.U32.AND P0, PT, R4, R6, PT ;  /* 0x000000060400720c */ /* 0x000fe20003f04070 */
[----:B0-----:R-:W-:-:S04]  /*19710*/  IMAD.HI.U32 R11, R0, R2, RZ ;  /* 0x00000002000b7227 */ /* 0x001fc800078e00ff */
[----:B------:R-:W-:-:S06]  /*19720*/  IMAD.MOV R11, RZ, RZ, -R11 ;  /* 0x000000ffff0b7224 */ /* 0x000fcc00078e0a0b */
[----:B------:R-:W-:Y:S02]  /*19730*/  @!P6 IMAD.IADD R9, R9, 0x1, -R4 ;  /* 0x000000010909e824 */ /* 0x000fe400078e0a04 */
[----:B------:R-:W-:Y:S02]  /*19740*/  IMAD R2, R4, R11, R2 ;  /* 0x0000000b04027224 */ /* 0x000fe400078e0202 */
[----:B------:R-:W-:Y:S01]  /*19750*/  @!P0 IMAD.IADD R6, R6, 0x1, -R4 ;  /* 0x0000000106068824 */ /* 0x000fe200078e0a04 */
[----:B------:R-:W-:Y:S01]  /*19760*/  ISETP.GT.U32.AND P0, PT, R4, R9, PT ;  /* 0x000000090400720c */ /* 0x000fe20003f04070 */
[----:B------:R-:W-:Y:S01]  /*19770*/  IMAD.HI.U32 R5, R0, R13, RZ ;  /* 0x0000000d00057227 */ /* 0x000fe200078e00ff */
[----:B------:R-:W-:-:S03]  /*19780*/  ISETP.GT.U32.AND P6, PT, R4, R2, PT ;  /* 0x000000020400720c */ /* 0x000fc60003fc4070 */
[----:B------:R-:W-:Y:S02]  /*19790*/  IMAD.MOV R5, RZ, RZ, -R5 ;  /* 0x000000ffff057224 */ /* 0x000fe400078e0a05 */
[----:B------:R-:W-:Y:S02]  /*197a0*/  IMAD.MOV.U32 R15, RZ, RZ, R7 ;  /* 0x000000ffff0f7224 */ /* 0x000fe400078e0007 */
[C---:B------:R-:W-:Y:S02]  /*197b0*/  IMAD R13, R4.reuse, R5, R13 ;  /* 0x00000005040d7224 */ /* 0x040fe400078e020d */
[----:B------:R-:W-:Y:S01]  /*197c0*/  @!P5 IMAD.MOV R15, RZ, RZ, -R15 ;  /* 0x000000ffff0fd224 */ /* 0x000fe200078e0a0f */
[C---:B------:R-:W-:Y:S01]  /*197d0*/  ISETP.GT.U32.AND P5, PT, R4.reuse, R6, PT ;  /* 0x000000060400720c */ /* 0x040fe20003fa4070 */
[--C-:B------:R-:W-:Y:S01]  /*197e0*/  @!P0 IMAD.IADD R9, R9, 0x1, -R4.reuse ;  /* 0x0000000109098824 */ /* 0x100fe200078e0a04 */
[----:B------:R-:W-:Y:S01]  /*197f0*/  ISETP.GT.U32.AND P0, PT, R4, R13, PT ;  /* 0x0000000d0400720c */ /* 0x000fe20003f04070 */
[----:B------:R-:W-:-:S05]  /*19800*/  @!P6 IMAD.IADD R2, R2, 0x1, -R4 ;  /* 0x000000010202e824 */ /* 0x000fca00078e0a04 */
[----:B------:R-:W-:Y:S01]  /*19810*/  ISETP.GT.U32.AND P6, PT, R4, R2, PT ;  /* 0x000000020400720c */ /* 0x000fe20003fc4070 */
[----:B------:R-:W-:-:S04]  /*19820*/  IMAD.MOV.U32 R16, RZ, RZ, R9 ;  /* 0x000000ffff107224 */ /* 0x000fc800078e0009 */
[--C-:B------:R-:W-:Y:S02]  /*19830*/  @!P5 IMAD.IADD R6, R6, 0x1, -R4.reuse ;  /* 0x000000010606d824 */ /* 0x100fe400078e0a04 */
[----:B------:R-:W-:Y:S02]  /*19840*/  @!P0 IMAD.IADD R13, R13, 0x1, -R4 ;  /* 0x000000010d0d8824 */ /* 0x000fe400078e0a04 */
[----:B------:R-:W-:Y:S01]  /*19850*/  @!P4 IMAD.MOV R16, RZ, RZ, -R16 ;  /* 0x000000ffff10c224 */ /* 0x000fe200078e0a10 */
[----:B------:R-:W-:Y:S03]  /*19860*/  STL [R1+0x4e4], R15 ;  /* 0x0004e40f01007387 */ /* 0x000fe60000100800 */
[----:B------:R-:W-:Y:S01]  /*19870*/  @!P6 IMAD.IADD R2, R2, 0x1, -R4 ;  /* 0x000000010202e824 */ /* 0x000fe200078e0a04 */
[----:B------:R-:W-:Y:S02]  /*19880*/  IABS R12, R3 ;  /* 0x00000003000c7213 */ /* 0x000fe40000000000 */
[----:B------:R-:W-:Y:S01]  /*19890*/  ISETP.GE.AND P0, PT, R3, RZ, PT ;  /* 0x000000ff0300720c */ /* 0x000fe20003f06270 */
[----:B------:R-:W-:-:S04]  /*198a0*/  IMAD.MOV.U32 R3, RZ, RZ, R6 ;  /* 0x000000ffff037224 */ /* 0x000fc800078e0006 */
[----:B------:R-:W-:Y:S01]  /*198b0*/  @!P1 IMAD.MOV R3, RZ, RZ, -R3 ;  /* 0x000000ffff039224 */ /* 0x000fe200078e0a03 */
[----:B------:R-:W-:Y:S04]  /*198c0*/  STL [R1+0x4e8], R16 ;  /* 0x0004e81001007387 */ /* 0x000fe80000100800 */
[----:B------:R0:W-:Y:S02]  /*198d0*/  STL [R1+0x444], R3 ;  /* 0x0004440301007387 */ /* 0x0001e40000100800 */
[----:B0-----:R-:W-:-:S04]  /*198e0*/  IMAD.MOV.U32 R3, RZ, RZ, R2 ;  /* 0x000000ffff037224 */ /* 0x001fc800078e0002 */
[----:B------:R-:W-:-:S05]  /*198f0*/  @!P2 IMAD.MOV R3, RZ, RZ, -R3 ;  /* 0x000000ffff03a224 */ /* 0x000fca00078e0a03 */
[----:B------:R0:W-:Y:S04]  /*19900*/  STL [R1+0x4dc], R3 ;  /* 0x0004dc0301007387 */ /* 0x0001e80000100800 */
[----:B0-----:R-:W4:Y:S01]  /*19910*/  LDL.LU R3, [R1+0x1a4] ;  /* 0x0001a40001037983 */ /* 0x001f220000300800 */
[----:B------:R-:W-:Y:S01]  /*19920*/  IMAD.HI.U32 R14, R0, R12, RZ ;  /* 0x0000000c000e7227 */ /* 0x000fe200078e00ff */
[----:B------:R-:W-:-:S03]  /*19930*/  IABS R10, R56 ;  /* 0x00000038000a7213 */ /* 0x000fc60000000000 */
[----:B------:R-:W-:Y:S02]  /*19940*/  IMAD.MOV R14, RZ, RZ, -R14 ;  /* 0x000000ffff0e7224 */ /* 0x000fe400078e0a0e */
[----:B------:R-:W-:-:S04]  /*19950*/  IMAD.HI.U32 R5, R0, R10, RZ ;  /* 0x0000000a00057227 */ /* 0x000fc800078e00ff */
[----:B------:R-:W-:Y:S02]  /*19960*/  IMAD R12, R4, R14, R12 ;  /* 0x0000000e040c7224 */ /* 0x000fe400078e020c */
[----:B------:R-:W-:-:S03]  /*19970*/  IMAD.MOV R5, RZ, RZ, -R5 ;  /* 0x000000ffff057224 */ /* 0x000fc600078e0a05 */
[C---:B------:R-:W-:Y:S01]  /*19980*/  ISETP.GT.U32.AND P4, PT, R4.reuse, R12, PT ;  /* 0x0000000c0400720c */ /* 0x040fe20003f84070 */
[----:B------:R-:W-:-:S05]  /*19990*/  IMAD R10, R4, R5, R10 ;  /* 0x00000005040a7224 */ /* 0x000fca00078e020a */
[----:B------:R-:W-:-:S07]  /*199a0*/  ISETP.GT.U32.AND P6, PT, R4, R10, PT ;  /* 0x0000000a0400720c */ /* 0x000fce0003fc4070 */
[----:B------:R-:W-:Y:S01]  /*199b0*/  @!P4 IMAD.IADD R12, R12, 0x1, -R4 ;  /* 0x000000010c0cc824 */ /* 0x000fe200078e0a04 */
[----:B------:R-:W-:-:S05]  /*199c0*/  ISETP.GT.U32.AND P4, PT, R4, R13, PT ;  /* 0x0000000d0400720c */ /* 0x000fca0003f84070 */
[----:B------:R-:W-:-:S05]  /*199d0*/  @!P6 IMAD.IADD R10, R10, 0x1, -R4 ;  /* 0x000000010a0ae824 */ /* 0x000fca00078e0a04 */
[----:B------:R-:W-:-:S03]  /*199e0*/  ISETP.GT.U32.AND P1, PT, R4, R10, PT ;  /* 0x0000000a0400720c */ /* 0x000fc60003f24070 */
[----:B------:R-:W-:-:S10]  /*199f0*/  @!P4 IMAD.IADD R13, R13, 0x1, -R4 ;  /* 0x000000010d0dc824 */ /* 0x000fd400078e0a04 */
[----:B------:R-:W-:Y:S01]  /*19a00*/  @!P1 IMAD.IADD R10, R10, 0x1, -R4 ;  /* 0x000000010a0a9824 */ /* 0x000fe200078e0a04 */
[----:B------:R-:W-:Y:S02]  /*19a10*/  ISETP.GE.AND P1, PT, R56, RZ, PT ;  /* 0x000000ff3800720c */ /* 0x000fe40003f26270 */
[----:B------:R-:W4:Y:S01]  /*19a20*/  LDL.LU R56, [R1+0x1a8] ;  /* 0x0001a80001387983 */ /* 0x000f220000300800 */
[----:B-----5:R-:W-:-:S05]  /*19a30*/  IABS R5, R61 ;  /* 0x0000003d00057213 */ /* 0x020fca0000000000 */
[----:B------:R-:W-:-:S04]  /*19a40*/  IMAD.HI.U32 R14, R0, R5, RZ ;  /* 0x00000005000e7227 */ /* 0x000fc800078e00ff */
[----:B------:R-:W-:-:S04]  /*19a50*/  IMAD.MOV R14, RZ, RZ, -R14 ;  /* 0x000000ffff0e7224 */ /* 0x000fc800078e0a0e */
[----:B------:R-:W-:-:S05]  /*19a60*/  IMAD R5, R4, R14, R5 ;  /* 0x0000000e04057224 */ /* 0x000fca00078e0205 */
[----:B------:R-:W-:-:S13]  /*19a70*/  ISETP.GT.U32.AND P4, PT, R4, R5, PT ;  /* 0x000000050400720c */ /* 0x000fda0003f84070 */
[----:B------:R-:W-:Y:S01]  /*19a80*/  @!P4 IMAD.IADD R5, R5, 0x1, -R4 ;  /* 0x000000010505c824 */ /* 0x000fe200078e0a04 */
[----:B------:R-:W-:Y:S02]  /*19a90*/  ISETP.GE.AND P4, PT, R61, RZ, PT ;  /* 0x000000ff3d00720c */ /* 0x000fe40003f86270 */
[----:B------:R-:W5:Y:S01]  /*19aa0*/  LDL.LU R61, [R1+0x1ac] ;  /* 0x0001ac00013d7983 */ /* 0x000f620000300800 */
[----:B------:R-:W-:-:S05]  /*19ab0*/  IABS R8, R46 ;  /* 0x0000002e00087213 */ /* 0x000fca0000000000 */
[----:B------:R-:W-:-:S04]  /*19ac0*/  IMAD.HI.U32 R11, R0, R8, RZ ;  /* 0x00000008000b7227 */ /* 0x000fc800078e00ff */
[----:B------:R-:W-:-:S04]  /*19ad0*/  IMAD.MOV R11, RZ, RZ, -R11 ;  /* 0x000000ffff0b7224 */ /* 0x000fc800078e0a0b */
[----:B------:R-:W-:-:S05]  /*19ae0*/  IMAD R8, R4, R11, R8 ;  /* 0x0000000b04087224 */ /* 0x000fca00078e0208 */
[----:B------:R-:W-:Y:S02]  /*19af0*/  ISETP.GT.U32.AND P5, PT, R4, R8, PT ;  /* 0x000000080400720c */ /* 0x000fe40003fa4070 */
[----:B--2---:R-:W-:-:S05]  /*19b00*/  IABS R7, R60 ;  /* 0x0000003c00077213 */ /* 0x004fca0000000000 */
[----:B------:R-:W-:-:S06]  /*19b10*/  IMAD.HI.U32 R9, R0, R7, RZ ;  /* 0x0000000700097227 */ /* 0x000fcc00078e00ff */
[----:B------:R-:W-:-:S05]  /*19b20*/  @!P5 IMAD.IADD R8, R8, 0x1, -R4 ;  /* 0x000000010808d824 */ /* 0x000fca00078e0a04 */
[C---:B------:R-:W-:Y:S01]  /*19b30*/  ISETP.GT.U32.AND P6, PT, R4.reuse, R8, PT ;  /* 0x000000080400720c */ /* 0x040fe20003fc4070 */
[----:B------:R-:W-:Y:S01]  /*19b40*/  IMAD.MOV R9, RZ, RZ, -R9 ;  /* 0x000000ffff097224 */ /* 0x000fe200078e0a09 */
[----:B------:R-:W-:-:S03]  /*19b50*/  ISETP.GT.U32.AND P5, PT, R4, R12, PT ;  /* 0x0000000c0400720c */ /* 0x000fc60003fa4070 */
[----:B------:R-:W-:-:S08]  /*19b60*/  IMAD R7, R4, R9, R7 ;  /* 0x0000000904077224 */ /* 0x000fd000078e0207 */
[--C-:B------:R-:W-:Y:S01]  /*19b70*/  @!P6 IMAD.IADD R8, R8, 0x1, -R4.reuse ;  /* 0x000000010808e824 */ /* 0x100fe200078e0a04 */
[----:B------:R-:W-:Y:S01]  /*19b80*/  ISETP.GT.U32.AND P6, PT, R4, R7, PT ;  /* 0x000000070400720c */ /* 0x000fe20003fc4070 */
[----:B------:R-:W-:Y:S01]  /*19b90*/  @!P5 IMAD.IADD R12, R12, 0x1, -R4 ;  /* 0x000000010c0cd824 */ /* 0x000fe200078e0a04 */
[----:B------:R-:W-:Y:S01]  /*19ba0*/  ISETP.GE.AND P5, PT, R46, RZ, PT ;  /* 0x000000ff2e00720c */ /* 0x000fe20003fa6270 */
[----:B------:R-:W-:Y:S02]  /*19bb0*/  @!P3 IMAD.MOV R13, RZ, RZ, -R13 ;  /* 0x000000ffff0db224 */ /* 0x000fe400078e0a0d */
[----:B------:R-:W-:Y:S01]  /*19bc0*/  @!P0 IMAD.MOV R12, RZ, RZ, -R12 ;  /* 0x000000ffff0c8224 */ /* 0x000fe200078e0a0c */
[----:B------:R-:W-:-:S07]  /*19bd0*/  ISETP.GT.U32.AND P0, PT, R4, R5, PT ;  /* 0x000000050400720c */ /* 0x000fce0003f04070 */
[----:B------:R-:W-:Y:S01]  /*19be0*/  @!P6 IMAD.IADD R7, R7, 0x1, -R4 ;  /* 0x000000010707e824 */ /* 0x000fe200078e0a04 */
[----:B------:R-:W-:Y:S04]  /*19bf0*/  STL [R1+0x4b8], R13 ;  /* 0x0004b80d01007387 */ /* 0x000fe80000100800 */
[----:B------:R-:W-:Y:S01]  /*19c00*/  ISETP.GT.U32.AND P6, PT, R4, R7, PT ;  /* 0x000000070400720c */ /* 0x000fe20003fc4070 */
[----:B------:R0:W-:Y:S01]  /*19c10*/  STL [R1+0x4bc], R12 ;  /* 0x0004bc0c01007387 */ /* 0x0001e20000100800 */
[----:B------:R-:W-:Y:S02]  /*19c20*/  @!P1 IMAD.MOV R10, RZ, RZ, -R10 ;  /* 0x000000ffff0a9224 */ /* 0x000fe400078e0a0a */
[----:B0-----:R-:W-:-:S04]  /*19c30*/  IMAD.MOV.U32 R12, RZ, RZ, R8 ;  /* 0x000000ffff0c7224 */ /* 0x001fc800078e0008 */
[----:B------:R-:W-:Y:S01]  /*19c40*/  @!P5 IMAD.MOV R12, RZ, RZ, -R12 ;  /* 0x000000ffff0cd224 */ /* 0x000fe200078e0a0c */
[----:B---3--:R-:W-:Y:S01]  /*19c50*/  IABS R2, R58 ;  /* 0x0000003a00027213 */ /* 0x008fe20000000000 */
[--C-:B------:R-:W-:Y:S01]  /*19c60*/  @!P0 IMAD.IADD R5, R5, 0x1, -R4.reuse ;  /* 0x0000000105058824 */ /* 0x100fe200078e0a04 */
[----:B------:R-:W-:Y:S02]  /*19c70*/  ISETP.GE.AND P0, PT, R58, RZ, PT ;  /* 0x000000ff3a00720c */ /* 0x000fe40003f06270 */
[----:B------:R-:W-:Y:S01]  /*19c80*/  @!P6 IMAD.IADD R7, R7, 0x1, -R4 ;  /* 0x000000010707e824 */ /* 0x000fe200078e0a04 */
[----:B------:R-:W-:Y:S01]  /*19c90*/  STL [R1+0x4d4], R12 ;  /* 0x0004d40c01007387 */ /* 0x000fe20000100800 */
[----:B----4-:R-:W-:Y:S02]  /*19ca0*/  IABS R9, R59 ;  /* 0x0000003b00097213 */ /* 0x010fe40000000000 */
[----:B------:R-:W-:Y:S01]  /*19cb0*/  ISETP.GE.AND P6, PT, R59, RZ, PT ;  /* 0x000000ff3b00720c */ /* 0x000fe20003fc6270 */
[----:B------:R-:W-:Y:S04]  /*19cc0*/  STL [R1+0x4d8], R10 ;  /* 0x0004d80a01007387 */ /* 0x000fe80000100800 */
[----:B------:R-:W2:Y:S04]  /*19cd0*/  LDL.LU R58, [R1+0x1b0] ;  /* 0x0001b000013a7983 */ /* 0x000ea80000300800 */
[----:B------:R-:W3:Y:S01]  /*19ce0*/  LDL.LU R59, [R1+0x1b4] ;  /* 0x0001b400013b7983 */ /* 0x000ee20000300800 */
[----:B------:R-:W-:-:S05]  /*19cf0*/  IABS R11, R57 ;  /* 0x00000039000b7213 */ /* 0x000fca0000000000 */
[----:B------:R-:W-:-:S04]  /*19d00*/  IMAD.HI.U32 R15, R0, R11, RZ ;  /* 0x0000000b000f7227 */ /* 0x000fc800078e00ff */
[----:B------:R-:W-:-:S04]  /*19d10*/  IMAD.MOV R15, RZ, RZ, -R15 ;  /* 0x000000ffff0f7224 */ /* 0x000fc800078e0a0f */
[----:B------:R-:W-:-:S05]  /*19d20*/  IMAD R11, R4, R15, R11 ;  /* 0x0000000f040b7224 */ /* 0x000fca00078e020b */
        /* <DEDUP_REMOVED lines=16> */
[----:B------:R-:W-:Y:S01]  /*19e30*/  IMAD.HI.U32 R6, R0, R9, RZ ;  /* 0x0000000900067227 */ /* 0x000fe200078e00ff */
[----:B------:R-:W-:Y:S02]  /*19e40*/  ISETP.GE.AND P1, PT, R60, RZ, PT ;  /* 0x000000ff3c00720c */ /* 0x000fe40003f26270 */
[----:B------:R-:W4:Y:S01]  /*19e50*/  LDL.LU R46, [R1+0x1bc] ;  /* 0x0001bc00012e7983 */ /* 0x000f220000300800 */
[----:B------:R-:W-:-:S03]  /*19e60*/  IMAD.MOV R6, RZ, RZ, -R6 ;  /* 0x000000ffff067224 */ /* 0x000fc600078e0a06 */
[----:B------:R-:W4:Y:S01]  /*19e70*/  LDL.LU R60, [R1+0x1d0] ;  /* 0x0001d000013c7983 */ /* 0x000f220000300800 */
[----:B------:R-:W-:-:S05]  /*19e80*/  IMAD R9, R4, R6, R9 ;  /* 0x0000000604097224 */ /* 0x000fca00078e0209 */
[----:B------:R-:W-:Y:S01]  /*19e90*/  ISETP.GT.U32.AND P3, PT, R4, R9, PT ;  /* 0x000000090400720c */ /* 0x000fe20003f64070 */
[----:B------:R-:W-:-:S12]  /*19ea0*/  IMAD.MOV.U32 R11, RZ, RZ, R5 ;  /* 0x000000ffff0b7224 */ /* 0x000fd800078e0005 */
[----:B------:R-:W-:Y:S01]  /*19eb0*/  @!P3 IMAD.IADD R9, R9, 0x1, -R4 ;  /* 0x000000010909b824 */ /* 0x000fe200078e0a04 */
[----:B------:R-:W-:Y:S01]  /*19ec0*/  ISETP.GT.U32.AND P3, PT, R4, R2, PT ;  /* 0x000000020400720c */ /* 0x000fe20003f64070 */
[----:B------:R-:W-:Y:S02]  /*19ed0*/  @!P4 IMAD.MOV R11, RZ, RZ, -R11 ;  /* 0x000000ffff0bc224 */ /* 0x000fe400078e0a0b */
[----:B------:R-:W-:-:S03]  /*19ee0*/  @!P1 IMAD.MOV R7, RZ, RZ, -R7 ;  /* 0x000000ffff079224 */ /* 0x000fc600078e0a07 */
[----:B------:R-:W-:Y:S07]  /*19ef0*/  STL [R1+0x4d0], R11 ;  /* 0x0004d00b01007387 */ /* 0x000fee0000100800 */
[----:B------:R-:W-:-:S04]  /*19f00*/  @!P3 IMAD.IADD R2, R2, 0x1, -R4 ;  /* 0x000000010202b824 */ /* 0x000fc800078e0a04 */
[----:B------:R-:W-:Y:S01]  /*19f10*/  @!P0 IMAD.MOV R2, RZ, RZ, -R2 ;  /* 0x000000ffff028224 */ /* 0x000fe200078e0a02 */
[----:B------:R-:W-:Y:S04]  /*19f20*/  STL [R1+0x4c4], R7 ;  /* 0x0004c40701007387 */ /* 0x000fe80000100800 */
[----:B------:R0:W-:Y:S04]  /*19f30*/  STL [R1+0x4cc], R2 ;  /* 0x0004cc0201007387 */ /* 0x0001e80000100800 */
[----:B------:R-:W4:Y:S01]  /*19f40*/  LDL.LU R57, [R1+0x1d4] ;  /* 0x0001d40001397983 */ /* 0x000f220000300800 */
[----:B-----5:R-:W-:-:S02]  /*19f50*/  IABS R10, R61 ;  /* 0x0000003d000a7213 */ /* 0x020fc40000000000 */
[----:B------:R-:W-:Y:S02]  /*19f60*/  ISETP.GE.AND P3, PT, R61, RZ, PT ;  /* 0x000000ff3d00720c */ /* 0x000fe40003f66270 */
[----:B------:R-:W5:Y:S01]  /*19f70*/  LDL.LU R61, [R1+0x1d8] ;  /* 0x0001d800013d7983 */ /* 0x000f620000300800 */
[----:B------:R-:W-:Y:S02]  /*19f80*/  IABS R12, R56 ;  /* 0x00000038000c7213 */ /* 0x000fe40000000000 */
[----:B------:R-:W-:Y:S02]  /*19f90*/  ISETP.GE.AND P1, PT, R56, RZ, PT ;  /* 0x000000ff3800720c */ /* 0x000fe40003f26270 */
[----:B------:R-:W5:Y:S01]  /*19fa0*/  LDL.LU R56, [R1+0x1dc] ;  /* 0x0001dc0001387983 */ /* 0x000f620000300800 */
[----:B------:R-:W-:Y:S01]  /*19fb0*/  IMAD.HI.U32 R6, R0, R8, RZ ;  /* 0x0000000800067227 */ /* 0x000fe200078e00ff */
[----:B------:R-:W-:-:S03]  /*19fc0*/  ISETP.GT.U32.AND P2, PT, R4, R9, PT ;  /* 0x000000090400720c */ /* 0x000fc60003f44070 */
[----:B------:R-:W-:-:S04]  /*19fd0*/  IMAD.MOV R6, RZ, RZ, -R6 ;  /* 0x000000ffff067224 */ /* 0x000fc800078e0a06 */
[----:B------:R-:W-:-:S05]  /*19fe0*/  IMAD R8, R4, R6, R8 ;  /* 0x0000000604087224 */ /* 0x000fca00078e0208 */
[----:B------:R-:W-:Y:S01]  /*19ff0*/  ISETP.GT.U32.AND P4, PT, R4, R8, PT ;  /* 0x000000080400720c */ /* 0x000fe20003f84070 */
[----:B------:R-:W-:Y:S02]  /*1a000*/  @!P2 IMAD.IADD R9, R9, 0x1, -R4 ;  /* 0x000000010909a824 */ /* 0x000fe400078e0a04 */
[----:B------:R-:W-:-:S04]  /*1a010*/  IMAD.HI.U32 R5, R0, R10, RZ ;  /* 0x0000000a00057227 */ /* 0x000fc800078e00ff */
[----:B------:R-:W-:Y:S02]  /*1a020*/  IMAD.MOV.U32 R14, RZ, RZ, R9 ;  /* 0x000000ffff0e7224 */ /* 0x000fe400078e0009 */
[----:B------:R-:W-:Y:S02]  /*1a030*/  IMAD.MOV R5, RZ, RZ, -R5 ;  /* 0x000000ffff057224 */ /* 0x000fe400078e0a05 */
[----:B------:R-:W-:Y:S02]  /*1a040*/  @!P6 IMAD.MOV R14, RZ, RZ, -R14 ;  /* 0x000000ffff0ee224 */ /* 0x000fe400078e0a0e */
[----:B------:R-:W-:Y:S02]  /*1a050*/  IMAD R10, R4, R5, R10 ;  /* 0x00000005040a7224 */ /* 0x000fe400078e020a */
[----:B------:R-:W-:Y:S01]  /*1a060*/  @!P4 IMAD.IADD R8, R8, 0x1, -R4 ;  /* 0x000000010808c824 */ /* 0x000fe200078e0a04 */
[----:B------:R-:W-:Y:S01]  /*1a070*/  STL [R1+0x4c8], R14 ;  /* 0x0004c80e01007387 */ /* 0x000fe20000100800 */
[----:B------:R-:W-:-:S03]  /*1a080*/  IMAD.HI.U32 R6, R0, R12, RZ ;  /* 0x0000000c00067227 */ /* 0x000fc600078e00ff */
[----:B------:R-:W-:Y:S01]  /*1a090*/  ISETP.GT.U32.AND P0, PT, R4, R8, PT ;  /* 0x000000080400720c */ /* 0x000fe20003f04070 */
[----:B------:R-:W-:Y:S01]  /*1a0a0*/  IMAD.MOV R6, RZ, RZ, -R6 ;  /* 0x000000ffff067224 */ /* 0x000fe200078e0a06 */
[----:B--2---:R-:W-:Y:S02]  /*1a0b0*/  ISETP.GE.AND P2, PT, R58, RZ, PT ;  /* 0x000000ff3a00720c */ /* 0x004fe40003f46270 */
[----:B------:R-:W-:Y:S02]  /*1a0c0*/  IABS R5, R58 ;  /* 0x0000003a00057213 */ /* 0x000fe40000000000 */
[----:B---3--:R-:W-:Y:S01]  /*1a0d0*/  ISETP.GE.AND P4, PT, R59, RZ, PT ;  /* 0x000000ff3b00720c */ /* 0x008fe20003f86270 */
[----:B------:R-:W2:Y:S01]  /*1a0e0*/  LDL.LU R58, [R1+0x1f0] ;  /* 0x0001f000013a7983 */ /* 0x000ea20000300800 */
[----:B0-----:R-:W-:-:S03]  /*1a0f0*/  IABS R2, R59 ;  /* 0x0000003b00027213 */ /* 0x001fc60000000000 */
[----:B------:R-:W3:Y:S01]  /*1a100*/  LDL.LU R59, [R1+0x1f4] ;  /* 0x0001f400013b7983 */ /* 0x000ee20000300800 */
[----:B------:R-:W-:Y:S02]  /*1a110*/  IMAD R12, R4, R6, R12 ;  /* 0x00000006040c7224 */ /* 0x000fe400078e020c */
[----:B------:R-:W-:-:S03]  /*1a120*/  @!P0 IMAD.IADD R8, R8, 0x1, -R4 ;  /* 0x0000000108088824 */ /* 0x000fc600078e0a04 */
[C---:B------:R-:W-:Y:S02]  /*1a130*/  ISETP.GT.U32.AND P6, PT, R4.reuse, R12, PT ;  /* 0x0000000c0400720c */ /* 0x040fe40003fc4070 */
[----:B------:R-:W-:Y:S01]  /*1a140*/  ISETP.GT.U32.AND P0, PT, R4, R10, PT ;  /* 0x0000000a0400720c */ /* 0x000fe20003f04070 */
[----:B------:R-:W-:-:S04]  /*1a150*/  IMAD.HI.U32 R13, R0, R5, RZ ;  /* 0x00000005000d7227 */ /* 0x000fc800078e00ff */
[----:B------:R-:W-:-:S06]  /*1a160*/  IMAD.MOV R13, RZ, RZ, -R13 ;  /* 0x000000ffff0d7224 */ /* 0x000fcc00078e0a0d */
[--C-:B------:R-:W-:Y:S02]  /*1a170*/  @!P6 IMAD.IADD R12, R12, 0x1, -R4.reuse ;  /* 0x000000010c0ce824 */ /* 0x100fe400078e0a04 */
        /* <DEDUP_REMOVED lines=9> */
[----:B------:R-:W-:Y:S01]  /*1a210*/  ISETP.GT.U32.AND P5, PT, R4, R10, PT ;  /* 0x0000000a0400720c */ /* 0x000fe20003fa4070 */
        /* <DEDUP_REMOVED lines=10> */
[----:B------:R-:W-:Y:S01]  /*1a2c0*/  STL [R1+0x4b4], R16 ;  /* 0x0004b41001007387 */ /* 0x000fe20000100800 */
[----:B----4-:R-:W-:-:S02]  /*1a2d0*/  IABS R7, R3 ;  /* 0x0000000300077213 */ /* 0x010fc40000000000 */
[----:B------:R-:W-:Y:S01]  /*1a2e0*/  ISETP.GE.AND P0, PT, R3, RZ, PT ;  /* 0x000000ff0300720c */ /* 0x000fe20003f06270 */
[----:B------:R-:W-:-:S04]  /*1a2f0*/  IMAD.MOV.U32 R3, RZ, RZ, R10 ;  /* 0x000000ffff037224 */ /* 0x000fc800078e000a */
[----:B------:R-:W-:-:S05]  /*1a300*/  @!P3 IMAD.MOV R3, RZ, RZ, -R3 ;  /* 0x000000ffff03b224 */ /* 0x000fca00078e0a03 */
        /* <DEDUP_REMOVED lines=18> */
[----:B------:R-:W-:Y:S01]  /*1a430*/  @!P1 IMAD.IADD R2, R2, 0x1, -R4 ;  /* 0x0000000102029824 */ /* 0x000fe200078e0a04 */
[----:B-----5:R-:W-:-:S05]  /*1a440*/  IABS R9, R61 ;  /* 0x0000003d00097213 */ /* 0x020fca0000000000 */
[----:B------:R-:W-:-:S04]  /*1a450*/  IMAD.HI.U32 R15, R0, R9, RZ ;  /* 0x00000009000f7227 */ /* 0x000fc800078e00ff */
[----:B------:R-:W-:-:S04]  /*1a460*/  IMAD.MOV R15, RZ, RZ, -R15 ;  /* 0x000000ffff0f7224 */ /* 0x000fc800078e0a0f */
[----:B------:R-:W-:-:S05]  /*1a470*/  IMAD R9, R4, R15, R9 ;  /* 0x0000000f04097224 */ /* 0x000fca00078e0209 */
[----:B------:R-:W-:Y:S01]  /*1a480*/  ISETP.GT.U32.AND P1, PT, R4, R9, PT ;  /* 0x000000090400720c */ /* 0x000fe20003f24070 */
[--C-:B------:R-:W-:Y:S01]  /*1a490*/  @!P3 IMAD.IADD R11, R11, 0x1, -R4.reuse ;  /* 0x000000010b0bb824 */ /* 0x100fe200078e0a04 */
[----:B------:R-:W-:Y:S02]  /*1a4a0*/  ISETP.GE.AND P3, PT, R60, RZ, PT ;  /* 0x000000ff3c00720c */ /* 0x000fe40003f66270 */
[----:B------:R-:W5:Y:S09]  /*1a4b0*/  LDL.LU R60, [R1+0x1fc] ;  /* 0x0001fc00013c7983 */ /* 0x000f720000300800 */
[----:B------:R-:W-:Y:S01]  /*1a4c0*/  @!P1 IMAD.IADD R9, R9, 0x1, -R4 ;  /* 0x0000000109099824 */ /* 0x000fe200078e0a04 */
[----:B------:R-:W-:-:S02]  /*1a4d0*/  ISETP.GE.AND P1, PT, R61, RZ, PT ;  /* 0x000000ff3d00720c */ /* 0x000fc40003f26270 */
[----:B------:R-:W5:Y:S01]  /*1a4e0*/  LDL.LU R61, [R1+0x210] ;  /* 0x00021000013d7983 */ /* 0x000f620000300800 */
[----:B------:R-:W-:-:S05]  /*1a4f0*/  IABS R6, R46 ;  /* 0x0000002e00067213 */ /* 0x000fca0000000000 */
[----:B------:R-:W-:-:S04]  /*1a500*/  IMAD.HI.U32 R13, R0, R6, RZ ;  /* 0x00000006000d7227 */ /* 0x000fc800078e00ff */
[----:B------:R-:W-:-:S04]  /*1a510*/  IMAD.MOV R13, RZ, RZ, -R13 ;  /* 0x000000ffff0d7224 */ /* 0x000fc800078e0a0d */
[----:B------:R-:W-:-:S05]  /*1a520*/  IMAD R6, R4, R13, R6 ;  /* 0x0000000d04067224 */ /* 0x000fca00078e0206 */
[----:B------:R-:W-:Y:S02]  /*1a530*/  ISETP.GT.U32.AND P5, PT, R4, R6, PT ;  /* 0x000000060400720c */ /* 0x000fe40003fa4070 */
[----:B------:R-:W-:-:S05]  /*1a540*/  IABS R8, R56 ;  /* 0x0000003800087213 */ /* 0x000fca0000000000 */
[----:B------:R-:W-:-:S06]  /*1a550*/  IMAD.HI.U32 R14, R0, R8, RZ ;  /* 0x00000008000e7227 */ /* 0x000fcc00078e00ff */
[----:B------:R-:W-:-:S05]  /*1a560*/  @!P5 IMAD.IADD R6, R6, 0x1, -R4 ;  /* 0x000000010606d824 */ /* 0x000fca00078e0a04 */
[C---:B------:R-:W-:Y:S01]  /*1a570*/  ISETP.GT.U32.AND P6, PT, R4.reuse, R6, PT ;  /* 0x000000060400720c */ /* 0x040fe20003fc4070 */
[----:B------:R-:W-:Y:S01]  /*1a580*/  IMAD.MOV R14, RZ, RZ, -R14 ;  /* 0x000000ffff0e7224 */ /* 0x000fe200078e0a0e */
[----:B------:R-:W-:-:S03]  /*1a590*/  ISETP.GT.U32.AND P5, PT, R4, R7, PT ;  /* 0x000000070400720c */ /* 0x000fc60003fa4070 */
[----:B------:R-:W-:-:S08]  /*1a5a0*/  IMAD R14, R4, R14, R8 ;  /* 0x0000000e040e7224 */ /* 0x000fd000078e0208 */
[----:B------:R-:W-:Y:S01]  /*1a5b0*/  @!P6 IMAD.IADD R6, R6, 0x1, -R4 ;  /* 0x000000010606e824 */ /* 0x000fe200078e0a04 */
[----:B------:R-:W-:Y:S01]  /*1a5c0*/  ISETP.GT.U32.AND P6, PT, R4, R14, PT ;  /* 0x0000000e0400720c */ /* 0x000fe20003fc4070 */
[----:B------:R-:W-:Y:S02]  /*1a5d0*/  IMAD.MOV.U32 R15, RZ, RZ, R2 ;  /* 0x000000ffff0f7224 */ /* 0x000fe400078e0002 */
[----:B------:R-:W-:Y:S01]  /*1a5e0*/  @!P5 IMAD.IADD R7, R7, 0x1, -R4 ;  /* 0x000000010707d824 */ /* 0x000fe200078e0a04 */
[----:B------:R-:W-:Y:S01]  /*1a5f0*/  ISETP.GE.AND P5, PT, R46, RZ, PT ;  /* 0x000000ff2e00720c */ /* 0x000fe20003fa6270 */
[----:B------:R-:W-:Y:S02]  /*1a600*/  @!P4 IMAD.MOV R15, RZ, RZ, -R15 ;  /* 0x000000ffff0fc224 */ /* 0x000fe400078e0a0f */
[----:B------:R-:W-:Y:S01]  /*1a610*/  @!P0 IMAD.MOV R7, RZ, RZ, -R7 ;  /* 0x000000ffff078224 */ /* 0x000fe200078e0a07 */
[----:B------:R-:W-:-:S05]  /*1a620*/  ISETP.GT.U32.AND P0, PT, R4, R9, PT ;  /* 0x000000090400720c */ /* 0x000fca0003f04070 */
[----:B------:R-:W-:Y:S01]  /*1a630*/  @!P6 IMAD.IADD R14, R14, 0x1, -R4 ;  /* 0x000000010e0ee824 */ /* 0x000fe200078e0a04 */
[----:B---3--:R-:W-:Y:S01]  /*1a640*/  IABS R8, R59 ;  /* 0x0000003b00087213 */ /* 0x008fe20000000000 */
[----:B------:R-:W-:Y:S03]  /*1a650*/  STL [R1+0x4a4], R15 ;  /* 0x0004a40f01007387 */ /* 0x000fe60000100800 */
[----:B------:R-:W-:Y:S01]  /*1a660*/  ISETP.GT.U32.AND P6, PT, R4, R14, PT ;  /* 0x0000000e0400720c */ /* 0x000fe20003fc4070 */
[----:B------:R-:W-:Y:S01]  /*1a670*/  IMAD.HI.U32 R10, R0, R8, RZ ;  /* 0x00000008000a7227 */ /* 0x000fe200078e00ff */
[----:B------:R0:W-:Y:S03]  /*1a680*/  STL [R1+0x4a0], R7 ;  /* 0x0004a00701007387 */ /* 0x0001e60000100800 */
[----:B------:R-:W-:-:S02]  /*1a690*/  IMAD.MOV R2, RZ, RZ, -R10 ;  /* 0x000000ffff027224 */ /* 0x000fc400078e0a0a */
[----:B------:R-:W-:Y:S02]  /*1a6a0*/  IMAD.MOV.U32 R10, RZ, RZ, R11 ;  /* 0x000000ffff0a7224 */ /* 0x000fe400078e000b */
[----:B0-----:R-:W-:Y:S02]  /*1a6b0*/  IMAD.MOV.U32 R7, RZ, RZ, R6 ;  /* 0x000000ffff077224 */ /* 0x001fe400078e0006 */
[----:B------:R-:W-:Y:S02]  /*1a6c0*/  @!P3 IMAD.MOV R10, RZ, RZ, -R10 ;  /* 0x000000ffff0ab224 */ /* 0x000fe400078e0a0a */
[----:B------:R-:W-:Y:S01]  /*1a6d0*/  @!P5 IMAD.MOV R7, RZ, RZ, -R7 ;  /* 0x000000ffff07d224 */ /* 0x000fe200078e0a07 */
[----:B--2---:R-:W-:Y:S01]  /*1a6e0*/  IABS R5, R58 ;  /* 0x0000003a00057213 */ /* 0x004fe20000000000 */
[--C-:B------:R-:W-:Y:S01]  /*1a6f0*/  @!P0 IMAD.IADD R9, R9, 0x1, -R4.reuse ;  /* 0x0000000109098824 */ /* 0x100fe200078e0a04 */
[----:B------:R-:W-:Y:S01]  /*1a700*/  ISETP.GE.AND P0, PT, R58, RZ, PT ;  /* 0x000000ff3a00720c */ /* 0x000fe20003f06270 */
[----:B------:R-:W-:Y:S01]  /*1a710*/  @!P6 IMAD.IADD R14, R14, 0x1, -R4 ;  /* 0x000000010e0ee824 */ /* 0x000fe200078e0a04 */
[----:B------:R-:W-:Y:S01]  /*1a720*/  STL [R1+0x49c], R7 ;  /* 0x00049c0701007387 */ /* 0x000fe20000100800 */
[----:B------:R-:W-:-:S03]  /*1a730*/  ISETP.GE.AND P6, PT, R59, RZ, PT ;  /* 0x000000ff3b00720c */ /* 0x000fc60003fc6270 */
        /* <DEDUP_REMOVED lines=17> */
[----:B----4-:R-:W-:Y:S02]  /*1a850*/  IABS R6, R3 ;  /* 0x0000000300067213 */ /* 0x010fe40000000000 */
        /* <DEDUP_REMOVED lines=8> */
[----:B------:R-:W4:Y:S01]  /*1a8e0*/  LDL.LU R46, [R1+0x250] ;  /* 0x00025000012e7983 */ /* 0x000f220000300800 */
[----:B------:R-:W-:-:S03]  /*1a8f0*/  IMAD.MOV.U32 R11, RZ, RZ, R14 ;  /* 0x000000ffff0b7224 */ /* 0x000fc600078e000e */
[----:B------:R-:W4:Y:S01]  /*1a900*/  LDL.LU R56, [R1+0x254] ;  /* 0x0002540001387983 */ /* 0x000f220000300800 */
[----:B------:R-:W-:-:S04]  /*1a910*/  @!P1 IMAD.MOV R12, RZ, RZ, -R12 ;  /* 0x000000ffff0c9224 */ /* 0x000fc800078e0a0c */
[----:B------:R-:W-:Y:S02]  /*1a920*/  @!P3 IMAD.MOV R11, RZ, RZ, -R11 ;  /* 0x000000ffff0bb224 */ /* 0x000fe400078e0a0b */
[----:B------:R-:W-:Y:S01]  /*1a930*/  @!P2 IMAD.IADD R5, R5, 0x1, -R4 ;  /* 0x000000010505a824 */ /* 0x000fe200078e0a04 */
[----:B------:R-:W-:Y:S04]  /*1a940*/  STL [R1+0x490], R12 ;  /* 0x0004900c01007387 */ /* 0x000fe80000100800 */
[----:B------:R0:W-:Y:S04]  /*1a950*/  STL [R1+0x48c], R11 ;  /* 0x00048c0b01007387 */ /* 0x0001e80000100800 */
[----:B------:R-:W4:Y:S01]  /*1a960*/  LDL.LU R57, [R1+0x258] ;  /* 0x0002580001397983 */ /* 0x000f220000300800 */
[----:B0-----:R-:W-:-:S04]  /*1a970*/  IMAD.MOV.U32 R11, RZ, RZ, R5 ;  /* 0x000000ffff0b7224 */ /* 0x001fc800078e0005 */
[----:B------:R-:W-:-:S05]  /*1a980*/  @!P0 IMAD.MOV R11, RZ, RZ, -R11 ;  /* 0x000000ffff0b8224 */ /* 0x000fca00078e0a0b */
[----:B------:R-:W-:Y:S01]  /*1a990*/  STL [R1+0x488], R11 ;  /* 0x0004880b01007387 */ /* 0x000fe20000100800 */
[----:B-----5:R-:W-:Y:S02]  /*1a9a0*/  IABS R10, R61 ;  /* 0x0000003d000a7213 */ /* 0x020fe40000000000 */
[----:B------:R-:W-:Y:S02]  /*1a9b0*/  ISETP.GE.AND P2, PT, R61, RZ, PT ;  /* 0x000000ff3d00720c */ /* 0x000fe40003f46270 */
[----:B------:R-:W5:Y:S01]  /*1a9c0*/  LDL.LU R61, [R1+0x25c] ;  /* 0x00025c00013d7983 */ /* 0x000f620000300800 */
[----:B------:R-:W-:Y:S01]  /*1a9d0*/  IMAD R7, R4, R2, R8 ;  /* 0x0000000204077224 */ /* 0x000fe200078e0208 */
[----:B------:R-:W-:Y:S02]  /*1a9e0*/  IABS R2, R60 ;  /* 0x0000003c00027213 */ /* 0x000fe40000000000 */
[----:B------:R-:W-:Y:S02]  /*1a9f0*/  ISETP.GE.AND P3, PT, R60, RZ, PT ;  /* 0x000000ff3c00720c */ /* 0x000fe40003f66270 */
[----:B------:R-:W5:Y:S01]  /*1aa00*/  LDL.LU R60, [R1+0x268] ;  /* 0x00026800013c7983 */ /* 0x000f620000300800 */
[----:B------:R-:W-:Y:S01]  /*1aa10*/  ISETP.GT.U32.AND P4, PT, R4, R7, PT ;  /* 0x000000070400720c */ /* 0x000fe20003f84070 */
[----:B------:R-:W-:-:S04]  /*1aa20*/  IMAD.MOV.U32 R8, RZ, RZ, R6 ;  /* 0x000000ffff087224 */ /* 0x000fc800078e0006 */
[----:B------:R-:W-:-:S08]  /*1aa30*/  IMAD.HI.U32 R6, R0, R8, RZ ;  /* 0x0000000800067227 */ /* 0x000fd000078e00ff */
[----:B------:R-:W-:Y:S02]  /*1aa40*/  @!P4 IMAD.IADD R7, R7, 0x1, -R4 ;  /* 0x000000010707c824 */ /* 0x000fe400078e0a04 */
[----:B------:R-:W-:-:S03]  /*1aa50*/  IMAD.MOV R6, RZ, RZ, -R6 ;  /* 0x000000ffff067224 */ /* 0x000fc600078e0a06 */
[C---:B------:R-:W-:Y:S01]  /*1aa60*/  ISETP.GT.U32.AND P4, PT, R4.reuse, R7, PT ;  /* 0x000000070400720c */ /* 0x040fe20003f84070 */
[----:B------:R-:W-:-:S05]  /*1aa70*/  IMAD R8, R4, R6, R8 ;  /* 0x0000000604087224 */ /* 0x000fca00078e0208 */
[----:B------:R-:W-:Y:S01]  /*1aa80*/  ISETP.GT.U32.AND P1, PT, R4, R8, PT ;  /* 0x000000080400720c */ /* 0x000fe20003f24070 */
[----:B------:R-:W-:-:S06]  /*1aa90*/  IMAD.HI.U32 R6, R0, R2, RZ ;  /* 0x0000000200067227 */ /* 0x000fcc00078e00ff */
[----:B------:R-:W-:Y:S02]  /*1aaa0*/  @!P4 IMAD.IADD R7, R7, 0x1, -R4 ;  /* 0x000000010707c824 */ /* 0x000fe400078e0a04 */
[----:B------:R-:W-:Y:S02]  /*1aab0*/  IMAD.MOV R6, RZ, RZ, -R6 ;  /* 0x000000ffff067224 */ /* 0x000fe400078e0a06 */
[----:B------:R-:W-:Y:S02]  /*1aac0*/  @!P6 IMAD.MOV R7, RZ, RZ, -R7 ;  /* 0x000000ffff07e224 */ /* 0x000fe400078e0a07 */
[----:B------:R-:W-:Y:S02]  /*1aad0*/  IMAD R12, R4, R6, R2 ;  /* 0x00000006040c7224 */ /* 0x000fe400078e0202 */
[----:B------:R-:W-:Y:S01]  /*1aae0*/  @!P1 IMAD.IADD R8, R8, 0x1, -R4 ;  /* 0x0000000108089824 */ /* 0x000fe200078e0a04 */
[----:B------:R0:W-:Y:S01]  /*1aaf0*/  STL [R1+0x484], R7 ;  /* 0x0004840701007387 */ /* 0x0001e20000100800 */
[----:B--2---:R-:W-:-:S02]  /*1ab00*/  ISETP.GE.AND P4, PT, R58, RZ, PT ;  /* 0x000000ff3a00720c */ /* 0x004fc40003f86270 */
[----:B------:R-:W-:Y:S02]  /*1ab10*/  IABS R5, R58 ;  /* 0x0000003a00057213 */ /* 0x000fe40000000000 */
[----:B---3--:R-:W-:Y:S01]  /*1ab20*/  ISETP.GE.AND P1, PT, R59, RZ, PT ;  /* 0x000000ff3b00720c */ /* 0x008fe20003f26270 */
[----:B------:R-:W2:Y:S01]  /*1ab30*/  LDL.LU R58, [R1+0x26c] ;  /* 0x00026c00013a7983 */ /* 0x000ea20000300800 */
[----:B------:R-:W-:-:S03]  /*1ab40*/  IABS R2, R59 ;  /* 0x0000003b00027213 */ /* 0x000fc60000000000 */
[----:B------:R-:W3:Y:S01]  /*1ab50*/  LDL.LU R59, [R1+0x290] ;  /* 0x00029000013b7983 */ /* 0x000ee20000300800 */
[----:B------:R-:W-:Y:S01]  /*1ab60*/  ISETP.GT.U32.AND P0, PT, R4, R8, PT ;  /* 0x000000080400720c */ /* 0x000fe20003f04070 */
[----:B------:R-:W-:-:S04]  /*1ab70*/  IMAD.HI.U32 R9, R0, R10, RZ ;  /* 0x0000000a00097227 */ /* 0x000fc800078e00ff */
[----:B------:R-:W-:Y:S01]  /*1ab80*/  IMAD.MOV R9, RZ, RZ, -R9 ;  /* 0x000000ffff097224 */ /* 0x000fe200078e0a09 */
[----:B------:R-:W-:-:S03]  /*1ab90*/  ISETP.GT.U32.AND P6, PT, R4, R12, PT ;  /* 0x0000000c0400720c */ /* 0x000fc60003fc4070 */
[----:B------:R-:W-:Y:S02]  /*1aba0*/  IMAD R10, R4, R9, R10 ;  /* 0x00000009040a7224 */ /* 0x000fe400078e020a */
[----:B------:R-:W-:-:S04]  /*1abb0*/  IMAD.HI.U32 R14, R0, R5, RZ ;  /* 0x00000005000e7227 */ /* 0x000fc800078e00ff */
[----:B------:R-:W-:Y:S01]  /*1abc0*/  @!P0 IMAD.IADD R8, R8, 0x1, -R4 ;  /* 0x0000000108088824 */ /* 0x000fe200078e0a04 */
[----:B------:R-:W-:-:S03]  /*1abd0*/  ISETP.GT.U32.AND P0, PT, R4, R10, PT ;  /* 0x0000000a0400720c */ /* 0x000fc60003f04070 */
[----:B------:R-:W-:Y:S02]  /*1abe0*/  @!P6 IMAD.IADD R12, R12, 0x1, -R4 ;  /* 0x000000010c0ce824 */ /* 0x000fe400078e0a04 */
[----:B------:R-:W-:-:S08]  /*1abf0*/  IMAD.HI.U32 R9, R0, R2, RZ ;  /* 0x0000000200097227 */ /* 0x000fd000078e00ff */
[----:B------:R-:W-:Y:S01]  /*1ac00*/  @!P0 IMAD.IADD R10, R10, 0x1, -R4 ;  /* 0x000000010a0a8824 */ /* 0x000fe200078e0a04 */
[----:B------:R-:W-:Y:S01]  /*1ac10*/  ISETP.GT.U32.AND P0, PT, R4, R12, PT ;  /* 0x0000000c0400720c */ /* 0x000fe20003f04070 */
[----:B------:R-:W-:-:S04]  /*1ac20*/  IMAD.MOV R9, RZ, RZ, -R9 ;  /* 0x000000ffff097224 */ /* 0x000fc800078e0a09 */
[----:B------:R-:W-:Y:S02]  /*1ac30*/  IMAD R2, R4, R9, R2 ;  /* 0x0000000904027224 */ /* 0x000fe400078e0202 */
[----:B------:R-:W-:-:S06]  /*1ac40*/  IMAD.MOV.U32 R15, RZ, RZ, R8 ;  /* 0x000000ffff0f7224 */ /* 0x000fcc00078e0008 */
[----:B------:R-:W-:Y:S01]  /*1ac50*/  @!P0 IMAD.IADD R12, R12, 0x1, -R4 ;  /* 0x000000010c0c8824 */ /* 0x000fe200078e0a04 */
[----:B------:R-:W-:Y:S01]  /*1ac60*/  ISETP.GT.U32.AND P0, PT, R4, R2, PT ;  /* 0x000000020400720c */ /* 0x000fe20003f04070 */
[----:B------:R-:W-:Y:S02]  /*1ac70*/  @!P5 IMAD.MOV R15, RZ, RZ, -R15 ;  /* 0x000000ffff0fd224 */ /* 0x000fe400078e0a0f */
[----:B------:R-:W-:Y:S01]  /*1ac80*/  IMAD.MOV.U32 R16, RZ, RZ, R12 ;  /* 0x000000ffff107224 */ /* 0x000fe200078e000c */
[----:B----4-:R-:W-:-:S05]  /*1ac90*/  IABS R13, R3 ;  /* 0x00000003000d7213 */ /* 0x010fca0000000000 */
[----:B0-----:R-:W-:Y:S02]  /*1aca0*/  IMAD.MOV.U32 R7, RZ, RZ, R13 ;  /* 0x000000ffff077224 */ /* 0x001fe400078e000d */
[----:B------:R-:W-:-:S04]  /*1acb0*/  IMAD.MOV R13, RZ, RZ, -R14 ;  /* 0x000000ffff0d7224 */ /* 0x000fc800078e0a0e */
[----:B------:R-:W-:-:S05]  /*1acc0*/  IMAD R5, R4, R13, R5 ;  /* 0x0000000d04057224 */ /* 0x000fca00078e0205 */
[----:B------:R-:W-:-:S13]  /*1acd0*/  ISETP.GT.U32.AND P6, PT, R4, R5, PT ;  /* 0x000000050400720c */ /* 0x000fda0003fc4070 */
[----:B------:R-:W-:Y:S01]  /*1ace0*/  @!P6 IMAD.IADD R5, R5, 0x1, -R4 ;  /* 0x000000010505e824 */ /* 0x000fe200078e0a04 */
[----:B------:R-:W-:-:S04]  /*1acf0*/  ISETP.GT.U32.AND P6, PT, R4, R10, PT ;  /* 0x0000000a0400720c */ /* 0x000fc80003fc4070 */
[----:B------:R-:W-:Y:S01]  /*1ad00*/  ISETP.GT.U32.AND P5, PT, R4, R5, PT ;  /* 0x000000050400720c */ /* 0x000fe20003fa4070 */
[----:B------:R-:W-:Y:S01]  /*1ad10*/  @!P0 IMAD.IADD R2, R2, 0x1, -R4 ;  /* 0x0000000102028824 */ /* 0x000fe200078e0a04 */
[----:B------:R-:W-:-:S07]  /*1ad20*/  ISETP.GE.AND P0, PT, R3, RZ, PT ;  /* 0x000000ff0300720c */ /* 0x000fce0003f06270 */
[----:B------:R-:W-:-:S04]  /*1ad30*/  @!P6 IMAD.IADD R10, R10, 0x1, -R4 ;  /* 0x000000010a0ae824 */ /* 0x000fc800078e0a04 */
[----:B------:R-:W-:Y:S02]  /*1ad40*/  IMAD.MOV.U32 R3, RZ, RZ, R10 ;  /* 0x000000ffff037224 */ /* 0x000fe400078e000a */
[----:B------:R-:W-:Y:S02]  /*1ad50*/  @!P3 IMAD.MOV R16, RZ, RZ, -R16 ;  /* 0x000000ffff10b224 */ /* 0x000fe400078e0a10 */
[----:B------:R-:W-:Y:S02]  /*1ad60*/  @!P2 IMAD.MOV R3, RZ, RZ, -R3 ;  /* 0x000000ffff03a224 */ /* 0x000fe400078e0a03 */
[----:B------:R-:W-:Y:S01]  /*1ad70*/  IMAD.HI.U32 R14, R0, R7, RZ ;  /* 0x00000007000e7227 */ /* 0x000fe200078e00ff */
[----:B------:R-:W-:Y:S03]  /*1ad80*/  STL [R1+0x47c], R15 ;  /* 0x00047c0f01007387 */ /* 0x000fe60000100800 */
[----:B------:R-:W-:Y:S01]  /*1ad90*/  @!P5 IMAD.IADD R5, R5, 0x1, -R4 ;  /* 0x000000010505d824 */ /* 0x000fe200078e0a04 */
[----:B------:R-:W-:Y:S01]  /*1ada0*/  STL [R1+0x480], R16 ;  /* 0x0004801001007387 */ /* 0x000fe20000100800 */
[----:B------:R-:W-:Y:S01]  /*1adb0*/  IABS R11, R56 ;  /* 0x00000038000b7213 */ /* 0x000fe20000000000 */
[----:B------:R-:W-:-:S02]  /*1adc0*/  IMAD.MOV R14, RZ, RZ, -R14 ;  /* 0x000000ffff0e7224 */ /* 0x000fc400078e0a0e */
[----:B------:R0:W-:Y:S02]  /*1add0*/  STL [R1+0x478], R3 ;  /* 0x0004780301007387 */ /* 0x0001e40000100800 */
[----:B------:R-:W-:Y:S02]  /*1ade0*/  IMAD R7, R4, R14, R7 ;  /* 0x0000000e04077224 */ /* 0x000fe400078e0207 */
[----:B------:R-:W-:-:S04]  /*1adf0*/  IMAD.HI.U32 R9, R0, R11, RZ ;  /* 0x0000000b00097227 */ /* 0x000fc800078e00ff */
[----:B0-----:R-:W-:-:S04]  /*1ae00*/  IMAD.MOV.U32 R3, RZ, RZ, R5 ;  /* 0x000000ffff037224 */ /* 0x001fc800078e0005 */
[----:B------:R-:W-:Y:S01]  /*1ae10*/  @!P4 IMAD.MOV R3, RZ, RZ, -R3 ;  /* 0x000000ffff03c224 */ /* 0x000fe200078e0a03 */
[----:B------:R-:W-:Y:S01]  /*1ae20*/  ISETP.GT.U32.AND P3, PT, R4, R7, PT ;  /* 0x000000070400720c */ /* 0x000fe20003f64070 */
[----:B------:R-:W-:-:S03]  /*1ae30*/  IMAD.MOV R9, RZ, RZ, -R9 ;  /* 0x000000ffff097224 */ /* 0x000fc600078e0a09 */
[----:B------:R0:W-:Y:S01]  /*1ae40*/  STL [R1+0x474], R3 ;  /* 0x0004740301007387 */ /* 0x0001e20000100800 */
[----:B------:R-:W-:-:S03]  /*1ae50*/  IMAD R11, R4, R9, R11 ;  /* 0x00000009040b7224 */ /* 0x000fc600078e020b */
[----:B0-----:R-:W4:Y:S02]  /*1ae60*/  LDL.LU R3, [R1+0x340] ;  /* 0x0003400001037983 */ /* 0x001f240000300800 */
[----:B------:R-:W-:-:S03]  /*1ae70*/  ISETP.GT.U32.AND P5, PT, R4, R11, PT ;  /* 0x0000000b0400720c */ /* 0x000fc60003fa4070 */
[----:B------:R-:W-:Y:S01]  /*1ae80*/  @!P3 IMAD.IADD R7, R7, 0x1, -R4 ;  /* 0x000000010707b824 */ /* 0x000fe200078e0a04 */
[----:B-----5:R-:W-:Y:S02]  /*1ae90*/  IABS R9, R61 ;  /* 0x0000003d00097213 */ /* 0x020fe40000000000 */
[----:B------:R-:W-:-:S03]  /*1aea0*/  ISETP.GT.U32.AND P3, PT, R4, R2, PT ;  /* 0x000000020400720c */ /* 0x000fc60003f64070 */
[----:B------:R-:W-:-:S04]  /*1aeb0*/  IMAD.HI.U32 R15, R0, R9, RZ ;  /* 0x00000009000f7227 */ /* 0x000fc800078e00ff */
[----:B------:R-:W-:Y:S02]  /*1aec0*/  IMAD.MOV R15, RZ, RZ, -R15 ;  /* 0x000000ffff0f7224 */ /* 0x000fe400078e0a0f */
[--C-:B------:R-:W-:Y:S02]  /*1aed0*/  @!P5 IMAD.IADD R11, R11, 0x1, -R4.reuse ;  /* 0x000000010b0bd824 */ /* 0x100fe400078e0a04 */
[----:B------:R-:W-:Y:S02]  /*1aee0*/  IMAD R9, R4, R15, R9 ;  /* 0x0000000f04097224 */ /* 0x000fe400078e0209 */
[----:B------:R-:W-:Y:S01]  /*1aef0*/  @!P3 IMAD.IADD R2, R2, 0x1, -R4 ;  /* 0x000000010202b824 */ /* 0x000fe200078e0a04 */
[C---:B------:R-:W-:Y:S02]  /*1af00*/  ISETP.GT.U32.AND P5, PT, R4.reuse, R11, PT ;  /* 0x0000000b0400720c */ /* 0x040fe40003fa4070 */
[----:B------:R-:W-:Y:S02]  /*1af10*/  ISETP.GT.U32.AND P3, PT, R4, R9, PT ;  /* 0x000000090400720c */ /* 0x000fe40003f64070 */
[----:B------:R-:W-:-:S09]  /*1af20*/  IABS R6, R46 ;  /* 0x0000002e00067213 */ /* 0x000fd20000000000 */
[--C-:B------:R-:W-:Y:S01]  /*1af30*/  @!P5 IMAD.IADD R11, R11, 0x1, -R4.reuse ;  /* 0x000000010b0bd824 */ /* 0x100fe200078e0a04 */
[----:B------:R-:W-:Y:S01]  /*1af40*/  ISETP.GE.AND P5, PT, R56, RZ, PT ;  /* 0x000000ff3800720c */ /* 0x000fe20003fa6270 */
[----:B------:R-:W-:Y:S01]  /*1af50*/  @!P3 IMAD.IADD R9, R9, 0x1, -R4 ;  /* 0x000000010909b824 */ /* 0x000fe200078e0a04 */
[----:B------:R-:W5:Y:S01]  /*1af60*/  LDL.LU R56, [R1+0x344] ;  /* 0x0003440001387983 */ /* 0x000f620000300800 */
[----:B------:R-:W-:-:S03]  /*1af70*/  ISETP.GE.AND P3, PT, R61, RZ, PT ;  /* 0x000000ff3d00720c */ /* 0x000fc60003f66270 */
[----:B------:R-:W5:Y:S01]  /*1af80*/  LDL.LU R61, [R1+0x348] ;  /* 0x00034800013d7983 */ /* 0x000f620000300800 */
        /* <DEDUP_REMOVED lines=15> */
[----:B------:R-:W-:Y:S02]  /*1b080*/  IMAD.MOV.U32 R15, RZ, RZ, R2 ;  /* 0x000000ffff0f7224 */ /* 0x000fe400078e0002 */
[----:B------:R-:W-:Y:S01]  /*1b090*/  @!P0 IMAD.MOV R7, RZ, RZ, -R7 ;  /* 0x000000ffff078224 */ /* 0x000fe200078e0a07 */
[----:B------:R-:W-:Y:S01]  /*1b0a0*/  ISETP.GT.U32.AND P0, PT, R4, R9, PT ;  /* 0x000000090400720c */ /* 0x000fe20003f04070 */
[----:B------:R-:W-:-:S06]  /*1b0b0*/  @!P1 IMAD.MOV R15, RZ, RZ, -R15 ;  /* 0x000000ffff0f9224 */ /* 0x000fcc00078e0a0f */
[----:B------:R-:W-:-:S05]  /*1b0c0*/  @!P2 IMAD.IADD R8, R8, 0x1, -R4 ;  /* 0x000000010808a824 */ /* 0x000fca00078e0a04 */
[----:B------:R-:W-:Y:S01]  /*1b0d0*/  ISETP.GT.U32.AND P1, PT, R4, R8, PT ;  /* 0x000000080400720c */ /* 0x000fe20003f24070 */
[----:B------:R-:W-:Y:S02]  /*1b0e0*/  @!P6 IMAD.MOV R6, RZ, RZ, -R6 ;  /* 0x000000ffff06e224 */ /* 0x000fe400078e0a06 */
[----:B------:R-:W-:Y:S01]  /*1b0f0*/  @!P5 IMAD.MOV R11, RZ, RZ, -R11 ;  /* 0x000000ffff0bd224 */ /* 0x000fe200078e0a0b */
[----:B------:R-:W-:Y:S01]  /*1b100*/  STL [R1+0x470], R15 ;  /* 0x0004700f01007387 */ /* 0x000fe20000100800 */
[----:B------:R-:W-:Y:S01]  /*1b110*/  @!P0 IMAD.IADD R9, R9, 0x1, -R4 ;  /* 0x0000000109098824 */ /* 0x000fe200078e0a04 */
[----:B--2---:R-:W-:Y:S02]  /*1b120*/  IABS R5, R58 ;  /* 0x0000003a00057213 */ /* 0x004fe40000000000 */
[----:B------:R4:W-:Y:S01]  /*1b130*/  STL [R1+0x46c], R7 ;  /* 0x00046c0701007387 */ /* 0x0009e20000100800 */
[----:B------:R-:W-:-:S03]  /*1b140*/  ISETP.GE.AND P0, PT, R58, RZ, PT ;  /* 0x000000ff3a00720c */ /* 0x000fc60003f06270 */
[----:B------:R-:W-:Y:S01]  /*1b150*/  STL [R1+0x468], R6 ;  /* 0x0004680601007387 */ /* 0x000fe20000100800 */
[----:B------:R-:W-:Y:S01]  /*1b160*/  @!P1 IMAD.IADD R8, R8, 0x1, -R4 ;  /* 0x0000000108089824 */ /* 0x000fe200078e0a04 */
[----:B---3--:R-:W-:Y:S02]  /*1b170*/  IABS R10, R59 ;  /* 0x0000003b000a7213 */ /* 0x008fe40000000000 */
[----:B------:R-:W-:Y:S01]  /*1b180*/  STL [R1+0x464], R11 ;  /* 0x0004640b01007387 */ /* 0x000fe20000100800 */
[----:B------:R-:W-:-:S03]  /*1b190*/  ISETP.GE.AND P1, PT, R59, RZ, PT ;  /* 0x000000ff3b00720c */ /* 0x000fc60003f26270 */
        /* <DEDUP_REMOVED lines=12> */
[----:B------:R-:W-:Y:S01]  /*1b260*/  ISETP.GT.U32.AND P2, PT, R4, R12, PT ;  /* 0x0000000c0400720c */ /* 0x000fe20003f44070 */
[----:B------:R-:W-:Y:S01]  /*1b270*/  IMAD.HI.U32 R13, R0, R10, RZ ;  /* 0x0000000a000d7227 */ /* 0x000fe200078e00ff */
[----:B------:R-:W-:-:S03]  /*1b280*/  ISETP.GE.AND P4, PT, R57, RZ, PT ;  /* 0x000000ff3900720c */ /* 0x000fc60003f86270 */
[----:B------:R-:W-:-:S04]  /*1b290*/  IMAD.MOV R2, RZ, RZ, -R13 ;  /* 0x000000ffff027224 */ /* 0x000fc800078e0a0d */
[----:B------:R-:W-:-:S04]  /*1b2a0*/  @!P6 IMAD.IADD R5, R5, 0x1, -R4 ;  /* 0x000000010505e824 */ /* 0x000fc800078e0a04 */
[----:B------:R-:W-:Y:S02]  /*1b2b0*/  @!P2 IMAD.IADD R12, R12, 0x1, -R4 ;  /* 0x000000010c0ca824 */ /* 0x000fe400078e0a04 */
[----:B------:R-:W-:-:S05]  /*1b2c0*/  IMAD R10, R4, R2, R10 ;  /* 0x00000002040a7224 */ /* 0x000fca00078e020a */
[----:B------:R-:W-:Y:S02]  /*1b2d0*/  ISETP.GT.U32.AND P2, PT, R4, R10, PT ;  /* 0x0000000a0400720c */ /* 0x000fe40003f44070 */
[----:B------:R-:W-:-:S11]  /*1b2e0*/  ISETP.GE.AND P5, PT, R60, RZ, PT ;  /* 0x000000ff3c00720c */ /* 0x000fd60003fa6270 */
[----:B------:R-:W-:Y:S01]  /*1b2f0*/  @!P2 IMAD.IADD R10, R10, 0x1, -R4 ;  /* 0x000000010a0aa824 */ /* 0x000fe200078e0a04 */
[----:B------:R-:W-:Y:S01]  /*1b300*/  ISETP.GT.U32.AND P2, PT, R4, R5, PT ;  /* 0x000000050400720c */ /* 0x000fe20003f44070 */
[----:B------:R-:W-:-:S04]  /*1b310*/  IMAD.MOV.U32 R13, RZ, RZ, R9 ;  /* 0x000000ffff0d7224 */ /* 0x000fc800078e0009 */
[----:B------:R-:W-:-:S08]  /*1b320*/  @!P3 IMAD.MOV R13, RZ, RZ, -R13 ;  /* 0x000000ffff0db224 */ /* 0x000fd000078e0a0d */
[----:B------:R-:W-:-:S04]  /*1b330*/  @!P2 IMAD.IADD R5, R5, 0x1, -R4 ;  /* 0x000000010505a824 */ /* 0x000fc800078e0a04 */
[----:B------:R-:W-:Y:S01]  /*1b340*/  @!P0 IMAD.MOV R5, RZ, RZ, -R5 ;  /* 0x000000ffff058224 */ /* 0x000fe200078e0a05 */
[----:B----4-:R-:W-:Y:S02]  /*1b350*/  IABS R7, R3 ;  /* 0x0000000300077213 */ /* 0x010fe40000000000 */
[----:B------:R-:W-:Y:S01]  /*1b360*/  ISETP.GE.AND P6, PT, R3, RZ, PT ;  /* 0x000000ff0300720c */ /* 0x000fe20003fc6270 */
[----:B------:R-:W-:-:S04]  /*1b370*/  IMAD.MOV.U32 R3, RZ, RZ, R12 ;  /* 0x000000ffff037224 */ /* 0x000fc800078e000c */
[----:B------:R-:W-:-:S05]  /*1b380*/  @!P4 IMAD.MOV R3, RZ, RZ, -R3 ;  /* 0x000000ffff03c224 */ /* 0x000fca00078e0a03 */
[----:B------:R0:W-:Y:S04]  /*1b390*/  STL [R1+0x460], R3 ;  /* 0x0004600301007387 */ /* 0x0001e80000100800 */
[----:B0-----:R-:W4:Y:S04]  /*1b3a0*/  LDL.LU R3, [R1+0x368] ;  /* 0x0003680001037983 */ /* 0x001f280000300800 */
[----:B------:R-:W4:Y:S04]  /*1b3b0*/  LDL.LU R46, [R1+0x380] ;  /* 0x00038000012e7983 */ /* 0x000f280000300800 */
[----:B------:R-:W4:Y:S01]  /*1b3c0*/  LDL.LU R60, [R1+0x384] ;  /* 0x00038400013c7983 */ /* 0x000f220000300800 */
[----:B------:R-:W-:-:S04]  /*1b3d0*/  IMAD.MOV.U32 R12, RZ, RZ, R8 ;  /* 0x000000ffff0c7224 */ /* 0x000fc800078e0008 */
[----:B------:R-:W-:Y:S01]  /*1b3e0*/  @!P5 IMAD.MOV R12, RZ, RZ, -R12 ;  /* 0x000000ffff0cd224 */ /* 0x000fe200078e0a0c */
[----:B------:R0:W-:Y:S04]  /*1b3f0*/  STL [R1+0x45c], R13 ;  /* 0x00045c0d01007387 */ /* 0x0001e80000100800 */
[----:B------:R-:W-:Y:S01]  /*1b400*/  STL [R1+0x458], R12 ;  /* 0x0004580c01007387 */ /* 0x000fe20000100800 */
[----:B-----5:R-:W-:Y:S02]  /*1b410*/  IABS R6, R61 ;  /* 0x0000003d00067213 */ /* 0x020fe40000000000 */
[----:B------:R-:W-:Y:S01]  /*1b420*/  ISETP.GE.AND P2, PT, R61, RZ, PT ;  /* 0x000000ff3d00720c */ /* 0x000fe20003f46270 */
[----:B------:R-:W5:Y:S04]  /*1b430*/  LDL.LU R57, [R1+0x38c] ;  /* 0x00038c0001397983 */ /* 0x000f680000300800 */
[----:B------:R1:W-:Y:S04]  /*1b440*/  STL [R1+0x454], R5 ;  /* 0x0004540501007387 */ /* 0x0003e80000100800 */
[----:B------:R-:W5:Y:S01]  /*1b450*/  LDL.LU R61, [R1+0x3b0] ;  /* 0x0003b000013d7983 */ /* 0x000f620000300800 */
[----:B------:R-:W-:-:S02]  /*1b460*/  IABS R2, R56 ;  /* 0x0000003800027213 */ /* 0x000fc40000000000 */
[----:B------:R-:W-:Y:S02]  /*1b470*/  ISETP.GE.AND P5, PT, R56, RZ, PT ;  /* 0x000000ff3800720c */ /* 0x000fe40003fa6270 */
[----:B------:R-:W5:Y:S01]  /*1b480*/  LDL.LU R56, [R1+0x3b8] ;  /* 0x0003b80001387983 */ /* 0x000f620000300800 */
[----:B------:R-:W-:Y:S01]  /*1b490*/  ISETP.GT.U32.AND P4, PT, R4, R10, PT ;  /* 0x0000000a0400720c */ /* 0x000fe20003f84070 */
[----:B------:R-:W-:-:S04]  /*1b4a0*/  IMAD.HI.U32 R11, R0, R7, RZ ;  /* 0x00000007000b7227 */ /* 0x000fc800078e00ff */
[----:B------:R-:W-:-:S04]  /*1b4b0*/  IMAD.MOV R11, RZ, RZ, -R11 ;  /* 0x000000ffff0b7224 */ /* 0x000fc800078e0a0b */
[----:B------:R-:W-:-:S04]  /*1b4c0*/  IMAD R7, R4, R11, R7 ;  /* 0x0000000b04077224 */ /* 0x000fc800078e0207 */
[----:B------:R-:W-:Y:S02]  /*1b4d0*/  @!P4 IMAD.IADD R10, R10, 0x1, -R4 ;  /* 0x000000010a0ac824 */ /* 0x000fe400078e0a04 */
[----:B------:R-:W-:-:S04]  /*1b4e0*/  IMAD.HI.U32 R11, R0, R2, RZ ;  /* 0x00000002000b7227 */ /* 0x000fc800078e00ff */
[----:B------:R-:W-:Y:S02]  /*1b4f0*/  IMAD.MOV.U32 R14, RZ, RZ, R10 ;  /* 0x000000ffff0e7224 */ /* 0x000fe400078e000a */
[----:B------:R-:W-:-:S04]  /*1b500*/  IMAD.HI.U32 R9, R0, R6, RZ ;  /* 0x0000000600097227 */ /* 0x000fc800078e00ff */
[----:B------:R-:W-:Y:S02]  /*1b510*/  IMAD.MOV R11, RZ, RZ, -R11 ;  /* 0x000000ffff0b7224 */ /* 0x000fe400078e0a0b */
[----:B------:R-:W-:Y:S02]  /*1b520*/  @!P1 IMAD.MOV R14, RZ, RZ, -R14 ;  /* 0x000000ffff0e9224 */ /* 0x000fe400078e0a0e */
[----:B------:R-:W-:Y:S02]  /*1b530*/  IMAD.MOV R8, RZ, RZ, -R9 ;  /* 0x000000ffff087224 */ /* 0x000fe400078e0a09 */
[----:B------:R-:W-:Y:S01]  /*1b540*/  IMAD R9, R4, R11, R2 ;  /* 0x0000000b04097224 */ /* 0x000fe200078e0202 */
[----:B------:R0:W-:Y:S01]  /*1b550*/  STL [R1+0x450], R14 ;  /* 0x0004500e01007387 */ /* 0x0001e20000100800 */
[----:B--2---:R-:W-:Y:S02]  /*1b560*/  ISETP.GE.AND P4, PT, R58, RZ, PT ;  /* 0x000000ff3a00720c */ /* 0x004fe40003f86270 */
[----:B------:R-:W-:-:S02]  /*1b570*/  IABS R2, R58 ;  /* 0x0000003a00027213 */ /* 0x000fc40000000000 */
[----:B---3--:R-:W-:Y:S01]  /*1b580*/  ISETP.GE.AND P0, PT, R59, RZ, PT ;  /* 0x000000ff3b00720c */ /* 0x008fe20003f06270 */
[----:B------:R-:W2:Y:S01]  /*1b590*/  LDL.LU R58, [R1+0x3d0] ;  /* 0x0003d000013a7983 */ /* 0x000ea20000300800 */
[----:B0-----:R-:W-:-:S03]  /*1b5a0*/  IABS R13, R59 ;  /* 0x0000003b000d7213 */ /* 0x001fc60000000000 */
[----:B------:R-:W3:Y:S01]  /*1b5b0*/  LDL.LU R59, [R1+0x3d8] ;  /* 0x0003d800013b7983 */ /* 0x000ee20000300800 */
[----:B------:R-:W-:-:S13]  /*1b5c0*/  ISETP.GT.U32.AND P3, PT, R4, R7, PT ;  /* 0x000000070400720c */ /* 0x000fda0003f64070 */
[----:B------:R-:W-:-:S05]  /*1b5d0*/  @!P3 IMAD.IADD R7, R7, 0x1, -R4 ;  /* 0x000000010707b824 */ /* 0x000fca00078e0a04 */
[C---:B------:R-:W-:Y:S01]  /*1b5e0*/  ISETP.GT.U32.AND P3, PT, R4.reuse, R7, PT ;  /* 0x000000070400720c */ /* 0x040fe20003f64070 */
[C---:B------:R-:W-:Y:S01]  /*1b5f0*/  IMAD R6, R4.reuse, R8, R6 ;  /* 0x0000000804067224 */ /* 0x040fe200078e0206 */
[----:B------:R-:W-:Y:S01]  /*1b600*/  ISETP.GT.U32.AND P1, PT, R4, R9, PT ;  /* 0x000000090400720c */ /* 0x000fe20003f24070 */
[----:B------:R-:W-:-:S10]  /*1b610*/  IMAD.HI.U32 R11, R0, R2, RZ ;  /* 0x00000002000b7227 */ /* 0x000fd400078e00ff */
[--C-:B------:R-:W-:Y:S01]  /*1b620*/  @!P3 IMAD.IADD R7, R7, 0x1, -R4.reuse ;  /* 0x000000010707b824 */ /* 0x100fe200078e0a04 */
[C---:B------:R-:W-:Y:S01]  /*1b630*/  ISETP.GT.U32.AND P3, PT, R4.reuse, R6, PT ;  /* 0x000000060400720c */ /* 0x040fe20003f64070 */
[----:B------:R-:W-:Y:S02]  /*1b640*/  IMAD.MOV R11, RZ, RZ, -R11 ;  /* 0x000000ffff0b7224 */ /* 0x000fe400078e0a0b */
[----:B------:R-:W-:Y:S02]  /*1b650*/  @!P1 IMAD.IADD R9, R9, 0x1, -R4 ;  /* 0x0000000109099824 */ /* 0x000fe400078e0a04 */
[----:B------:R-:W-:Y:S02]  /*1b660*/  IMAD R2, R4, R11, R2 ;  /* 0x0000000b04027224 */ /* 0x000fe400078e0202 */
[----:B-1----:R-:W-:-:S06]  /*1b670*/  IMAD.HI.U32 R5, R0, R13, RZ ;  /* 0x0000000d00057227 */ /* 0x002fcc00078e00ff */
[----:B------:R-:W-:Y:S01]  /*1b680*/  @!P3 IMAD.IADD R6, R6, 0x1, -R4 ;  /* 0x000000010606b824 */ /* 0x000fe200078e0a04 */
[C---:B------:R-:W-:Y:S01]  /*1b690*/  ISETP.GT.U32.AND P3, PT, R4.reuse, R9, PT ;  /* 0x000000090400720c */ /* 0x040fe20003f64070 */
[----:B------:R-:W-:Y:S01]  /*1b6a0*/  IMAD.MOV R5, RZ, RZ, -R5 ;  /* 0x000000ffff057224 */ /* 0x000fe200078e0a05 */
[C---:B------:R-:W-:Y:S01]  /*1b6b0*/  ISETP.GT.U32.AND P1, PT, R4.reuse, R2, PT ;  /* 0x000000020400720c */ /* 0x040fe20003f24070 */
[----:B------:R-:W-:Y:S02]  /*1b6c0*/  IMAD.MOV.U32 R15, RZ, RZ, R7 ;  /* 0x000000ffff0f7224 */ /* 0x000fe400078e0007 */
[C---:B------:R-:W-:Y:S02]  /*1b6d0*/  IMAD R13, R4.reuse, R5, R13 ;  /* 0x00000005040d7224 */ /* 0x040fe400078e020d */
[----:B------:R-:W-:Y:S01]  /*1b6e0*/  @!P6 IMAD.MOV R15, RZ, RZ, -R15 ;  /* 0x000000ffff0fe224 */ /* 0x000fe200078e0a0f */
[----:B------:R-:W-:-:S05]  /*1b6f0*/  ISETP.GT.U32.AND P6, PT, R4, R6, PT ;  /* 0x000000060400720c */ /* 0x000fca0003fc4070 */
[--C-:B------:R-:W-:Y:S01]  /*1b700*/  @!P3 IMAD.IADD R9, R9, 0x1, -R4.reuse ;  /* 0x000000010909b824 */ /* 0x100fe200078e0a04 */
[----:B------:R-:W-:Y:S01]  /*1b710*/  ISETP.GT.U32.AND P3, PT, R4, R13, PT ;  /* 0x0000000d0400720c */ /* 0x000fe20003f64070 */
[----:B------:R-:W-:-:S05]  /*1b720*/  @!P1 IMAD.IADD R2, R2, 0x1, -R4 ;  /* 0x0000000102029824 */ /* 0x000fca00078e0a04 */
[----:B------:R-:W-:Y:S01]  /*1b730*/  ISETP.GT.U32.AND P1, PT, R4, R2, PT ;  /* 0x000000020400720c */ /* 0x000fe20003f24070 */
[----:B------:R-:W-:Y:S02]  /*1b740*/  @!P6 IMAD.IADD R6, R6, 0x1, -R4 ;  /* 0x000000010606e824 */ /* 0x000fe400078e0a04 */
[----:B------:R-:W-:-:S04]  /*1b750*/  IMAD.MOV.U32 R16, RZ, RZ, R9 ;  /* 0x000000ffff107224 */ /* 0x000fc800078e0009 */
[----:B------:R-:W-:Y:S02]  /*1b760*/  @!P3 IMAD.IADD R13, R13, 0x1, -R4 ;  /* 0x000000010d0db824 */ /* 0x000fe400078e0a04 */
[----:B------:R-:W-:Y:S01]  /*1b770*/  @!P5 IMAD.MOV R16, RZ, RZ, -R16 ;  /* 0x000000ffff10d224 */ /* 0x000fe200078e0a10 */
[----:B------:R-:W-:Y:S03]  /*1b780*/  STL [R1+0x448], R15 ;  /* 0x0004480f01007387 */ /* 0x000fe60000100800 */
[----:B------:R-:W-:Y:S01]  /*1b790*/  @!P1 IMAD.IADD R2, R2, 0x1, -R4 ;  /* 0x0000000102029824 */ /* 0x000fe200078e0a04 */
[----:B------:R-:W-:Y:S01]  /*1b7a0*/  STL [R1+0x44c], R16 ;  /* 0x00044c1001007387 */ /* 0x000fe20000100800 */
[----:B----4-:R-:W-:Y:S02]  /*1b7b0*/  IABS R12, R3 ;  /* 0x00000003000c7213 */ /* 0x010fe40000000000 */
[----:B------:R-:W-:Y:S01]  /*1b7c0*/  ISETP.GE.AND P3, PT, R3, RZ, PT ;  /* 0x000000ff0300720c */ /* 0x000fe20003f66270 */
[----:B------:R-:W-:-:S04]  /*1b7d0*/  IMAD.MOV.U32 R3, RZ, RZ, R6 ;  /* 0x000000ffff037224 */ /* 0x000fc800078e0006 */
[----:B------:R-:W-:Y:S02]  /*1b7e0*/  @!P2 IMAD.MOV R3, RZ, RZ, -R3 ;  /* 0x000000ffff03a224 */ /* 0x000fe400078e0a03 */
[C---:B------:R-:W-:Y:S01]  /*1b7f0*/  IMAD.HI.U32 R14, R0.reuse, R12, RZ ;  /* 0x0000000c000e7227 */ /* 0x040fe200078e00ff */
[----:B------:R-:W-:Y:S02]  /*1b800*/  IABS R10, R60 ;  /* 0x0000003c000a7213 */ /* 0x000fe40000000000 */
[----:B------:R0:W-:Y:S01]  /*1b810*/  STL [R1+0x334], R3 ;  /* 0x0003340301007387 */ /* 0x0001e20000100800 */
[----:B------:R-:W-:Y:S02]  /*1b820*/  IMAD.MOV R14, RZ, RZ, -R14 ;  /* 0x000000ffff0e7224 */ /* 0x000fe400078e0a0e */
[----:B------:R-:W-:-:S04]  /*1b830*/  IMAD.HI.U32 R5, R0, R10, RZ ;  /* 0x0000000a00057227 */ /* 0x000fc800078e00ff */
[----:B0-----:R-:W-:Y:S02]  /*1b840*/  IMAD.MOV.U32 R3, RZ, RZ, R2 ;  /* 0x000000ffff037224 */ /* 0x001fe400078e0002 */
[C---:B------:R-:W-:Y:S02]  /*1b850*/  IMAD R12, R4.reuse, R14, R12 ;  /* 0x0000000e040c7224 */ /* 0x040fe400078e020c */
[----:B------:R-:W-:Y:S02]  /*1b860*/  @!P4 IMAD.MOV R3, RZ, RZ, -R3 ;  /* 0x000000ffff03c224 */ /* 0x000fe400078e0a03 */
[----:B------:R-:W-:Y:S01]  /*1b870*/  IMAD.MOV R5, RZ, RZ, -R5 ;  /* 0x000000ffff057224 */ /* 0x000fe200078e0a05 */
[C---:B------:R-:W-:Y:S02]  /*1b880*/  ISETP.GT.U32.AND P5, PT, R4.reuse, R12, PT ;  /* 0x0000000c0400720c */ /* 0x040fe40003fa4070 */
[----:B------:R0:W-:Y:S01]  /*1b890*/  STL [R1+0x440], R3 ;  /* 0x0004400301007387 */ /* 0x0001e20000100800 */
[----:B------:R-:W-:-:S03]  /*1b8a0*/  IMAD R10, R4, R5, R10 ;  /* 0x00000005040a7224 */ /* 0x000fc600078e020a */
[----:B0-----:R-:W4:Y:S02]  /*1b8b0*/  LDL.LU R3, [R1+0x3dc] ;  /* 0x0003dc0001037983 */ /* 0x001f240000300800 */
[----:B------:R-:W-:Y:S02]  /*1b8c0*/  ISETP.GT.U32.AND P1, PT, R4, R10, PT ;  /* 0x0000000a0400720c */ /* 0x000fe40003f24070 */
[----:B------:R-:W-:Y:S02]  /*1b8d0*/  IABS R8, R46 ;  /* 0x0000002e00087213 */ /* 0x000fe40000000000 */
[----:B-----5:R-:W-:Y:S01]  /*1b8e0*/  IABS R5, R61 ;  /* 0x0000003d00057213 */ /* 0x020fe20000000000 */
[----:B------:R-:W-:Y:S01]  /*1b8f0*/  @!P5 IMAD.IADD R12, R12, 0x1, -R4 ;  /* 0x000000010c0cd824 */ /* 0x000fe200078e0a04 */
[----:B------:R-:W-:Y:S01]  /*1b900*/  ISETP.GT.U32.AND P5, PT, R4, R13, PT ;  /* 0x0000000d0400720c */ /* 0x000fe20003fa4070 */
[----:B------:R-:W-:-:S04]  /*1b910*/  IMAD.HI.U32 R11, R0, R8, RZ ;  /* 0x00000008000b7227 */ /* 0x000fc800078e00ff */
[----:B------:R-:W-:-:S04]  /*1b920*/  IMAD.HI.U32 R14, R0, R5, RZ ;  /* 0x00000005000e7227 */ /* 0x000fc800078e00ff */
[----:B------:R-:W-:Y:S02]  /*1b930*/  IMAD.MOV R11, RZ, RZ, -R11 ;  /* 0x000000ffff0b7224 */ /* 0x000fe400078e0a0b */
[----:B------:R-:W-:Y:S02]  /*1b940*/  IMAD.MOV R14, RZ, RZ, -R14 ;  /* 0x000000ffff0e7224 */ /* 0x000fe400078e0a0e */
[----:B------:R-:W-:Y:S02]  /*1b950*/  @!P1 IMAD.IADD R10, R10, 0x1, -R4 ;  /* 0x000000010a0a9824 */ /* 0x000fe400078e0a04 */
[C---:B------:R-:W-:Y:S02]  /*1b960*/  IMAD R8, R4.reuse, R11, R8 ;  /* 0x0000000b04087224 */ /* 0x040fe400078e0208 */
[C---:B------:R-:W-:Y:S01]  /*1b970*/  IMAD R5, R4.reuse, R14, R5 ;  /* 0x0000000e04057224 */ /* 0x040fe200078e0205 */
[C---:B------:R-:W-:Y:S01]  /*1b980*/  ISETP.GT.U32.AND P2, PT, R4.reuse, R10, PT ;  /* 0x0000000a0400720c */ /* 0x040fe20003f44070 */
[----:B------:R-:W-:Y:S01]  /*1b990*/  @!P5 IMAD.IADD R13, R13, 0x1, -R4 ;  /* 0x000000010d0dd824 */ /* 0x000fe200078e0a04 */
[----:B------:R-:W-:-:S02]  /*1b9a0*/  ISETP.GT.U32.AND P6, PT, R4, R8, PT ;  /* 0x000000080400720c */ /* 0x000fc40003fc4070 */
[----:B------:R-:W-:Y:S02]  /*1b9b0*/  ISETP.GT.U32.AND P5, PT, R4, R5, PT ;  /* 0x000000050400720c */ /* 0x000fe40003fa4070 */
[----:B------:R-:W-:-:S07]  /*1b9c0*/  IABS R7, R56 ;  /* 0x0000003800077213 */ /* 0x000fce0000000000 */
[--C-:B------:R-:W-:Y:S01]  /*1b9d0*/  @!P2 IMAD.IADD R10, R10, 0x1, -R4.reuse ;  /* 0x000000010a0aa824 */ /* 0x100fe200078e0a04 */
[----:B------:R-:W-:Y:S01]  /*1b9e0*/  ISETP.GE.AND P2, PT, R60, RZ, PT ;  /* 0x000000ff3c00720c */ /* 0x000fe20003f46270 */
[--C-:B------:R-:W-:Y:S01]  /*1b9f0*/  @!P6 IMAD.IADD R8, R8, 0x1, -R4.reuse ;  /* 0x000000010808e824 */ /* 0x100fe200078e0a04 */
[----:B------:R-:W5:Y:S01]  /*1ba00*/  LDL.LU R60, [R1+0x3f0] ;  /* 0x0003f000013c7983 */ /* 0x000f620000300800 */
[----:B------:R-:W-:Y:S01]  /*1ba10*/  @!P5 IMAD.IADD R5, R5, 0x1, -R4 ;  /* 0x000000010505d824 */ /* 0x000fe200078e0a04 */
[----:B------:R-:W-:Y:S02]  /*1ba20*/  ISETP.GE.AND P5, PT, R61, RZ, PT ;  /* 0x000000ff3d00720c */ /* 0x000fe40003fa6270 */
[----:B------:R-:W5:Y:S01]  /*1ba30*/  LDL.LU R61, [R1+0x3f4] ;  /* 0x0003f400013d7983 */ /* 0x000f620000300800 */
[----:B------:R-:W-:Y:S01]  /*1ba40*/  ISETP.GT.U32.AND P1, PT, R4, R8, PT ;  /* 0x000000080400720c */ /* 0x000fe20003f24070 */
[----:B------:R-:W-:-:S04]  /*1ba50*/  IMAD.HI.U32 R9, R0, R7, RZ ;  /* 0x0000000700097227 */ /* 0x000fc800078e00ff */
[----:B------:R-:W-:Y:S01]  /*1ba60*/  IMAD.MOV R9, RZ, RZ, -R9 ;  /* 0x000000ffff097224 */ /* 0x000fe200078e0a09 */
[----:B------:R-:W-:-:S03]  /*1ba70*/  ISETP.GT.U32.AND P6, PT, R4, R12, PT ;  /* 0x0000000c0400720c */ /* 0x000fc60003fc4070 */
[----:B------:R-:W-:-:S04]  /*1ba80*/  IMAD R7, R4, R9, R7 ;  /* 0x0000000904077224 */ /* 0x000fc800078e0207 */
[----:B------:R-:W-:Y:S01]  /*1ba90*/  @!P1 IMAD.IADD R8, R8, 0x1, -R4 ;  /* 0x0000000108089824 */ /* 0x000fe200078e0a04 */
[----:B------:R-:W-:Y:S01]  /*1baa0*/  ISETP.GT.U32.AND P1, PT, R4, R7, PT ;  /* 0x000000070400720c */ /* 0x000fe20003f24070 */
[----:B------:R-:W-:-:S04]  /*1bab0*/  @!P0 IMAD.MOV R13, RZ, RZ, -R13 ;  /* 0x000000ffff0d8224 */ /* 0x000fc800078e0a0d */
[----:B------:R-:W-:Y:S01]  /*1bac0*/  @!P6 IMAD.IADD R12, R12, 0x1, -R4 ;  /* 0x000000010c0ce824 */ /* 0x000fe200078e0a04 */
[----:B------:R-:W-:-:S03]  /*1bad0*/  ISETP.GE.AND P6, PT, R46, RZ, PT ;  /* 0x000000ff2e00720c */ /* 0x000fc60003fc6270 */
[----:B------:R-:W-:-:S04]  /*1bae0*/  @!P3 IMAD.MOV R12, RZ, RZ, -R12 ;  /* 0x000000ffff0cb224 */ /* 0x000fc800078e0a0c */
[----:B------:R-:W-:Y:S01]  /*1baf0*/  @!P1 IMAD.IADD R7, R7, 0x1, -R4 ;  /* 0x0000000107079824 */ /* 0x000fe200078e0a04 */
[C---:B------:R-:W-:Y:S01]  /*1bb00*/  ISETP.GT.U32.AND P3, PT, R4.reuse, R5, PT ;  /* 0x000000050400720c */ /* 0x040fe20003f64070 */
[----:B------:R-:W-:Y:S03]  /*1bb10*/  STL [R1+0x41c], R13 ;  /* 0x00041c0d01007387 */ /* 0x000fe60000100800 */
[----:B------:R-:W-:Y:S01]  /*1bb20*/  ISETP.GT.U32.AND P1, PT, R4, R7, PT ;  /* 0x000000070400720c */ /* 0x000fe20003f24070 */
[----:B------:R0:W-:Y:S01]  /*1bb30*/  STL [R1+0x420], R12 ;  /* 0x0004200c01007387 */ /* 0x0001e20000100800 */
[----:B------:R-:W-:Y:S02]  /*1bb40*/  @!P2 IMAD.MOV R10, RZ, RZ, -R10 ;  /* 0x000000ffff0aa224 */ /* 0x000fe400078e0a0a */
[----:B0-----:R-:W-:-:S04]  /*1bb50*/  IMAD.MOV.U32 R12, RZ, RZ, R8 ;  /* 0x000000ffff0c7224 */ /* 0x001fc800078e0008 */
[----:B------:R-:W-:Y:S01]  /*1bb60*/  @!P6 IMAD.MOV R12, RZ, RZ, -R12 ;  /* 0x000000ffff0ce224 */ /* 0x000fe200078e0a0c */
[----:B--2---:R-:W-:Y:S01]  /*1bb70*/  IABS R2, R58 ;  /* 0x0000003a00027213 */ /* 0x004fe20000000000 */
[--C-:B------:R-:W-:Y:S01]  /*1bb80*/  @!P3 IMAD.IADD R5, R5, 0x1, -R4.reuse ;  /* 0x000000010505b824 */ /* 0x100fe200078e0a04 */
[----:B------:R-:W-:Y:S02]  /*1bb90*/  ISETP.GE.AND P3, PT, R58, RZ, PT ;  /* 0x000000ff3a00720c */ /* 0x000fe40003f66270 */
[----:B------:R-:W-:Y:S01]  /*1bba0*/  @!P1 IMAD.IADD R7, R7, 0x1, -R4 ;  /* 0x0000000107079824 */ /* 0x000fe200078e0a04 */
[----:B------:R-:W-:Y:S01]  /*1bbb0*/  STL [R1+0x438], R12 ;  /* 0x0004380c01007387 */ /* 0x000fe20000100800 */
[----:B---3--:R-:W-:Y:S02]  /*1bbc0*/  IABS R9, R59 ;  /* 0x0000003b00097213 */ /* 0x008fe40000000000 */
        /* <DEDUP_REMOVED lines=25> */
[----:B------:R-:W-:-:S12]  /*1bd60*/  @!P2 IMAD.MOV R7, RZ, RZ, -R7 ;  /* 0x000000ffff07a224 */ /* 0x000fd800078e0a07 */
        /* <DEDUP_REMOVED lines=11> */
[----:B------:R-:W-:-:S05]  /*1be20*/  @!P5 IMAD.MOV R11, RZ, RZ, -R11 ;  /* 0x000000ffff0bd224 */ /* 0x000fca00078e0a0b */
[----:B------:R-:W-:Y:S01]  /*1be30*/  STL [R1+0x434], R11 ;  /* 0x0004340b01007387 */ /* 0x000fe20000100800 */
[----:B-----5:R-:W-:-:S03]  /*1be40*/  IABS R12, R60 ;  /* 0x0000003c000c7213 */ /* 0x020fc60000000000 */
[----:B------:R-:W-:Y:S01]  /*1be50*/  STL [R1+0x428], R7 ;  /* 0x0004280701007387 */ /* 0x000fe20000100800 */
[----:B------:R-:W-:-:S03]  /*1be60*/  ISETP.GE.AND P2, PT, R60, RZ, PT ;  /* 0x000000ff3c00720c */ /* 0x000fc60003f46270 */
[----:B------:R0:W-:Y:S01]  /*1be70*/  STL [R1+0x430], R2 ;  /* 0x0004300201007387 */ /* 0x0001e20000100800 */
[----:B------:R-:W-:Y:S02]  /*1be80*/  IABS R10, R61 ;  /* 0x0000003d000a7213 */ /* 0x000fe40000000000 */
[----:B------:R-:W-:Y:S01]  /*1be90*/  ISETP.GE.AND P0, PT, R61, RZ, PT ;  /* 0x000000ff3d00720c */ /* 0x000fe20003f06270 */
[----:B------:R-:W5:Y:S04]  /*1bea0*/  LDL.LU R57, [R1+0x788] ;  /* 0x0007880001397983 */ /* 0x000f680000300800 */
[----:B------:R-:W5:Y:S04]  /*1beb0*/  LDL.LU R60, [R1+0x78c] ;  /* 0x00078c00013c7983 */ /* 0x000f680000300800 */
[----:B------:R-:W5:Y:S01]  /*1bec0*/  LDL.LU R61, [R1+0x7a0] ;  /* 0x0007a000013d7983 */ /* 0x000f620000300800 */
[----:B------:R-:W-:Y:S01]  /*1bed0*/  ISETP.GT.U32.AND P4, PT, R4, R9, PT ;  /* 0x000000090400720c */ /* 0x000fe20003f84070 */
[----:B------:R-:W-:-:S04]  /*1bee0*/  IMAD.HI.U32 R5, R0, R10, RZ ;  /* 0x0000000a00057227 */ /* 0x000fc800078e00ff */
[----:B------:R-:W-:-:S08]  /*1bef0*/  IMAD.MOV R5, RZ, RZ, -R5 ;  /* 0x000000ffff057224 */ /* 0x000fd000078e0a05 */
[----:B------:R-:W-:-:S04]  /*1bf00*/  @!P4 IMAD.IADD R9, R9, 0x1, -R4 ;  /* 0x000000010909c824 */ /* 0x000fc800078e0a04 */
[----:B------:R-:W-:-:S04]  /*1bf10*/  IMAD.MOV.U32 R14, RZ, RZ, R9 ;  /* 0x000000ffff0e7224 */ /* 0x000fc800078e0009 */
[----:B------:R-:W-:Y:S02]  /*1bf20*/  @!P1 IMAD.MOV R14, RZ, RZ, -R14 ;  /* 0x000000ffff0e9224 */ /* 0x000fe400078e0a0e */
[----:B------:R-:W-:-:S03]  /*1bf30*/  IMAD R10, R4, R5, R10 ;  /* 0x00000005040a7224 */ /* 0x000fc600078e020a */
[----:B------:R-:W-:Y:S01]  /*1bf40*/  STL [R1+0x42c], R14 ;  /* 0x00042c0e01007387 */ /* 0x000fe20000100800 */
[----:B--2---:R-:W-:Y:S02]  /*1bf50*/  ISETP.GE.AND P4, PT, R58, RZ, PT ;  /* 0x000000ff3a00720c */ /* 0x004fe40003f86270 */
[----:B------:R-:W-:Y:S02]  /*1bf60*/  IABS R5, R58 ;  /* 0x0000003a00057213 */ /* 0x000fe40000000000 */
[----:B---3--:R-:W-:Y:S01]  /*1bf70*/  ISETP.GE.AND P3, PT, R59, RZ, PT ;  /* 0x000000ff3b00720c */ /* 0x008fe20003f66270 */
[----:B------:R-:W2:Y:S01]  /*1bf80*/  LDL.LU R58, [R1+0x7a4] ;  /* 0x0007a400013a7983 */ /* 0x000ea20000300800 */
[----:B0-----:R-:W-:-:S03]  /*1bf90*/  IABS R2, R59 ;  /* 0x0000003b00027213 */ /* 0x001fc60000000000 */
[----:B------:R-:W3:Y:S01]  /*1bfa0*/  LDL.LU R59, [R1+0x7a8] ;  /* 0x0007a800013b7983 */ /* 0x000ee20000300800 */
[----:B------:R-:W-:-:S04]  /*1bfb0*/  IMAD.HI.U32 R6, R0, R8, RZ ;  /* 0x0000000800067227 */ /* 0x000fc800078e00ff */
[----:B------:R-:W-:-:S04]  /*1bfc0*/  IMAD.MOV R6, RZ, RZ, -R6 ;  /* 0x000000ffff067224 */ /* 0x000fc800078e0a06 */
[----:B------:R-:W-:-:S05]  /*1bfd0*/  IMAD R8, R4, R6, R8 ;  /* 0x0000000604087224 */ /* 0x000fca00078e0208 */
[----:B------:R-:W-:Y:S01]  /*1bfe0*/  ISETP.GT.U32.AND P5, PT, R4, R8, PT ;  /* 0x000000080400720c */ /* 0x000fe20003fa4070 */
[----:B------:R-:W-:-:S04]  /*1bff0*/  IMAD.HI.U32 R6, R0, R12, RZ ;  /* 0x0000000c00067227 */ /* 0x000fc800078e00ff */
[----:B------:R-:W-:-:S08]  /*1c000*/  IMAD.MOV R6, RZ, RZ, -R6 ;  /* 0x000000ffff067224 */ /* 0x000fd000078e0a06 */
[----:B------:R-:W-:-:S05]  /*1c010*/  @!P5 IMAD.IADD R8, R8, 0x1, -R4 ;  /* 0x000000010808d824 */ /* 0x000fca00078e0a04 */
[C---:B------:R-:W-:Y:S01]  /*1c020*/  ISETP.GT.U32.AND P5, PT, R4.reuse, R8, PT ;  /* 0x000000080400720c */ /* 0x040fe20003fa4070 */
[----:B------:R-:W-:-:S05]  /*1c030*/  IMAD R12, R4, R6, R12 ;  /* 0x00000006040c7224 */ /* 0x000fca00078e020c */
[----:B------:R-:W-:Y:S01]  /*1c040*/  ISETP.GT.U32.AND P1, PT, R4, R12, PT ;  /* 0x0000000c0400720c */ /* 0x000fe20003f24070 */
[----:B------:R-:W-:-:S06]  /*1c050*/  IMAD.HI.U32 R13, R0, R5, RZ ;  /* 0x00000005000d7227 */ /* 0x000fcc00078e00ff */
[----:B------:R-:W-:Y:S01]  /*1c060*/  @!P5 IMAD.IADD R8, R8, 0x1, -R4 ;  /* 0x000000010808d824 */ /* 0x000fe200078e0a04 */
[----:B------:R-:W-:Y:S01]  /*1c070*/  ISETP.GT.U32.AND P5, PT, R4, R10, PT ;  /* 0x0000000a0400720c */ /* 0x000fe20003fa4070 */
[----:B------:R-:W-:-:S04]  /*1c080*/  IMAD.MOV R13, RZ, RZ, -R13 ;  /* 0x000000ffff0d7224 */ /* 0x000fc800078e0a0d */
[----:B------:R-:W-:Y:S02]  /*1c090*/  @!P1 IMAD.IADD R12, R12, 0x1, -R4 ;  /* 0x000000010c0c9824 */ /* 0x000fe400078e0a04 */
[----:B------:R-:W-:Y:S02]  /*1c0a0*/  IMAD R5, R4, R13, R5 ;  /* 0x0000000d04057224 */ /* 0x000fe400078e0205 */
[----:B------:R-:W-:-:S04]  /*1c0b0*/  IMAD.HI.U32 R9, R0, R2, RZ ;  /* 0x0000000200097227 */ /* 0x000fc800078e00ff */
        /* <DEDUP_REMOVED lines=21> */
[----:B------:R-:W-:Y:S01]  /*1c210*/  IMAD.MOV.U32 R3, RZ, RZ, R10 ;  /* 0x000000ffff037224 */ /* 0x000fe200078e000a */
[----:B------:R-:W-:-:S03]  /*1c220*/  IABS R6, R46 ;  /* 0x0000002e00067213 */ /* 0x000fc60000000000 */
[----:B------:R-:W-:Y:S02]  /*1c230*/  @!P0 IMAD.MOV R3, RZ, RZ, -R3 ;  /* 0x000000ffff038224 */ /* 0x000fe400078e0a03 */
[----:B------:R-:W-:-:S03]  /*1c240*/  IMAD.HI.U32 R13, R0, R6, RZ ;  /* 0x00000006000d7227 */ /* 0x000fc600078e00ff */
[----:B------:R0:W-:Y:S01]  /*1c250*/  STL [R1+0x410], R3 ;  /* 0x0004100301007387 */ /* 0x0001e20000100800 */
[----:B------:R-:W-:Y:S01]  /*1c260*/  IMAD.MOV R13, RZ, RZ, -R13 ;  /* 0x000000ffff0d7224 */ /* 0x000fe200078e0a0d */
[----:B------:R-:W-:-:S03]  /*1c270*/  IABS R11, R56 ;  /* 0x00000038000b7213 */ /* 0x000fc60000000000 */
[----:B------:R-:W-:Y:S02]  /*1c280*/  IMAD R6, R4, R13, R6 ;  /* 0x0000000d04067224 */ /* 0x000fe400078e0206 */
[----:B0-----:R-:W-:-:S03]  /*1c290*/  IMAD.MOV.U32 R3, RZ, RZ, R5 ;  /* 0x000000ffff037224 */ /* 0x001fc600078e0005 */
[----:B------:R-:W-:Y:S01]  /*1c2a0*/  ISETP.GT.U32.AND P6, PT, R4, R6, PT ;  /* 0x000000060400720c */ /* 0x000fe20003fc4070 */
[----:B------:R-:W-:Y:S02]  /*1c2b0*/  @!P4 IMAD.MOV R3, RZ, RZ, -R3 ;  /* 0x000000ffff03c224 */ /* 0x000fe400078e0a03 */
[----:B------:R-:W-:-:S03]  /*1c2c0*/  IMAD.HI.U32 R14, R0, R7, RZ ;  /* 0x00000007000e7227 */ /* 0x000fc600078e00ff */
[----:B------:R0:W-:Y:S01]  /*1c2d0*/  STL [R1+0x40c], R3 ;  /* 0x00040c0301007387 */ /* 0x0001e20000100800 */
[----:B------:R-:W-:-:S04]  /*1c2e0*/  IMAD.HI.U32 R9, R0, R11, RZ ;  /* 0x0000000b00097227 */ /* 0x000fc800078e00ff */
[----:B------:R-:W-:Y:S02]  /*1c2f0*/  IMAD.MOV R14, RZ, RZ, -R14 ;  /* 0x000000ffff0e7224 */ /* 0x000fe400078e0a0e */
[----:B------:R-:W-:Y:S01]  /*1c300*/  IMAD.MOV R9, RZ, RZ, -R9 ;  /* 0x000000ffff097224 */ /* 0x000fe200078e0a09 */
[----:B0-----:R-:W4:Y:S01]  /*1c310*/  LDL.LU R3, [R1+0x7ac] ;  /* 0x0007ac0001037983 */ /* 0x001f220000300800 */
[C---:B------:R-:W-:Y:S02]  /*1c320*/  IMAD R7, R4.reuse, R14, R7 ;  /* 0x0000000e04077224 */ /* 0x040fe400078e0207 */
[----:B------:R-:W-:Y:S01]  /*1c330*/  IMAD R11, R4, R9, R11 ;  /* 0x00000009040b7224 */ /* 0x000fe200078e020b */
[----:B-----5:R-:W-:Y:S01]  /*1c340*/  IABS R8, R61 ;  /* 0x0000003d00087213 */ /* 0x020fe20000000000 */
[----:B------:R-:W-:Y:S01]  /*1c350*/  @!P6 IMAD.IADD R6, R6, 0x1, -R4 ;  /* 0x000000010606e824 */ /* 0x000fe200078e0a04 */
[C---:B------:R-:W-:Y:S02]  /*1c360*/  ISETP.GT.U32.AND P2, PT, R4.reuse, R7, PT ;  /* 0x000000070400720c */ /* 0x040fe40003f44070 */
[----:B------:R-:W-:Y:S01]  /*1c370*/  ISETP.GT.U32.AND P1, PT, R4, R11, PT ;  /* 0x0000000b0400720c */ /* 0x000fe20003f24070 */
[----:B------:R-:W-:Y:S01]  /*1c380*/  IMAD.HI.U32 R14, R0, R8, RZ ;  /* 0x00000008000e7227 */ /* 0x000fe200078e00ff */
[----:B------:R-:W-:-:S03]  /*1c390*/  ISETP.GT.U32.AND P0, PT, R4, R6, PT ;  /* 0x000000060400720c */ /* 0x000fc60003f04070 */
[----:B------:R-:W-:Y:S01]  /*1c3a0*/  IMAD.MOV R14, RZ, RZ, -R14 ;  /* 0x000000ffff0e7224 */ /* 0x000fe200078e0a0e */
[----:B------:R-:W-:-:S03]  /*1c3b0*/  IABS R9, R60 ;  /* 0x0000003c00097213 */ /* 0x000fc60000000000 */
[C---:B------:R-:W-:Y:S02]  /*1c3c0*/  IMAD R14, R4.reuse, R14, R8 ;  /* 0x0000000e040e7224 */ /* 0x040fe400078e0208 */
[--C-:B------:R-:W-:Y:S02]  /*1c3d0*/  @!P2 IMAD.IADD R7, R7, 0x1, -R4.reuse ;  /* 0x000000010707a824 */ /* 0x100fe400078e0a04 */
[--C-:B------:R-:W-:Y:S01]  /*1c3e0*/  @!P1 IMAD.IADD R11, R11, 0x1, -R4.reuse ;  /* 0x000000010b0b9824 */ /* 0x100fe200078e0a04 */
[----:B------:R-:W-:Y:S01]  /*1c3f0*/  ISETP.GT.U32.AND P2, PT, R4, R2, PT ;  /* 0x000000020400720c */ /* 0x000fe20003f44070 */
[----:B------:R-:W-:Y:S01]  /*1c400*/  @!P0 IMAD.IADD R6, R6, 0x1, -R4 ;  /* 0x0000000106068824 */ /* 0x000fe200078e0a04 */
[----:B------:R-:W-:Y:S01]  /*1c410*/  ISETP.GT.U32.AND P6, PT, R4, R7, PT ;  /* 0x000000070400720c */ /* 0x000fe20003fc4070 */
[----:B------:R-:W-:Y:S01]  /*1c420*/  IMAD.HI.U32 R15, R0, R9, RZ ;  /* 0x00000009000f7227 */ /* 0x000fe200078e00ff */
[C---:B------:R-:W-:Y:S02]  /*1c430*/  ISETP.GT.U32.AND P1, PT, R4.reuse, R11, PT ;  /* 0x0000000b0400720c */ /* 0x040fe40003f24070 */
[----:B------:R-:W-:Y:S01]  /*1c440*/  ISETP.GT.U32.AND P0, PT, R4, R14, PT ;  /* 0x0000000e0400720c */ /* 0x000fe20003f04070 */
[----:B------:R-:W-:-:S04]  /*1c450*/  IMAD.MOV R15, RZ, RZ, -R15 ;  /* 0x000000ffff0f7224 */ /* 0x000fc800078e0a0f */
[----:B------:R-:W-:Y:S02]  /*1c460*/  IMAD R9, R4, R15, R9 ;  /* 0x0000000f04097224 */ /* 0x000fe400078e0209 */
[--C-:B------:R-:W-:Y:S02]  /*1c470*/  @!P2 IMAD.IADD R2, R2, 0x1, -R4.reuse ;  /* 0x000000010202a824 */ /* 0x100fe400078e0a04 */
[--C-:B------:R-:W-:Y:S01]  /*1c480*/  @!P6 IMAD.IADD R7, R7, 0x1, -R4.reuse ;  /* 0x000000010707e824 */ /* 0x100fe200078e0a04 */
[----:B------:R-:W-:Y:S01]  /*1c490*/  ISETP.GT.U32.AND P2, PT, R4, R9, PT ;  /* 0x000000090400720c */ /* 0x000fe20003f44070 */
[--C-:B------:R-:W-:Y:S01]  /*1c4a0*/  @!P1 IMAD.IADD R11, R11, 0x1, -R4.reuse ;  /* 0x000000010b0b9824 */ /* 0x100fe200078e0a04 */
[----:B------:R-:W-:Y:S01]  /*1c4b0*/  ISETP.GE.AND P6, PT, R46, RZ, PT ;  /* 0x000000ff2e00720c */ /* 0x000fe20003fc6270 */
[----:B------:R-:W-:Y:S01]  /*1c4c0*/  @!P0 IMAD.IADD R14, R14, 0x1, -R4 ;  /* 0x000000010e0e8824 */ /* 0x000fe200078e0a04 */
[----:B------:R-:W-:Y:S01]  /*1c4d0*/  ISETP.GE.AND P1, PT, R56, RZ, PT ;  /* 0x000000ff3800720c */ /* 0x000fe20003f26270 */
[----:B------:R-:W-:Y:S01]  /*1c4e0*/  @!P5 IMAD.MOV R7, RZ, RZ, -R7 ;  /* 0x000000ffff07d224 */ /* 0x000fe200078e0a07 */
[----:B------:R-:W5:Y:S02]  /*1c4f0*/  LDL.LU R56, [R1+0x7d0] ;  /* 0x0007d00001387983 */ /* 0x000f640000300800 */
[----:B------:R-:W-:Y:S01]  /*1c500*/  ISETP.GT.U32.AND P5, PT, R4, R14, PT ;  /* 0x0000000e0400720c */ /* 0x000fe20003fa4070 */
[----:B------:R-:W-:-:S04]  /*1c510*/  IMAD.MOV.U32 R15, RZ, RZ, R2 ;  /* 0x000000ffff0f7224 */ /* 0x000fc800078e0002 */
[----:B------:R-:W-:Y:S02]  /*1c520*/  @!P3 IMAD.MOV R15, RZ, RZ, -R15 ;  /* 0x000000ffff0fb224 */ /* 0x000fe400078e0a0f */
[----:B------:R-:W-:Y:S01]  /*1c530*/  @!P2 IMAD.IADD R9, R9, 0x1, -R4 ;  /* 0x000000010909a824 */ /* 0x000fe200078e0a04 */
[----:B------:R-:W-:Y:S01]  /*1c540*/  ISETP.GE.AND P2, PT, R60, RZ, PT ;  /* 0x000000ff3c00720c */ /* 0x000fe20003f46270 */
[----:B------:R-:W-:Y:S01]  /*1c550*/  @!P6 IMAD.MOV R6, RZ, RZ, -R6 ;  /* 0x000000ffff06e224 */ /* 0x000fe200078e0a06 */
[----:B------:R-:W5:Y:S01]  /*1c560*/  LDL.LU R60, [R1+0x7d4] ;  /* 0x0007d400013c7983 */ /* 0x000f620000300800 */
[----:B------:R-:W-:-:S03]  /*1c570*/  @!P1 IMAD.MOV R11, RZ, RZ, -R11 ;  /* 0x000000ffff0b9224 */ /* 0x000fc600078e0a0b */
[----:B------:R-:W-:Y:S01]  /*1c580*/  STL [R1+0x408], R15 ;  /* 0x0004080f01007387 */ /* 0x000fe20000100800 */
[----:B------:R-:W-:Y:S01]  /*1c590*/  @!P5 IMAD.IADD R14, R14, 0x1, -R4 ;  /* 0x000000010e0ed824 */ /* 0x000fe200078e0a04 */
[----:B---3--:R-:W-:Y:S02]  /*1c5a0*/  IABS R5, R59 ;  /* 0x0000003b00057213 */ /* 0x008fe40000000000 */
[----:B------:R0:W-:Y:S01]  /*1c5b0*/  STL [R1+0x404], R7 ;  /* 0x0004040701007387 */ /* 0x0001e20000100800 */
[----:B------:R-:W-:-:S03]  /*1c5c0*/  ISETP.GE.AND P5, PT, R59, RZ, PT ;  /* 0x000000ff3b00720c */ /* 0x000fc60003fa6270 */
[----:B------:R-:W-:Y:S04]  /*1c5d0*/  STL [R1+0x400], R6 ;  /* 0x0004000601007387 */ /* 0x000fe80000100800 */
[----:B------:R1:W-:Y:S04]  /*1c5e0*/  STL [R1+0x3fc], R11 ;  /* 0x0003fc0b01007387 */ /* 0x0003e80000100800 */
[----:B------:R-:W3:Y:S01]  /*1c5f0*/  LDL.LU R59, [R1+0x7d8] ;  /* 0x0007d800013b7983 */ /* 0x000ee20000300800 */
[----:B------:R-:W-:-:S05]  /*1c600*/  IABS R13, R57 ;  /* 0x00000039000d7213 */ /* 0x000fca0000000000 */
[----:B------:R-:W-:Y:S01]  /*1c610*/  IMAD.HI.U32 R12, R0, R13, RZ ;  /* 0x0000000d000c7227 */ /* 0x000fe200078e00ff */
[----:B--2---:R-:W-:-:S03]  /*1c620*/  IABS R10, R58 ;  /* 0x0000003a000a7213 */ /* 0x004fc60000000000 */
[----:B------:R-:W-:-:S04]  /*1c630*/  IMAD.MOV R12, RZ, RZ, -R12 ;  /* 0x000000ffff0c7224 */ /* 0x000fc800078e0a0c */
[----:B------:R-:W-:Y:S02]  /*1c640*/  IMAD R12, R4, R12, R13 ;  /* 0x0000000c040c7224 */ /* 0x000fe400078e020d */
[----:B------:R-:W-:-:S04]  /*1c650*/  IMAD.HI.U32 R13, R0, R10, RZ ;  /* 0x0000000a000d7227 */ /* 0x000fc800078e00ff */
[----:B------:R-:W-:-:S04]  /*1c660*/  IMAD.MOV R13, RZ, RZ, -R13 ;  /* 0x000000ffff0d7224 */ /* 0x000fc800078e0a0d */
[----:B------:R-:W-:-:S05]  /*1c670*/  IMAD R10, R4, R13, R10 ;  /* 0x0000000d040a7224 */ /* 0x000fca00078e020a */
[----:B------:R-:W-:Y:S01]  /*1c680*/  ISETP.GT.U32.AND P6, PT, R4, R10, PT ;  /* 0x0000000a0400720c */ /* 0x000fe20003fc4070 */
[----:B------:R-:W-:Y:S01]  /*1c690*/  IMAD.HI.U32 R8, R0, R5, RZ ;  /* 0x0000000500087227 */ /* 0x000fe200078e00ff */
[----:B------:R-:W-:-:S03]  /*1c6a0*/  ISETP.GT.U32.AND P4, PT, R4, R12, PT ;  /* 0x0000000c0400720c */ /* 0x000fc60003f84070 */
[----:B------:R-:W-:-:S08]  /*1c6b0*/  IMAD.MOV R2, RZ, RZ, -R8 ;  /* 0x000000ffff027224 */ /* 0x000fd000078e0a08 */
[--C-:B------:R-:W-:Y:S02]  /*1c6c0*/  @!P6 IMAD.IADD R10, R10, 0x1, -R4.reuse ;  /* 0x000000010a0ae824 */ /* 0x100fe400078e0a04 */
[----:B------:R-:W-:-:S05]  /*1c6d0*/  @!P4 IMAD.IADD R12, R12, 0x1, -R4 ;  /* 0x000000010c0cc824 */ /* 0x000fca00078e0a04 */
[C---:B------:R-:W-:Y:S02]  /*1c6e0*/  ISETP.GT.U32.AND P0, PT, R4.reuse, R12, PT ;  /* 0x0000000c0400720c */ /* 0x040fe40003f04070 */
[C---:B------:R-:W-:Y:S01]  /*1c6f0*/  ISETP.GT.U32.AND P3, PT, R4.reuse, R9, PT ;  /* 0x000000090400720c */ /* 0x040fe20003f64070 */
[----:B0-----:R-:W-:Y:S01]  /*1c700*/  IMAD R7, R4, R2, R5 ;  /* 0x0000000204077224 */ /* 0x001fe200078e0205 */
[----:B------:R-:W-:-:S09]  /*1c710*/  ISETP.GE.AND P4, PT, R57, RZ, PT ;  /* 0x000000ff3900720c */ /* 0x000fd20003f86270 */
[--C-:B------:R-:W-:Y:S01]  /*1c720*/  @!P0 IMAD.IADD R12, R12, 0x1, -R4.reuse ;  /* 0x000000010c0c8824 */ /* 0x100fe200078e0a04 */
[----:B------:R-:W-:Y:S01]  /*1c730*/  ISETP.GT.U32.AND P0, PT, R4, R7, PT ;  /* 0x000000070400720c */ /* 0x000fe20003f04070 */
[----:B------:R-:W-:Y:S01]  /*1c740*/  @!P3 IMAD.IADD R9, R9, 0x1, -R4 ;  /* 0x000000010909b824 */ /* 0x000fe200078e0a04 */
[----:B------:R-:W-:Y:S02]  /*1c750*/  ISETP.GE.AND P3, PT, R58, RZ, PT ;  /* 0x000000ff3a00720c */ /* 0x000fe40003f66270 */
[----:B------:R-:W-:Y:S01]  /*1c760*/  ISETP.GE.AND P1, PT, R61, RZ, PT ;  /* 0x000000ff3d00720c */ /* 0x000fe20003f26270 */
[----:B-1----:R-:W-:-:S08]  /*1c770*/  IMAD.MOV.U32 R11, RZ, RZ, R12 ;  /* 0x000000ffff0b7224 */ /* 0x002fd000078e000c */
[----:B------:R-:W-:Y:S01]  /*1c780*/  @!P0 IMAD.IADD R7, R7, 0x1, -R4 ;  /* 0x0000000107078824 */ /* 0x000fe200078e0a04 */
[----:B------:R-:W-:Y:S01]  /*1c790*/  ISETP.GT.U32.AND P0, PT, R4, R10, PT ;  /* 0x0000000a0400720c */ /* 0x000fe20003f04070 */
[----:B------:R-:W-:-:S03]  /*1c7a0*/  @!P4 IMAD.MOV R11, RZ, RZ, -R11 ;  /* 0x000000ffff0bc224 */ /* 0x000fc600078e0a0b */
[----:B------:R-:W-:Y:S01]  /*1c7b0*/  ISETP.GT.U32.AND P4, PT, R4, R7, PT ;  /* 0x000000070400720c */ /* 0x000fe20003f84070 */
[----:B------:R-:W-:-:S04]  /*1c7c0*/  IMAD.MOV.U32 R12, RZ, RZ, R9 ;  /* 0x000000ffff0c7224 */ /* 0x000fc800078e0009 */
[----:B------:R-:W-:-:S04]  /*1c7d0*/  @!P2 IMAD.MOV R12, RZ, RZ, -R12 ;  /* 0x000000ffff0ca224 */ /* 0x000fc800078e0a0c */
[----:B------:R-:W-:-:S04]  /*1c7e0*/  @!P0 IMAD.IADD R10, R10, 0x1, -R4 ;  /* 0x000000010a0a8824 */ /* 0x000fc800078e0a04 */
[----:B------:R-:W-:Y:S02]  /*1c7f0*/  @!P3 IMAD.MOV R10, RZ, RZ, -R10 ;  /* 0x000000ffff0ab224 */ /* 0x000fe400078e0a0a */
[----:B------:R-:W-:Y:S01]  /*1c800*/  @!P4 IMAD.IADD R7, R7, 0x1, -R4 ;  /* 0x000000010707c824 */ /* 0x000fe200078e0a04 */
[----:B----4-:R-:W-:Y:S02]  /*1c810*/  IABS R8, R3 ;  /* 0x0000000300087213 */ /* 0x010fe40000000000 */
[----:B------:R-:W-:Y:S02]  /*1c820*/  ISETP.GE.AND P6, PT, R3, RZ, PT ;  /* 0x000000ff0300720c */ /* 0x000fe40003fc6270 */
[----:B------:R-:W2:Y:S04]  /*1c830*/  LDL.LU R3, [R1+0x7dc] ;  /* 0x0007dc0001037983 */ /* 0x000ea80000300800 */
[----:B------:R-:W4:Y:S04]  /*1c840*/  LDL.LU R58, [R1+0x7f0] ;  /* 0x0007f000013a7983 */ /* 0x000f280000300800 */
[----:B------:R-:W4:Y:S04]  /*1c850*/  LDL.LU R46, [R1+0x7f4] ;  /* 0x0007f400012e7983 */ /* 0x000f280000300800 */
[----:B------:R-:W4:Y:S01]  /*1c860*/  LDL.LU R61, [R1+0x7f8] ;  /* 0x0007f800013d7983 */ /* 0x000f220000300800 */
[----:B------:R-:W-:-:S04]  /*1c870*/  IMAD.HI.U32 R6, R0, R8, RZ ;  /* 0x0000000800067227 */ /* 0x000fc800078e00ff */
[----:B------:R-:W-:Y:S01]  /*1c880*/  IMAD.MOV R6, RZ, RZ, -R6 ;  /* 0x000000ffff067224 */ /* 0x000fe200078e0a06 */
[----:B------:R0:W-:Y:S03]  /*1c890*/  STL [R1+0x3f8], R11 ;  /* 0x0003f80b01007387 */ /* 0x0001e60000100800 */
[----:B------:R-:W-:Y:S02]  /*1c8a0*/  IMAD R8, R4, R6, R8 ;  /* 0x0000000604087224 */ /* 0x000fe400078e0208 */
[----:B0-----:R-:W-:-:S04]  /*1c8b0*/  IMAD.MOV.U32 R11, RZ, RZ, R14 ;  /* 0x000000ffff0b7224 */ /* 0x001fc800078e000e */
[----:B------:R-:W-:Y:S01]  /*1c8c0*/  @!P1 IMAD.MOV R11, RZ, RZ, -R11 ;  /* 0x000000ffff0b9224 */ /* 0x000fe200078e0a0b */
[----:B-----5:R-:W-:-:S05]  /*1c8d0*/  IABS R2, R56 ;  /* 0x0000003800027213 */ /* 0x020fca0000000000 */
[----:B------:R-:W-:Y:S01]  /*1c8e0*/  IMAD.HI.U32 R6, R0, R2, RZ ;  /* 0x0000000200067227 */ /* 0x000fe200078e00ff */
[----:B------:R0:W-:Y:S03]  /*1c8f0*/  STL [R1+0x3f4], R12 ;  /* 0x0003f40c01007387 */ /* 0x0001e60000100800 */
[----:B------:R-:W-:Y:S01]  /*1c900*/  IMAD.MOV R6, RZ, RZ, -R6 ;  /* 0x000000ffff067224 */ /* 0x000fe200078e0a06 */
[----:B------:R-:W-:Y:S04]  /*1c910*/  STL [R1+0x3f0], R11 ;  /* 0x0003f00b01007387 */ /* 0x000fe80000100800 */
[----:B------:R-:W5:Y:S01]  /*1c920*/  LDL.LU R57, [R1+0x7fc] ;  /* 0x0007fc0001397983 */ /* 0x000f620000300800 */
[----:B0-----:R-:W-:-:S03]  /*1c930*/  IMAD R12, R4, R6, R2 ;  /* 0x00000006040c7224 */ /* 0x001fc600078e0202 */
[----:B------:R0:W-:Y:S01]  /*1c940*/  STL [R1+0x3ec], R10 ;  /* 0x0003ec0a01007387 */ /* 0x0001e20000100800 */
[----:B---3--:R-:W-:Y:S02]  /*1c950*/  ISETP.GE.AND P4, PT, R59, RZ, PT ;  /* 0x000000ff3b00720c */ /* 0x008fe40003f86270 */
[----:B------:R-:W-:Y:S02]  /*1c960*/  IABS R6, R59 ;  /* 0x0000003b00067213 */ /* 0x000fe40000000000 */
[----:B------:R-:W3:Y:S01]  /*1c970*/  LDL.LU R59, [R1+0x820] ;  /* 0x00082000013b7983 */ /* 0x000ee20000300800 */
[----:B------:R-:W-:Y:S02]  /*1c980*/  ISETP.GT.U32.AND P2, PT, R4, R8, PT ;  /* 0x000000080400720c */ /* 0x000fe40003f44070 */
[----:B------:R-:W-:Y:S01]  /*1c990*/  IABS R5, R60 ;  /* 0x0000003c00057213 */ /* 0x000fe20000000000 */
[----:B------:R-:W-:-:S04]  /*1c9a0*/  IMAD.HI.U32 R13, R0, R6, RZ ;  /* 0x00000006000d7227 */ /* 0x000fc800078e00ff */
[----:B------:R-:W-:-:S06]  /*1c9b0*/  IMAD.HI.U32 R9, R0, R5, RZ ;  /* 0x0000000500097227 */ /* 0x000fcc00078e00ff */
[----:B------:R-:W-:-:S05]  /*1c9c0*/  @!P2 IMAD.IADD R8, R8, 0x1, -R4 ;  /* 0x000000010808a824 */ /* 0x000fca00078e0a04 */
[----:B------:R-:W-:Y:S01]  /*1c9d0*/  ISETP.GT.U32.AND P3, PT, R4, R8, PT ;  /* 0x000000080400720c */ /* 0x000fe20003f64070 */
[----:B------:R-:W-:Y:S01]  /*1c9e0*/  IMAD.MOV R9, RZ, RZ, -R9 ;  /* 0x000000ffff097224 */ /* 0x000fe200078e0a09 */
[----:B------:R-:W-:Y:S01]  /*1c9f0*/  ISETP.GE.AND P1, PT, R56, RZ, PT ;  /* 0x000000ff3800720c */ /* 0x000fe20003f26270 */
[----:B------:R-:W-:Y:S01]  /*1ca00*/  IMAD.MOV R13, RZ, RZ, -R13 ;  /* 0x000000ffff0d7224 */ /* 0x000fe200078e0a0d */
[----:B------:R-:W3:Y:S01]  /*1ca10*/  LDL.LU R56, [R1+0x824] ;  /* 0x0008240001387983 */ /* 0x000ee20000300800 */
[C---:B------:R-:W-:Y:S02]  /*1ca20*/  IMAD R5, R4.reuse, R9, R5 ;  /* 0x0000000904057224 */ /* 0x040fe400078e0205 */
[----:B------:R-:W-:-:S06]  /*1ca30*/  IMAD R6, R4, R13, R6 ;  /* 0x0000000d04067224 */ /* 0x000fcc00078e0206 */
[----:B------:R-:W-:Y:S01]  /*1ca40*/  @!P3 IMAD.IADD R8, R8, 0x1, -R4 ;  /* 0x000000010808b824 */ /* 0x000fe200078e0a04 */
[----:B------:R-:W-:-:S13]  /*1ca50*/  ISETP.GT.U32.AND P3, PT, R4, R5, PT ;  /* 0x000000050400720c */ /* 0x000fda0003f64070 */
[----:B------:R-:W-:Y:S01]  /*1ca60*/  @!P3 IMAD.IADD R5, R5, 0x1, -R4 ;  /* 0x000000010505b824 */ /* 0x000fe200078e0a04 */
[----:B------:R-:W-:Y:S02]  /*1ca70*/  ISETP.GE.AND P0, PT, R60, RZ, PT ;  /* 0x000000ff3c00720c */ /* 0x000fe40003f06270 */
[----:B--2---:R-:W-:Y:S02]  /*1ca80*/  ISETP.GE.AND P2, PT, R3, RZ, PT ;  /* 0x000000ff0300720c */ /* 0x004fe40003f46270 */
[----:B------:R-:W-:Y:S01]  /*1ca90*/  IABS R2, R3 ;  /* 0x0000000300027213 */ /* 0x000fe20000000000 */
[----:B------:R-:W-:-:S04]  /*1caa0*/  IMAD.MOV.U32 R3, RZ, RZ, R7 ;  /* 0x000000ffff037224 */ /* 0x000fc800078e0007 */
[----:B------:R-:W-:Y:S01]  /*1cab0*/  @!P5 IMAD.MOV R3, RZ, RZ, -R3 ;  /* 0x000000ffff03d224 */ /* 0x000fe200078e0a03 */
[----:B------:R-:W-:Y:S01]  /*1cac0*/  ISETP.GT.U32.AND P5, PT, R4, R12, PT ;  /* 0x0000000c0400720c */ /* 0x000fe20003fa4070 */
[----:B0-----:R-:W-:-:S12]  /*1cad0*/  IMAD.HI.U32 R10, R0, R2, RZ ;  /* 0x00000002000a7227 */ /* 0x001fd800078e00ff */
[----:B------:R-:W-:Y:S01]  /*1cae0*/  @!P5 IMAD.IADD R12, R12, 0x1, -R4 ;  /* 0x000000010c0cd824 */ /* 0x000fe200078e0a04 */
[----:B------:R-:W-:-:S04]  /*1caf0*/  ISETP.GT.U32.AND P5, PT, R4, R6, PT ;  /* 0x000000060400720c */ /* 0x000fc80003fa4070 */
[----:B------:R-:W-:Y:S01]  /*1cb00*/  ISETP.GT.U32.AND P3, PT, R4, R12, PT ;  /* 0x0000000c0400720c */ /* 0x000fe20003f64070 */
[----:B------:R0:W-:Y:S01]  /*1cb10*/  STL [R1+0x3e4], R3 ;  /* 0x0003e40301007387 */ /* 0x0001e20000100800 */
[----:B----4-:R-:W-:Y:S01]  /*1cb20*/  IABS R11, R58 ;  /* 0x0000003a000b7213 */ /* 0x010fe20000000000 */
[----:B------:R-:W-:Y:S01]  /*1cb30*/  IMAD.MOV R10, RZ, RZ, -R10 ;  /* 0x000000ffff0a7224 */ /* 0x000fe200078e0a0a */
[----:B------:R-:W-:Y:S01]  /*1cb40*/  IABS R7, R61 ;  /* 0x0000003d00077213 */ /* 0x000fe20000000000 */
[----:B------:R-:W2:Y:S04]  /*1cb50*/  LDL.LU R60, [R1+0x828] ;  /* 0x00082800013c7983 */ /* 0x000ea80000300800 */
[----:B------:R-:W-:Y:S02]  /*1cb60*/  @!P5 IMAD.IADD R6, R6, 0x1, -R4 ;  /* 0x000000010606d824 */ /* 0x000fe400078e0a04 */
[----:B0-----:R-:W-:-:S02]  /*1cb70*/  IMAD.MOV.U32 R3, RZ, RZ, R8 ;  /* 0x000000ffff037224 */ /* 0x001fc400078e0008 */
[C---:B------:R-:W-:Y:S01]  /*1cb80*/  IMAD R2, R4.reuse, R10, R2 ;  /* 0x0000000a04027224 */ /* 0x040fe200078e0202 */
[----:B------:R-:W-:Y:S01]  /*1cb90*/  ISETP.GT.U32.AND P5, PT, R4, R6, PT ;  /* 0x000000060400720c */ /* 0x000fe20003fa4070 */
[----:B------:R-:W-:-:S04]  /*1cba0*/  IMAD.HI.U32 R14, R0, R11, RZ ;  /* 0x0000000b000e7227 */ /* 0x000fc800078e00ff */
[----:B------:R-:W-:-:S04]  /*1cbb0*/  IMAD.HI.U32 R10, R0, R7, RZ ;  /* 0x00000007000a7227 */ /* 0x000fc800078e00ff */
[----:B------:R-:W-:Y:S02]  /*1cbc0*/  @!P6 IMAD.MOV R3, RZ, RZ, -R3 ;  /* 0x000000ffff03e224 */ /* 0x000fe400078e0a03 */
[----:B------:R-:W-:Y:S02]  /*1cbd0*/  IMAD.MOV R14, RZ, RZ, -R14 ;  /* 0x000000ffff0e7224 */ /* 0x000fe400078e0a0e */
[----:B------:R-:W-:Y:S01]  /*1cbe0*/  IMAD.MOV R10, RZ, RZ, -R10 ;  /* 0x000000ffff0a7224 */ /* 0x000fe200078e0a0a */
[----:B------:R0:W-:Y:S01]  /*1cbf0*/  STL [R1+0x3d8], R3 ;  /* 0x0003d80301007387 */ /* 0x0001e20000100800 */
[----:B------:R-:W-:Y:S01]  /*1cc00*/  @!P3 IMAD.IADD R12, R12, 0x1, -R4 ;  /* 0x000000010c0cb824 */ /* 0x000fe200078e0a04 */
[----:B------:R-:W-:Y:S01]  /*1cc10*/  IABS R9, R46 ;  /* 0x0000002e00097213 */ /* 0x000fe20000000000 */
[C---:B------:R-:W-:Y:S01]  /*1cc20*/  IMAD R11, R4.reuse, R14, R11 ;  /* 0x0000000e040b7224 */ /* 0x040fe200078e020b */
[C---:B------:R-:W-:Y:S01]  /*1cc30*/  ISETP.GT.U32.AND P3, PT, R4.reuse, R2, PT ;  /* 0x000000020400720c */ /* 0x040fe20003f64070 */
[----:B------:R-:W-:-:S02]  /*1cc40*/  IMAD R7, R4, R10, R7 ;  /* 0x0000000a04077224 */ /* 0x000fc400078e0207 */
[----:B------:R-:W-:Y:S01]  /*1cc50*/  IMAD.MOV.U32 R16, RZ, RZ, R12 ;  /* 0x000000ffff107224 */ /* 0x000fe200078e000c */
[----:B0-----:R-:W4:Y:S03]  /*1cc60*/  LDL.LU R3, [R1+0x82c] ;  /* 0x00082c0001037983 */ /* 0x001f260000300800 */
[----:B------:R-:W-:Y:S01]  /*1cc70*/  @!P1 IMAD.MOV R16, RZ, RZ, -R16 ;  /* 0x000000ffff109224 */ /* 0x000fe200078e0a10 */
[----:B------:R-:W-:Y:S01]  /*1cc80*/  ISETP.GT.U32.AND P1, PT, R4, R11, PT ;  /* 0x0000000b0400720c */ /* 0x000fe20003f24070 */
[----:B------:R-:W-:Y:S01]  /*1cc90*/  @!P5 IMAD.IADD R6, R6, 0x1, -R4 ;  /* 0x000000010606d824 */ /* 0x000fe200078e0a04 */
[----:B------:R-:W-:Y:S01]  /*1cca0*/  ISETP.GT.U32.AND P5, PT, R4, R7, PT ;  /* 0x000000070400720c */ /* 0x000fe20003fa4070 */
[----:B------:R-:W-:Y:S01]  /*1ccb0*/  IMAD.HI.U32 R13, R0, R9, RZ ;  /* 0x00000009000d7227 */ /* 0x000fe200078e00ff */
[----:B------:R-:W-:-:S03]  /*1ccc0*/  ISETP.GT.U32.AND P6, PT, R4, R5, PT ;  /* 0x000000050400720c */ /* 0x000fc60003fc4070 */
[----:B------:R-:W-:Y:S02]  /*1ccd0*/  IMAD.MOV R13, RZ, RZ, -R13 ;  /* 0x000000ffff0d7224 */ /* 0x000fe400078e0a0d */
[--C-:B------:R-:W-:Y:S02]  /*1cce0*/  @!P3 IMAD.IADD R2, R2, 0x1, -R4.reuse ;  /* 0x000000010202b824 */ /* 0x100fe400078e0a04 */
[C---:B------:R-:W-:Y:S01]  /*1ccf0*/  IMAD R9, R4.reuse, R13, R9 ;  /* 0x0000000d04097224 */ /* 0x040fe200078e0209 */
[----:B-----5:R-:W-:Y:S02]  /*1cd00*/  IABS R13, R57 ;  /* 0x00000039000d7213 */ /* 0x020fe40000000000 */
[----:B---3--:R-:W-:Y:S01]  /*1cd10*/  IABS R10, R59 ;  /* 0x0000003b000a7213 */ /* 0x008fe20000000000 */
[--C-:B------:R-:W-:Y:S01]  /*1cd20*/  @!P1 IMAD.IADD R11, R11, 0x1, -R4.reuse ;  /* 0x000000010b0b9824 */ /* 0x100fe200078e0a04 */
[----:B------:R-:W-:Y:S01]  /*1cd30*/  ISETP.GT.U32.AND P1, PT, R4, R2, PT ;  /* 0x000000020400720c */ /* 0x000fe20003f24070 */
[----:B------:R-:W-:-:S02]  /*1cd40*/  @!P5 IMAD.IADD R7, R7, 0x1, -R4 ;  /* 0x000000010707d824 */ /* 0x000fc400078e0a04 */
[----:B------:R-:W-:-:S04]  /*1cd50*/  IMAD.HI.U32 R12, R0, R13, RZ ;  /* 0x0000000d000c7227 */ /* 0x000fc800078e00ff */
[----:B------:R-:W-:Y:S01]  /*1cd60*/  IMAD.HI.U32 R15, R0, R10, RZ ;  /* 0x0000000a000f7227 */ /* 0x000fe200078e00ff */
[----:B------:R-:W-:-:S03]  /*1cd70*/  ISETP.GT.U32.AND P5, PT, R4, R7, PT ;  /* 0x000000070400720c */ /* 0x000fc60003fa4070 */
[----:B------:R-:W-:Y:S02]  /*1cd80*/  IMAD.MOV R12, RZ, RZ, -R12 ;  /* 0x000000ffff0c7224 */ /* 0x000fe400078e0a0c */
[----:B------:R-:W-:Y:S02]  /*1cd90*/  @!P6 IMAD.IADD R5, R5, 0x1, -R4 ;  /* 0x000000010505e824 */ /* 0x000fe400078e0a04 */
[----:B------:R-:W-:Y:S02]  /*1cda0*/  IMAD.MOV R15, RZ, RZ, -R15 ;  /* 0x000000ffff0f7224 */ /* 0x000fe400078e0a0f */
[C---:B------:R-:W-:Y:S02]  /*1cdb0*/  IMAD R12, R4.reuse, R12, R13 ;  /* 0x0000000c040c7224 */ /* 0x040fe400078e020d */
[----:B------:R-:W-:Y:S02]  /*1cdc0*/  @!P0 IMAD.MOV R5, RZ, RZ, -R5 ;  /* 0x000000ffff058224 */ /* 0x000fe400078e0a05 */
[----:B------:R-:W-:-:S02]  /*1cdd0*/  IMAD R10, R4, R15, R10 ;  /* 0x0000000f040a7224 */ /* 0x000fc400078e020a */
[----:B------:R-:W-:Y:S01]  /*1cde0*/  IMAD.MOV.U32 R13, RZ, RZ, R6 ;  /* 0x000000ffff0d7224 */ /* 0x000fe200078e0006 */
[----:B------:R-:W-:Y:S01]  /*1cdf0*/  STL [R1+0x3dc], R16 ;  /* 0x0003dc1001007387 */ /* 0x000fe20000100800 */
[----:B------:R-:W-:Y:S01]  /*1ce00*/  ISETP.GE.AND P3, PT, R58, RZ, PT ;  /* 0x000000ff3a00720c */ /* 0x000fe20003f66270 */
[----:B------:R-:W-:Y:S01]  /*1ce10*/  @!P1 IMAD.IADD R2, R2, 0x1, -R4 ;  /* 0x0000000102029824 */ /* 0x000fe200078e0a04 */
[----:B------:R-:W-:Y:S01]  /*1ce20*/  ISETP.GT.U32.AND P1, PT, R4, R10, PT ;  /* 0x0000000a0400720c */ /* 0x000fe20003f24070 */
[----:B------:R4:W-:Y:S01]  /*1ce30*/  STL [R1+0x3d0], R5 ;  /* 0x0003d00501007387 */ /* 0x0009e20000100800 */
[----:B------:R-:W-:-:S03]  /*1ce40*/  @!P4 IMAD.MOV R13, RZ, RZ, -R13 ;  /* 0x000000ffff0dc224 */ /* 0x000fc600078e0a0d */
[----:B------:R-:W3:Y:S01]  /*1ce50*/  LDL.LU R58, [R1+0x840] ;  /* 0x00084000013a7983 */ /* 0x000ee20000300800 */
[--C-:B------:R-:W-:Y:S01]  /*1ce60*/  @!P5 IMAD.IADD R7, R7, 0x1, -R4.reuse ;  /* 0x000000010707d824 */ /* 0x100fe200078e0a04 */
[----:B------:R-:W-:Y:S02]  /*1ce70*/  ISETP.GE.AND P5, PT, R61, RZ, PT ;  /* 0x000000ff3d00720c */ /* 0x000fe40003fa6270 */
[----:B------:R0:W-:Y:S04]  /*1ce80*/  STL [R1+0x3c8], R13 ;  /* 0x0003c80d01007387 */ /* 0x0001e80000100800 */
[----:B------:R-:W5:Y:S01]  /*1ce90*/  LDL.LU R61, [R1+0x844] ;  /* 0x00084400013d7983 */ /* 0x000f620000300800 */
[----:B------:R-:W-:Y:S01]  /*1cea0*/  @!P1 IMAD.IADD R10, R10, 0x1, -R4 ;  /* 0x000000010a0a9824 */ /* 0x000fe200078e0a04 */
[----:B------:R-:W-:-:S02]  /*1ceb0*/  ISETP.GE.AND P1, PT, R59, RZ, PT ;  /* 0x000000ff3b00720c */ /* 0x000fc40003f26270 */
[----:B------:R-:W5:Y:S01]  /*1cec0*/  LDL.LU R59, [R1+0x848] ;  /* 0x00084800013b7983 */ /* 0x000f620000300800 */
[----:B------:R-:W-:Y:S02]  /*1ced0*/  ISETP.GT.U32.AND P6, PT, R4, R9, PT ;  /* 0x000000090400720c */ /* 0x000fe40003fc4070 */
[----:B------:R-:W-:-:S05]  /*1cee0*/  IABS R8, R56 ;  /* 0x0000003800087213 */ /* 0x000fca0000000000 */
[----:B------:R-:W-:-:S06]  /*1cef0*/  IMAD.HI.U32 R14, R0, R8, RZ ;  /* 0x00000008000e7227 */ /* 0x000fcc00078e00ff */
[----:B------:R-:W-:-:S05]  /*1cf00*/  @!P6 IMAD.IADD R9, R9, 0x1, -R4 ;  /* 0x000000010909e824 */ /* 0x000fca00078e0a04 */
[----:B------:R-:W-:Y:S01]  /*1cf10*/  ISETP.GT.U32.AND P0, PT, R4, R9, PT ;  /* 0x000000090400720c */ /* 0x000fe20003f04070 */
[----:B------:R-:W-:-:S04]  /*1cf20*/  IMAD.MOV R14, RZ, RZ, -R14 ;  /* 0x000000ffff0e7224 */ /* 0x000fc800078e0a0e */
[C---:B------:R-:W-:Y:S01]  /*1cf30*/  IMAD R8, R4.reuse, R14, R8 ;  /* 0x0000000e04087224 */ /* 0x040fe200078e0208 */
[C---:B------:R-:W-:Y:S02]  /*1cf40*/  ISETP.GT.U32.AND P6, PT, R4.reuse, R11, PT ;  /* 0x0000000b0400720c */ /* 0x040fe40003fc4070 */
[----:B------:R-:W-:-:S05]  /*1cf50*/  ISETP.GT.U32.AND P4, PT, R4, R12, PT ;  /* 0x0000000c0400720c */ /* 0x000fca0003f84070 */
[----:B------:R-:W-:Y:S01]  /*1cf60*/  @!P0 IMAD.IADD R9, R9, 0x1, -R4 ;  /* 0x0000000109098824 */ /* 0x000fe200078e0a04 */
[----:B------:R-:W-:-:S05]  /*1cf70*/  ISETP.GT.U32.AND P0, PT, R4, R8, PT ;  /* 0x000000080400720c */ /* 0x000fca0003f04070 */
[--C-:B------:R-:W-:Y:S01]  /*1cf80*/  @!P6 IMAD.IADD R11, R11, 0x1, -R4.reuse ;  /* 0x000000010b0be824 */ /* 0x100fe200078e0a04 */
[----:B------:R-:W-:Y:S01]  /*1cf90*/  ISETP.GE.AND P6, PT, R46, RZ, PT ;  /* 0x000000ff2e00720c */ /* 0x000fe20003fc6270 */
[----:B------:R-:W-:Y:S02]  /*1cfa0*/  @!P4 IMAD.IADD R12, R12, 0x1, -R4 ;  /* 0x000000010c0cc824 */ /* 0x000fe400078e0a04 */
[----:B------:R-:W-:-:S04]  /*1cfb0*/  @!P2 IMAD.MOV R2, RZ, RZ, -R2 ;  /* 0x000000ffff02a224 */ /* 0x000fc800078e0a02 */
[----:B------:R-:W-:Y:S01]  /*1cfc0*/  @!P0 IMAD.IADD R8, R8, 0x1, -R4 ;  /* 0x0000000108088824 */ /* 0x000fe200078e0a04 */
[----:B------:R-:W-:-:S04]  /*1cfd0*/  ISETP.GT.U32.AND P0, PT, R4, R12, PT ;  /* 0x0000000c0400720c */ /* 0x000fc80003f04070 */
[----:B------:R-:W-:Y:S01]  /*1cfe0*/  ISETP.GT.U32.AND P2, PT, R4, R8, PT ;  /* 0x000000080400720c */ /* 0x000fe20003f44070 */
[----:B------:R-:W-:Y:S01]  /*1cff0*/  @!P3 IMAD.MOV R11, RZ, RZ, -R11 ;  /* 0x000000ffff0bb224 */ /* 0x000fe200078e0a0b */
[----:B------:R1:W-:Y:S01]  /*1d000*/  STL [R1+0x3c0], R2 ;  /* 0x0003c00201007387 */ /* 0x0003e20000100800 */
[----:B------:R-:W-:Y:S02]  /*1d010*/  @!P6 IMAD.MOV R9, RZ, RZ, -R9 ;  /* 0x000000ffff09e224 */ /* 0x000fe400078e0a09 */
[----:B------:R-:W-:Y:S01]  /*1d020*/  @!P5 IMAD.MOV R7, RZ, RZ, -R7 ;  /* 0x000000ffff07d224 */ /* 0x000fe200078e0a07 */
[----:B------:R-:W-:Y:S03]  /*1d030*/  STL [R1+0x3b8], R11 ;  /* 0x0003b80b01007387 */ /* 0x000fe60000100800 */
[--C-:B------:R-:W-:Y:S01]  /*1d040*/  @!P0 IMAD.IADD R12, R12, 0x1, -R4.reuse ;  /* 0x000000010c0c8824 */ /* 0x100fe200078e0a04 */
[----:B------:R-:W-:Y:S03]  /*1d050*/  STL [R1+0x3b0], R9 ;  /* 0x0003b00901007387 */ /* 0x000fe60000100800 */
[----:B------:R-:W-:Y:S01]  /*1d060*/  @!P2 IMAD.IADD R8, R8, 0x1, -R4 ;  /* 0x000000010808a824 */ /* 0x000fe200078e0a04 */
[----:B------:R0:W-:Y:S01]  /*1d070*/  STL [R1+0x3a8], R7 ;  /* 0x0003a80701007387 */ /* 0x0001e20000100800 */
[----:B------:R-:W-:-:S02]  /*1d080*/  ISETP.GE.AND P4, PT, R57, RZ, PT ;  /* 0x000000ff3900720c */ /* 0x000fc40003f86270 */
[----:B------:R-:W-:Y:S02]  /*1d090*/  ISETP.GT.U32.AND P3, PT, R4, R10, PT ;  /* 0x0000000a0400720c */ /* 0x000fe40003f64070 */
[----:B------:R-:W-:-:S09]  /*1d0a0*/  ISETP.GE.AND P5, PT, R56, RZ, PT ;  /* 0x000000ff3800720c */ /* 0x000fd20003fa6270 */
[----:B------:R-:W-:Y:S02]  /*1d0b0*/  @!P4 IMAD.MOV R12, RZ, RZ, -R12 ;  /* 0x000000ffff0cc224 */ /* 0x000fe400078e0a0c */
[----:B------:R-:W-:Y:S02]  /*1d0c0*/  @!P3 IMAD.IADD R10, R10, 0x1, -R4 ;  /* 0x000000010a0ab824 */ /* 0x000fe400078e0a04 */
[----:B------:R-:W-:Y:S01]  /*1d0d0*/  @!P5 IMAD.MOV R8, RZ, RZ, -R8 ;  /* 0x000000ffff08d224 */ /* 0x000fe200078e0a08 */
[----:B--2---:R-:W-:-:S05]  /*1d0e0*/  IABS R6, R60 ;  /* 0x0000003c00067213 */ /* 0x004fca0000000000 */
[----:B------:R-:W-:-:S04]  /*1d0f0*/  IMAD.HI.U32 R14, R0, R6, RZ ;  /* 0x00000006000e7227 */ /* 0x000fc800078e00ff */
[----:B------:R-:W-:-:S04]  /*1d100*/  IMAD.MOV R14, RZ, RZ, -R14 ;  /* 0x000000ffff0e7224 */ /* 0x000fc800078e0a0e */
[----:B------:R-:W-:Y:S01]  /*1d110*/  IMAD R6, R4, R14, R6 ;  /* 0x0000000e04067224 */ /* 0x000fe200078e0206 */
[----:B----4-:R-:W-:-:S05]  /*1d120*/  IABS R5, R3 ;  /* 0x0000000300057213 */ /* 0x010fca0000000000 */
[----:B0-----:R-:W-:-:S04]  /*1d130*/  IMAD.HI.U32 R13, R0, R5, RZ ;  /* 0x00000005000d7227 */ /* 0x001fc800078e00ff */
[----:B------:R-:W-:-:S04]  /*1d140*/  IMAD.MOV R13, RZ, RZ, -R13 ;  /* 0x000000ffff0d7224 */ /* 0x000fc800078e0a0d */
[C---:B-1----:R-:W-:Y:S01]  /*1d150*/  IMAD R2, R4.reuse, R13, R5 ;  /* 0x0000000d04027224 */ /* 0x042fe200078e0205 */
[----:B------:R-:W-:Y:S02]  /*1d160*/  ISETP.GE.AND P2, PT, R3, RZ, PT ;  /* 0x000000ff0300720c */ /* 0x000fe40003f46270 */
[----:B------:R-:W2:Y:S02]  /*1d170*/  LDL.LU R3, [R1+0x84c] ;  /* 0x00084c0001037983 */ /* 0x000ea40000300800 */
[C---:B------:R-:W-:Y:S02]  /*1d180*/  ISETP.GT.U32.AND P0, PT, R4.reuse, R2, PT ;  /* 0x000000020400720c */ /* 0x040fe40003f04070 */
[----:B------:R-:W-:Y:S02]  /*1d190*/  ISETP.GT.U32.AND P6, PT, R4, R6, PT ;  /* 0x000000060400720c */ /* 0x000fe40003fc4070 */
[----:B------:R-:W-:Y:S02]  /*1d1a0*/  ISETP.GE.AND P3, PT, R60, RZ, PT ;  /* 0x000000ff3c00720c */ /* 0x000fe40003f66270 */
[----:B------:R-:W4:Y:S07]  /*1d1b0*/  LDL.LU R60, [R1+0x870] ;  /* 0x00087000013c7983 */ /* 0x000f2e0000300800 */
[----:B------:R-:W-:-:S02]  /*1d1c0*/  @!P0 IMAD.IADD R2, R2, 0x1, -R4 ;  /* 0x0000000102028824 */ /* 0x000fc400078e0a04 */
[----:B------:R-:W-:-:S03]  /*1d1d0*/  @!P6 IMAD.IADD R6, R6, 0x1, -R4 ;  /* 0x000000010606e824 */ /* 0x000fc600078e0a04 */
[----:B------:R-:W-:Y:S02]  /*1d1e0*/  ISETP.GT.U32.AND P4, PT, R4, R2, PT ;  /* 0x000000020400720c */ /* 0x000fe40003f84070 */
[----:B---3--:R-:W-:Y:S02]  /*1d1f0*/  IABS R5, R58 ;  /* 0x0000003a00057213 */ /* 0x008fe40000000000 */
[----:B------:R-:W-:Y:S02]  /*1d200*/  ISETP.GE.AND P6, PT, R58, RZ, PT ;  /* 0x000000ff3a00720c */ /* 0x000fe40003fc6270 */
[----:B------:R-:W3:Y:S01]  /*1d210*/  LDL.LU R58, [R1+0x874] ;  /* 0x00087400013a7983 */ /* 0x000ee20000300800 */
[----:B------:R-:W-:-:S03]  /*1d220*/  IMAD.HI.U32 R7, R0, R5, RZ ;  /* 0x0000000500077227 */ /* 0x000fc600078e00ff */
[----:B------:R0:W-:Y:S01]  /*1d230*/  STL [R1+0x3a4], R12 ;  /* 0x0003a40c01007387 */ /* 0x0001e20000100800 */
[----:B-----5:R-:W-:Y:S01]  /*1d240*/  IABS R9, R61 ;  /* 0x0000003d00097213 */ /* 0x020fe20000000000 */
[----:B------:R-:W-:Y:S02]  /*1d250*/  IMAD.MOV R11, RZ, RZ, -R7 ;  /* 0x000000ffff0b7224 */ /* 0x000fe400078e0a07 */
[----:B0-----:R-:W-:Y:S02]  /*1d260*/  IMAD.MOV.U32 R12, RZ, RZ, R10 ;  /* 0x000000ffff0c7224 */ /* 0x001fe400078e000a */
[----:B------:R-:W-:-:S04]  /*1d270*/  IMAD.HI.U32 R7, R0, R9, RZ ;  /* 0x0000000900077227 */ /* 0x000fc800078e00ff */
[----:B------:R-:W-:Y:S02]  /*1d280*/  @!P1 IMAD.MOV R12, RZ, RZ, -R12 ;  /* 0x000000ffff0c9224 */ /* 0x000fe400078e0a0c */
[----:B------:R-:W-:Y:S01]  /*1d290*/  IMAD.MOV R10, RZ, RZ, -R7 ;  /* 0x000000ffff0a7224 */ /* 0x000fe200078e0a07 */
[----:B------:R-:W-:Y:S01]  /*1d2a0*/  IABS R7, R59 ;  /* 0x0000003b00077213 */ /* 0x000fe20000000000 */
[----:B------:R-:W-:Y:S01]  /*1d2b0*/  @!P4 IMAD.IADD R2, R2, 0x1, -R4 ;  /* 0x000000010202c824 */ /* 0x000fe200078e0a04 */
[----:B------:R-:W-:Y:S01]  /*1d2c0*/  STL [R1+0x39c], R12 ;  /* 0x00039c0c01007387 */ /* 0x000fe20000100800 */
[----:B------:R-:W-:-:S03]  /*1d2d0*/  ISETP.GE.AND P4, PT, R59, RZ, PT ;  /* 0x000000ff3b00720c */ /* 0x000fc60003f86270 */
[----:B------:R-:W-:Y:S04]  /*1d2e0*/  STL [R1+0x394], R8 ;  /* 0x0003940801007387 */ /* 0x000fe80000100800 */
[----:B------:R-:W5:Y:S01]  /*1d2f0*/  LDL.LU R59, [R1+0x878] ;  /* 0x00087800013b7983 */ /* 0x000f620000300800 */
[C---:B------:R-:W-:Y:S01]  /*1d300*/  ISETP.GT.U32.AND P0, PT, R4.reuse, R6, PT ;  /* 0x000000060400720c */ /* 0x040fe20003f04070 */
[----:B------:R-:W-:-:S05]  /*1d310*/  IMAD R5, R4, R11, R5 ;  /* 0x0000000b04057224 */ /* 0x000fca00078e0205 */
[C---:B------:R-:W-:Y:S01]  /*1d320*/  ISETP.GT.U32.AND P1, PT, R4.reuse, R5, PT ;  /* 0x000000050400720c */ /* 0x040fe20003f24070 */
[----:B------:R-:W-:Y:S01]  /*1d330*/  IMAD R9, R4, R10, R9 ;  /* 0x0000000a04097224 */ /* 0x000fe200078e0209 */
[----:B------:R-:W-:Y:S02]  /*1d340*/  ISETP.GE.AND P5, PT, R61, RZ, PT ;  /* 0x000000ff3d00720c */ /* 0x000fe40003fa6270 */
[----:B------:R-:W4:Y:S03]  /*1d350*/  LDL.LU R61, [R1+0x87c] ;  /* 0x00087c00013d7983 */ /* 0x000f260000300800 */
[----:B------:R-:W-:Y:S01]  /*1d360*/  @!P0 IMAD.IADD R6, R6, 0x1, -R4 ;  /* 0x0000000106068824 */ /* 0x000fe200078e0a04 */
[----:B------:R-:W-:-:S03]  /*1d370*/  ISETP.GT.U32.AND P0, PT, R4, R9, PT ;  /* 0x000000090400720c */ /* 0x000fc60003f04070 */
[----:B------:R-:W-:Y:S02]  /*1d380*/  IMAD.MOV.U32 R10, RZ, RZ, R6 ;  /* 0x000000ffff0a7224 */ /* 0x000fe400078e0006 */
[----:B------:R-:W-:Y:S02]  /*1d390*/  @!P1 IMAD.IADD R5, R5, 0x1, -R4 ;  /* 0x0000000105059824 */ /* 0x000fe400078e0a04 */
[----:B------:R-:W-:-:S03]  /*1d3a0*/  @!P3 IMAD.MOV R10, RZ, RZ, -R10 ;  /* 0x000000ffff0ab224 */ /* 0x000fc600078e0a0a */
[----:B------:R-:W-:Y:S02]  /*1d3b0*/  ISETP.GT.U32.AND P3, PT, R4, R5, PT ;  /* 0x000000050400720c */ /* 0x000fe40003f64070 */
[----:B------:R-:W-:Y:S01]  /*1d3c0*/  STL [R1+0x368], R10 ;  /* 0x0003680a01007387 */ /* 0x000fe20000100800 */
[----:B------:R-:W-:Y:S02]  /*1d3d0*/  @!P0 IMAD.IADD R9, R9, 0x1, -R4 ;  /* 0x0000000109098824 */ /* 0x000fe400078e0a04 */
[----:B------:R-:W-:-:S03]  /*1d3e0*/  IMAD.MOV.U32 R11, RZ, RZ, R2 ;  /* 0x000000ffff0b7224 */ /* 0x000fc600078e0002 */
[----:B------:R-:W-:Y:S01]  /*1d3f0*/  ISETP.GT.U32.AND P0, PT, R4, R9, PT ;  /* 0x000000090400720c */ /* 0x000fe20003f04070 */
[----:B------:R-:W-:-:S04]  /*1d400*/  @!P2 IMAD.MOV R11, RZ, RZ, -R11 ;  /* 0x000000ffff0ba224 */ /* 0x000fc800078e0a0b */
[----:B------:R-:W-:-:S08]  /*1d410*/  @!P3 IMAD.IADD R5, R5, 0x1, -R4 ;  /* 0x000000010505b824 */ /* 0x000fd000078e0a04 */
[----:B------:R-:W-:-:S04]  /*1d420*/  @!P0 IMAD.IADD R9, R9, 0x1, -R4 ;  /* 0x0000000109098824 */ /* 0x000fc800078e0a04 */
[----:B------:R-:W-:Y:S01]  /*1d430*/  @!P5 IMAD.MOV R9, RZ, RZ, -R9 ;  /* 0x000000ffff09d224 */ /* 0x000fe200078e0a09 */
[----:B--2---:R-:W-:Y:S02]  /*1d440*/  IABS R6, R3 ;  /* 0x0000000300067213 */ /* 0x004fe40000000000 */
[----:B------:R-:W-:Y:S02]  /*1d450*/  ISETP.GE.AND P1, PT, R3, RZ, PT ;  /* 0x000000ff0300720c */ /* 0x000fe40003f26270 */
[----:B------:R-:W2:Y:S04]  /*1d460*/  LDL.LU R3, [R1+0x890] ;  /* 0x0008900001037983 */ /* 0x000ea80000300800 */
[----:B------:R-:W2:Y:S04]  /*1d470*/  LDL.LU R46, [R1+0x894] ;  /* 0x00089400012e7983 */ /* 0x000ea80000300800 */
[----:B------:R0:W-:Y:S04]  /*1d480*/  STL [R1+0x378], R11 ;  /* 0x0003780b01007387 */ /* 0x0001e80000100800 */
[----:B------:R-:W2:Y:S01]  /*1d490*/  LDL.LU R57, [R1+0x898] ;  /* 0x0008980001397983 */ /* 0x000ea20000300800 */
[----:B0-----:R-:W-:-:S04]  /*1d4a0*/  IMAD.MOV.U32 R11, RZ, RZ, R5 ;  /* 0x000000ffff0b7224 */ /* 0x001fc800078e0005 */
[----:B------:R-:W-:-:S05]  /*1d4b0*/  @!P6 IMAD.MOV R11, RZ, RZ, -R11 ;  /* 0x000000ffff0be224 */ /* 0x000fca00078e0a0b */
[----:B------:R-:W-:Y:S01]  /*1d4c0*/  STL [R1+0x380], R11 ;  /* 0x0003800b01007387 */ /* 0x000fe20000100800 */
[----:B---3--:R-:W-:Y:S02]  /*1d4d0*/  IABS R13, R58 ;  /* 0x0000003a000d7213 */ /* 0x008fe40000000000 */
[----:B------:R-:W-:Y:S02]  /*1d4e0*/  ISETP.GE.AND P6, PT, R58, RZ, PT ;  /* 0x000000ff3a00720c */ /* 0x000fe40003fc6270 */
[----:B------:R-:W3:Y:S04]  /*1d4f0*/  LDL.LU R58, [R1+0x89c] ;  /* 0x00089c00013a7983 */ /* 0x000ee80000300800 */
[----:B------:R0:W-:Y:S01]  /*1d500*/  STL [R1+0x38c], R9 ;  /* 0x00038c0901007387 */ /* 0x0001e20000100800 */
[----:B-----5:R-:W-:-:S02]  /*1d510*/  ISETP.GE.AND P5, PT, R59, RZ, PT ;  /* 0x000000ff3b00720c */ /* 0x020fc40003fa6270 */
[----:B------:R-:W-:Y:S02]  /*1d520*/  IABS R12, R59 ;  /* 0x0000003b000c7213 */ /* 0x000fe40000000000 */
[----:B------:R-:W5:Y:S01]  /*1d530*/  LDL.LU R59, [R1+0x8c0] ;  /* 0x0008c000013b7983 */ /* 0x000f620000300800 */
[----:B------:R-:W-:-:S04]  /*1d540*/  IMAD.HI.U32 R8, R0, R7, RZ ;  /* 0x0000000700087227 */ /* 0x000fc800078e00ff */
[----:B------:R-:W-:-:S04]  /*1d550*/  IMAD.MOV R8, RZ, RZ, -R8 ;  /* 0x000000ffff087224 */ /* 0x000fc800078e0a08 */
[----:B------:R-:W-:-:S05]  /*1d560*/  IMAD R7, R4, R8, R7 ;  /* 0x0000000804077224 */ /* 0x000fca00078e0207 */
[----:B------:R-:W-:Y:S01]  /*1d570*/  ISETP.GT.U32.AND P2, PT, R4, R7, PT ;  /* 0x000000070400720c */ /* 0x000fe20003f44070 */
[----:B------:R-:W-:Y:S01]  /*1d580*/  IMAD.HI.U32 R10, R0, R6, RZ ;  /* 0x00000006000a7227 */ /* 0x000fe200078e00ff */
[----:B----4-:R-:W-:-:S03]  /*1d590*/  IABS R8, R60 ;  /* 0x0000003c00087213 */ /* 0x010fc60000000000 */
[----:B------:R-:W-:Y:S02]  /*1d5a0*/  IMAD.MOV R10, RZ, RZ, -R10 ;  /* 0x000000ffff0a7224 */ /* 0x000fe400078e0a0a */
[----:B------:R-:W-:-:S06]  /*1d5b0*/  IMAD.MOV.U32 R2, RZ, RZ, R8 ;  /* 0x000000ffff027224 */ /* 0x000fcc00078e0008 */
[----:B------:R-:W-:Y:S02]  /*1d5c0*/  @!P2 IMAD.IADD R7, R7, 0x1, -R4 ;  /* 0x000000010707a824 */ /* 0x000fe400078e0a04 */
[----:B------:R-:W-:-:S03]  /*1d5d0*/  IMAD R6, R4, R10, R6 ;  /* 0x0000000a04067224 */ /* 0x000fc600078e0206 */
[----:B------:R-:W-:Y:S01]  /*1d5e0*/  ISETP.GT.U32.AND P2, PT, R4, R7, PT ;  /* 0x000000070400720c */ /* 0x000fe20003f44070 */
[----:B------:R-:W-:Y:S01]  /*1d5f0*/  IMAD.HI.U32 R8, R0, R2, RZ ;  /* 0x0000000200087227 */ /* 0x000fe200078e00ff */
[----:B------:R-:W-:-:S03]  /*1d600*/  ISETP.GT.U32.AND P0, PT, R4, R6, PT ;  /* 0x000000060400720c */ /* 0x000fc60003f04070 */
[----:B------:R-:W-:-:S04]  /*1d610*/  IMAD.HI.U32 R10, R0, R13, RZ ;  /* 0x0000000d000a7227 */ /* 0x000fc800078e00ff */
[----:B------:R-:W-:Y:S02]  /*1d620*/  IMAD.MOV R8, RZ, RZ, -R8 ;  /* 0x000000ffff087224 */ /* 0x000fe400078e0a08 */
[----:B------:R-:W-:Y:S02]  /*1d630*/  IMAD.MOV R5, RZ, RZ, -R10 ;  /* 0x000000ffff057224 */ /* 0x000fe400078e0a0a */
[C---:B------:R-:W-:Y:S02]  /*1d640*/  IMAD R2, R4.reuse, R8, R2 ;  /* 0x0000000804027224 */ /* 0x040fe400078e0202 */
[----:B------:R-:W-:Y:S02]  /*1d650*/  @!P2 IMAD.IADD R7, R7, 0x1, -R4 ;  /* 0x000000010707a824 */ /* 0x000fe400078e0a04 */
[C---:B------:R-:W-:Y:S01]  /*1d660*/  IMAD R13, R4.reuse, R5, R13 ;  /* 0x00000005040d7224 */ /* 0x040fe200078e020d */
[----:B------:R-:W-:Y:S01]  /*1d670*/  ISETP.GT.U32.AND P2, PT, R4, R2, PT ;  /* 0x000000020400720c */ /* 0x000fe20003f44070 */
[----:B------:R-:W-:-:S02]  /*1d680*/  IMAD.MOV.U32 R14, RZ, RZ, R7 ;  /* 0x000000ffff0e7224 */ /* 0x000fc400078e0007 */
[----:B------:R-:W-:Y:S02]  /*1d690*/  @!P0 IMAD.IADD R6, R6, 0x1, -R4 ;  /* 0x0000000106068824 */ /* 0x000fe400078e0a04 */
[----:B------:R-:W-:-:S04]  /*1d6a0*/  IMAD.HI.U32 R5, R0, R12, RZ ;  /* 0x0000000c00057227 */ /* 0x000fc800078e00ff */
[----:B------:R-:W-:Y:S01]  /*1d6b0*/  @!P4 IMAD.MOV R14, RZ, RZ, -R14 ;  /* 0x000000ffff0ec224 */ /* 0x000fe200078e0a0e */
[C---:B------:R-:W-:Y:S01]  /*1d6c0*/  ISETP.GT.U32.AND P4, PT, R4.reuse, R13, PT ;  /* 0x0000000d0400720c */ /* 0x040fe20003f84070 */
[----:B------:R-:W-:Y:S01]  /*1d6d0*/  IMAD.MOV R5, RZ, RZ, -R5 ;  /* 0x000000ffff057224 */ /* 0x000fe200078e0a05 */
[----:B------:R-:W-:Y:S01]  /*1d6e0*/  ISETP.GT.U32.AND P0, PT, R4, R6, PT ;  /* 0x000000060400720c */ /* 0x000fe20003f04070 */
[----:B------:R-:W-:Y:S02]  /*1d6f0*/  @!P2 IMAD.IADD R2, R2, 0x1, -R4 ;  /* 0x000000010202a824 */ /* 0x000fe400078e0a04 */
[----:B------:R-:W-:Y:S01]  /*1d700*/  IMAD R12, R4, R5, R12 ;  /* 0x00000005040c7224 */ /* 0x000fe200078e020c */
[----:B0-----:R-:W-:-:S04]  /*1d710*/  IABS R9, R61 ;  /* 0x0000003d00097213 */ /* 0x001fc80000000000 */
[----:B------:R-:W-:Y:S01]  /*1d720*/  ISETP.GT.U32.AND P2, PT, R4, R12, PT ;  /* 0x0000000c0400720c */ /* 0x000fe20003f44070 */
[----:B------:R-:W-:-:S04]  /*1d730*/  IMAD.HI.U32 R8, R0, R9, RZ ;  /* 0x0000000900087227 */ /* 0x000fc800078e00ff */
[--C-:B------:R-:W-:Y:S01]  /*1d740*/  @!P4 IMAD.IADD R13, R13, 0x1, -R4.reuse ;  /* 0x000000010d0dc824 */ /* 0x100fe200078e0a04 */
[----:B------:R-:W-:Y:S01]  /*1d750*/  ISETP.GT.U32.AND P4, PT, R4, R2, PT ;  /* 0x000000020400720c */ /* 0x000fe20003f84070 */
[----:B------:R-:W-:Y:S02]  /*1d760*/  @!P0 IMAD.IADD R6, R6, 0x1, -R4 ;  /* 0x0000000106068824 */ /* 0x000fe400078e0a04 */
[----:B------:R-:W-:Y:S01]  /*1d770*/  IMAD.MOV R8, RZ, RZ, -R8 ;  /* 0x000000ffff087224 */ /* 0x000fe200078e0a08 */
[----:B------:R-:W-:Y:S01]  /*1d780*/  ISETP.GE.AND P3, PT, R60, RZ, PT ;  /* 0x000000ff3c00720c */ /* 0x000fe20003f66270 */
[----:B------:R-:W-:Y:S02]  /*1d790*/  IMAD.MOV.U32 R15, RZ, RZ, R6 ;  /* 0x000000ffff0f7224 */ /* 0x000fe400078e0006 */
[----:B------:R-:W-:Y:S02]  /*1d7a0*/  IMAD R9, R4, R8, R9 ;  /* 0x0000000804097224 */ /* 0x000fe400078e0209 */
[--C-:B------:R-:W-:Y:S01]  /*1d7b0*/  @!P2 IMAD.IADD R12, R12, 0x1, -R4.reuse ;  /* 0x000000010c0ca824 */ /* 0x100fe200078e0a04 */
[----:B------:R-:W-:Y:S01]  /*1d7c0*/  ISETP.GT.U32.AND P2, PT, R4, R13, PT ;  /* 0x0000000d0400720c */ /* 0x000fe20003f44070 */
[----:B------:R-:W-:Y:S01]  /*1d7d0*/  @!P1 IMAD.MOV R15, RZ, RZ, -R15 ;  /* 0x000000ffff0f9224 */ /* 0x000fe200078e0a0f */
[----:B------:R-:W-:Y:S01]  /*1d7e0*/  ISETP.GE.AND P0, PT, R61, RZ, PT ;  /* 0x000000ff3d00720c */ /* 0x000fe20003f06270 */
[----:B------:R-:W-:Y:S01]  /*1d7f0*/  STL [R1+0x384], R14 ;  /* 0x0003840e01007387 */ /* 0x000fe20000100800 */
[----:B------:R-:W-:-:S03]  /*1d800*/  @!P4 IMAD.IADD R2, R2, 0x1, -R4 ;  /* 0x000000010202c824 */ /* 0x000fc600078e0a04 */
[----:B------:R-:W4:Y:S04]  /*1d810*/  LDL.LU R61, [R1+0x8c4] ;  /* 0x0008c400013d7983 */ /* 0x000f280000300800 */
[----:B------:R-:W4:Y:S04]  /*1d820*/  LDL.LU R56, [R1+0x8c8] ;  /* 0x0008c80001387983 */ /* 0x000f280000300800 */
[----:B------:R0:W-:Y:S01]  /*1d830*/  STL [R1+0x370], R15 ;  /* 0x0003700f01007387 */ /* 0x0001e20000100800 */
[----:B------:R-:W-:Y:S01]  /*1d840*/  @!P2 IMAD.IADD R13, R13, 0x1, -R4 ;  /* 0x000000010d0da824 */ /* 0x000fe200078e0a04 */
[----:B------:R-:W-:-:S02]  /*1d850*/  ISETP.GT.U32.AND P1, PT, R4, R12, PT ;  /* 0x0000000c0400720c */ /* 0x000fc40003f24070 */
[----:B------:R-:W-:Y:S01]  /*1d860*/  ISETP.GT.U32.AND P4, PT, R4, R9, PT ;  /* 0x000000090400720c */ /* 0x000fe20003f84070 */
[----:B------:R-:W4:Y:S01]  /*1d870*/  LDL R60, [R1+0x67b4] ;  /* 0x0067b400013c7983 */ /* 0x000f220000100800 */
[----:B0-----:R-:W-:-:S04]  /*1d880*/  IMAD.MOV.U32 R15, RZ, RZ, R2 ;  /* 0x000000ffff0f7224 */ /* 0x001fc800078e0002 */
[----:B------:R-:W-:-:S05]  /*1d890*/  @!P3 IMAD.MOV R15, RZ, RZ, -R15 ;  /* 0x000000ffff0fb224 */ /* 0x000fca00078e0a0f */
[----:B------:R-:W-:-:S04]  /*1d8a0*/  @!P1 IMAD.IADD R12, R12, 0x1, -R4 ;  /* 0x000000010c0c9824 */ /* 0x000fc800078e0a04 */
[----:B------:R-:W-:Y:S02]  /*1d8b0*/  @!P5 IMAD.MOV R12, RZ, RZ, -R12 ;  /* 0x000000ffff0cd224 */ /* 0x000fe400078e0a0c */
[----:B------:R-:W-:Y:S01]  /*1d8c0*/  @!P6 IMAD.MOV R13, RZ, RZ, -R13 ;  /* 0x000000ffff0de224 */ /* 0x000fe200078e0a0d */
[----:B------:R-:W-:Y:S01]  /*1d8d0*/  STL [R1+0x364], R15 ;  /* 0x0003640f01007387 */ /* 0x000fe20000100800 */
[----:B------:R-:W-:Y:S01]  /*1d8e0*/  @!P4 IMAD.IADD R9, R9, 0x1, -R4 ;  /* 0x000000010909c824 */ /* 0x000fe200078e0a04 */
[----:B--2---:R-:W-:Y:S02]  /*1d8f0*/  IABS R11, R3 ;  /* 0x00000003000b7213 */ /* 0x004fe40000000000 */
[----:B------:R-:W-:-:S03]  /*1d900*/  IABS R10, R46 ;  /* 0x0000002e000a7213 */ /* 0x000fc60000000000 */
[----:B------:R-:W-:-:S04]  /*1d910*/  IMAD.HI.U32 R8, R0, R11, RZ ;  /* 0x0000000b00087227 */ /* 0x000fc800078e00ff */
[----:B------:R-:W-:Y:S02]  /*1d920*/  IMAD.MOV.U32 R7, RZ, RZ, R10 ;  /* 0x000000ffff077224 */ /* 0x000fe400078e000a */
[----:B------:R-:W-:Y:S02]  /*1d930*/  IMAD.MOV R8, RZ, RZ, -R8 ;  /* 0x000000ffff087224 */ /* 0x000fe400078e0a08 */
[----:B------:R-:W-:-:S04]  /*1d940*/  IMAD.HI.U32 R5, R0, R7, RZ ;  /* 0x0000000700057227 */ /* 0x000fc800078e00ff */
[----:B------:R-:W-:Y:S02]  /*1d950*/  IMAD.MOV R5, RZ, RZ, -R5 ;  /* 0x000000ffff057224 */ /* 0x000fe400078e0a05 */
[C---:B------:R-:W-:Y:S02]  /*1d960*/  IMAD R11, R4.reuse, R8, R11 ;  /* 0x00000008040b7224 */ /* 0x040fe400078e020b */
[----:B------:R-:W-:-:S03]  /*1d970*/  IMAD R7, R4, R5, R7 ;  /* 0x0000000504077224 */ /* 0x000fc600078e0207 */
[C---:B------:R-:W-:Y:S02]  /*1d980*/  ISETP.GT.U32.AND P3, PT, R4.reuse, R11, PT ;  /* 0x0000000b0400720c */ /* 0x040fe40003f64070 */
[----:B------:R-:W-:Y:S02]  /*1d990*/  ISETP.GT.U32.AND P2, PT, R4, R7, PT ;  /* 0x000000070400720c */ /* 0x000fe40003f44070 */
[----:B------:R-:W-:-:S05]  /*1d9a0*/  IABS R10, R57 ;  /* 0x00000039000a7213 */ /* 0x000fca0000000000 */
[----:B------:R-:W-:Y:S01]  /*1d9b0*/  IMAD.HI.U32 R8, R0, R10, RZ ;  /* 0x0000000a00087227 */ /* 0x000fe200078e00ff */
[----:B---3--:R-:W-:-:S03]  /*1d9c0*/  IABS R14, R58 ;  /* 0x0000003a000e7213 */ /* 0x008fc60000000000 */
[----:B------:R-:W-:Y:S02]  /*1d9d0*/  @!P3 IMAD.IADD R11, R11, 0x1, -R4 ;  /* 0x000000010b0bb824 */ /* 0x000fe400078e0a04 */
[----:B------:R-:W-:Y:S02]  /*1d9e0*/  IMAD.MOV R8, RZ, RZ, -R8 ;  /* 0x000000ffff087224 */ /* 0x000fe400078e0a08 */
[----:B------:R-:W-:Y:S02]  /*1d9f0*/  IMAD.MOV.U32 R6, RZ, RZ, R14 ;  /* 0x000000ffff067224 */ /* 0x000fe400078e000e */
[----:B------:R-:W-:Y:S01]  /*1da00*/  @!P2 IMAD.IADD R7, R7, 0x1, -R4 ;  /* 0x000000010707a824 */ /* 0x000fe200078e0a04 */
[C---:B------:R-:W-:Y:S01]  /*1da10*/  ISETP.GT.U32.AND P2, PT, R4.reuse, R11, PT ;  /* 0x0000000b0400720c */ /* 0x040fe20003f44070 */
[----:B------:R-:W-:Y:S02]  /*1da20*/  IMAD R10, R4, R8, R10 ;  /* 0x00000008040a7224 */ /* 0x000fe400078e020a */
[----:B------:R-:W-:-:S04]  /*1da30*/  IMAD.HI.U32 R14, R0, R6, RZ ;  /* 0x00000006000e7227 */ /* 0x000fc800078e00ff */
[----:B------:R-:W-:-:S04]  /*1da40*/  IMAD.MOV R14, RZ, RZ, -R14 ;  /* 0x000000ffff0e7224 */ /* 0x000fc800078e0a0e */
[----:B------:R-:W-:Y:S01]  /*1da50*/  IMAD R6, R4, R14, R6 ;  /* 0x0000000e04067224 */ /* 0x000fe200078e0206 */
[----:B-----5:R-:W-:-:S05]  /*1da60*/  IABS R5, R59 ;  /* 0x0000003b00057213 */ /* 0x020fca0000000000 */
[----:B------:R-:W-:-:S04]  /*1da70*/  IMAD.HI.U32 R8, R0, R5, RZ ;  /* 0x0000000500087227 */ /* 0x000fc800078e00ff */
[----:B------:R-:W-:-:S04]  /*1da80*/  IMAD.MOV R8, RZ, RZ, -R8 ;  /* 0x000000ffff087224 */ /* 0x000fc800078e0a08 */
[C---:B------:R-:W-:Y:S01]  /*1da90*/  IMAD R5, R4.reuse, R8, R5 ;  /* 0x0000000804057224 */ /* 0x040fe200078e0205 */
[----:B------:R-:W-:Y:S01]  /*1daa0*/  ISETP.GT.U32.AND P5, PT, R4, R6, PT ;  /* 0x000000060400720c */ /* 0x000fe20003fa4070 */
[----:B------:R-:W-:-:S03]  /*1dab0*/  @!P2 IMAD.IADD R11, R11, 0x1, -R4 ;  /* 0x000000010b0ba824 */ /* 0x000fc600078e0a04 */
[----:B------:R-:W-:Y:S02]  /*1dac0*/  ISETP.GT.U32.AND P2, PT, R4, R5, PT ;  /* 0x000000050400720c */ /* 0x000fe40003f44070 */
[----:B------:R-:W-:Y:S02]  /*1dad0*/  ISETP.GE.AND P4, PT, R3, RZ, PT ;  /* 0x000000ff0300720c */ /* 0x000fe40003f86270 */
[----:B------:R-:W2:Y:S04]  /*1dae0*/  LDL.LU R3, [R1+0x8cc] ;  /* 0x0008cc0001037983 */ /* 0x000ea80000300800 */
[----:B------:R0:W-:Y:S01]  /*1daf0*/  STL [R1+0x354], R13 ;  /* 0x0003540d01007387 */ /* 0x0001e20000100800 */
[----:B------:R-:W-:Y:S01]  /*1db00*/  @!P5 IMAD.IADD R6, R6, 0x1, -R4 ;  /* 0x000000010606d824 */ /* 0x000fe200078e0a04 */
[----:B------:R-:W-:-:S02]  /*1db10*/  ISETP.GE.AND P5, PT, R58, RZ, PT ;  /* 0x000000ff3a00720c */ /* 0x000fc40003fa6270 */
[----:B------:R-:W-:Y:S01]  /*1db20*/  STL [R1+0x35c], R12 ;  /* 0x00035c0c01007387 */ /* 0x000fe20000100800 */
[----:B------:R-:W-:Y:S01]  /*1db30*/  @!P2 IMAD.IADD R5, R5, 0x1, -R4 ;  /* 0x000000010505a824 */ /* 0x000fe200078e0a04 */
[----:B------:R-:W-:Y:S02]  /*1db40*/  ISETP.GE.AND P2, PT, R59, RZ, PT ;  /* 0x000000ff3b00720c */ /* 0x000fe40003f46270 */
[----:B------:R-:W3:Y:S04]  /*1db50*/  LDL.LU R58, [R1+0x8e0] ;  /* 0x0008e000013a7983 */ /* 0x000ee80000300800 */
[----:B------:R-:W5:Y:S01]  /*1db60*/  LDL.LU R59, [R1+0x8e4] ;  /* 0x0008e400013b7983 */ /* 0x000f620000300800 */
[C---:B------:R-:W-:Y:S02]  /*1db70*/  ISETP.GT.U32.AND P1, PT, R4.reuse, R10, PT ;  /* 0x0000000a0400720c */ /* 0x040fe40003f24070 */
[----:B------:R-:W-:-:S02]  /*1db80*/  ISETP.GT.U32.AND P3, PT, R4, R9, PT ;  /* 0x000000090400720c */ /* 0x000fc40003f64070 */
[----:B------:R-:W-:-:S09]  /*1db90*/  ISETP.GT.U32.AND P6, PT, R4, R7, PT ;  /* 0x000000070400720c */ /* 0x000fd20003fc4070 */
[--C-:B------:R-:W-:Y:S02]  /*1dba0*/  @!P1 IMAD.IADD R10, R10, 0x1, -R4.reuse ;  /* 0x000000010a0a9824 */ /* 0x100fe400078e0a04 */
[----:B------:R-:W-:-:S03]  /*1dbb0*/  @!P3 IMAD.IADD R9, R9, 0x1, -R4 ;  /* 0x000000010909b824 */ /* 0x000fc600078e0a04 */
[----:B------:R-:W-:Y:S01]  /*1dbc0*/  ISETP.GT.U32.AND P1, PT, R4, R10, PT ;  /* 0x0000000a0400720c */ /* 0x000fe20003f24070 */
[----:B0-----:R-:W-:Y:S01]  /*1dbd0*/  IMAD.MOV.U32 R13, RZ, RZ, R9 ;  /* 0x000000ffff0d7224 */ /* 0x001fe200078e0009 */
[----:B------:R-:W-:Y:S01]  /*1dbe0*/  ISETP.GE.AND P3, PT, R46, RZ, PT ;  /* 0x000000ff2e00720c */ /* 0x000fe20003f66270 */
[----:B------:R-:W-:Y:S02]  /*1dbf0*/  @!P6 IMAD.IADD R7, R7, 0x1, -R4 ;  /* 0x000000010707e824 */ /* 0x000fe400078e0a04 */
[----:B------:R-:W-:Y:S01]  /*1dc00*/  @!P0 IMAD.MOV R13, RZ, RZ, -R13 ;  /* 0x000000ffff0d8224 */ /* 0x000fe200078e0a0d */
[C---:B------:R-:W-:Y:S02]  /*1dc10*/  ISETP.GT.U32.AND P0, PT, R4.reuse, R6, PT ;  /* 0x000000060400720c */ /* 0x040fe40003f04070 */
[----:B------:R-:W-:Y:S01]  /*1dc20*/  ISETP.GE.AND P6, PT, R57, RZ, PT ;  /* 0x000000ff3900720c */ /* 0x000fe20003fc6270 */
[----:B------:R-:W-:Y:S01]  /*1dc30*/  @!P4 IMAD.MOV R11, RZ, RZ, -R11 ;  /* 0x000000ffff0bc224 */ /* 0x000fe200078e0a0b */
[----:B------:R-:W-:-:S03]  /*1dc40*/  ISETP.GT.U32.AND P4, PT, R4, R5, PT ;  /* 0x000000050400720c */ /* 0x000fc60003f84070 */
[----:B------:R-:W-:Y:S01]  /*1dc50*/  @!P1 IMAD.IADD R10, R10, 0x1, -R4 ;  /* 0x000000010a0a9824 */ /* 0x000fe200078e0a04 */
[----:B----4-:R-:W-:-:S05]  /*1dc60*/  IABS R2, R61 ;  /* 0x0000003d00027213 */ /* 0x010fca0000000000 */
[----:B------:R-:W-:-:S04]  /*1dc70*/  IMAD.HI.U32 R8, R0, R2, RZ ;  /* 0x0000000200087227 */ /* 0x000fc800078e00ff */
[----:B------:R-:W-:-:S04]  /*1dc80*/  IMAD.MOV R8, RZ, RZ, -R8 ;  /* 0x000000ffff087224 */ /* 0x000fc800078e0a08 */
[C---:B------:R-:W-:Y:S01]  /*1dc90*/  IMAD R2, R4.reuse, R8, R2 ;  /* 0x0000000804027224 */ /* 0x040fe200078e0202 */
[----:B------:R-:W-:Y:S02]  /*1dca0*/  IABS R8, R60 ;  /* 0x0000003c00087213 */ /* 0x000fe40000000000 */
[----:B------:R-:W4:Y:S02]  /*1dcb0*/  LDL.LU R60, [R1+0x8e8] ;  /* 0x0008e800013c7983 */ /* 0x000f240000300800 */
[----:B------:R-:W-:Y:S01]  /*1dcc0*/  ISETP.GT.U32.AND P1, PT, R4, R2, PT ;  /* 0x000000020400720c */ /* 0x000fe20003f24070 */
[----:B------:R-:W-:Y:S01]  /*1dcd0*/  IMAD.HI.U32 R9, R0, R8, RZ ;  /* 0x0000000800097227 */ /* 0x000fe200078e00ff */
[----:B------:R-:W-:Y:S04]  /*1dce0*/  STL [R1+0x338], R13 ;  /* 0x0003380d01007387 */ /* 0x000fe80000100800 */
[----:B------:R0:W-:Y:S01]  /*1dcf0*/  STL [R1+0x33c], R11 ;  /* 0x00033c0b01007387 */ /* 0x0001e20000100800 */
[----:B------:R-:W-:-:S02]  /*1dd00*/  IMAD.MOV R9, RZ, RZ, -R9 ;  /* 0x000000ffff097224 */ /* 0x000fc400078e0a09 */
[----:B------:R-:W-:Y:S02]  /*1dd10*/  @!P0 IMAD.IADD R6, R6, 0x1, -R4 ;  /* 0x0000000106068824 */ /* 0x000fe400078e0a04 */
[----:B------:R-:W-:Y:S02]  /*1dd20*/  @!P6 IMAD.MOV R10, RZ, RZ, -R10 ;  /* 0x000000ffff0ae224 */ /* 0x000fe400078e0a0a */
[----:B0-----:R-:W-:-:S04]  /*1dd30*/  IMAD.MOV.U32 R11, RZ, RZ, R7 ;  /* 0x000000ffff0b7224 */ /* 0x001fc800078e0007 */
[----:B------:R-:W-:Y:S01]  /*1dd40*/  @!P3 IMAD.MOV R11, RZ, RZ, -R11 ;  /* 0x000000ffff0bb224 */ /* 0x000fe200078e0a0b */
[----:B------:R-:W-:Y:S01]  /*1dd50*/  ISETP.GE.AND P3, PT, R61, RZ, PT ;  /* 0x000000ff3d00720c */ /* 0x000fe20003f66270 */
[----:B------:R-:W-:Y:S01]  /*1dd60*/  IMAD R8, R4, R9, R8 ;  /* 0x0000000904087224 */ /* 0x000fe200078e0208 */
[----:B------:R-:W4:Y:S01]  /*1dd70*/  LDL.LU R61, [R1+0x8ec] ;  /* 0x0008ec00013d7983 */ /* 0x000f220000300800 */
[----:B------:R-:W-:Y:S02]  /*1dd80*/  @!P5 IMAD.MOV R6, RZ, RZ, -R6 ;  /* 0x000000ffff06d224 */ /* 0x000fe400078e0a06 */
[--C-:B------:R-:W-:Y:S01]  /*1dd90*/  @!P4 IMAD.IADD R5, R5, 0x1, -R4.reuse ;  /* 0x000000010505c824 */ /* 0x100fe200078e0a04 */
[----:B------:R-:W-:Y:S01]  /*1dda0*/  STL [R1+0x350], R11 ;  /* 0x0003500b01007387 */ /* 0x000fe20000100800 */
[----:B------:R-:W-:-:S03]  /*1ddb0*/  @!P1 IMAD.IADD R2, R2, 0x1, -R4 ;  /* 0x0000000102029824 */ /* 0x000fc600078e0a04 */
[----:B------:R-:W-:Y:S02]  /*1ddc0*/  STL [R1+0x340], R10 ;  /* 0x0003400a01007387 */ /* 0x000fe40000100800 */
[----:B------:R-:W-:-:S13]  /*1ddd0*/  ISETP.GT.U32.AND P1, PT, R4, R2, PT ;  /* 0x000000020400720c */ /* 0x000fda0003f24070 */
[----:B------:R-:W-:Y:S01]  /*1dde0*/  @!P1 IMAD.IADD R2, R2, 0x1, -R4 ;  /* 0x0000000102029824 */ /* 0x000fe200078e0a04 */
[----:B--2---:R-:W-:Y:S02]  /*1ddf0*/  IABS R42, R3 ;  /* 0x00000003002a7213 */ /* 0x004fe40000000000 */
[----:B------:R-:W-:Y:S02]  /*1de00*/  ISETP.GE.AND P4, PT, R3, RZ, PT ;  /* 0x000000ff0300720c */ /* 0x000fe40003f86270 */
[----:B------:R-:W2:Y:S04]  /*1de10*/  LDL.LU R3, [R1+0x910] ;  /* 0x0009100001037983 */ /* 0x000ea80000300800 */
[----:B------:R-:W-:Y:S04]  /*1de20*/  STL [R1+0x10], R8 ;  /* 0x0000100801007387 */ /* 0x000fe80000100800 */
[----:B------:R0:W-:Y:S01]  /*1de30*/  STL [R1+0x344], R6 ;  /* 0x0003440601007387 */ /* 0x0001e20000100800 */
[----:B-----5:R-:W-:-:S02]  /*1de40*/  ISETP.GE.AND P5, PT, R59, RZ, PT ;  /* 0x000000ff3b00720c */ /* 0x020fc40003fa6270 */
[----:B------:R-:W-:Y:S02]  /*1de50*/  IABS R51, R59 ;  /* 0x0000003b00337213 */ /* 0x000fe40000000000 */
[----:B------:R-:W5:Y:S01]  /*1de60*/  LDL R59, [R1+0x67b8] ;  /* 0x0067b800013b7983 */ /* 0x000f620000100800 */
[----:B---3--:R-:W-:Y:S02]  /*1de70*/  ISETP.GE.AND P1, PT, R58, RZ, PT ;  /* 0x000000ff3a00720c */ /* 0x008fe40003f26270 */
[----:B------:R-:W-:Y:S02]  /*1de80*/  IABS R47, R58 ;  /* 0x0000003a002f7213 */ /* 0x000fe40000000000 */
[----:B------:R-:W3:Y:S01]  /*1de90*/  LDL R58, [R1+0x67bc] ;  /* 0x0067bc00013a7983 */ /* 0x000ee20000100800 */
[----:B------:R-:W-:Y:S01]  /*1dea0*/  @!P2 IMAD.MOV R5, RZ, RZ, -R5 ;  /* 0x000000ffff05a224 */ /* 0x000fe200078e0a05 */
[----:B------:R-:W-:-:S04]  /*1deb0*/  IABS R34, R56 ;  /* 0x0000003800227213 */ /* 0x000fc80000000000 */
[----:B------:R1:W-:Y:S01]  /*1dec0*/  STL [R1+0x34c], R5 ;  /* 0x00034c0501007387 */ /* 0x0003e20000100800 */
[----:B------:R-:W-:-:S03]  /*1ded0*/  IMAD.HI.U32 R12, R0, R34, RZ ;  /* 0x00000022000c7227 */ /* 0x000fc600078e00ff */
[----:B------:R-:W3:Y:S01]  /*1dee0*/  LDL R57, [R1+0x67c0] ;  /* 0x0067c00001397983 */ /* 0x000ee20000100800 */
[----:B------:R-:W-:-:S04]  /*1def0*/  IMAD.MOV R12, RZ, RZ, -R12 ;  /* 0x000000ffff0c7224 */ /* 0x000fc800078e0a0c */
[----:B------:R-:W-:Y:S01]  /*1df00*/  IMAD R34, R4, R12, R34 ;  /* 0x0000000c04227224 */ /* 0x000fe200078e0222 */
[----:B------:R-:W-:Y:S02]  /*1df10*/  ISETP.GE.AND P0, PT, R56, RZ, PT ;  /* 0x000000ff3800720c */ /* 0x000fe40003f06270 */
[----:B------:R-:W3:Y:S02]  /*1df20*/  LDL R56, [R1+0x67c4] ;  /* 0x0067c40001387983 */ /* 0x000ee40000100800 */
[----:B------:R-:W-:Y:S01]  /*1df30*/  ISETP.GT.U32.AND P6, PT, R4, R34, PT ;  /* 0x000000220400720c */ /* 0x000fe20003fc4070 */
[----:B------:R-:W-:-:S05]  /*1df40*/  @!P3 IMAD.MOV R2, RZ, RZ, -R2 ;  /* 0x000000ffff02b224 */ /* 0x000fca00078e0a02 */
[----:B------:R0:W-:Y:S04]  /*1df50*/  STL [R1+0x348], R2 ;  /* 0x0003480201007387 */ /* 0x0001e80000100800 */
[----:B------:R-:W3:Y:S03]  /*1df60*/  LDL R45, [R1+0x67d8] ;  /* 0x0067d800012d7983 */ /* 0x000ee60000100800 */
[----:B------:R-:W-:Y:S01]  /*1df70*/  @!P6 IMAD.IADD R34, R34, 0x1, -R4 ;  /* 0x000000012222e824 */ /* 0x000fe200078e0a04 */
[----:B------:R-:W3:Y:S04]  /*1df80*/  LDL R43, [R1+0x67dc] ;  /* 0x0067dc00012b7983 */ /* 0x000ee80000100800 */
[----:B------:R-:W-:-:S13]  /*1df90*/  ISETP.GT.U32.AND P6, PT, R4, R34, PT ;  /* 0x000000220400720c */ /* 0x000fda0003fc4070 */
[----:B------:R-:W-:Y:S01]  /*1dfa0*/  @!P6 IMAD.IADD R34, R34, 0x1, -R4 ;  /* 0x000000012222e824 */ /* 0x000fe200078e0a04 */
[----:B----4-:R-:W-:Y:S02]  /*1dfb0*/  ISETP.GE.AND P2, PT, R60, RZ, PT ;  /* 0x000000ff3c00720c */ /* 0x010fe40003f46270 */
[----:B0-----:R-:W-:Y:S02]  /*1dfc0*/  IABS R6, R60 ;  /* 0x0000003c00067213 */ /* 0x001fe40000000000 */
[----:B------:R-:W4:Y:S01]  /*1dfd0*/  LDL R60, [R1+0x67cc] ;  /* 0x0067cc00013c7983 */ /* 0x000f220000100800 */
[----:B------:R-:W-:Y:S02]  /*1dfe0*/  ISETP.GE.AND P3, PT, R61, RZ, PT ;  /* 0x000000ff3d00720c */ /* 0x000fe40003f66270 */
[----:B-1----:R-:W-:Y:S02]  /*1dff0*/  IABS R5, R61 ;  /* 0x0000003d00057213 */ /* 0x002fe40000000000 */
[----:B------:R-:W4:Y:S01]  /*1e000*/  LDL R61, [R1+0x67c8] ;  /* 0x0067c800013d7983 */ /* 0x000f220000100800 */
[----:B--2---:R-:W-:-:S02]  /*1e010*/  ISETP.GE.AND P6, PT, R3, RZ, PT ;  /* 0x000000ff0300720c */ /* 0x004fc40003fc6270 */
[----:B-----5:R-:W-:Y:S02]  /*1e020*/  IABS R12, R59 ;  /* 0x0000003b000c7213 */ /* 0x020fe40000000000 */
[----:B------:R-:W-:Y:S01]  /*1e030*/  IABS R2, R3 ;  /* 0x0000000300027213 */ /* 0x000fe20000000000 */
[----:B------:R-:W2:Y:S02]  /*1e040*/  LDL R59, [R1+0x67d0] ;  /* 0x0067d000013b7983 */ /* 0x000ea40000100800 */
[----:B------:R-:W-:Y:S01]  /*1e050*/  IMAD.HI.U32 R13, R0, R12, RZ ;  /* 0x0000000c000d7227 */ /* 0x000fe200078e00ff */
[----:B---3--:R-:W-:Y:S01]  /*1e060*/  IABS R10, R58 ;  /* 0x0000003a000a7213 */ /* 0x008fe20000000000 */
[----:B------:R-:W3:Y:S02]  /*1e070*/  LDL R3, [R1+0x6874] ;  /* 0x0068740001037983 */ /* 0x000ee40000100800 */
[----:B------:R-:W-:Y:S02]  /*1e080*/  IMAD.MOV R13, RZ, RZ, -R13 ;  /* 0x000000ffff0d7224 */ /* 0x000fe400078e0a0d */
[----:B------:R-:W5:Y:S02]  /*1e090*/  LDL R58, [R1+0x67d4] ;  /* 0x0067d400013a7983 */ /* 0x000f640000100800 */
[----:B------:R-:W-:-:S05]  /*1e0a0*/  IMAD R12, R4, R13, R12 ;  /* 0x0000000d040c7224 */ /* 0x000fca00078e020c */
[----:B------:R-:W-:Y:S04]  /*1e0b0*/  STL [R1+0xc], R12 ;  /* 0x00000c0c01007387 */ /* 0x000fe80000100800 */
[----:B------:R-:W2:Y:S01]  /*1e0c0*/  LDL R46, [R1+0x67e0] ;  /* 0x0067e000012e7983 */ /* 0x000ea20000100800 */
[----:B------:R-:W-:-:S04]  /*1e0d0*/  IMAD.HI.U32 R9, R0, R47, RZ ;  /* 0x0000002f00097227 */ /* 0x000fc800078e00ff */
[----:B------:R-:W-:-:S04]  /*1e0e0*/  IMAD.HI.U32 R7, R0, R42, RZ ;  /* 0x0000002a00077227 */ /* 0x000fc800078e00ff */
[----:B------:R-:W-:-:S04]  /*1e0f0*/  IMAD.HI.U32 R8, R0, R51, RZ ;  /* 0x0000003300087227 */ /* 0x000fc800078e00ff */
[----:B------:R-:W-:Y:S02]  /*1e100*/  IMAD.MOV R9, RZ, RZ, -R9 ;  /* 0x000000ffff097224 */ /* 0x000fe400078e0a09 */
[----:B------:R-:W-:Y:S02]  /*1e110*/  IMAD.MOV R7, RZ, RZ, -R7 ;  /* 0x000000ffff077224 */ /* 0x000fe400078e0a07 */
[----:B------:R-:W-:Y:S02]  /*1e120*/  IMAD.MOV R8, RZ, RZ, -R8 ;  /* 0x000000ffff087224 */ /* 0x000fe400078e0a08 */
[----:B------:R-:W-:Y:S02]  /*1e130*/  IMAD R47, R4, R9, R47 ;  /* 0x00000009042f7224 */ /* 0x000fe400078e022f */
[----:B------:R-:W-:-:S04]  /*1e140*/  IMAD.HI.U32 R9, R0, R5, RZ ;  /* 0x0000000500097227 */ /* 0x000fc800078e00ff */
[C---:B------:R-:W-:Y:S02]  /*1e150*/  IMAD R42, R4.reuse, R7, R42 ;  /* 0x00000007042a7224 */ /* 0x040fe400078e022a */
[----:B------:R-:W-:Y:S01]  /*1e160*/  IMAD R51, R4, R8, R51 ;  /* 0x0000000804337224 */ /* 0x000fe200078e0233 */
[----:B------:R-:W-:Y:S01]  /*1e170*/  IABS R8, R57 ;  /* 0x0000003900087213 */ /* 0x000fe20000000000 */
[----:B------:R-:W-:-:S04]  /*1e180*/  IMAD.HI.U32 R7, R0, R6, RZ ;  /* 0x0000000600077227 */ /* 0x000fc800078e00ff */
[----:B------:R-:W-:Y:S02]  /*1e190*/  IMAD.MOV R9, RZ, RZ, -R9 ;  /* 0x000000ffff097224 */ /* 0x000fe400078e0a09 */
[----:B------:R-:W-:Y:S02]  /*1e1a0*/  IMAD.MOV R7, RZ, RZ, -R7 ;  /* 0x000000ffff077224 */ /* 0x000fe400078e0a07 */
[----:B------:R-:W-:Y:S02]  /*1e1b0*/  IMAD R5, R4, R9, R5 ;  /* 0x0000000904057224 */ /* 0x000fe400078e0205 */
[----:B------:R-:W-:-:S04]  /*1e1c0*/  IMAD.HI.U32 R11, R0, R10, RZ ;  /* 0x0000000a000b7227 */ /* 0x000fc800078e00ff */
[----:B------:R-:W-:-:S04]  /*1e1d0*/  IMAD.HI.U32 R9, R0, R8, RZ ;  /* 0x0000000800097227 */ /* 0x000fc800078e00ff */
[----:B------:R-:W-:Y:S02]  /*1e1e0*/  IMAD R6, R4, R7, R6 ;  /* 0x0000000704067224 */ /* 0x000fe400078e0206 */
[----:B------:R-:W-:Y:S02]  /*1e1f0*/  IMAD.MOV R11, RZ, RZ, -R11 ;  /* 0x000000ffff0b7224 */ /* 0x000fe400078e0a0b */
[----:B------:R-:W-:-:S04]  /*1e200*/  IMAD.HI.U32 R7, R0, R2, RZ ;  /* 0x0000000200077227 */ /* 0x000fc800078e00ff */
[----:B------:R-:W-:Y:S02]  /*1e210*/  IMAD.MOV R9, RZ, RZ, -R9 ;  /* 0x000000ffff097224 */ /* 0x000fe400078e0a09 */
[C---:B------:R-:W-:Y:S02]  /*1e220*/  IMAD R10, R4.reuse, R11, R10 ;  /* 0x0000000b040a7224 */ /* 0x040fe400078e020a */
[----:B------:R-:W-:Y:S02]  /*1e230*/  IMAD.MOV R7, RZ, RZ, -R7 ;  /* 0x000000ffff077224 */ /* 0x000fe400078e0a07 */
[C---:B------:R-:W-:Y:S01]  /*1e240*/  IMAD R8, R4.reuse, R9, R8 ;  /* 0x0000000904087224 */ /* 0x040fe200078e0208 */
[----:B------:R0:W-:Y:S01]  /*1e250*/  STL [R1+0x8], R10 ;  /* 0x0000080a01007387 */ /* 0x0001e20000100800 */
[----:B------:R-:W-:Y:S01]  /*1e260*/  IMAD R2, R4, R7, R2 ;  /* 0x0000000704027224 */ /* 0x000fe200078e0202 */
[----:B------:R-:W-:Y:S02]  /*1e270*/  IABS R7, R56 ;  /* 0x0000003800077213 */ /* 0x000fe40000000000 */
[----:B------:R1:W-:Y:S04]  /*1e280*/  STL [R1+0x4], R8 ;  /* 0x0000040801007387 */ /* 0x0003e80000100800 */
[----:B------:R-:W3:Y:S01]  /*1e290*/  LDL R44, [R1+0x67e4] ;  /* 0x0067e400012c7983 */ /* 0x000ee20000100800 */
[----:B------:R-:W-:-:S03]  /*1e2a0*/  IMAD.HI.U32 R9, R0, R7, RZ ;  /* 0x0000000700097227 */ /* 0x000fc600078e00ff */
[----:B------:R-:W3:Y:S01]  /*1e2b0*/  LDL R56, [R1+0x67e8] ;  /* 0x0067e80001387983 */ /* 0x000ee20000100800 */
[----:B------:R-:W-:-:S03]  /*1e2c0*/  IMAD.MOV R9, RZ, RZ, -R9 ;  /* 0x000000ffff097224 */ /* 0x000fc600078e0a09 */
[----:B------:R-:W3:Y:S01]  /*1e2d0*/  LDL R57, [R1+0x67ec] ;  /* 0x0067ec0001397983 */ /* 0x000ee20000100800 */
[----:B------:R-:W-:Y:S01]  /*1e2e0*/  IMAD R7, R4, R9, R7 ;  /* 0x0000000904077224 */ /* 0x000fe200078e0207 */
[----:B0-----:R-:W-:-:S04]  /*1e2f0*/  IABS R10, R45 ;  /* 0x0000002d000a7213 */ /* 0x001fc80000000000 */
[----:B------:R0:W-:Y:S04]  /*1e300*/  STL [R1], R7 ;  /* 0x0000000701007387 */ /* 0x0001e80000100800 */
[----:B------:R-:W3:Y:S01]  /*1e310*/  LDL R45, [R1+0x67f0] ;  /* 0x0067f000012d7983 */ /* 0x000ee20000100800 */
[----:B--2---:R-:W-:Y:S02]  /*1e320*/  IABS R13, R46 ;  /* 0x0000002e000d7213 */ /* 0x004fe40000000000 */
[----:B----4-:R-:W-:Y:S01]  /*1e330*/  IABS R61, R61 ;  /* 0x0000003d003d7213 */ /* 0x010fe20000000000 */
[----:B------:R-:W2:Y:S01]  /*1e340*/  LDL R46, [R1+0x67f8] ;  /* 0x0067f800012e7983 */ /* 0x000ea20000100800 */
[----:B------:R-:W-:Y:S02]  /*1e350*/  IABS R60, R60 ;  /* 0x0000003c003c7213 */ /* 0x000fe40000000000 */
[----:B------:R-:W-:Y:S01]  /*1e360*/  IABS R59, R59 ;  /* 0x0000003b003b7213 */ /* 0x000fe20000000000 */
[C---:B-1----:R-:W-:Y:S01]  /*1e370*/  IMAD.HI.U32 R8, R0.reuse, R61, RZ ;  /* 0x0000003d00087227 */ /* 0x042fe200078e00ff */
[----:B-----5:R-:W-:Y:S01]  /*1e380*/  IABS R58, R58 ;  /* 0x0000003a003a7213 */ /* 0x020fe20000000000 */
[----:B------:R-:W4:Y:S02]  /*1e390*/  LDL R40, [R1+0x67f4] ;  /* 0x0067f40001287983 */ /* 0x000f240000100800 */
[----:B------:R-:W-:-:S04]  /*1e3a0*/  IMAD.HI.U32 R11, R0, R60, RZ ;  /* 0x0000003c000b7227 */ /* 0x000fc800078e00ff */
[----:B------:R-:W-:Y:S02]  /*1e3b0*/  IMAD.MOV R8, RZ, RZ, -R8 ;  /* 0x000000ffff087224 */ /* 0x000fe400078e0a08 */
[----:B------:R-:W-:Y:S02]  /*1e3c0*/  IMAD.MOV R11, RZ, RZ, -R11 ;  /* 0x000000ffff0b7224 */ /* 0x000fe400078e0a0b */
[----:B------:R-:W-:-:S04]  /*1e3d0*/  IMAD.HI.U32 R9, R0, R59, RZ ;  /* 0x0000003b00097227 */ /* 0x000fc800078e00ff */
[----:B------:R-:W-:-:S04]  /*1e3e0*/  IMAD.HI.U32 R12, R0, R10, RZ ;  /* 0x0000000a000c7227 */ /* 0x000fc800078e00ff */
[C---:B------:R-:W-:Y:S01]  /*1e3f0*/  IMAD R61, R4.reuse, R8, R61 ;  /* 0x00000008043d7224 */ /* 0x040fe200078e023d */
[----:B------:R-:W-:Y:S01]  /*1e400*/  IABS R8, R43 ;  /* 0x0000002b00087213 */ /* 0x000fe20000000000 */
[----:B------:R-:W-:Y:S02]  /*1e410*/  IMAD R60, R4, R11, R60 ;  /* 0x0000000b043c7224 */ /* 0x000fe400078e023c */
[----:B------:R-:W-:Y:S02]  /*1e420*/  IMAD.MOV R9, RZ, RZ, -R9 ;  /* 0x000000ffff097224 */ /* 0x000fe400078e0a09 */
[----:B------:R-:W-:Y:S02]  /*1e430*/  IMAD.MOV R12, RZ, RZ, -R12 ;  /* 0x000000ffff0c7224 */ /* 0x000fe400078e0a0c */
[----:B0-----:R-:W-:-:S04]  /*1e440*/  IMAD.HI.U32 R7, R0, R58, RZ ;  /* 0x0000003a00077227 */ /* 0x001fc800078e00ff */
[----:B------:R-:W-:-:S04]  /*1e450*/  IMAD.HI.U32 R14, R0, R13, RZ ;  /* 0x0000000d000e7227 */ /* 0x000fc800078e00ff */
[C---:B------:R-:W-:Y:S02]  /*1e460*/  IMAD R59, R4.reuse, R9, R59 ;  /* 0x00000009043b7224 */ /* 0x040fe400078e023b */
[----:B------:R-:W-:Y:S02]  /*1e470*/  IMAD R10, R4, R12, R10 ;  /* 0x0000000c040a7224 */ /* 0x000fe400078e020a */
[----:B------:R-:W-:-:S04]  /*1e480*/  IMAD.HI.U32 R9, R0, R8, RZ ;  /* 0x0000000800097227 */ /* 0x000fc800078e00ff */
[----:B------:R-:W-:Y:S02]  /*1e490*/  IMAD.MOV R7, RZ, RZ, -R7 ;  /* 0x000000ffff077224 */ /* 0x000fe400078e0a07 */
[----:B------:R-:W-:Y:S02]  /*1e4a0*/  IMAD.MOV R14, RZ, RZ, -R14 ;  /* 0x000000ffff0e7224 */ /* 0x000fe400078e0a0e */
[----:B------:R-:W-:Y:S02]  /*1e4b0*/  IMAD.MOV R9, RZ, RZ, -R9 ;  /* 0x000000ffff097224 */ /* 0x000fe400078e0a09 */
[C---:B------:R-:W-:Y:S02]  /*1e4c0*/  IMAD R58, R4.reuse, R7, R58 ;  /* 0x00000007043a7224 */ /* 0x040fe400078e023a */
[----:B------:R-:W-:Y:S01]  /*1e4d0*/  IMAD R13, R4, R14, R13 ;  /* 0x0000000e040d7224 */ /* 0x000fe200078e020d */
[----:B---3--:R-:W-:Y:S02]  /*1e4e0*/  IABS R11, R44 ;  /* 0x0000002c000b7213 */ /* 0x008fe40000000000 */
[----:B------:R-:W3:Y:S03]  /*1e4f0*/  LDL R44, [R1+0x67fc] ;  /* 0x0067fc00012c7983 */ /* 0x000ee60000100800 */
[----:B------:R-:W-:Y:S01]  /*1e500*/  IMAD.HI.U32 R12, R0, R11, RZ ;  /* 0x0000000b000c7227 */ /* 0x000fe200078e00ff */
[----:B------:R-:W-:-:S02]  /*1e510*/  IABS R7, R56 ;  /* 0x0000003800077213 */ /* 0x000fc40000000000 */
[----:B------:R-:W5:Y:S01]  /*1e520*/  LDL R56, [R1+0x6800] ;  /* 0x0068000001387983 */ /* 0x000f620000100800 */
[----:B------:R-:W-:Y:S02]  /*1e530*/  IMAD.MOV R12, RZ, RZ, -R12 ;  /* 0x000000ffff0c7224 */ /* 0x000fe400078e0a0c */
[C---:B------:R-:W-:Y:S01]  /*1e540*/  IMAD R55, R4.reuse, R9, R8 ;  /* 0x0000000904377224 */ /* 0x040fe200078e0208 */
[----:B------:R0:W-:Y:S01]  /*1e550*/  STL [R1+0x3c], R10 ;  /* 0x00003c0a01007387 */ /* 0x0001e20000100800 */
[----:B------:R-:W-:Y:S01]  /*1e560*/  IMAD R11, R4, R12, R11 ;  /* 0x0000000c040b7224 */ /* 0x000fe200078e020b */
[----:B------:R-:W-:Y:S02]  /*1e570*/  IABS R8, R57 ;  /* 0x0000003900087213 */ /* 0x000fe40000000000 */
[----:B------:R-:W5:Y:S01]  /*1e580*/  LDL R57, [R1+0x6804] ;  /* 0x0068040001397983 */ /* 0x000f620000100800 */
[----:B------:R-:W-:-:S03]  /*1e590*/  IABS R9, R45 ;  /* 0x0000002d00097213 */ /* 0x000fc60000000000 */
[----:B------:R-:W-:Y:S04]  /*1e5a0*/  STL [R1+0x34], R13 ;  /* 0x0000340d01007387 */ /* 0x000fe80000100800 */
[----:B------:R-:W5:Y:S01]  /*1e5b0*/  LDL R43, [R1+0x6808] ;  /* 0x00680800012b7983 */ /* 0x000f620000100800 */
[----:B0-----:R-:W-:-:S03]  /*1e5c0*/  IMAD.HI.U32 R10, R0, R7, RZ ;  /* 0x00000007000a7227 */ /* 0x001fc600078e00ff */
[----:B------:R0:W-:Y:S04]  /*1e5d0*/  STL [R1+0x30], R11 ;  /* 0x0000300b01007387 */ /* 0x0001e80000100800 */
[----:B------:R-:W5:Y:S01]  /*1e5e0*/  LDL R45, [R1+0x680c] ;  /* 0x00680c00012d7983 */ /* 0x000f620000100800 */
[----:B------:R-:W-:-:S04]  /*1e5f0*/  IMAD.MOV R10, RZ, RZ, -R10 ;  /* 0x000000ffff0a7224 */ /* 0x000fc800078e0a0a */
[----:B------:R-:W-:-:S05]  /*1e600*/  IMAD R7, R4, R10, R7 ;  /* 0x0000000a04077224 */ /* 0x000fca00078e0207 */
[----:B------:R3:W-:Y:S01]  /*1e610*/  STL [R1+0x2c], R7 ;  /* 0x00002c0701007387 */ /* 0x0007e20000100800 */
[----:B--2---:R-:W-:-:S03]  /*1e620*/  IABS R10, R46 ;  /* 0x0000002e000a7213 */ /* 0x004fc60000000000 */
[----:B------:R-:W2:Y:S01]  /*1e630*/  LDL R46, [R1+0x6810] ;  /* 0x00681000012e7983 */ /* 0x000ea20000100800 */
[----:B0-----:R-:W-:-:S04]  /*1e640*/  IMAD.HI.U32 R11, R0, R8, RZ ;  /* 0x00000008000b7227 */ /* 0x001fc800078e00ff */
[----:B------:R-:W-:Y:S01]  /*1e650*/  IMAD.MOV R11, RZ, RZ, -R11 ;  /* 0x000000ffff0b7224 */ /* 0x000fe200078e0a0b */
[----:B----4-:R-:W-:Y:S01]  /*1e660*/  IABS R12, R40 ;  /* 0x00000028000c7213 */ /* 0x010fe20000000000 */
[----:B------:R-:W-:-:S04]  /*1e670*/  IMAD.HI.U32 R14, R0, R9, RZ ;  /* 0x00000009000e7227 */ /* 0x000fc800078e00ff */
[----:B------:R-:W-:Y:S02]  /*1e680*/  IMAD R8, R4, R11, R8 ;  /* 0x0000000b04087224 */ /* 0x000fe400078e0208 */
[----:B------:R-:W-:-:S03]  /*1e690*/  IMAD.HI.U32 R13, R0, R12, RZ ;  /* 0x0000000c000d7227 */ /* 0x000fc600078e00ff */
[----:B------:R0:W-:Y:S01]  /*1e6a0*/  STL [R1+0x28], R8 ;  /* 0x0000280801007387 */ /* 0x0001e20000100800 */
[----:B------:R-:W-:Y:S02]  /*1e6b0*/  IMAD.MOV R14, RZ, RZ, -R14 ;  /* 0x000000ffff0e7224 */ /* 0x000fe400078e0a0e */
[----:B------:R-:W-:-:S04]  /*1e6c0*/  IMAD.HI.U32 R11, R0, R10, RZ ;  /* 0x0000000a000b7227 */ /* 0x000fc800078e00ff */
[----:B------:R-:W-:Y:S02]  /*1e6d0*/  IMAD.MOV R13, RZ, RZ, -R13 ;  /* 0x000000ffff0d7224 */ /* 0x000fe400078e0a0d */
[C---:B------:R-:W-:Y:S02]  /*1e6e0*/  IMAD R14, R4.reuse, R14, R9 ;  /* 0x0000000e040e7224 */ /* 0x040fe400078e0209 */
[----:B------:R-:W-:Y:S02]  /*1e6f0*/  IMAD.MOV R11, RZ, RZ, -R11 ;  /* 0x000000ffff0b7224 */ /* 0x000fe400078e0a0b */
[C---:B------:R-:W-:Y:S02]  /*1e700*/  IMAD R12, R4.reuse, R13, R12 ;  /* 0x0000000d040c7224 */ /* 0x040fe400078e020c */
[----:B------:R-:W-:Y:S01]  /*1e710*/  IMAD R10, R4, R11, R10 ;  /* 0x0000000b040a7224 */ /* 0x000fe200078e020a */
[----:B---3--:R-:W-:Y:S02]  /*1e720*/  IABS R7, R44 ;  /* 0x0000002c00077213 */ /* 0x008fe40000000000 */
[----:B------:R-:W3:Y:S03]  /*1e730*/  LDL R44, [R1+0x6814] ;  /* 0x00681400012c7983 */ /* 0x000ee60000100800 */
[----:B0-----:R-:W-:-:S04]  /*1e740*/  IMAD.HI.U32 R8, R0, R7, RZ ;  /* 0x0000000700087227 */ /* 0x001fc800078e00ff */
[----:B------:R-:W-:Y:S01]  /*1e750*/  IMAD.MOV R8, RZ, RZ, -R8 ;  /* 0x000000ffff087224 */ /* 0x000fe200078e0a08 */
[----:B-----5:R-:W-:Y:S01]  /*1e760*/  IABS R9, R56 ;  /* 0x0000003800097213 */ /* 0x020fe20000000000 */
[----:B------:R-:W-:Y:S02]  /*1e770*/  STL [R1+0x24], R14 ;  /* 0x0000240e01007387 */ /* 0x000fe40000100800 */
[----:B------:R-:W-:Y:S02]  /*1e780*/  IMAD R7, R4, R8, R7 ;  /* 0x0000000804077224 */ /* 0x000fe400078e0207 */
[----:B------:R-:W4:Y:S04]  /*1e790*/  LDL R56, [R1+0x6818] ;  /* 0x0068180001387983 */ /* 0x000f280000100800 */
[----:B------:R-:W-:Y:S04]  /*1e7a0*/  STL [R1+0x20], R12 ;  /* 0x0000200c01007387 */ /* 0x000fe80000100800 */
[----:B------:R0:W-:Y:S04]  /*1e7b0*/  STL [R1+0x1c], R10 ;  /* 0x00001c0a01007387 */ /* 0x0001e80000100800 */
[----:B------:R1:W-:Y:S01]  /*1e7c0*/  STL [R1+0x18], R7 ;  /* 0x0000180701007387 */ /* 0x0003e20000100800 */
[----:B------:R-:W-:-:S03]  /*1e7d0*/  IABS R11, R45 ;  /* 0x0000002d000b7213 */ /* 0x000fc60000000000 */
[----:B------:R-:W5:Y:S04]  /*1e7e0*/  LDL R38, [R1+0x681c] ;  /* 0x00681c0001267983 */ /* 0x000f680000100800 */
[----:B------:R-:W5:Y:S04]  /*1e7f0*/  LDL R45, [R1+0x6824] ;  /* 0x00682400012d7983 */ /* 0x000f680000100800 */
[----:B------:R-:W5:Y:S01]  /*1e800*/  LDL R39, [R1+0x6820] ;  /* 0x0068200001277983 */ /* 0x000f620000100800 */
[----:B--2---:R-:W-:-:S03]  /*1e810*/  IABS R8, R46 ;  /* 0x0000002e00087213 */ /* 0x004fc60000000000 */
[----:B------:R-:W2:Y:S01]  /*1e820*/  LDL R46, [R1+0x6828] ;  /* 0x00682800012e7983 */ /* 0x000ea20000100800 */
[----:B0-----:R-:W-:Y:S01]  /*1e830*/  IMAD.HI.U32 R10, R0, R9, RZ ;  /* 0x00000009000a7227 */ /* 0x001fe200078e00ff */
[----:B------:R-:W-:-:S03]  /*1e840*/  IABS R13, R43 ;  /* 0x0000002b000d7213 */ /* 0x000fc60000000000 */
[----:B------:R-:W-:Y:S02]  /*1e850*/  IMAD.MOV R10, RZ, RZ, -R10 ;  /* 0x000000ffff0a7224 */ /* 0x000fe400078e0a0a */
[----:B------:R-:W-:-:S04]  /*1e860*/  IMAD.HI.U32 R14, R0, R13, RZ ;  /* 0x0000000d000e7227 */ /* 0x000fc800078e00ff */
[----:B------:R-:W-:Y:S02]  /*1e870*/  IMAD R9, R4, R10, R9 ;  /* 0x0000000a04097224 */ /* 0x000fe400078e0209 */
[----:B------:R-:W-:Y:S01]  /*1e880*/  IMAD.MOV R14, RZ, RZ, -R14 ;  /* 0x000000ffff0e7224 */ /* 0x000fe200078e0a0e */
[----:B------:R-:W-:Y:S01]  /*1e890*/  IABS R57, R57 ;  /* 0x0000003900397213 */ /* 0x000fe20000000000 */
[----:B------:R-:W-:Y:S01]  /*1e8a0*/  IMAD.HI.U32 R12, R0, R11, RZ ;  /* 0x0000000b000c7227 */ /* 0x000fe200078e00ff */
[----:B------:R3:W-:Y:S03]  /*1e8b0*/  STL [R1+0x14], R9 ;  /* 0x0000140901007387 */ /* 0x0007e60000100800 */
[----:B------:R-:W-:Y:S01]  /*1e8c0*/  IMAD R13, R4, R14, R13 ;  /* 0x0000000e040d7224 */ /* 0x000fe200078e020d */
[----:B------:R-:W2:Y:S01]  /*1e8d0*/  LDL R40, [R1+0x682c] ;  /* 0x00682c0001287983 */ /* 0x000ea20000100800 */
[----:B------:R-:W-:-:S03]  /*1e8e0*/  IMAD.HI.U32 R10, R0, R8, RZ ;  /* 0x00000008000a7227 */ /* 0x000fc600078e00ff */
[----:B------:R-:W-:Y:S01]  /*1e8f0*/  STL [R1+0x68], R13 ;  /* 0x0000680d01007387 */ /* 0x000fe20000100800 */
[----:B-1----:R-:W-:-:S03]  /*1e900*/  IMAD.HI.U32 R7, R0, R57, RZ ;  /* 0x0000003900077227 */ /* 0x002fc600078e00ff */
[----:B------:R-:W2:Y:S01]  /*1e910*/  LDL R43, [R1+0x6830] ;  /* 0x00683000012b7983 */ /* 0x000ea20000100800 */
[----:B------:R-:W-:Y:S02]  /*1e920*/  IMAD.MOV R12, RZ, RZ, -R12 ;  /* 0x000000ffff0c7224 */ /* 0x000fe400078e0a0c */
[----:B------:R-:W-:Y:S02]  /*1e930*/  IMAD.MOV R10, RZ, RZ, -R10 ;  /* 0x000000ffff0a7224 */ /* 0x000fe400078e0a0a */
[----:B------:R-:W-:Y:S02]  /*1e940*/  IMAD.MOV R7, RZ, RZ, -R7 ;  /* 0x000000ffff077224 */ /* 0x000fe400078e0a07 */
[C---:B------:R-:W-:Y:S02]  /*1e950*/  IMAD R11, R4.reuse, R12, R11 ;  /* 0x0000000c040b7224 */ /* 0x040fe400078e020b */
[C---:B------:R-:W-:Y:S02]  /*1e960*/  IMAD R8, R4.reuse, R10, R8 ;  /* 0x0000000a04087224 */ /* 0x040fe400078e0208 */
[----:B------:R-:W-:Y:S01]  /*1e970*/  IMAD R57, R4, R7, R57 ;  /* 0x0000000704397224 */ /* 0x000fe200078e0239 */
[----:B------:R-:W-:Y:S01]  /*1e980*/  STL [R1+0x64], R11 ;  /* 0x0000640b01007387 */ /* 0x000fe20000100800 */
[----:B---3--:R-:W-:-:S05]  /*1e990*/  IABS R9, R44 ;  /* 0x0000002c00097213 */ /* 0x008fca0000000000 */
[C---:B------:R-:W-:Y:S01]  /*1e9a0*/  IMAD.HI.U32 R12, R0.reuse, R9, RZ ;  /* 0x00000009000c7227 */ /* 0x040fe200078e00ff */
[----:B----4-:R-:W-:Y:S02]  /*1e9b0*/  IABS R7, R56 ;  /* 0x0000003800077213 */ /* 0x010fe40000000000 */
[----:B------:R-:W3:Y:S04]  /*1e9c0*/  LDL R56, [R1+0x6834] ;  /* 0x0068340001387983 */ /* 0x000ee80000100800 */
[----:B------:R5:W-:Y:S04]  /*1e9d0*/  STL [R1+0x60], R8 ;  /* 0x0000600801007387 */ /* 0x000be80000100800 */
[----:B------:R-:W4:Y:S01]  /*1e9e0*/  LDL R44, [R1+0x6838] ;  /* 0x00683800012c7983 */ /* 0x000f220000100800 */
[----:B------:R-:W-:Y:S01]  /*1e9f0*/  IMAD.HI.U32 R10, R0, R7, RZ ;  /* 0x00000007000a7227 */ /* 0x000fe200078e00ff */
[----:B-----5:R-:W-:-:S02]  /*1ea00*/  IABS R8, R45 ;  /* 0x0000002d00087213 */ /* 0x020fc40000000000 */
[----:B------:R-:W5:Y:S01]  /*1ea10*/  LDL R45, [R1+0x683c] ;  /* 0x00683c00012d7983 */ /* 0x000f620000100800 */
[----:B------:R-:W-:Y:S02]  /*1ea20*/  IMAD.MOV R12, RZ, RZ, -R12 ;  /* 0x000000ffff0c7224 */ /* 0x000fe400078e0a0c */
[----:B------:R-:W-:Y:S02]  /*1ea30*/  IMAD.MOV R10, RZ, RZ, -R10 ;  /* 0x000000ffff0a7224 */ /* 0x000fe400078e0a0a */
[C---:B------:R-:W-:Y:S02]  /*1ea40*/  IMAD R9, R4.reuse, R12, R9 ;  /* 0x0000000c04097224 */ /* 0x040fe400078e0209 */
[----:B------:R-:W-:-:S03]  /*1ea50*/  IMAD R7, R4, R10, R7 ;  /* 0x0000000a04077224 */ /* 0x000fc600078e0207 */
[----:B------:R0:W-:Y:S01]  /*1ea60*/  STL [R1+0x5c], R9 ;  /* 0x00005c0901007387 */ /* 0x0001e20000100800 */
[----:B--2---:R-:W-:-:S03]  /*1ea70*/  IABS R10, R46 ;  /* 0x0000002e000a7213 */ /* 0x004fc60000000000 */
[----:B------:R-:W2:Y:S01]  /*1ea80*/  LDL R46, [R1+0x6840] ;  /* 0x00684000012e7983 */ /* 0x000ea20000100800 */
[----:B------:R-:W-:Y:S02]  /*1ea90*/  IABS R13, R38 ;  /* 0x00000026000d7213 */ /* 0x000fe40000000000 */
[----:B------:R-:W-:Y:S01]  /*1eaa0*/  IABS R11, R39 ;  /* 0x00000027000b7213 */ /* 0x000fe20000000000 */
[----:B0-----:R-:W-:-:S04]  /*1eab0*/  IMAD.HI.U32 R9, R0, R8, RZ ;  /* 0x0000000800097227 */ /* 0x001fc800078e00ff */
[----:B------:R-:W-:-:S04]  /*1eac0*/  IMAD.HI.U32 R14, R0, R13, RZ ;  /* 0x0000000d000e7227 */ /* 0x000fc800078e00ff */
[----:B------:R-:W-:-:S04]  /*1ead0*/  IMAD.HI.U32 R12, R0, R11, RZ ;  /* 0x0000000b000c7227 */ /* 0x000fc800078e00ff */
[----:B------:R-:W-:Y:S02]  /*1eae0*/  IMAD.MOV R14, RZ, RZ, -R14 ;  /* 0x000000ffff0e7224 */ /* 0x000fe400078e0a0e */
[----:B------:R-:W-:Y:S02]  /*1eaf0*/  IMAD.MOV R12, RZ, RZ, -R12 ;  /* 0x000000ffff0c7224 */ /* 0x000fe400078e0a0c */
[----:B------:R-:W-:Y:S02]  /*1eb00*/  IMAD.MOV R9, RZ, RZ, -R9 ;  /* 0x000000ffff097224 */ /* 0x000fe400078e0a09 */
[C---:B------:R-:W-:Y:S02]  /*1eb10*/  IMAD R13, R4.reuse, R14, R13 ;  /* 0x0000000e040d7224 */ /* 0x040fe400078e020d */
[C---:B------:R-:W-:Y:S02]  /*1eb20*/  IMAD R11, R4.reuse, R12, R11 ;  /* 0x0000000c040b7224 */ /* 0x040fe400078e020b */
[----:B------:R-:W-:Y:S01]  /*1eb30*/  IMAD R8, R4, R9, R8 ;  /* 0x0000000904087224 */ /* 0x000fe200078e0208 */
[----:B------:R0:W-:Y:S04]  /*1eb40*/  STL [R1+0x58], R7 ;  /* 0x0000580701007387 */ /* 0x0001e80000100800 */
[----:B------:R-:W-:Y:S04]  /*1eb50*/  STL [R1+0x54], R13 ;  /* 0x0000540d01007387 */ /* 0x000fe80000100800 */
[----:B------:R1:W-:Y:S01]  /*1eb60*/  STL [R1+0x50], R11 ;  /* 0x0000500b01007387 */ /* 0x0003e20000100800 */
[----:B0-----:R-:W-:-:S03]  /*1eb70*/  IABS R7, R40 ;  /* 0x0000002800077213 */ /* 0x001fc60000000000 */
[----:B------:R4:W-:Y:S04]  /*1eb80*/  STL [R1+0x4c], R8 ;  /* 0x00004c0801007387 */ /* 0x0009e80000100800 */
[----:B------:R-:W2:Y:S01]  /*1eb90*/  LDL R40, [R1+0x6844] ;  /* 0x0068440001287983 */ /* 0x000ea20000100800 */
[C---:B-1----:R-:W-:Y:S01]  /*1eba0*/  IMAD.HI.U32 R11, R0.reuse, R10, RZ ;  /* 0x0000000a000b7227 */ /* 0x042fe200078e00ff */
[----:B------:R-:W-:Y:S02]  /*1ebb0*/  IABS R12, R43 ;  /* 0x0000002b000c7213 */ /* 0x000fe40000000000 */
[----:B------:R-:W2:Y:S01]  /*1ebc0*/  LDL R38, [R1+0x6848] ;  /* 0x0068480001267983 */ /* 0x000ea20000100800 */
[----:B------:R-:W-:-:S03]  /*1ebd0*/  IMAD.HI.U32 R9, R0, R7, RZ ;  /* 0x0000000700097227 */ /* 0x000fc600078e00ff */
[----:B------:R-:W2:Y:S01]  /*1ebe0*/  LDL R43, [R1+0x684c] ;  /* 0x00684c00012b7983 */ /* 0x000ea20000100800 */
[----:B------:R-:W-:Y:S02]  /*1ebf0*/  IMAD.MOV R11, RZ, RZ, -R11 ;  /* 0x000000ffff0b7224 */ /* 0x000fe400078e0a0b */
[----:B------:R-:W-:Y:S02]  /*1ec00*/  IMAD.MOV R9, RZ, RZ, -R9 ;  /* 0x000000ffff097224 */ /* 0x000fe400078e0a09 */
[C---:B------:R-:W-:Y:S02]  /*1ec10*/  IMAD R10, R4.reuse, R11, R10 ;  /* 0x0000000b040a7224 */ /* 0x040fe400078e020a */
[----:B------:R-:W-:-:S03]  /*1ec20*/  IMAD R7, R4, R9, R7 ;  /* 0x0000000904077224 */ /* 0x000fc600078e0207 */
[----:B------:R-:W-:Y:S01]  /*1ec30*/  STL [R1+0x48], R10 ;  /* 0x0000480a01007387 */ /* 0x000fe20000100800 */
[----:B------:R-:W-:-:S04]  /*1ec40*/  IMAD.HI.U32 R13, R0, R12, RZ ;  /* 0x0000000c000d7227 */ /* 0x000fc800078e00ff */
[----:B------:R-:W-:Y:S01]  /*1ec50*/  IMAD.MOV R13, RZ, RZ, -R13 ;  /* 0x000000ffff0d7224 */ /* 0x000fe200078e0a0d */
[----:B---3--:R-:W-:Y:S02]  /*1ec60*/  IABS R56, R56 ;  /* 0x0000003800387213 */ /* 0x008fe40000000000 */
[----:B----4-:R-:W-:Y:S02]  /*1ec70*/  IABS R8, R44 ;  /* 0x0000002c00087213 */ /* 0x010fe40000000000 */
[----:B------:R-:W3:Y:S01]  /*1ec80*/  LDL R44, [R1+0x6850] ;  /* 0x00685000012c7983 */ /* 0x000ee20000100800 */
[----:B------:R-:W-:-:S03]  /*1ec90*/  IMAD.HI.U32 R11, R0, R56, RZ ;  /* 0x00000038000b7227 */ /* 0x000fc600078e00ff */
[----:B------:R2:W-:Y:S01]  /*1eca0*/  STL [R1+0x44], R7 ;  /* 0x0000440701007387 */ /* 0x0005e20000100800 */
[----:B------:R-:W-:Y:S01]  /*1ecb0*/  IMAD.MOV R11, RZ, RZ, -R11 ;  /* 0x000000ffff0b7224 */ /* 0x000fe200078e0a0b */
[----:B-----5:R-:W-:Y:S02]  /*1ecc0*/  IABS R9, R45 ;  /* 0x0000002d00097213 */ /* 0x020fe40000000000 */
[----:B------:R-:W4:Y:S01]  /*1ecd0*/  LDL R45, [R1+0x6854] ;  /* 0x00685400012d7983 */ /* 0x000f220000100800 */
[C---:B------:R-:W-:Y:S02]  /*1ece0*/  IMAD R56, R4.reuse, R11, R56 ;  /* 0x0000000b04387224 */ /* 0x040fe400078e0238 */
[----:B------:R-:W-:-:S03]  /*1ecf0*/  IMAD R12, R4, R13, R12 ;  /* 0x0000000d040c7224 */ /* 0x000fc600078e020c */
[----:B------:R-:W-:Y:S04]  /*1ed00*/  STL [R1+0x6b08], R56 ;  /* 0x006b083801007387 */ /* 0x000fe80000100800 */
[----:B------:R0:W-:Y:S01]  /*1ed10*/  STL [R1+0x40], R12 ;  /* 0x0000400c01007387 */ /* 0x0001e20000100800 */
[----:B--2---:R-:W-:-:S03]  /*1ed20*/  IABS R7, R46 ;  /* 0x0000002e00077213 */ /* 0x004fc60000000000 */
[----:B------:R-:W2:Y:S01]  /*1ed30*/  LDL R46, [R1+0x6858] ;  /* 0x00685800012e7983 */ /* 0x000ea20000100800 */
[----:B------:R-:W-:-:S04]  /*1ed40*/  IMAD.HI.U32 R10, R0, R8, RZ ;  /* 0x00000008000a7227 */ /* 0x000fc800078e00ff */
[----:B------:R-:W-:-:S04]  /*1ed50*/  IMAD.MOV R10, RZ, RZ, -R10 ;  /* 0x000000ffff0a7224 */ /* 0x000fc800078e0a0a */
[----:B------:R-:W-:-:S05]  /*1ed60*/  IMAD R8, R4, R10, R8 ;  /* 0x0000000a04087224 */ /* 0x000fca00078e0208 */
[----:B------:R1:W-:Y:S01]  /*1ed70*/  STL [R1+0x94], R8 ;  /* 0x0000940801007387 */ /* 0x0003e20000100800 */
[----:B------:R-:W-:-:S03]  /*1ed80*/  IMAD.HI.U32 R11, R0, R9, RZ ;  /* 0x00000009000b7227 */ /* 0x000fc600078e00ff */
[----:B------:R-:W5:Y:S01]  /*1ed90*/  LDL R39, [R1+0x685c] ;  /* 0x00685c0001277983 */ /* 0x000f620000100800 */
[----:B0-----:R-:W-:-:S04]  /*1eda0*/  IMAD.HI.U32 R12, R0, R7, RZ ;  /* 0x00000007000c7227 */ /* 0x001fc800078e00ff */
[----:B------:R-:W-:Y:S02]  /*1edb0*/  IMAD.MOV R11, RZ, RZ, -R11 ;  /* 0x000000ffff0b7224 */ /* 0x000fe400078e0a0b */
[----:B------:R-:W-:Y:S02]  /*1edc0*/  IMAD.MOV R12, RZ, RZ, -R12 ;  /* 0x000000ffff0c7224 */ /* 0x000fe400078e0a0c */
[----:B------:R-:W-:Y:S01]  /*1edd0*/  IMAD R9, R4, R11, R9 ;  /* 0x0000000b04097224 */ /* 0x000fe200078e0209 */
[----:B------:R-:W-:Y:S02]  /*1ede0*/  IABS R13, R40 ;  /* 0x00000028000d7213 */ /* 0x000fe40000000000 */
[----:B------:R-:W5:Y:S03]  /*1edf0*/  LDL R40, [R1+0x6860] ;  /* 0x0068600001287983 */ /* 0x000f660000100800 */
[----:B------:R-:W-:Y:S01]  /*1ee00*/  IMAD.HI.U32 R14, R0, R13, RZ ;  /* 0x0000000d000e7227 */ /* 0x000fe200078e00ff */
[----:B-1----:R-:W-:-:S02]  /*1ee10*/  IABS R8, R43 ;  /* 0x0000002b00087213 */ /* 0x002fc40000000000 */
[----:B------:R-:W5:Y:S01]  /*1ee20*/  LDL R43, [R1+0x6864] ;  /* 0x00686400012b7983 */ /* 0x000f620000100800 */
[----:B------:R-:W-:Y:S02]  /*1ee30*/  IMAD.MOV R14, RZ, RZ, -R14 ;  /* 0x000000ffff0e7224 */ /* 0x000fe400078e0a0e */
[C---:B------:R-:W-:Y:S01]  /*1ee40*/  IMAD R7, R4.reuse, R12, R7 ;  /* 0x0000000c04077224 */ /* 0x040fe200078e0207 */
[----:B------:R-:W-:Y:S01]  /*1ee50*/  IABS R10, R38 ;  /* 0x00000026000a7213 */ /* 0x000fe20000000000 */
[----:B------:R-:W-:Y:S01]  /*1ee60*/  IMAD R13, R4, R14, R13 ;  /* 0x0000000e040d7224 */ /* 0x000fe200078e020d */
[----:B------:R0:W-:Y:S03]  /*1ee70*/  STL [R1+0x90], R9 ;  /* 0x0000900901007387 */ /* 0x0001e60000100800 */
[----:B------:R-:W-:-:S04]  /*1ee80*/  IMAD.HI.U32 R11, R0, R10, RZ ;  /* 0x0000000a000b7227 */ /* 0x000fc800078e00ff */
[----:B------:R-:W-:Y:S02]  /*1ee90*/  IMAD.MOV R11, RZ, RZ, -R11 ;  /* 0x000000ffff0b7224 */ /* 0x000fe400078e0a0b */
[----:B0-----:R-:W-:-:S04]  /*1eea0*/  IMAD.HI.U32 R9, R0, R8, RZ ;  /* 0x0000000800097227 */ /* 0x001fc800078e00ff */
[----:B------:R-:W-:Y:S02]  /*1eeb0*/  IMAD.MOV R9, RZ, RZ, -R9 ;  /* 0x000000ffff097224 */ /* 0x000fe400078e0a09 */
[C---:B------:R-:W-:Y:S02]  /*1eec0*/  IMAD R10, R4.reuse, R11, R10 ;  /* 0x0000000b040a7224 */ /* 0x040fe400078e020a */
[----:B------:R-:W-:Y:S01]  /*1eed0*/  IMAD R8, R4, R9, R8 ;  /* 0x0000000904087224 */ /* 0x000fe200078e0208 */
[----:B---3--:R-:W-:Y:S02]  /*1eee0*/  IABS R12, R44 ;  /* 0x0000002c000c7213 */ /* 0x008fe40000000000 */
[----:B------:R-:W3:Y:S04]  /*1eef0*/  LDL R44, [R1+0x6868] ;  /* 0x00686800012c7983 */ /* 0x000ee80000100800 */
[----:B------:R4:W-:Y:S04]  /*1ef00*/  STL [R1+0x8c], R7 ;  /* 0x00008c0701007387 */ /* 0x0009e80000100800 */
[----:B------:R-:W-:Y:S01]  /*1ef10*/  STL [R1+0x88], R13 ;  /* 0x0000880d01007387 */ /* 0x000fe20000100800 */
[----:B----4-:R-:W-:-:S03]  /*1ef20*/  IABS R7, R45 ;  /* 0x0000002d00077213 */ /* 0x010fc60000000000 */
[----:B------:R-:W4:Y:S04]  /*1ef30*/  LDL R45, [R1+0x686c] ;  /* 0x00686c00012d7983 */ /* 0x000f280000100800 */
[----:B------:R2:W-:Y:S04]  /*1ef40*/  STL [R1+0x84], R10 ;  /* 0x0000840a01007387 */ /* 0x0005e80000100800 */
[----:B------:R0:W-:Y:S01]  /*1ef50*/  STL [R1+0x80], R8 ;  /* 0x0000800801007387 */ /* 0x0001e20000100800 */
[----:B--2---:R-:W-:-:S03]  /*1ef60*/  IABS R10, R46 ;  /* 0x0000002e000a7213 */ /* 0x004fc60000000000 */
[----:B------:R-:W2:Y:S01]  /*1ef70*/  LDL R46, [R1+0x6870] ;  /* 0x00687000012e7983 */ /* 0x000ea20000100800 */
[----:B------:R-:W-:-:S04]  /*1ef80*/  IMAD.HI.U32 R11, R0, R12, RZ ;  /* 0x0000000c000b7227 */ /* 0x000fc800078e00ff */
[----:B------:R-:W-:-:S04]  /*1ef90*/  IMAD.HI.U32 R13, R0, R7, RZ ;  /* 0x00000007000d7227 */ /* 0x000fc800078e00ff */
[----:B------:R-:W-:Y:S02]  /*1efa0*/  IMAD.MOV R11, RZ, RZ, -R11 ;  /* 0x000000ffff0b7224 */ /* 0x000fe400078e0a0b */
[----:B------:R-:W-:Y:S02]  /*1efb0*/  IMAD.MOV R13, RZ, RZ, -R13 ;  /* 0x000000ffff0d7224 */ /* 0x000fe400078e0a0d */
[----:B------:R-:W-:Y:S01]  /*1efc0*/  IMAD R14, R4, R11, R12 ;  /* 0x0000000b040e7224 */ /* 0x000fe200078e020c */
[----:B-----5:R-:W-:Y:S01]  /*1efd0*/  IABS R9, R39 ;  /* 0x0000002700097213 */ /* 0x020fe20000000000 */
[----:B------:R-:W-:-:S03]  /*1efe0*/  IMAD.HI.U32 R11, R0, R10, RZ ;  /* 0x0000000a000b7227 */ /* 0x000fc600078e00ff */
[----:B------:R1:W-:Y:S01]  /*1eff0*/  STL [R1+0x7c], R14 ;  /* 0x00007c0e01007387 */ /* 0x0003e20000100800 */
[----:B------:R-:W-:Y:S02]  /*1f000*/  IMAD R13, R4, R13, R7 ;  /* 0x0000000d040d7224 */ /* 0x000fe400078e0207 */
[----:B------:R-:W-:-:S04]  /*1f010*/  IMAD.HI.U32 R12, R0, R9, RZ ;  /* 0x00000009000c7227 */ /* 0x000fc800078e00ff */
[----:B------:R-:W-:Y:S02]  /*1f020*/  IMAD.MOV R11, RZ, RZ, -R11 ;  /* 0x000000ffff0b7224 */ /* 0x000fe400078e0a0b */
[----:B------:R-:W-:Y:S01]  /*1f030*/  IMAD.MOV R12, RZ, RZ, -R12 ;  /* 0x000000ffff0c7224 */ /* 0x000fe200078e0a0c */
[----:B0-----:R-:W-:-:S05]  /*1f040*/  IABS R8, R40 ;  /* 0x0000002800087213 */ /* 0x001fca0000000000 */
[----:B-1----:R-:W-:Y:S01]  /*1f050*/  IMAD.HI.U32 R14, R0, R8, RZ ;  /* 0x00000008000e7227 */ /* 0x002fe200078e00ff */
[----:B------:R-:W-:Y:S02]  /*1f060*/  IABS R7, R43 ;  /* 0x0000002b00077213 */ /* 0x000fe40000000000 */
[----:B------:R-:W5:Y:S01]  /*1f070*/  LDL R43, [R1+0x6878] ;  /* 0x00687800012b7983 */ /* 0x000f620000100800 */
[----:B------:R-:W-:-:S03]  /*1f080*/  IMAD R11, R4, R11, R10 ;  /* 0x0000000b040b7224 */ /* 0x000fc600078e020a */
[----:B------:R0:W-:Y:S01]  /*1f090*/  STL [R1+0x78], R13 ;  /* 0x0000780d01007387 */ /* 0x0001e20000100800 */
[----:B------:R-:W-:-:S03]  /*1f0a0*/  IMAD R10, R4, R12, R9 ;  /* 0x0000000c040a7224 */ /* 0x000fc600078e0209 */
[----:B------:R-:W5:Y:S01]  /*1f0b0*/  LDL R39, [R1+0x687c] ;  /* 0x00687c0001277983 */ /* 0x000f620000100800 */
[----:B0-----:R-:W-:-:S03]  /*1f0c0*/  IMAD.MOV R13, RZ, RZ, -R14 ;  /* 0x000000ffff0d7224 */ /* 0x001fc600078e0a0e */
[----:B------:R-:W-:Y:S01]  /*1f0d0*/  STL [R1+0x74], R11 ;  /* 0x0000740b01007387 */ /* 0x000fe20000100800 */
[----:B------:R-:W-:-:S03]  /*1f0e0*/  IMAD R9, R4, R13, R8 ;  /* 0x0000000d04097224 */ /* 0x000fc600078e0208 */
[----:B------:R0:W-:Y:S04]  /*1f0f0*/  STL [R1+0x70], R10 ;  /* 0x0000700a01007387 */ /* 0x0001e80000100800 */
[----:B------:R4:W-:Y:S04]  /*1f100*/  STL [R1+0x6c], R9 ;  /* 0x00006c0901007387 */ /* 0x0009e80000100800 */
[----:B------:R-:W5:Y:S01]  /*1f110*/  LDL R40, [R1+0x6880] ;  /* 0x0068800001287983 */ /* 0x000f620000100800 */
[----:B0-----:R-:W-:Y:S01]  /*1f120*/  IMAD.HI.U32 R10, R0, R7, RZ ;  /* 0x00000007000a7227 */ /* 0x001fe200078e00ff */
[----:B---3--:R-:W-:-:S02]  /*1f130*/  IABS R14, R44 ;  /* 0x0000002c000e7213 */ /* 0x008fc40000000000 */
[----:B------:R-:W3:Y:S01]  /*1f140*/  LDL R44, [R1+0x6884] ;  /* 0x00688400012c7983 */ /* 0x000ee20000100800 */
[----:B------:R-:W-:Y:S01]  /*1f150*/  IMAD.MOV R13, RZ, RZ, -R10 ;  /* 0x000000ffff0d7224 */ /* 0x000fe200078e0a0a */
[----:B----4-:R-:W-:Y:S02]  /*1f160*/  IABS R9, R45 ;  /* 0x0000002d00097213 */ /* 0x010fe40000000000 */
[----:B------:R-:W4:Y:S01]  /*1f170*/  LDL R45, [R1+0x6888] ;  /* 0x00688800012d7983 */ /* 0x000f220000100800 */
[----:B------:R-:W-:-:S03]  /*1f180*/  IMAD R7, R4, R13, R7 ;  /* 0x0000000d04077224 */ /* 0x000fc600078e0207 */
[----:B------:R0:W-:Y:S04]  /*1f190*/  STL [R1+0x6ad8], R3 ;  /* 0x006ad80301007387 */ /* 0x0001e80000100800 */
[----:B------:R1:W-:Y:S01]  /*1f1a0*/  STL [R1+0x6b04], R7 ;  /* 0x006b040701007387 */ /* 0x0003e20000100800 */
[----:B--2---:R-:W-:-:S03]  /*1f1b0*/  IABS R11, R46 ;  /* 0x0000002e000b7213 */ /* 0x004fc60000000000 */
[----:B------:R-:W2:Y:S01]  /*1f1c0*/  LDL R46, [R1+0x688c] ;  /* 0x00688c00012e7983 */ /* 0x000ea20000100800 */
[----:B------:R-:W-:Y:S01]  /*1f1d0*/  IMAD.MOV.U32 R8, RZ, RZ, R14 ;  /* 0x000000ffff087224 */ /* 0x000fe200078e000e */
[----:B------:R-:W-:Y:S01]  /*1f1e0*/  IABS R12, R3 ;  /* 0x00000003000c7213 */ /* 0x000fe20000000000 */
[----:B------:R-:W-:Y:S02]  /*1f1f0*/  IMAD.MOV.U32 R10, RZ, RZ, R11 ;  /* 0x000000ffff0a7224 */ /* 0x000fe400078e000b */
[----:B------:R-:W-:-:S04]  /*1f200*/  IMAD.HI.U32 R14, R0, R8, RZ ;  /* 0x00000008000e7227 */ /* 0x000fc800078e00ff */
[----:B------:R-:W-:Y:S02]  /*1f210*/  IMAD.MOV.U32 R11, RZ, RZ, R12 ;  /* 0x000000ffff0b7224 */ /* 0x000fe400078e000c */
[----:B------:R-:W-:Y:S02]  /*1f220*/  IMAD.MOV R12, RZ, RZ, -R14 ;  /* 0x000000ffff0c7224 */ /* 0x000fe400078e0a0e */
[----:B------:R-:W-:-:S04]  /*1f230*/  IMAD.HI.U32 R13, R0, R9, RZ ;  /* 0x00000009000d7227 */ /* 0x000fc800078e00ff */
[----:B------:R-:W-:-:S04]  /*1f240*/  IMAD.HI.U32 R14, R0, R10, RZ ;  /* 0x0000000a000e7227 */ /* 0x000fc800078e00ff */
[----:B------:R-:W-:-:S04]  /*1f250*/  IMAD.HI.U32 R15, R0, R11, RZ ;  /* 0x0000000b000f7227 */ /* 0x000fc800078e00ff */
[C---:B0-----:R-:W-:Y:S02]  /*1f260*/  IMAD R3, R4.reuse, R12, R8 ;  /* 0x0000000c04037224 */ /* 0x041fe400078e0208 */
[----:B------:R-:W-:Y:S02]  /*1f270*/  IMAD.MOV R8, RZ, RZ, -R13 ;  /* 0x000000ffff087224 */ /* 0x000fe400078e0a0d */
[----:B------:R-:W-:Y:S02]  /*1f280*/  IMAD.MOV R13, RZ, RZ, -R14 ;  /* 0x000000ffff0d7224 */ /* 0x000fe400078e0a0e */
[----:B------:R-:W-:Y:S01]  /*1f290*/  IMAD.MOV R14, RZ, RZ, -R15 ;  /* 0x000000ffff0e7224 */ /* 0x000fe200078e0a0f */
[----:B------:R0:W-:Y:S01]  /*1f2a0*/  STL [R1+0xa8], R3 ;  /* 0x0000a80301007387 */ /* 0x0001e20000100800 */
[C---:B------:R-:W-:Y:S02]  /*1f2b0*/  IMAD R8, R4.reuse, R8, R9 ;  /* 0x0000000804087224 */ /* 0x040fe400078e0209 */
[----:B-1----:R-:W-:-:S02]  /*1f2c0*/  IMAD R7, R4, R13, R10 ;  /* 0x0000000d04077224 */ /* 0x002fc400078e020a */
[----:B0-----:R-:W-:Y:S01]  /*1f2d0*/  IMAD R3, R4, R14, R11 ;  /* 0x0000000e04037224 */ /* 0x001fe200078e020b */
[----:B-----5:R-:W-:Y:S02]  /*1f2e0*/  IABS R12, R43 ;  /* 0x0000002b000c7213 */ /* 0x020fe40000000000 */
[----:B------:R-:W5:Y:S01]  /*1f2f0*/  LDL R43, [R1+0x6890] ;  /* 0x00689000012b7983 */ /* 0x000f620000100800 */
[----:B------:R-:W-:-:S03]  /*1f300*/  IABS R15, R39 ;  /* 0x00000027000f7213 */ /* 0x000fc60000000000 */
[----:B------:R0:W-:Y:S01]  /*1f310*/  STL [R1+0xa4], R8 ;  /* 0x0000a40801007387 */ /* 0x0001e20000100800 */
[----:B------:R-:W-:-:S03]  /*1f320*/  IMAD.HI.U32 R10, R0, R12, RZ ;  /* 0x0000000c000a7227 */ /* 0x000fc600078e00ff */
[----:B------:R-:W-:Y:S04]  /*1f330*/  STL [R1+0xa0], R7 ;  /* 0x0000a00701007387 */ /* 0x000fe80000100800 */
[----:B------:R1:W-:Y:S01]  /*1f340*/  STL [R1+0x9c], R3 ;  /* 0x00009c0301007387 */ /* 0x0003e20000100800 */
[----:B0-----:R-:W-:Y:S02]  /*1f350*/  IMAD.MOV.U32 R8, RZ, RZ, R15 ;  /* 0x000000ffff087224 */ /* 0x001fe400078e000f */
[----:B------:R-:W-:Y:S02]  /*1f360*/  IMAD.MOV R14, RZ, RZ, -R10 ;  /* 0x000000ffff0e7224 */ /* 0x000fe400078e0a0a */
[----:B------:R-:W-:-:S04]  /*1f370*/  IMAD.HI.U32 R15, R0, R8, RZ ;  /* 0x00000008000f7227 */ /* 0x000fc800078e00ff */
[----:B-1----:R-:W-:Y:S01]  /*1f380*/  IMAD R3, R4, R14, R12 ;  /* 0x0000000e04037224 */ /* 0x002fe200078e020c */
[----:B---3--:R-:W-:Y:S02]  /*1f390*/  IABS R11, R44 ;  /* 0x0000002c000b7213 */ /* 0x008fe40000000000 */
[----:B------:R-:W3:Y:S03]  /*1f3a0*/  LDL R44, [R1+0x6898] ;  /* 0x00689800012c7983 */ /* 0x000ee60000100800 */
[----:B------:R-:W-:Y:S01]  /*1f3b0*/  IMAD.MOV.U32 R10, RZ, RZ, R11 ;  /* 0x000000ffff0a7224 */ /* 0x000fe200078e000b */
[----:B----4-:R-:W-:Y:S02]  /*1f3c0*/  IABS R13, R45 ;  /* 0x0000002d000d7213 */ /* 0x010fe40000000000 */
[----:B------:R-:W4:Y:S03]  /*1f3d0*/  LDL R45, [R1+0x689c] ;  /* 0x00689c00012d7983 */ /* 0x000f260000100800 */
[----:B------:R-:W-:-:S02]  /*1f3e0*/  IMAD.MOV.U32 R11, RZ, RZ, R13 ;  /* 0x000000ffff0b7224 */ /* 0x000fc400078e000d */
[----:B------:R-:W-:Y:S01]  /*1f3f0*/  IMAD.MOV R13, RZ, RZ, -R15 ;  /* 0x000000ffff0d7224 */ /* 0x000fe200078e0a0f */
[----:B------:R-:W-:Y:S02]  /*1f400*/  IABS R9, R40 ;  /* 0x0000002800097213 */ /* 0x000fe40000000000 */
[----:B------:R-:W4:Y:S01]  /*1f410*/  LDL R40, [R1+0x6894] ;  /* 0x0068940001287983 */ /* 0x000f220000100800 */
[----:B------:R-:W-:-:S03]  /*1f420*/  IMAD R8, R4, R13, R8 ;  /* 0x0000000d04087224 */ /* 0x000fc600078e0208 */
[----:B------:R0:W-:Y:S04]  /*1f430*/  STL [R1+0x98], R3 ;  /* 0x0000980301007387 */ /* 0x0001e80000100800 */
[----:B------:R-:W-:Y:S01]  /*1f440*/  STL [R1+0x6af4], R8 ;  /* 0x006af40801007387 */ /* 0x000fe20000100800 */
[----:B--2---:R-:W-:-:S03]  /*1f450*/  IABS R12, R46 ;  /* 0x0000002e000c7213 */ /* 0x004fc60000000000 */
[----:B------:R-:W2:Y:S01]  /*1f460*/  LDL R46, [R1+0x68a0] ;  /* 0x0068a000012e7983 */ /* 0x000ea20000100800 */
[----:B------:R-:W-:-:S04]  /*1f470*/  IMAD.HI.U32 R14, R0, R9, RZ ;  /* 0x00000009000e7227 */ /* 0x000fc800078e00ff */
[----:B------:R-:W-:-:S04]  /*1f480*/  IMAD.HI.U32 R15, R0, R10, RZ ;  /* 0x0000000a000f7227 */ /* 0x000fc800078e00ff */
[----:B------:R-:W-:-:S04]  /*1f490*/  IMAD.HI.U32 R16, R0, R11, RZ ;  /* 0x0000000b00107227 */ /* 0x000fc800078e00ff */
[----:B------:R-:W-:Y:S02]  /*1f4a0*/  IMAD.MOV R13, RZ, RZ, -R14 ;  /* 0x000000ffff0d7224 */ /* 0x000fe400078e0a0e */
[----:B------:R-:W-:Y:S02]  /*1f4b0*/  IMAD.MOV R14, RZ, RZ, -R15 ;  /* 0x000000ffff0e7224 */ /* 0x000fe400078e0a0f */
[----:B------:R-:W-:Y:S02]  /*1f4c0*/  IMAD.MOV R15, RZ, RZ, -R16 ;  /* 0x000000ffff0f7224 */ /* 0x000fe400078e0a10 */
[C---:B------:R-:W-:Y:S02]  /*1f4d0*/  IMAD R9, R4.reuse, R13, R9 ;  /* 0x0000000d04097224 */ /* 0x040fe400078e0209 */
[C---:B------:R-:W-:Y:S02]  /*1f4e0*/  IMAD R10, R4.reuse, R14, R10 ;  /* 0x0000000e040a7224 */ /* 0x040fe400078e020a */
[----:B------:R-:W-:-:S02]  /*1f4f0*/  IMAD R11, R4, R15, R11 ;  /* 0x0000000f040b7224 */ /* 0x000fc400078e020b */
[----:B------:R-:W-:-:S04]  /*1f500*/  IMAD.HI.U32 R15, R0, R12, RZ ;  /* 0x0000000c000f7227 */ /* 0x000fc800078e00ff */
[----:B------:R-:W-:-:S04]  /*1f510*/  IMAD.MOV R18, RZ, RZ, -R15 ;  /* 0x000000ffff127224 */ /* 0x000fc800078e0a0f */
[----:B------:R-:W-:Y:S01]  /*1f520*/  IMAD R12, R4, R18, R12 ;  /* 0x00000012040c7224 */ /* 0x000fe200078e020c */
[----:B-----5:R-:W-:Y:S02]  /*1f530*/  IABS R16, R43 ;  /* 0x0000002b00107213 */ /* 0x020fe40000000000 */
[----:B------:R-:W5:Y:S03]  /*1f540*/  LDL R43, [R1+0x68a4] ;  /* 0x0068a400012b7983 */ /* 0x000f660000100800 */
[----:B------:R-:W-:Y:S01]  /*1f550*/  IMAD.MOV.U32 R13, RZ, RZ, R16 ;  /* 0x000000ffff0d7224 */ /* 0x000fe200078e0010 */
[----:B------:R-:W-:Y:S04]  /*1f560*/  STL [R1+0x6ae0], R9 ;  /* 0x006ae00901007387 */ /* 0x000fe80000100800 */
[----:B------:R-:W-:Y:S01]  /*1f570*/  STL [R1+0x6ae4], R10 ;  /* 0x006ae40a01007387 */ /* 0x000fe20000100800 */
[----:B------:R-:W-:-:S03]  /*1f580*/  IMAD.HI.U32 R19, R0, R13, RZ ;  /* 0x0000000d00137227 */ /* 0x000fc600078e00ff */
[----:B------:R-:W-:Y:S01]  /*1f590*/  STL [R1+0x6ae8], R11 ;  /* 0x006ae80b01007387 */ /* 0x000fe20000100800 */
[----:B---3--:R-:W-:-:S03]  /*1f5a0*/  IABS R16, R44 ;  /* 0x0000002c00107213 */ /* 0x008fc60000000000 */
[----:B------:R-:W3:Y:S02]  /*1f5b0*/  LDL R44, [R1+0x68ac] ;  /* 0x0068ac00012c7983 */ /* 0x000ee40000100800 */
[----:B------:R-:W-:Y:S01]  /*1f5c0*/  IMAD.MOV.U32 R15, RZ, RZ, R16 ;  /* 0x000000ffff0f7224 */ /* 0x000fe200078e0010 */
[----:B----4-:R-:W-:Y:S02]  /*1f5d0*/  IABS R17, R45 ;  /* 0x0000002d00117213 */ /* 0x010fe40000000000 */
[----:B------:R-:W4:Y:S03]  /*1f5e0*/  LDL R45, [R1+0x68b0] ;  /* 0x0068b000012d7983 */ /* 0x000f260000100800 */
[----:B------:R-:W-:Y:S02]  /*1f5f0*/  IMAD.MOV.U32 R16, RZ, RZ, R17 ;  /* 0x000000ffff107224 */ /* 0x000fe400078e0011 */
[----:B------:R-:W-:Y:S01]  /*1f600*/  IMAD.MOV R17, RZ, RZ, -R19 ;  /* 0x000000ffff117224 */ /* 0x000fe200078e0a13 */
[----:B------:R-:W-:-:S02]  /*1f610*/  IABS R14, R40 ;  /* 0x00000028000e7213 */ /* 0x000fc40000000000 */
[----:B------:R-:W4:Y:S01]  /*1f620*/  LDL R40, [R1+0x68a8] ;  /* 0x0068a80001287983 */ /* 0x000f220000100800 */
[----:B------:R-:W-:-:S03]  /*1f630*/  IMAD R13, R4, R17, R13 ;  /* 0x00000011040d7224 */ /* 0x000fc600078e020d */
[----:B------:R-:W-:Y:S04]  /*1f640*/  STL [R1+0x6aec], R12 ;  /* 0x006aec0c01007387 */ /* 0x000fe80000100800 */
        /* <DEDUP_REMOVED lines=18> */
[----:B------:R-:W-:Y:S03]  /*1f770*/  STL [R1+0x6af8], R14 ;  /* 0x006af80e01007387 */ /* 0x000fe60000100800 */
[----:B------:R-:W-:Y:S01]  /*1f780*/  IMAD.HI.U32 R24, R0, R18, RZ ;  /* 0x0000001200187227 */ /* 0x000fe200078e00ff */
[----:B------:R-:W-:Y:S04]  /*1f790*/  STL [R1+0x6ad0], R15 ;  /* 0x006ad00f01007387 */ /* 0x000fe80000100800 */
[----:B------:R-:W-:Y:S04]  /*1f7a0*/  STL [R1+0x6ad4], R16 ;  /* 0x006ad41001007387 */ /* 0x000fe80000100800 */
[----:B------:R-:W5:Y:S01]  /*1f7b0*/  LDL R38, [R1+0x68bc] ;  /* 0x0068bc0001267983 */ /* 0x000f620000100800 */
[----:B---3--:R-:W-:-:S03]  /*1f7c0*/  IABS R21, R44 ;  /* 0x0000002c00157213 */ /* 0x008fc60000000000 */
[----:B------:R-:W3:Y:S02]  /*1f7d0*/  LDL R44, [R1+0x68c0] ;  /* 0x0068c000012c7983 */ /* 0x000ee40000100800 */
[----:B------:R-:W-:Y:S01]  /*1f7e0*/  IMAD.MOV.U32 R20, RZ, RZ, R21 ;  /* 0x000000ffff147224 */ /* 0x000fe200078e0015 */
[----:B----4-:R-:W-:Y:S02]  /*1f7f0*/  IABS R22, R45 ;  /* 0x0000002d00167213 */ /* 0x010fe40000000000 */
[----:B------:R-:W4:Y:S03]  /*1f800*/  LDL R45, [R1+0x68c4] ;  /* 0x0068c400012d7983 */ /* 0x000f260000100800 */
[----:B------:R-:W-:Y:S02]  /*1f810*/  IMAD.MOV.U32 R21, RZ, RZ, R22 ;  /* 0x000000ffff157224 */ /* 0x000fe400078e0016 */
[----:B------:R-:W-:-:S04]  /*1f820*/  IMAD.MOV R22, RZ, RZ, -R24 ;  /* 0x000000ffff167224 */ /* 0x000fc800078e0a18 */
[----:B------:R-:W-:Y:S01]  /*1f830*/  IMAD R18, R4, R22, R18 ;  /* 0x0000001604127224 */ /* 0x000fe200078e0212 */
[----:B------:R-:W-:Y:S04]  /*1f840*/  STL [R1+0x6adc], R17 ;  /* 0x006adc1101007387 */ /* 0x000fe80000100800 */
[----:B------:R-:W-:Y:S01]  /*1f850*/  STL [R1+0x6afc], R18 ;  /* 0x006afc1201007387 */ /* 0x000fe20000100800 */
[----:B------:R-:W-:Y:S01]  /*1f860*/  IABS R19, R40 ;  /* 0x0000002800137213 */ /* 0x000fe20000000000 */
[----:B------:R-:W-:Y:S02]  /*1f870*/  IMAD.HI.U32 R25, R0, R21, RZ ;  /* 0x0000001500197227 */ /* 0x000fe400078e00ff */
[----:B------:R-:W4:Y:S01]  /*1f880*/  LDL R39, [R1+0x68cc] ;  /* 0x0068cc0001277983 */ /* 0x000f220000100800 */
[----:B--2---:R-:W-:-:S03]  /*1f890*/  IABS R22, R46 ;  /* 0x0000002e00167213 */ /* 0x004fc60000000000 */
[----:B------:R-:W2:Y:S04]  /*1f8a0*/  LDL R40, [R1+0x68d0] ;  /* 0x0068d00001287983 */ /* 0x000ea80000100800 */
[----:B------:R-:W2:Y:S01]  /*1f8b0*/  LDL R46, [R1+0x68c8] ;  /* 0x0068c800012e7983 */ /* 0x000ea20000100800 */
[----:B------:R-:W-:-:S04]  /*1f8c0*/  IMAD.HI.U32 R23, R0, R19, RZ ;  /* 0x0000001300177227 */ /* 0x000fc800078e00ff */
[----:B------:R-:W-:Y:S02]  /*1f8d0*/  IMAD.MOV R23, RZ, RZ, -R23 ;  /* 0x000000ffff177224 */ /* 0x000fe400078e0a17 */
[----:B------:R-:W-:Y:S02]  /*1f8e0*/  IMAD.MOV R25, RZ, RZ, -R25 ;  /* 0x000000ffff197224 */ /* 0x000fe400078e0a19 */
[C---:B------:R-:W-:Y:S02]  /*1f8f0*/  IMAD R19, R4.reuse, R23, R19 ;  /* 0x0000001704137224 */ /* 0x040fe400078e0213 */
[----:B------:R-:W-:Y:S02]  /*1f900*/  IMAD R21, R4, R25, R21 ;  /* 0x0000001904157224 */ /* 0x000fe400078e0215 */
[----:B------:R-:W-:-:S04]  /*1f910*/  IMAD.HI.U32 R25, R0, R22, RZ ;  /* 0x0000001600197227 */ /* 0x000fc800078e00ff */
[----:B------:R-:W-:Y:S01]  /*1f920*/  IMAD.MOV R28, RZ, RZ, -R25 ;  /* 0x000000ffff1c7224 */ /* 0x000fe200078e0a19 */
[----:B-----5:R-:W-:Y:S02]  /*1f930*/  IABS R26, R43 ;  /* 0x0000002b001a7213 */ /* 0x020fe40000000000 */
[----:B------:R-:W5:Y:S03]  /*1f940*/  LDL R43, [R1+0x68d4] ;  /* 0x0068d400012b7983 */ /* 0x000f660000100800 */
[----:B------:R-:W-:Y:S01]  /*1f950*/  IMAD.MOV.U32 R23, RZ, RZ, R26 ;  /* 0x000000ffff177224 */ /* 0x000fe200078e001a */
[----:B------:R-:W-:Y:S03]  /*1f960*/  STL [R1+0x6b00], R19 ;  /* 0x006b001301007387 */ /* 0x000fe60000100800 */
[----:B------:R-:W-:Y:S01]  /*1f970*/  IMAD.HI.U32 R29, R0, R23, RZ ;  /* 0x00000017001d7227 */ /* 0x000fe200078e00ff */
        /* <DEDUP_REMOVED lines=9> */
[----:B--2---:R-:W-:Y:S02]  /*1fa10*/  IABS R27, R46 ;  /* 0x0000002e001b7213 */ /* 0x004fe40000000000 */
[----:B------:R-:W2:Y:S01]  /*1fa20*/  LDL R46, [R1+0x68e0] ;  /* 0x0068e000012e7983 */ /* 0x000ea20000100800 */
[----:B------:R-:W-:-:S04]  /*1fa30*/  IMAD.HI.U32 R24, R0, R20, RZ ;  /* 0x0000001400187227 */ /* 0x000fc800078e00ff */
[----:B------:R-:W-:-:S04]  /*1fa40*/  IMAD.HI.U32 R29, R0, R25, RZ ;  /* 0x00000019001d7227 */ /* 0x000fc800078e00ff */
[----:B------:R-:W-:Y:S02]  /*1fa50*/  IMAD.MOV R24, RZ, RZ, -R24 ;  /* 0x000000ffff187224 */ /* 0x000fe400078e0a18 */
[----:B------:R-:W-:Y:S02]  /*1fa60*/  IMAD.MOV R29, RZ, RZ, -R29 ;  /* 0x000000ffff1d7224 */ /* 0x000fe400078e0a1d */
[C---:B------:R-:W-:Y:S01]  /*1fa70*/  IMAD R20, R4.reuse, R24, R20 ;  /* 0x0000001804147224 */ /* 0x040fe200078e0214 */
[----:B------:R-:W-:Y:S01]  /*1fa80*/  IABS R24, R38 ;  /* 0x0000002600187213 */ /* 0x000fe20000000000 */
[C---:B------:R-:W-:Y:S01]  /*1fa90*/  IMAD R25, R4.reuse, R29, R25 ;  /* 0x0000001d04197224 */ /* 0x040fe200078e0219 */
[----:B------:R-:W-:Y:S01]  /*1faa0*/  IABS R31, R39 ;  /* 0x00000027001f7213 */ /* 0x000fe20000000000 */
[----:B------:R-:W2:Y:S01]  /*1fab0*/  LDL R38, [R1+0x68e4] ;  /* 0x0068e40001267983 */ /* 0x000ea20000100800 */
[----:B------:R-:W-:Y:S01]  /*1fac0*/  IABS R29, R40 ;  /* 0x00000028001d7213 */ /* 0x000fe20000000000 */
[----:B------:R-:W-:-:S02]  /*1fad0*/  IMAD R22, R4, R28, R22 ;  /* 0x0000001c04167224 */ /* 0x000fc400078e0216 */
[----:B------:R-:W2:Y:S01]  /*1fae0*/  LDL R39, [R1+0x68e8] ;  /* 0x0068e80001277983 */ /* 0x000ea20000100800 */
[----:B------:R-:W-:-:S03]  /*1faf0*/  IMAD.HI.U32 R28, R0, R24, RZ ;  /* 0x00000018001c7227 */ /* 0x000fc600078e00ff */
[----:B------:R-:W2:Y:S01]  /*1fb00*/  LDL R40, [R1+0x68ec] ;  /* 0x0068ec0001287983 */ /* 0x000ea20000100800 */
[----:B------:R-:W-:-:S04]  /*1fb10*/  IMAD.HI.U32 R30, R0, R26, RZ ;  /* 0x0000001a001e7227 */ /* 0x000fc800078e00ff */
[----:B------:R-:W-:Y:S02]  /*1fb20*/  IMAD.MOV R28, RZ, RZ, -R28 ;  /* 0x000000ffff1c7224 */ /* 0x000fe400078e0a1c */
[----:B------:R-:W-:Y:S02]  /*1fb30*/  IMAD.MOV R30, RZ, RZ, -R30 ;  /* 0x000000ffff1e7224 */ /* 0x000fe400078e0a1e */
[C---:B------:R-:W-:Y:S02]  /*1fb40*/  IMAD R24, R4.reuse, R28, R24 ;  /* 0x0000001c04187224 */ /* 0x040fe400078e0218 */
[----:B------:R-:W-:Y:S02]  /*1fb50*/  IMAD R26, R4, R30, R26 ;  /* 0x0000001e041a7224 */ /* 0x000fe400078e021a */
[----:B------:R-:W-:Y:S02]  /*1fb60*/  IMAD.MOV.U32 R28, RZ, RZ, R31 ;  /* 0x000000ffff1c7224 */ /* 0x000fe400078e001f */
[----:B------:R-:W-:Y:S01]  /*1fb70*/  IMAD.HI.U32 R30, R0, R27, RZ ;  /* 0x0000001b001e7227 */ /* 0x000fe200078e00ff */
[----:B-----5:R-:W-:-:S03]  /*1fb80*/  IABS R31, R43 ;  /* 0x0000002b001f7213 */ /* 0x020fc60000000000 */
[----:B------:R-:W-:Y:S01]  /*1fb90*/  IMAD.HI.U32 R35, R0, R28, RZ ;  /* 0x0000001c00237227 */ /* 0x000fe200078e00ff */
[----:B------:R-:W5:Y:S03]  /*1fba0*/  LDL R43, [R1+0x68f4] ;  /* 0x0068f400012b7983 */ /* 0x000f660000100800 */
[----:B------:R-:W-:Y:S02]  /*1fbb0*/  IMAD.MOV R33, RZ, RZ, -R30 ;  /* 0x000000ffff217224 */ /* 0x000fe400078e0a1e */
[----:B------:R-:W-:Y:S02]  /*1fbc0*/  IMAD.MOV.U32 R30, RZ, RZ, R31 ;  /* 0x000000ffff1e7224 */ /* 0x000fe400078e001f */
[----:B0-----:R-:W-:-:S04]  /*1fbd0*/  IMAD.MOV.U32 R3, RZ, RZ, R34 ;  /* 0x000000ffff037224 */ /* 0x001fc800078e0022 */
[----:B------:R-:W-:Y:S01]  /*1fbe0*/  @!P0 IMAD.MOV R3, RZ, RZ, -R3 ;  /* 0x000000ffff038224 */ /* 0x000fe200078e0a03 */
[----:B---3--:R-:W-:Y:S02]  /*1fbf0*/  IABS R32, R44 ;  /* 0x0000002c00207213 */ /* 0x008fe40000000000 */
[----:B------:R-:W3:Y:S03]  /*1fc00*/  LDL R44, [R1+0x68f8] ;  /* 0x0068f800012c7983 */ /* 0x000ee60000100800 */
[----:B------:R-:W-:Y:S02]  /*1fc10*/  IMAD.MOV.U32 R31, RZ, RZ, R32 ;  /* 0x000000ffff1f7224 */ /* 0x000fe400078e0020 */
[----:B------:R-:W-:-:S04]  /*1fc20*/  IMAD.MOV R32, RZ, RZ, -R35 ;  /* 0x000000ffff207224 */ /* 0x000fc800078e0a23 */
[----:B------:R-:W-:Y:S01]  /*1fc30*/  IMAD R28, R4, R32, R28 ;  /* 0x00000020041c7224 */ /* 0x000fe200078e021c */
[----:B----4-:R-:W-:Y:S02]  /*1fc40*/  IABS R32, R45 ;  /* 0x0000002d00207213 */ /* 0x010fe40000000000 */
[----:B------:R-:W4:Y:S01]  /*1fc50*/  LDL R45, [R1+0x68fc] ;  /* 0x0068fc00012d7983 */ /* 0x000f220000100800 */
[----:B--2---:R-:W-:-:S03]  /*1fc60*/  IABS R37, R46 ;  /* 0x0000002e00257213 */ /* 0x004fc60000000000 */
[----:B------:R-:W2:Y:S04]  /*1fc70*/  LDL R46, [R1+0x6900] ;  /* 0x00690000012e7983 */ /* 0x000ea80000100800 */
[----:B------:R0:W-:Y:S04]  /*1fc80*/  STL [R1+0x290], R3 ;  /* 0x0002900301007387 */ /* 0x0001e80000100800 */
[----:B------:R-:W2:Y:S04]  /*1fc90*/  LDL R49, [R1+0x6904] ;  /* 0x0069040001317983 */ /* 0x000ea80000100800 */
[----:B------:R-:W2:Y:S04]  /*1fca0*/  LDL R50, [R1+0x6908] ;  /* 0x0069080001327983 */ /* 0x000ea80000100800 */
[----:B------:R-:W2:Y:S04]  /*1fcb0*/  LDL R52, [R1+0x690c] ;  /* 0x00690c0001347983 */ /* 0x000ea80000100800 */
[----:B------:R-:W2:Y:S04]  /*1fcc0*/  LDL R54, [R1+0x6910] ;  /* 0x0069100001367983 */ /* 0x000ea80000100800 */
[----:B------:R-:W2:Y:S01]  /*1fcd0*/  LDL R7, [R1+0x6918] ;  /* 0x0069180001077983 */ /* 0x000ea20000100800 */
[----:B------:R-:W-:-:S02]  /*1fce0*/  IMAD R27, R4, R33, R27 ;  /* 0x00000021041b7224 */ /* 0x000fc400078e021b */
[----:B------:R-:W-:Y:S01]  /*1fcf0*/  IMAD.HI.U32 R33, R0, R29, RZ ;  /* 0x0000001d00217227 */ /* 0x000fe200078e00ff */
[----:B------:R-:W-:Y:S01]  /*1fd00*/  ISETP.GT.U32.AND P0, PT, R4, R42, PT ;  /* 0x0000002a0400720c */ /* 0x000fe20003f04070 */
[----:B0-----:R-:W2:Y:S02]  /*1fd10*/  LDL R3, [R1+0x691c] ;  /* 0x00691c0001037983 */ /* 0x001ea40000100800 */
[C---:B------:R-:W-:Y:S02]  /*1fd20*/  IMAD.HI.U32 R36, R0.reuse, R31, RZ ;  /* 0x0000001f00247227 */ /* 0x040fe400078e00ff */
[----:B------:R-:W2:Y:S02]  /*1fd30*/  LDL R56, [R1+0x6920] ;  /* 0x0069200001387983 */ /* 0x000ea40000100800 */
[----:B------:R-:W-:-:S04]  /*1fd40*/  IMAD.HI.U32 R35, R0, R30, RZ ;  /* 0x0000001e00237227 */ /* 0x000fc800078e00ff */
[----:B------:R-:W-:Y:S02]  /*1fd50*/  IMAD.MOV R33, RZ, RZ, -R33 ;  /* 0x000000ffff217224 */ /* 0x000fe400078e0a21 */
[----:B------:R-:W-:Y:S02]  /*1fd60*/  IMAD.MOV R36, RZ, RZ, -R36 ;  /* 0x000000ffff247224 */ /* 0x000fe400078e0a24 */
[----:B------:R-:W-:Y:S02]  /*1fd70*/  IMAD.MOV R35, RZ, RZ, -R35 ;  /* 0x000000ffff237224 */ /* 0x000fe400078e0a23 */
[C---:B------:R-:W-:Y:S02]  /*1fd80*/  IMAD R29, R4.reuse, R33, R29 ;  /* 0x00000021041d7224 */ /* 0x040fe400078e021d */
[C---:B------:R-:W-:Y:S02]  /*1fd90*/  IMAD R31, R4.reuse, R36, R31 ;  /* 0x00000024041f7224 */ /* 0x040fe400078e021f */
[----:B------:R-:W-:Y:S01]  /*1fda0*/  IMAD R30, R4, R35, R30 ;  /* 0x00000023041e7224 */ /* 0x000fe200078e021e */
[----:B------:R-:W-:Y:S01]  /*1fdb0*/  IABS R35, R38 ;  /* 0x0000002600237213 */ /* 0x000fe20000000000 */
[----:B------:R-:W-:Y:S01]  /*1fdc0*/  IMAD.MOV.U32 R33, RZ, RZ, R37 ;  /* 0x000000ffff217224 */ /* 0x000fe200078e0025 */
[----:B------:R-:W-:Y:S01]  /*1fdd0*/  IABS R37, R39 ;  /* 0x0000002700257213 */ /* 0x000fe20000000000 */
[----:B------:R-:W-:Y:S01]  /*1fde0*/  IMAD.HI.U32 R36, R0, R32, RZ ;  /* 0x0000002000247227 */ /* 0x000fe200078e00ff */
[----:B------:R-:W-:-:S03]  /*1fdf0*/  IABS R38, R40 ;  /* 0x0000002800267213 */ /* 0x000fc60000000000 */
[----:B------:R-:W-:Y:S02]  /*1fe00*/  IMAD.MOV R39, RZ, RZ, -R36 ;  /* 0x000000ffff277224 */ /* 0x000fe400078e0a24 */
[----:B------:R-:W-:-:S04]  /*1fe10*/  IMAD.HI.U32 R40, R0, R33, RZ ;  /* 0x0000002100287227 */ /* 0x000fc800078e00ff */
[----:B------:R-:W-:Y:S02]  /*1fe20*/  IMAD.MOV.U32 R36, RZ, RZ, R37 ;  /* 0x000000ffff247224 */ /* 0x000fe400078e0025 */
[----:B------:R-:W-:Y:S02]  /*1fe30*/  IMAD.MOV.U32 R37, RZ, RZ, R38 ;  /* 0x000000ffff257224 */ /* 0x000fe400078e0026 */
[----:B------:R-:W-:Y:S02]  /*1fe40*/  IMAD R32, R4, R39, R32 ;  /* 0x0000002704207224 */ /* 0x000fe400078e0220 */
[----:B------:R-:W-:Y:S02]  /*1fe50*/  IMAD.MOV R38, RZ, RZ, -R40 ;  /* 0x000000ffff267224 */ /* 0x000fe400078e0a28 */
[----:B------:R-:W-:-:S04]  /*1fe60*/  IMAD.HI.U32 R39, R0, R35, RZ ;  /* 0x0000002300277227 */ /* 0x000fc800078e00ff */
[----:B------:R-:W-:-:S04]  /*1fe70*/  IMAD.HI.U32 R40, R0, R36, RZ ;  /* 0x0000002400287227 */ /* 0x000fc800078e00ff */
[----:B------:R-:W-:-:S04]  /*1fe80*/  IMAD.HI.U32 R41, R0, R37, RZ ;  /* 0x0000002500297227 */ /* 0x000fc800078e00ff */
[C---:B------:R-:W-:Y:S02]  /*1fe90*/  IMAD R33, R4.reuse, R38, R33 ;  /* 0x0000002604217224 */ /* 0x040fe400078e0221 */
[----:B------:R-:W-:Y:S02]  /*1fea0*/  IMAD.MOV R34, RZ, RZ, -R39 ;  /* 0x000000ffff227224 */ /* 0x000fe400078e0a27 */
[----:B------:R-:W-:Y:S02]  /*1feb0*/  IMAD.MOV R38, RZ, RZ, -R40 ;  /* 0x000000ffff267224 */ /* 0x000fe400078e0a28 */
[----:B------:R-:W-:Y:S02]  /*1fec0*/  IMAD.MOV R39, RZ, RZ, -R41 ;  /* 0x000000ffff277224 */ /* 0x000fe400078e0a29 */
[C---:B------:R-:W-:Y:S02]  /*1fed0*/  IMAD R34, R4.reuse, R34, R35 ;  /* 0x0000002204227224 */ /* 0x040fe400078e0223 */
[----:B------:R-:W-:-:S02]  /*1fee0*/  IMAD R35, R4, R38, R36 ;  /* 0x0000002604237224 */ /* 0x000fc400078e0224 */
[----:B------:R-:W-:Y:S01]  /*1fef0*/  IMAD R36, R4, R39, R37 ;  /* 0x0000002704247224 */ /* 0x000fe200078e0225 */
[----:B------:R-:W-:Y:S01]  /*1ff00*/  IABS R37, R53 ;  /* 0x0000003500257213 */ /* 0x000fe20000000000 */
[----:B------:R-:W-:Y:S01]  /*1ff10*/  @!P0 IMAD.IADD R42, R42, 0x1, -R4 ;  /* 0x000000012a2a8824 */ /* 0x000fe200078e0a04 */
[----:B-----5:R-:W-:Y:S01]  /*1ff20*/  IABS R38, R43 ;  /* 0x0000002b00267213 */ /* 0x020fe20000000000 */
[----:B------:R-:W5:Y:S02]  /*1ff30*/  LDL R53, [R1+0x6914] ;  /* 0x0069140001357983 */ /* 0x000f640000100800 */
[----:B------:R-:W-:Y:S01]  /*1ff40*/  IMAD.HI.U32 R43, R0, R37, RZ ;  /* 0x00000025002b7227 */ /* 0x000fe200078e00ff */
[----:B----4-:R-:W-:Y:S02]  /*1ff50*/  IABS R40, R45 ;  /* 0x0000002d00287213 */ /* 0x010fe40000000000 */
[----:B---3--:R-:W-:Y:S01]  /*1ff60*/  IABS R39, R44 ;  /* 0x0000002c00277213 */ /* 0x008fe20000000000 */
[----:B------:R-:W-:Y:S01]  /*1ff70*/  IMAD.MOV R43, RZ, RZ, -R43 ;  /* 0x000000ffff2b7224 */ /* 0x000fe200078e0a2b */
[----:B------:R-:W-:Y:S01]  /*1ff80*/  ISETP.GT.U32.AND P0, PT, R4, R42, PT ;  /* 0x0000002a0400720c */ /* 0x000fe20003f04070 */
[----:B------:R-:W-:-:S04]  /*1ff90*/  IMAD.HI.U32 R44, R0, R38, RZ ;  /* 0x00000026002c7227 */ /* 0x000fc800078e00ff */
[----:B------:R-:W-:-:S04]  /*1ffa0*/  IMAD.HI.U32 R45, R0, R40, RZ ;  /* 0x00000028002d7227 */ /* 0x000fc800078e00ff */
[C---:B------:R-:W-:Y:S02]  /*1ffb0*/  IMAD R37, R4.reuse, R43, R37 ;  /* 0x0000002b04257224 */ /* 0x040fe400078e0225 */
[----:B------:R-:W-:Y:S02]  /*1ffc0*/  IMAD.MOV R44, RZ, RZ, -R44 ;  /* 0x000000ffff2c7224 */ /* 0x000fe400078e0a2c */
[----:B------:R-:W-:Y:S02]  /*1ffd0*/  IMAD.MOV R45, RZ, RZ, -R45 ;  /* 0x000000ffff2d7224 */ /* 0x000fe400078e0a2d */
[C---:B------:R-:W-:Y:S02]  /*1ffe0*/  IMAD R38, R4.reuse, R44, R38 ;  /* 0x0000002c04267224 */ /* 0x040fe400078e0226 */
[----:B------:R-:W-:Y:S02]  /*1fff0*/  IMAD R40, R4, R45, R40 ;  /* 0x0000002d04287224 */ /* 0x000fe400078e0228 */
[----:B------:R-:W-:-:S04]  /*20000*/  @!P0 IMAD.IADD R42, R42, 0x1, -R4 ;  /* 0x000000012a2a8824 */ /* 0x000fc800078e0a04 */
[----:B------:R-:W-:-:S04]  /*20010*/  IMAD.MOV.U32 R8, RZ, RZ, R42 ;  /* 0x000000ffff087224 */ /* 0x000fc800078e002a */
[----:B------:R-:W-:Y:S01]  /*20020*/  @!P4 IMAD.MOV R8, RZ, RZ, -R8 ;  /* 0x000000ffff08c224 */ /* 0x000fe200078e0a08 */
[----:B--2---:R-:W-:-:S05]  /*20030*/  IABS R41, R46 ;  /* 0x0000002e00297213 */ /* 0x004fca0000000000 */
[----:B------:R-:W-:-:S04]  /*20040*/  IMAD.HI.U32 R48, R0, R41, RZ ;  /* 0x0000002900307227 */ /* 0x000fc800078e00ff */
[----:B------:R-:W-:Y:S02]  /*20050*/  IMAD.MOV R43, RZ, RZ, -R48 ;  /* 0x000000ffff2b7224 */ /* 0x000fe400078e0a30 */
[----:B------:R-:W-:Y:S01]  /*20060*/  IMAD.HI.U32 R46, R0, R39, RZ ;  /* 0x00000027002e7227 */ /* 0x000fe200078e00ff */
[----:B------:R-:W-:-:S03]  /*20070*/  IABS R44, R50 ;  /* 0x00000032002c7213 */ /* 0x000fc60000000000 */
[C---:B------:R-:W-:Y:S01]  /*20080*/  IMAD R41, R4.reuse, R43, R41 ;  /* 0x0000002b04297224 */ /* 0x040fe200078e0229 */
[----:B------:R-:W-:Y:S01]  /*20090*/  IABS R43, R49 ;  /* 0x00000031002b7213 */ /* 0x000fe20000000000 */
[----:B------:R-:W-:Y:S01]  /*200a0*/  IMAD.MOV R46, RZ, RZ, -R46 ;  /* 0x000000ffff2e7224 */ /* 0x000fe200078e0a2e */
[----:B------:R-:W-:Y:S02]  /*200b0*/  IABS R45, R52 ;  /* 0x00000034002d7213 */ /* 0x000fe40000000000 */
[----:B------:R-:W-:Y:S01]  /*200c0*/  IABS R48, R54 ;  /* 0x0000003600307213 */ /* 0x000fe20000000000 */
[----:B------:R-:W-:Y:S01]  /*200d0*/  IMAD R39, R4, R46, R39 ;  /* 0x0000002e04277224 */ /* 0x000fe200078e0227 */
[----:B------:R-:W2:Y:S01]  /*200e0*/  LDL R54, [R1+0x6924] ;  /* 0x0069240001367983 */ /* 0x000ea20000100800 */
        /* <DEDUP_REMOVED lines=8> */
[C---:B------:R-:W-:Y:S02]  /*20170*/  IMAD R42, R4.reuse, R46, R43 ;  /* 0x0000002e042a7224 */ /* 0x040fe400078e022b */
[----:B------:R-:W-:-:S02]  /*20180*/  IMAD R43, R4, R49, R44 ;  /* 0x00000031042b7224 */ /* 0x000fc400078e022c */
[C---:B------:R-:W-:Y:S01]  /*20190*/  IMAD R44, R4.reuse, R50, R45 ;  /* 0x00000032042c7224 */ /* 0x040fe200078e022d */
[----:B------:R0:W-:Y:S01]  /*201a0*/  STL [R1+0x28c], R8 ;  /* 0x00028c0801007387 */ /* 0x0001e20000100800 */
[C---:B------:R-:W-:Y:S01]  /*201b0*/  IMAD R45, R4.reuse, R52, R48 ;  /* 0x00000034042d7224 */ /* 0x040fe200078e0230 */
[----:B------:R-:W-:Y:S02]  /*201c0*/  IABS R48, R7 ;  /* 0x0000000700307213 */ /* 0x000fe40000000000 */
[----:B------:R-:W3:Y:S04]  /*201d0*/  LDL R7, [R1+0x6938] ;  /* 0x0069380001077983 */ /* 0x000ee80000100800 */
[----:B------:R-:W4:Y:S04]  /*201e0*/  LDL R13, [R1+0x692c] ;  /* 0x00692c00010d7983 */ /* 0x000f280000100800 */
[----:B------:R-:W4:Y:S01]  /*201f0*/  LDL R11, [R1+0x6930] ;  /* 0x00693000010b7983 */ /* 0x000f220000100800 */
[----:B------:R-:W-:-:S03]  /*20200*/  ISETP.GT.U32.AND P0, PT, R4, R47, PT ;  /* 0x0000002f0400720c */ /* 0x000fc60003f04070 */
[----:B------:R-:W4:Y:S04]  /*20210*/  LDL R14, [R1+0x6928] ;  /* 0x00692800010e7983 */ /* 0x000f280000100800 */
[----:B------:R-:W4:Y:S04]  /*20220*/  LDL R10, [R1+0x6934] ;  /* 0x00693400010a7983 */ /* 0x000f280000100800 */
[----:B------:R-:W4:Y:S02]  /*20230*/  LDL.LU R12, [R1+0x10] ;  /* 0x00001000010c7983 */ /* 0x000f240000300800 */
[----:B------:R-:W-:-:S02]  /*20240*/  @!P0 IMAD.IADD R47, R47, 0x1, -R4 ;  /* 0x000000012f2f8824 */ /* 0x000fc400078e0a04 */
[----:B------:R-:W4:Y:S03]  /*20250*/  LDL.LU R16, [R1+0xc] ;  /* 0x00000c0001107983 */ /* 0x000f260000300800 */
[C---:B------:R-:W-:Y:S01]  /*20260*/  ISETP.GT.U32.AND P0, PT, R4.reuse, R47, PT ;  /* 0x0000002f0400720c */ /* 0x040fe20003f04070 */
[----:B0-----:R-:W4:Y:S01]  /*20270*/  LDL.LU R8, [R1+0x8] ;  /* 0x0000080001087983 */ /* 0x001f220000300800 */
[----:B------:R-:W-:Y:S02]  /*20280*/  ISETP.GT.U32.AND P4, PT, R4, R51, PT ;  /* 0x000000330400720c */ /* 0x000fe40003f84070 */
[----:B-----5:R-:W-:-:S09]  /*20290*/  IABS R53, R53 ;  /* 0x0000003500357213 */ /* 0x020fd20000000000 */
[--C-:B------:R-:W-:Y:S01]  /*202a0*/  @!P0 IMAD.IADD R47, R47, 0x1, -R4.reuse ;  /* 0x000000012f2f8824 */ /* 0x100fe200078e0a04 */
[----:B------:R-:W-:Y:S01]  /*202b0*/  ISETP.GT.U32.AND P0, PT, R4, R6, PT ;  /* 0x000000060400720c */ /* 0x000fe20003f04070 */
[----:B------:R-:W5:Y:S01]  /*202c0*/  LDL.LU R9, [R1+0x4] ;  /* 0x0000040001097983 */ /* 0x000f620000300800 */
[----:B------:R-:W-:Y:S02]  /*202d0*/  IMAD.MOV.U32 R46, RZ, RZ, R53 ;  /* 0x000000ffff2e7224 */ /* 0x000fe400078e0035 */
[----:B------:R-:W-:Y:S02]  /*202e0*/  @!P4 IMAD.IADD R51, R51, 0x1, -R4 ;  /* 0x000000013333c824 */ /* 0x000fe400078e0a04 */
[----:B------:R-:W-:Y:S01]  /*202f0*/  IMAD.HI.U32 R49, R0, R46, RZ ;  /* 0x0000002e00317227 */ /* 0x000fe200078e00ff */
[----:B------:R-:W-:Y:S02]  /*20300*/  IABS R50, R3 ;  /* 0x0000000300327213 */ /* 0x000fe40000000000 */
[----:B------:R-:W-:Y:S01]  /*20310*/  IABS R53, R56 ;  /* 0x0000003800357213 */ /* 0x000fe20000000000 */
[----:B------:R-:W-:-:S03]  /*20320*/  IMAD.MOV R49, RZ, RZ, -R49 ;  /* 0x000000ffff317224 */ /* 0x000fc600078e0a31 */
[----:B------:R-:W-:Y:S01]  /*20330*/  @!P0 IMAD.IADD R6, R6, 0x1, -R4 ;  /* 0x0000000106068824 */ /* 0x000fe200078e0a04 */
[C---:B------:R-:W-:Y:S01]  /*20340*/  ISETP.GT.U32.AND P0, PT, R4.reuse, R51, PT ;  /* 0x000000330400720c */ /* 0x040fe20003f04070 */
[----:B------:R-:W-:Y:S02]  /*20350*/  IMAD R46, R4, R49, R46 ;  /* 0x00000031042e7224 */ /* 0x000fe400078e022e */
[----:B------:R-:W-:Y:S02]  /*20360*/  IMAD.MOV.U32 R49, RZ, RZ, R50 ;  /* 0x000000ffff317224 */ /* 0x000fe400078e0032 */
[----:B------:R-:W-:Y:S02]  /*20370*/  IMAD.MOV.U32 R50, RZ, RZ, R53 ;  /* 0x000000ffff327224 */ /* 0x000fe400078e0035 */
[----:B------:R-:W-:-:S04]  /*20380*/  IMAD.HI.U32 R53, R0, R48, RZ ;  /* 0x0000003000357227 */ /* 0x000fc800078e00ff */
[----:B------:R-:W-:Y:S02]  /*20390*/  IMAD.MOV.U32 R3, RZ, RZ, R47 ;  /* 0x000000ffff037224 */ /* 0x000fe400078e002f */
[----:B------:R-:W-:Y:S02]  /*203a0*/  IMAD.MOV R47, RZ, RZ, -R53 ;  /* 0x000000ffff2f7224 */ /* 0x000fe400078e0a35 */
[----:B------:R-:W-:-:S04]  /*203b0*/  IMAD.HI.U32 R53, R0, R50, RZ ;  /* 0x0000003200357227 */ /* 0x000fc800078e00ff */
[----:B------:R-:W-:Y:S02]  /*203c0*/  IMAD R47, R4, R47, R48 ;  /* 0x0000002f042f7224 */ /* 0x000fe400078e0230 */
[----:B------:R-:W-:Y:S02]  /*203d0*/  @!P0 IMAD.IADD R51, R51, 0x1, -R4 ;  /* 0x0000000133338824 */ /* 0x000fe400078e0a04 */
[----:B------:R-:W-:Y:S02]  /*203e0*/  @!P1 IMAD.MOV R3, RZ, RZ, -R3 ;  /* 0x000000ffff039224 */ /* 0x000fe400078e0a03 */
[----:B------:R-:W-:Y:S02]  /*203f0*/  IMAD.MOV R53, RZ, RZ, -R53 ;  /* 0x000000ffff357224 */ /* 0x000fe400078e0a35 */
[----:B------:R-:W-:Y:S01]  /*20400*/  IMAD.MOV.U32 R56, RZ, RZ, R55 ;  /* 0x000000ffff387224 */ /* 0x000fe200078e0037 */
[----:B------:R0:W-:Y:S04]  /*20410*/  STL [R1+0x288], R3 ;  /* 0x0002880301007387 */ /* 0x0001e80000100800 */
[----:B0-----:R-:W5:Y:S01]  /*20420*/  LDL.LU R3, [R1] ;  /* 0x0000000001037983 */ /* 0x001f620000300800 */
[----:B--2---:R-:W-:Y:S01]  /*20430*/  IABS R52, R54 ;  /* 0x0000003600347213 */ /* 0x004fe20000000000 */
[----:B------:R-:W-:-:S04]  /*20440*/  IMAD.HI.U32 R54, R0, R49, RZ ;  /* 0x0000003100367227 */ /* 0x000fc800078e00ff */
[----:B------:R-:W-:Y:S02]  /*20450*/  IMAD.MOV R48, RZ, RZ, -R54 ;  /* 0x000000ffff307224 */ /* 0x000fe400078e0a36 */
[----:B------:R-:W-:-:S04]  /*20460*/  IMAD.HI.U32 R55, R0, R52, RZ ;  /* 0x0000003400377227 */ /* 0x000fc800078e00ff */
[C---:B------:R-:W-:Y:S02]  /*20470*/  IMAD R48, R4.reuse, R48, R49 ;  /* 0x0000003004307224 */ /* 0x040fe400078e0231 */
[----:B------:R-:W-:Y:S02]  /*20480*/  IMAD R49, R4, R53, R50 ;  /* 0x0000003504317224 */ /* 0x000fe400078e0232 */
[----:B------:R-:W-:-:S04]  /*20490*/  IMAD.MOV R54, RZ, RZ, -R55 ;  /* 0x000000ffff367224 */ /* 0x000fc800078e0a37 */
[----:B------:R-:W-:Y:S01]  /*204a0*/  IMAD R50, R4, R54, R52 ;  /* 0x0000003604327224 */ /* 0x000fe200078e0234 */
[----:B---3--:R-:W-:-:S05]  /*204b0*/  IABS R7, R7 ;  /* 0x0000000700077213 */ /* 0x008fca0000000000 */
[----:B------:R-:W-:Y:S02]  /*204c0*/  IMAD.MOV.U32 R15, RZ, RZ, R7 ;  /* 0x000000ffff0f7224 */ /* 0x000fe400078e0007 */
[----:B------:R-:W-:Y:S01]  /*204d0*/  IMAD.MOV.U32 R7, RZ, RZ, R51 ;  /* 0x000000ffff077224 */ /* 0x000fe200078e0033 */
[----:B----4-:R-:W-:Y:S02]  /*204e0*/  IABS R53, R13 ;  /* 0x0000000d00357213 */ /* 0x010fe40000000000 */
[----:B------:R-:W2:Y:S01]  /*204f0*/  LDL R13, [R1+0x67b4] ;  /* 0x0067b400010d7983 */ /* 0x000ea20000100800 */
[----:B------:R-:W-:Y:S01]  /*20500*/  @!P5 IMAD.MOV R7, RZ, RZ, -R7 ;  /* 0x000000ffff07d224 */ /* 0x000fe200078e0a07 */
[----:B------:R-:W-:Y:S01]  /*20510*/  IABS R54, R11 ;  /* 0x0000000b00367213 */ /* 0x000fe20000000000 */
[----:B------:R-:W-:-:S03]  /*20520*/  IMAD.MOV.U32 R11, RZ, RZ, R56 ;  /* 0x000000ffff0b7224 */ /* 0x000fc600078e0038 */
[----:B------:R0:W-:Y:S04]  /*20530*/  STL [R1+0x284], R7 ;  /* 0x0002840701007387 */ /* 0x0001e80000100800 */
[----:B------:R-:W3:Y:S04]  /*20540*/  LDL R56, [R1+0x67bc] ;  /* 0x0067bc0001387983 */ /* 0x000ee80000100800 */
[----:B0-----:R-:W4:Y:S01]  /*20550*/  LDL R7, [R1+0x67b8] ;  /* 0x0067b80001077983 */ /* 0x001f220000100800 */
[C---:B------:R-:W-:Y:S02]  /*20560*/  ISETP.GT.U32.AND P4, PT, R4.reuse, R5, PT ;  /* 0x000000050400720c */ /* 0x040fe40003f84070 */
[----:B------:R-:W-:-:S11]  /*20570*/  ISETP.GT.U32.AND P0, PT, R4, R2, PT ;  /* 0x000000020400720c */ /* 0x000fd60003f04070 */
[----:B------:R-:W-:Y:S01]  /*20580*/  @!P4 IMAD.IADD R5, R5, 0x1, -R4 ;  /* 0x000000010505c824 */ /* 0x000fe200078e0a04 */
[----:B------:R-:W-:-:S04]  /*20590*/  ISETP.GT.U32.AND P4, PT, R4, R6, PT ;  /* 0x000000060400720c */ /* 0x000fc80003f84070 */
[----:B------:R-:W-:Y:S01]  /*205a0*/  ISETP.GT.U32.AND P1, PT, R4, R5, PT ;  /* 0x000000050400720c */ /* 0x000fe20003f24070 */
[----:B------:R-:W-:-:S08]  /*205b0*/  @!P0 IMAD.IADD R2, R2, 0x1, -R4 ;  /* 0x0000000102028824 */ /* 0x000fd000078e0a04 */
[----:B------:R-:W-:Y:S01]  /*205c0*/  @!P4 IMAD.IADD R6, R6, 0x1, -R4 ;  /* 0x000000010606c824 */ /* 0x000fe200078e0a04 */
[----:B------:R-:W-:-:S03]  /*205d0*/  ISETP.GT.U32.AND P4, PT, R4, R12, PT ;  /* 0x0000000c0400720c */ /* 0x000fc60003f84070 */
[----:B------:R-:W-:Y:S01]  /*205e0*/  @!P1 IMAD.IADD R5, R5, 0x1, -R4 ;  /* 0x0000000105059824 */ /* 0x000fe200078e0a04 */
[C---:B------:R-:W-:Y:S02]  /*205f0*/  ISETP.GT.U32.AND P1, PT, R4.reuse, R16, PT ;  /* 0x000000100400720c */ /* 0x040fe40003f24070 */
[----:B------:R-:W-:-:S07]  /*20600*/  ISETP.GT.U32.AND P0, PT, R4, R8, PT ;  /* 0x000000080400720c */ /* 0x000fce0003f04070 */
[----:B------:R-:W-:Y:S01]  /*20610*/  @!P4 IMAD.IADD R12, R12, 0x1, -R4 ;  /* 0x000000010c0cc824 */ /* 0x000fe200078e0a04 */
[----:B------:R-:W-:-:S03]  /*20620*/  ISETP.GT.U32.AND P4, PT, R4, R2, PT ;  /* 0x000000020400720c */ /* 0x000fc60003f84070 */
[--C-:B------:R-:W-:Y:S02]  /*20630*/  @!P1 IMAD.IADD R16, R16, 0x1, -R4.reuse ;  /* 0x0000000110109824 */ /* 0x100fe400078e0a04 */
[----:B------:R-:W-:-:S03]  /*20640*/  @!P0 IMAD.IADD R8, R8, 0x1, -R4 ;  /* 0x0000000108088824 */ /* 0x000fc600078e0a04 */
[C---:B------:R-:W-:Y:S02]  /*20650*/  ISETP.GT.U32.AND P5, PT, R4.reuse, R16, PT ;  /* 0x000000100400720c */ /* 0x040fe40003fa4070 */
[----:B------:R-:W-:-:S03]  /*20660*/  ISETP.GT.U32.AND P0, PT, R4, R8, PT ;  /* 0x000000080400720c */ /* 0x000fc60003f04070 */
[----:B------:R-:W-:Y:S01]  /*20670*/  @!P4 IMAD.IADD R2, R2, 0x1, -R4 ;  /* 0x000000010202c824 */ /* 0x000fe200078e0a04 */
[----:B-----5:R-:W-:Y:S02]  /*20680*/  ISETP.GT.U32.AND P4, PT, R4, R9, PT ;  /* 0x000000090400720c */ /* 0x020fe40003f84070 */
[----:B------:R-:W-:Y:S02]  /*20690*/  IABS R52, R14 ;  /* 0x0000000e00347213 */ /* 0x000fe40000000000 */
[----:B------:R-:W-:-:S03]  /*206a0*/  IABS R55, R10 ;  /* 0x0000000a00377213 */ /* 0x000fc60000000000 */
[----:B------:R-:W-:Y:S01]  /*206b0*/  @!P5 IMAD.IADD R16, R16, 0x1, -R4 ;  /* 0x000000011010d824 */ /* 0x000fe200078e0a04 */
[----:B------:R-:W-:Y:S01]  /*206c0*/  ISETP.GT.U32.AND P5, PT, R4, R61, PT ;  /* 0x0000003d0400720c */ /* 0x000fe20003fa4070 */
[----:B------:R-:W-:Y:S01]  /*206d0*/  IMAD.HI.U32 R51, R0, R52, RZ ;  /* 0x0000003400337227 */ /* 0x000fe200078e00ff */
[----:B------:R-:W-:-:S03]  /*206e0*/  ISETP.GT.U32.AND P1, PT, R4, R12, PT ;  /* 0x0000000c0400720c */ /* 0x000fc60003f24070 */
[----:B------:R-:W-:-:S04]  /*206f0*/  IMAD.HI.U32 R18, R0, R53, RZ ;  /* 0x0000003500127227 */ /* 0x000fc800078e00ff */
[----:B------:R-:W-:Y:S01]  /*20700*/  @!P0 IMAD.IADD R8, R8, 0x1, -R4 ;  /* 0x0000000108088824 */ /* 0x000fe200078e0a04 */
[----:B------:R-:W-:Y:S01]  /*20710*/  ISETP.GT.U32.AND P0, PT, R4, R60, PT ;  /* 0x0000003c0400720c */ /* 0x000fe20003f04070 */
[----:B------:R-:W-:-:S04]  /*20720*/  IMAD.HI.U32 R17, R0, R54, RZ ;  /* 0x0000003600117227 */ /* 0x000fc800078e00ff */
[----:B------:R-:W-:-:S04]  /*20730*/  IMAD.HI.U32 R10, R0, R55, RZ ;  /* 0x00000037000a7227 */ /* 0x000fc800078e00ff */
[----:B------:R-:W-:Y:S01]  /*20740*/  @!P4 IMAD.IADD R9, R9, 0x1, -R4 ;  /* 0x000000010909c824 */ /* 0x000fe200078e0a04 */
[----:B------:R-:W-:Y:S01]  /*20750*/  ISETP.GT.U32.AND P4, PT, R4, R59, PT ;  /* 0x0000003b0400720c */ /* 0x000fe20003f84070 */
        /* <DEDUP_REMOVED lines=8> */
[----:B------:R-:W-:Y:S02]  /*207e0*/  @!P5 IMAD.IADD R61, R61, 0x1, -R4 ;  /* 0x000000013d3dd824 */ /* 0x000fe400078e0a04 */
[C---:B------:R-:W-:Y:S02]  /*207f0*/  IMAD R53, R4.reuse, R17, R54 ;  /* 0x0000001104357224 */ /* 0x040fe400078e0236 */
[C---:B------:R-:W-:Y:S02]  /*20800*/  IMAD R54, R4.reuse, R10, R55 ;  /* 0x0000000a04367224 */ /* 0x040fe400078e0237 */
[----:B------:R-:W5:Y:S01]  /*20810*/  LDL.LU R10, [R1+0x3c] ;  /* 0x00003c00010a7983 */ /* 0x000f620000300800 */
[----:B------:R-:W-:-:S03]  /*20820*/  IMAD R55, R4, R14, R15 ;  /* 0x0000000e04377224 */ /* 0x000fc600078e020f */
[----:B------:R-:W5:Y:S01]  /*20830*/  LDL R19, [R1+0x67c0] ;  /* 0x0067c00001137983 */ /* 0x000f620000100800 */
[----:B------:R-:W-:-:S03]  /*20840*/  @!P0 IMAD.IADD R60, R60, 0x1, -R4 ;  /* 0x000000013c3c8824 */ /* 0x000fc600078e0a04 */
[----:B------:R-:W5:Y:S01]  /*20850*/  LDL.LU R14, [R1+0x34] ;  /* 0x00003400010e7983 */ /* 0x000f620000300800 */
[----:B------:R-:W-:-:S03]  /*20860*/  @!P1 IMAD.IADD R12, R12, 0x1, -R4 ;  /* 0x000000010c0c9824 */ /* 0x000fc600078e0a04 */
[----:B------:R-:W5:Y:S01]  /*20870*/  LDL.LU R15, [R1+0x30] ;  /* 0x00003000010f7983 */ /* 0x000f620000300800 */
[----:B------:R-:W-:-:S03]  /*20880*/  @!P4 IMAD.IADD R59, R59, 0x1, -R4 ;  /* 0x000000013b3bc824 */ /* 0x000fc600078e0a04 */
[----:B------:R-:W5:Y:S01]  /*20890*/  LDL R18, [R1+0x693c] ;  /* 0x00693c0001127983 */ /* 0x000f620000100800 */
[----:B--2---:R-:W-:Y:S01]  /*208a0*/  ISETP.GE.AND P5, PT, R13, RZ, PT ;  /* 0x000000ff0d00720c */ /* 0x004fe20003fa6270 */
[----:B------:R-:W-:Y:S02]  /*208b0*/  IMAD.MOV.U32 R13, RZ, RZ, R6 ;  /* 0x000000ffff0d7224 */ /* 0x000fe400078e0006 */
[----:B------:R-:W-:Y:S02]  /*208c0*/  IMAD.MOV.U32 R6, RZ, RZ, R5 ;  /* 0x000000ffff067224 */ /* 0x000fe400078e0005 */
[----:B------:R-:W-:Y:S02]  /*208d0*/  @!P2 IMAD.MOV R13, RZ, RZ, -R13 ;  /* 0x000000ffff0da224 */ /* 0x000fe400078e0a0d */
[----:B------:R-:W-:Y:S02]  /*208e0*/  @!P3 IMAD.MOV R6, RZ, RZ, -R6 ;  /* 0x000000ffff06b224 */ /* 0x000fe400078e0a06 */
[----:B------:R-:W-:Y:S01]  /*208f0*/  IMAD.MOV.U32 R5, RZ, RZ, R2 ;  /* 0x000000ffff057224 */ /* 0x000fe200078e0002 */
[----:B---3--:R-:W-:Y:S01]  /*20900*/  ISETP.GE.AND P4, PT, R56, RZ, PT ;  /* 0x000000ff3800720c */ /* 0x008fe20003f86270 */
[----:B------:R-:W-:Y:S01]  /*20910*/  IMAD.MOV.U32 R2, RZ, RZ, R12 ;  /* 0x000000ffff027224 */ /* 0x000fe200078e000c */
[----:B----4-:R-:W-:-:S02]  /*20920*/  ISETP.GE.AND P0, PT, R7, RZ, PT ;  /* 0x000000ff0700720c */ /* 0x010fc40003f06270 */
[----:B------:R-:W2:Y:S04]  /*20930*/  LDL.LU R7, [R1+0x2c] ;  /* 0x00002c0001077983 */ /* 0x000ea80000300800 */
[----:B------:R-:W3:Y:S01]  /*20940*/  LDL R17, [R1+0x67c4] ;  /* 0x0067c40001117983 */ /* 0x000ee20000100800 */
[----:B------:R-:W-:-:S03]  /*20950*/  @!P6 IMAD.MOV R5, RZ, RZ, -R5 ;  /* 0x000000ffff05e224 */ /* 0x000fc600078e0a05 */
[----:B------:R-:W4:Y:S04]  /*20960*/  LDL.LU R56, [R1+0x28] ;  /* 0x0000280001387983 */ /* 0x000f280000300800 */
[----:B------:R0:W-:Y:S01]  /*20970*/  STL [R1+0x280], R13 ;  /* 0x0002800d01007387 */ /* 0x0001e20000100800 */
[----:B------:R-:W-:-:S03]  /*20980*/  @!P5 IMAD.MOV R2, RZ, RZ, -R2 ;  /* 0x000000ffff02d224 */ /* 0x000fc600078e0a02 */
[----:B------:R-:W-:Y:S04]  /*20990*/  STL [R1+0x27c], R6 ;  /* 0x00027c0601007387 */ /* 0x000fe80000100800 */
[----:B------:R-:W4:Y:S04]  /*209a0*/  LDL R12, [R1+0x67cc] ;  /* 0x0067cc00010c7983 */ /* 0x000f280000100800 */
[----:B0-----:R-:W4:Y:S04]  /*209b0*/  LDL R13, [R1+0x67c8] ;  /* 0x0067c800010d7983 */ /* 0x001f280000100800 */
[----:B------:R0:W-:Y:S04]  /*209c0*/  STL [R1+0x278], R5 ;  /* 0x0002780501007387 */ /* 0x0001e80000100800 */
[----:B------:R1:W-:Y:S01]  /*209d0*/  STL [R1+0x274], R2 ;  /* 0x0002740201007387 */ /* 0x0003e20000100800 */
[----:B0-----:R-:W-:-:S02]  /*209e0*/  IMAD.MOV.U32 R5, RZ, RZ, R16 ;  /* 0x000000ffff057224 */ /* 0x001fc400078e0010 */
[----:B-1----:R-:W-:Y:S02]  /*209f0*/  IMAD.MOV.U32 R2, RZ, RZ, R8 ;  /* 0x000000ffff027224 */ /* 0x002fe400078e0008 */
[----:B------:R-:W4:Y:S01]  /*20a00*/  LDL R8, [R1+0x67d0] ;  /* 0x0067d00001087983 */ /* 0x000f220000100800 */
[----:B------:R-:W-:-:S05]  /*20a10*/  @!P0 IMAD.MOV R5, RZ, RZ, -R5 ;  /* 0x000000ffff058224 */ /* 0x000fca00078e0a05 */
[----:B------:R-:W-:Y:S04]  /*20a20*/  STL [R1+0x270], R5 ;  /* 0x0002700501007387 */ /* 0x000fe80000100800 */
[----:B------:R-:W4:Y:S01]  /*20a30*/  LDL R16, [R1+0x67d4] ;  /* 0x0067d40001107983 */ /* 0x000f220000100800 */
[----:B------:R-:W-:-:S13]  /*20a40*/  ISETP.GT.U32.AND P1, PT, R4, R3, PT ;  /* 0x000000030400720c */ /* 0x000fda0003f24070 */
[----:B------:R-:W-:Y:S01]  /*20a50*/  @!P1 IMAD.IADD R3, R3, 0x1, -R4 ;  /* 0x0000000103039824 */ /* 0x000fe200078e0a04 */
[----:B------:R-:W-:-:S04]  /*20a60*/  ISETP.GT.U32.AND P1, PT, R4, R58, PT ;  /* 0x0000003a0400720c */ /* 0x000fc80003f24070 */
[C---:B------:R-:W-:Y:S02]  /*20a70*/  ISETP.GT.U32.AND P2, PT, R4.reuse, R3, PT ;  /* 0x000000030400720c */ /* 0x040fe40003f44070 */
[C---:B------:R-:W-:Y:S02]  /*20a80*/  ISETP.GT.U32.AND P3, PT, R4.reuse, R61, PT ;  /* 0x0000003d0400720c */ /* 0x040fe40003f64070 */
[----:B------:R-:W-:-:S05]  /*20a90*/  ISETP.GT.U32.AND P5, PT, R4, R60, PT ;  /* 0x0000003c0400720c */ /* 0x000fca0003fa4070 */
[----:B------:R-:W-:Y:S01]  /*20aa0*/  @!P1 IMAD.IADD R58, R58, 0x1, -R4 ;  /* 0x000000013a3a9824 */ /* 0x000fe200078e0a04 */
[----:B------:R-:W-:-:S04]  /*20ab0*/  ISETP.GT.U32.AND P1, PT, R4, R9, PT ;  /* 0x000000090400720c */ /* 0x000fc80003f24070 */
[C---:B------:R-:W-:Y:S01]  /*20ac0*/  ISETP.GT.U32.AND P0, PT, R4.reuse, R58, PT ;  /* 0x0000003a0400720c */ /* 0x040fe20003f04070 */
[--C-:B------:R-:W-:Y:S01]  /*20ad0*/  @!P2 IMAD.IADD R3, R3, 0x1, -R4.reuse ;  /* 0x000000010303a824 */ /* 0x100fe200078e0a04 */
[C---:B------:R-:W-:Y:S02]  /*20ae0*/  ISETP.GT.U32.AND P2, PT, R4.reuse, R11, PT ;  /* 0x0000000b0400720c */ /* 0x040fe40003f44070 */
[----:B------:R-:W-:Y:S01]  /*20af0*/  ISETP.GT.U32.AND P6, PT, R4, R59, PT ;  /* 0x0000003b0400720c */ /* 0x000fe20003fc4070 */
[--C-:B------:R-:W-:Y:S02]  /*20b00*/  @!P3 IMAD.IADD R61, R61, 0x1, -R4.reuse ;  /* 0x000000013d3db824 */ /* 0x100fe400078e0a04 */
[--C-:B------:R-:W-:Y:S02]  /*20b10*/  @!P5 IMAD.IADD R60, R60, 0x1, -R4.reuse ;  /* 0x000000013c3cd824 */ /* 0x100fe400078e0a04 */
[----:B------:R-:W-:Y:S02]  /*20b20*/  @!P1 IMAD.IADD R9, R9, 0x1, -R4 ;  /* 0x0000000109099824 */ /* 0x000fe400078e0a04 */
[----:B------:R-:W-:-:S02]  /*20b30*/  @!P4 IMAD.MOV R2, RZ, RZ, -R2 ;  /* 0x000000ffff02c224 */ /* 0x000fc400078e0a02 */
[--C-:B------:R-:W-:Y:S02]  /*20b40*/  @!P0 IMAD.IADD R58, R58, 0x1, -R4.reuse ;  /* 0x000000013a3a8824 */ /* 0x100fe400078e0a04 */
[--C-:B------:R-:W-:Y:S01]  /*20b50*/  @!P2 IMAD.IADD R11, R11, 0x1, -R4.reuse ;  /* 0x000000010b0ba824 */ /* 0x100fe200078e0a04 */
[----:B------:R0:W-:Y:S01]  /*20b60*/  STL [R1+0x26c], R2 ;  /* 0x00026c0201007387 */ /* 0x0001e20000100800 */
[----:B------:R-:W-:Y:S01]  /*20b70*/  @!P6 IMAD.IADD R59, R59, 0x1, -R4 ;  /* 0x000000013b3be824 */ /* 0x000fe200078e0a04 */
[----:B-----5:R-:W-:Y:S02]  /*20b80*/  ISETP.GE.AND P1, PT, R19, RZ, PT ;  /* 0x000000ff1300720c */ /* 0x020fe40003f26270 */
[C---:B------:R-:W-:Y:S01]  /*20b90*/  ISETP.GT.U32.AND P3, PT, R4.reuse, R14, PT ;  /* 0x0000000e0400720c */ /* 0x040fe20003f64070 */
[----:B------:R-:W5:Y:S01]  /*20ba0*/  LDL.LU R19, [R1+0x24] ;  /* 0x0000240001137983 */ /* 0x000f620000300800 */
[----:B------:R-:W-:Y:S01]  /*20bb0*/  ISETP.GT.U32.AND P5, PT, R4, R15, PT ;  /* 0x0000000f0400720c */ /* 0x000fe20003fa4070 */
[----:B------:R-:W-:-:S02]  /*20bc0*/  IMAD.MOV.U32 R6, RZ, RZ, R9 ;  /* 0x000000ffff067224 */ /* 0x000fc400078e0009 */
[----:B------:R-:W-:-:S06]  /*20bd0*/  IMAD.MOV.U32 R9, RZ, RZ, R61 ;  /* 0x000000ffff097224 */ /* 0x000fcc00078e003d */
[----:B------:R-:W-:Y:S02]  /*20be0*/  @!P1 IMAD.MOV R6, RZ, RZ, -R6 ;  /* 0x000000ffff069224 */ /* 0x000fe400078e0a06 */
[--C-:B------:R-:W-:Y:S02]  /*20bf0*/  @!P3 IMAD.IADD R14, R14, 0x1, -R4.reuse ;  /* 0x000000010e0eb824 */ /* 0x100fe400078e0a04 */
[----:B------:R-:W-:Y:S01]  /*20c00*/  @!P5 IMAD.IADD R15, R15, 0x1, -R4 ;  /* 0x000000010f0fd824 */ /* 0x000fe200078e0a04 */
[----:B0-----:R-:W-:Y:S02]  /*20c10*/  IABS R2, R18 ;  /* 0x0000001200027213 */ /* 0x001fe40000000000 */
[----:B---3--:R-:W-:Y:S02]  /*20c20*/  ISETP.GE.AND P0, PT, R17, RZ, PT ;  /* 0x000000ff1100720c */ /* 0x008fe40003f06270 */
[----:B--2---:R-:W-:Y:S02]  /*20c30*/  ISETP.GT.U32.AND P6, PT, R4, R7, PT ;  /* 0x000000070400720c */ /* 0x004fe40003fc4070 */
[----:B----4-:R-:W-:-:S02]  /*20c40*/  ISETP.GE.AND P2, PT, R13, RZ, PT ;  /* 0x000000ff0d00720c */ /* 0x010fc40003f46270 */
[----:B------:R-:W-:Y:S01]  /*20c50*/  ISETP.GE.AND P3, PT, R12, RZ, PT ;  /* 0x000000ff0c00720c */ /* 0x000fe20003f66270 */
[----:B------:R-:W2:Y:S06]  /*20c60*/  LDL.LU R13, [R1+0x20] ;  /* 0x00002000010d7983 */ /* 0x000eac0000300800 */
[----:B------:R-:W-:Y:S01]  /*20c70*/  @!P0 IMAD.MOV R3, RZ, RZ, -R3 ;  /* 0x000000ffff038224 */ /* 0x000fe200078e0a03 */
[----:B------:R-:W3:Y:S01]  /*20c80*/  LDL.LU R17, [R1+0x1c] ;  /* 0x00001c0001117983 */ /* 0x000ee20000300800 */
[----:B------:R-:W-:Y:S01]  /*20c90*/  @!P6 IMAD.IADD R7, R7, 0x1, -R4 ;  /* 0x000000010707e824 */ /* 0x000fe200078e0a04 */
[----:B------:R-:W-:Y:S01]  /*20ca0*/  ISETP.GT.U32.AND P0, PT, R4, R11, PT ;  /* 0x0000000b0400720c */ /* 0x000fe20003f04070 */
[----:B------:R-:W-:Y:S01]  /*20cb0*/  @!P2 IMAD.MOV R9, RZ, RZ, -R9 ;  /* 0x000000ffff09a224 */ /* 0x000fe200078e0a09 */
[----:B------:R-:W-:-:S02]  /*20cc0*/  ISETP.GE.AND P5, PT, R8, RZ, PT ;  /* 0x000000ff0800720c */ /* 0x000fc40003fa6270 */
[----:B------:R-:W4:Y:S04]  /*20cd0*/  LDL.LU R8, [R1+0x18] ;  /* 0x0000180001087983 */ /* 0x000f280000300800 */
[----:B------:R-:W4:Y:S04]  /*20ce0*/  LDL.LU R12, [R1+0x14] ;  /* 0x00001400010c7983 */ /* 0x000f280000300800 */
[----:B------:R0:W-:Y:S01]  /*20cf0*/  STL [R1+0x268], R6 ;  /* 0x0002680601007387 */ /* 0x0001e20000100800 */
[----:B------:R-:W-:-:S03]  /*20d00*/  ISETP.GE.AND P6, PT, R16, RZ, PT ;  /* 0x000000ff1000720c */ /* 0x000fc60003fc6270 */
[----:B------:R-:W4:Y:S04]  /*20d10*/  LDL R18, [R1+0x67dc] ;  /* 0x0067dc0001127983 */ /* 0x000f280000100800 */
[----:B0-----:R-:W4:Y:S04]  /*20d20*/  LDL R6, [R1+0x67d8] ;  /* 0x0067d80001067983 */ /* 0x001f280000100800 */
[----:B------:R0:W-:Y:S04]  /*20d30*/  STL [R1+0x25c], R3 ;  /* 0x00025c0301007387 */ /* 0x0001e80000100800 */
[----:B------:R-:W4:Y:S01]  /*20d40*/  LDL R16, [R1+0x67e4] ;  /* 0x0067e40001107983 */ /* 0x000f220000100800 */
[----:B0-----:R-:W-:-:S02]  /*20d50*/  IMAD.MOV.U32 R3, RZ, RZ, R60 ;  /* 0x000000ffff037224 */ /* 0x001fc400078e003c */
[----:B------:R-:W-:Y:S02]  /*20d60*/  IMAD.MOV.U32 R60, RZ, RZ, R11 ;  /* 0x000000ffff3c7224 */ /* 0x000fe400078e000b */
[----:B------:R-:W4:Y:S01]  /*20d70*/  LDL R11, [R1+0x67e0] ;  /* 0x0067e000010b7983 */ /* 0x000f220000100800 */
[----:B------:R-:W-:-:S03]  /*20d80*/  @!P3 IMAD.MOV R3, RZ, RZ, -R3 ;  /* 0x000000ffff03b224 */ /* 0x000fc600078e0a03 */
[----:B------:R0:W-:Y:S04]  /*20d90*/  STL [R1+0x258], R9 ;  /* 0x0002580901007387 */ /* 0x0001e80000100800 */
[----:B------:R1:W-:Y:S01]  /*20da0*/  STL [R1+0x254], R3 ;  /* 0x0002540301007387 */ /* 0x0003e20000100800 */
[----:B0-----:R-:W-:-:S04]  /*20db0*/  IMAD.MOV.U32 R9, RZ, RZ, R59 ;  /* 0x000000ffff097224 */ /* 0x001fc800078e003b */
[----:B------:R-:W-:Y:S01]  /*20dc0*/  @!P5 IMAD.MOV R9, RZ, RZ, -R9 ;  /* 0x000000ffff09d224 */ /* 0x000fe200078e0a09 */
[----:B-1----:R-:W4:Y:S04]  /*20dd0*/  LDL R3, [R1+0x67e8] ;  /* 0x0067e80001037983 */ /* 0x002f280000100800 */
[----:B------:R0:W-:Y:S04]  /*20de0*/  STL [R1+0x250], R9 ;  /* 0x0002500901007387 */ /* 0x0001e80000100800 */
[----:B0-----:R-:W4:Y:S01]  /*20df0*/  LDL R9, [R1+0x67ec] ;  /* 0x0067ec0001097983 */ /* 0x001f220000100800 */
[----:B------:R-:W-:-:S13]  /*20e00*/  ISETP.GT.U32.AND P4, PT, R4, R10, PT ;  /* 0x0000000a0400720c */ /* 0x000fda0003f84070 */
[----:B------:R-:W-:Y:S01]  /*20e10*/  @!P4 IMAD.IADD R10, R10, 0x1, -R4 ;  /* 0x000000010a0ac824 */ /* 0x000fe200078e0a04 */
[C---:B------:R-:W-:Y:S02]  /*20e20*/  ISETP.GT.U32.AND P4, PT, R4.reuse, R56, PT ;  /* 0x000000380400720c */ /* 0x040fe40003f84070 */
[C---:B------:R-:W-:Y:S02]  /*20e30*/  ISETP.GT.U32.AND P2, PT, R4.reuse, R14, PT ;  /* 0x0000000e0400720c */ /* 0x040fe40003f44070 */
[C---:B------:R-:W-:Y:S01]  /*20e40*/  ISETP.GT.U32.AND P1, PT, R4.reuse, R10, PT ;  /* 0x0000000a0400720c */ /* 0x040fe20003f24070 */
[----:B------:R-:W-:Y:S01]  /*20e50*/  @!P6 IMAD.MOV R58, RZ, RZ, -R58 ;  /* 0x000000ffff3ae224 */ /* 0x000fe200078e0a3a */
[----:B------:R-:W-:-:S07]  /*20e60*/  ISETP.GT.U32.AND P3, PT, R4, R15, PT ;  /* 0x0000000f0400720c */ /* 0x000fce0003f64070 */
[----:B------:R-:W-:Y:S01]  /*20e70*/  @!P4 IMAD.IADD R56, R56, 0x1, -R4 ;  /* 0x000000013838c824 */ /* 0x000fe200078e0a04 */
[----:B-----5:R-:W-:-:S04]  /*20e80*/  ISETP.GT.U32.AND P6, PT, R4, R19, PT ;  /* 0x000000130400720c */ /* 0x020fc80003fc4070 */
[----:B------:R-:W-:Y:S01]  /*20e90*/  ISETP.GT.U32.AND P4, PT, R4, R56, PT ;  /* 0x000000380400720c */ /* 0x000fe20003f84070 */
[--C-:B------:R-:W-:Y:S02]  /*20ea0*/  @!P0 IMAD.IADD R60, R60, 0x1, -R4.reuse ;  /* 0x000000013c3c8824 */ /* 0x100fe400078e0a04 */
[--C-:B------:R-:W-:Y:S02]  /*20eb0*/  @!P1 IMAD.IADD R10, R10, 0x1, -R4.reuse ;  /* 0x000000010a0a9824 */ /* 0x100fe400078e0a04 */
[--C-:B------:R-:W-:Y:S02]  /*20ec0*/  @!P2 IMAD.IADD R14, R14, 0x1, -R4.reuse ;  /* 0x000000010e0ea824 */ /* 0x100fe400078e0a04 */
[--C-:B------:R-:W-:Y:S02]  /*20ed0*/  @!P3 IMAD.IADD R15, R15, 0x1, -R4.reuse ;  /* 0x000000010f0fb824 */ /* 0x100fe400078e0a04 */
[----:B------:R-:W-:-:S04]  /*20ee0*/  @!P6 IMAD.IADD R19, R19, 0x1, -R4 ;  /* 0x000000011313e824 */ /* 0x000fc800078e0a04 */
[----:B------:R-:W-:Y:S02]  /*20ef0*/  @!P4 IMAD.IADD R56, R56, 0x1, -R4 ;  /* 0x000000013838c824 */ /* 0x000fe400078e0a04 */
[----:B------:R-:W-:Y:S01]  /*20f00*/  IMAD.HI.U32 R5, R0, R2, RZ ;  /* 0x0000000200057227 */ /* 0x000fe200078e00ff */
[----:B------:R-:W-:Y:S03]  /*20f10*/  STL [R1+0x24c], R58 ;  /* 0x00024c3a01007387 */ /* 0x000fe60000100800 */
[----:B------:R-:W-:Y:S01]  /*20f20*/  IMAD.MOV R5, RZ, RZ, -R5 ;  /* 0x000000ffff057224 */ /* 0x000fe200078e0a05 */
[----:B------:R-:W-:-:S03]  /*20f30*/  ISETP.GT.U32.AND P5, PT, R4, R7, PT ;  /* 0x000000070400720c */ /* 0x000fc60003fa4070 */
[----:B------:R-:W-:Y:S02]  /*20f40*/  IMAD R2, R4, R5, R2 ;  /* 0x0000000504027224 */ /* 0x000fe400078e0202 */
[----:B------:R-:W-:-:S08]  /*20f50*/  IMAD.MOV.U32 R5, RZ, RZ, R60 ;  /* 0x000000ffff057224 */ /* 0x000fd000078e003c */
[----:B------:R-:W-:Y:S01]  /*20f60*/  @!P5 IMAD.IADD R7, R7, 0x1, -R4 ;  /* 0x000000010707d824 */ /* 0x000fe200078e0a04 */
[C---:B--2---:R-:W-:Y:S02]  /*20f70*/  ISETP.GT.U32.AND P1, PT, R4.reuse, R13, PT ;  /* 0x0000000d0400720c */ /* 0x044fe40003f24070 */
[C---:B---3--:R-:W-:Y:S02]  /*20f80*/  ISETP.GT.U32.AND P0, PT, R4.reuse, R17, PT ;  /* 0x000000110400720c */ /* 0x048fe40003f04070 */
[C---:B----4-:R-:W-:Y:S02]  /*20f90*/  ISETP.GT.U32.AND P2, PT, R4.reuse, R8, PT ;  /* 0x000000080400720c */ /* 0x050fe40003f44070 */
[----:B------:R-:W-:-:S09]  /*20fa0*/  ISETP.GT.U32.AND P3, PT, R4, R12, PT ;  /* 0x0000000c0400720c */ /* 0x000fd20003f64070 */
[--C-:B------:R-:W-:Y:S01]  /*20fb0*/  @!P0 IMAD.IADD R17, R17, 0x1, -R4.reuse ;  /* 0x0000000111118824 */ /* 0x100fe200078e0a04 */
[----:B------:R-:W-:Y:S02]  /*20fc0*/  ISETP.GE.AND P6, PT, R18, RZ, PT ;  /* 0x000000ff1200720c */ /* 0x000fe40003fc6270 */
[----:B------:R-:W-:Y:S01]  /*20fd0*/  ISETP.GE.AND P4, PT, R6, RZ, PT ;  /* 0x000000ff0600720c */ /* 0x000fe20003f86270 */
[--C-:B------:R-:W-:Y:S02]  /*20fe0*/  @!P1 IMAD.IADD R13, R13, 0x1, -R4.reuse ;  /* 0x000000010d0d9824 */ /* 0x100fe400078e0a04 */
[----:B------:R-:W-:Y:S01]  /*20ff0*/  @!P2 IMAD.IADD R8, R8, 0x1, -R4 ;  /* 0x000000010808a824 */ /* 0x000fe200078e0a04 */
[----:B------:R-:W-:Y:S01]  /*21000*/  ISETP.GE.AND P0, PT, R16, RZ, PT ;  /* 0x000000ff1000720c */ /* 0x000fe20003f06270 */
[----:B------:R-:W-:Y:S02]  /*21010*/  IMAD.MOV.U32 R16, RZ, RZ, R10 ;  /* 0x000000ffff107224 */ /* 0x000fe400078e000a */
[----:B------:R-:W-:-:S06]  /*21020*/  @!P3 IMAD.IADD R12, R12, 0x1, -R4 ;  /* 0x000000010c0cb824 */ /* 0x000fcc00078e0a04 */
[----:B------:R-:W-:Y:S01]  /*21030*/  @!P4 IMAD.MOV R16, RZ, RZ, -R16 ;  /* 0x000000ffff10c224 */ /* 0x000fe200078e0a10 */
[----:B------:R-:W-:Y:S02]  /*21040*/  ISETP.GE.AND P1, PT, R11, RZ, PT ;  /* 0x000000ff0b00720c */ /* 0x000fe40003f26270 */
[----:B------:R-:W2:Y:S04]  /*21050*/  LDL.LU R11, [R1+0x68] ;  /* 0x00006800010b7983 */ /* 0x000ea80000300800 */
[----:B------:R-:W3:Y:S01]  /*21060*/  LDL.LU R18, [R1+0x64] ;  /* 0x0000640001127983 */ /* 0x000ee20000300800 */
        /* <DEDUP_REMOVED lines=10> */
[----:B------:R-:W-:-:S03]  /*21110*/  @!P1 IMAD.MOV R14, RZ, RZ, -R14 ;  /* 0x000000ffff0e9224 */ /* 0x000fc600078e0a0e */
[----:B0-----:R-:W2:Y:S04]  /*21120*/  LDL R16, [R1+0x67f4] ;  /* 0x0067f40001107983 */ /* 0x001ea80000100800 */
[----:B------:R0:W-:Y:S01]  /*21130*/  STL [R1+0x244], R5 ;  /* 0x0002440501007387 */ /* 0x0001e20000100800 */
[----:B------:R-:W-:Y:S02]  /*21140*/  @!P2 IMAD.MOV R7, RZ, RZ, -R7 ;  /* 0x000000ffff07a224 */ /* 0x000fe400078e0a07 */
[----:B0-----:R-:W-:Y:S02]  /*21150*/  IMAD.MOV.U32 R5, RZ, RZ, R15 ;  /* 0x000000ffff057224 */ /* 0x001fe400078e000f */
[----:B------:R-:W2:Y:S02]  /*21160*/  LDL R15, [R1+0x67f8] ;  /* 0x0067f800010f7983 */ /* 0x000ea40000100800 */
[----:B------:R-:W-:-:S02]  /*21170*/  @!P0 IMAD.MOV R5, RZ, RZ, -R5 ;  /* 0x000000ffff058224 */ /* 0x000fc400078e0a05 */
[----:B------:R0:W-:Y:S04]  /*21180*/  STL [R1+0x240], R14 ;  /* 0x0002400e01007387 */ /* 0x0001e80000100800 */
[----:B0-----:R-:W2:Y:S04]  /*21190*/  LDL R14, [R1+0x67fc] ;  /* 0x0067fc00010e7983 */ /* 0x001ea80000100800 */
[----:B------:R0:W-:Y:S02]  /*211a0*/  STL [R1+0x23c], R5 ;  /* 0x00023c0501007387 */ /* 0x0001e40000100800 */
[----:B0-----:R-:W-:-:S02]  /*211b0*/  IMAD.MOV.U32 R5, RZ, RZ, R56 ;  /* 0x000000ffff057224 */ /* 0x001fc400078e0038 */
[----:B------:R-:W2:Y:S04]  /*211c0*/  LDL.LU R56, [R1+0x6b08] ;  /* 0x006b080001387983 */ /* 0x000ea80000300800 */
[----:B------:R0:W-:Y:S04]  /*211d0*/  STL [R1+0x238], R7 ;  /* 0x0002380701007387 */ /* 0x0001e80000100800 */
[----:B------:R-:W2:Y:S04]  /*211e0*/  LDL R59, [R1+0x6804] ;  /* 0x00680400013b7983 */ /* 0x000ea80000100800 */
[----:B0-----:R-:W2:Y:S01]  /*211f0*/  LDL R7, [R1+0x6800] ;  /* 0x0068000001077983 */ /* 0x001ea20000100800 */
[----:B------:R-:W-:-:S02]  /*21200*/  ISETP.GT.U32.AND P5, PT, R4, R57, PT ;  /* 0x000000390400720c */ /* 0x000fc40003fa4070 */
[C---:B------:R-:W-:Y:S02]  /*21210*/  ISETP.GT.U32.AND P1, PT, R4.reuse, R17, PT ;  /* 0x000000110400720c */ /* 0x040fe40003f24070 */
[----:B------:R-:W-:-:S09]  /*21220*/  ISETP.GT.U32.AND P4, PT, R4, R19, PT ;  /* 0x000000130400720c */ /* 0x000fd20003f84070 */
[--C-:B------:R-:W-:Y:S01]  /*21230*/  @!P5 IMAD.IADD R57, R57, 0x1, -R4.reuse ;  /* 0x000000013939d824 */ /* 0x100fe200078e0a04 */
[C---:B------:R-:W-:Y:S02]  /*21240*/  ISETP.GT.U32.AND P5, PT, R4.reuse, R13, PT ;  /* 0x0000000d0400720c */ /* 0x040fe40003fa4070 */
[C---:B------:R-:W-:Y:S02]  /*21250*/  ISETP.GT.U32.AND P0, PT, R4.reuse, R8, PT ;  /* 0x000000080400720c */ /* 0x040fe40003f04070 */
[C---:B------:R-:W-:Y:S02]  /*21260*/  ISETP.GT.U32.AND P6, PT, R4.reuse, R12, PT ;  /* 0x0000000c0400720c */ /* 0x040fe40003fc4070 */
[----:B------:R-:W-:Y:S01]  /*21270*/  ISETP.GT.U32.AND P2, PT, R4, R57, PT ;  /* 0x000000390400720c */ /* 0x000fe20003f44070 */
[----:B------:R-:W-:-:S06]  /*21280*/  @!P1 IMAD.IADD R17, R17, 0x1, -R4 ;  /* 0x0000000111119824 */ /* 0x000fcc00078e0a04 */
[--C-:B------:R-:W-:Y:S02]  /*21290*/  @!P5 IMAD.IADD R13, R13, 0x1, -R4.reuse ;  /* 0x000000010d0dd824 */ /* 0x100fe400078e0a04 */
[--C-:B------:R-:W-:Y:S02]  /*212a0*/  @!P4 IMAD.IADD R19, R19, 0x1, -R4.reuse ;  /* 0x000000011313c824 */ /* 0x100fe400078e0a04 */
[--C-:B------:R-:W-:Y:S02]  /*212b0*/  @!P0 IMAD.IADD R8, R8, 0x1, -R4.reuse ;  /* 0x0000000108088824 */ /* 0x100fe400078e0a04 */
[----:B------:R-:W-:Y:S02]  /*212c0*/  @!P3 IMAD.MOV R5, RZ, RZ, -R5 ;  /* 0x000000ffff05b224 */ /* 0x000fe400078e0a05 */
[--C-:B------:R-:W-:Y:S02]  /*212d0*/  @!P6 IMAD.IADD R12, R12, 0x1, -R4.reuse ;  /* 0x000000010c0ce824 */ /* 0x100fe400078e0a04 */
[----:B------:R-:W-:Y:S01]  /*212e0*/  @!P2 IMAD.IADD R57, R57, 0x1, -R4 ;  /* 0x000000013939a824 */ /* 0x000fe200078e0a04 */
[----:B------:R-:W-:Y:S01]  /*212f0*/  STL [R1+0x234], R5 ;  /* 0x0002340501007387 */ /* 0x000fe20000100800 */
[----:B---3--:R-:W-:-:S02]  /*21300*/  ISETP.GT.U32.AND P5, PT, R4, R18, PT ;  /* 0x000000120400720c */ /* 0x008fc40003fa4070 */
[C---:B----4-:R-:W-:Y:S02]  /*21310*/  ISETP.GT.U32.AND P1, PT, R4.reuse, R3, PT ;  /* 0x000000030400720c */ /* 0x050fe40003f24070 */
[----:B-----5:R-:W-:Y:S02]  /*21320*/  ISETP.GE.AND P4, PT, R61, RZ, PT ;  /* 0x000000ff3d00720c */ /* 0x020fe40003f86270 */
[----:B--2---:R-:W-:-:S07]  /*21330*/  ISETP.GT.U32.AND P0, PT, R4, R10, PT ;  /* 0x0000000a0400720c */ /* 0x004fce0003f04070 */
[--C-:B------:R-:W-:Y:S01]  /*21340*/  @!P5 IMAD.IADD R18, R18, 0x1, -R4.reuse ;  /* 0x000000011212d824 */ /* 0x100fe200078e0a04 */
[----:B------:R-:W2:Y:S01]  /*21350*/  LDL.LU R61, [R1+0x50] ;  /* 0x00005000013d7983 */ /* 0x000ea20000300800 */
[----:B------:R-:W-:Y:S01]  /*21360*/  ISETP.GT.U32.AND P6, PT, R4, R9, PT ;  /* 0x000000090400720c */ /* 0x000fe20003fc4070 */
[--C-:B------:R-:W-:Y:S02]  /*21370*/  @!P1 IMAD.IADD R3, R3, 0x1, -R4.reuse ;  /* 0x0000000103039824 */ /* 0x100fe400078e0a04 */
[----:B------:R-:W-:Y:S02]  /*21380*/  @!P4 IMAD.MOV R19, RZ, RZ, -R19 ;  /* 0x000000ffff13c224 */ /* 0x000fe400078e0a13 */
[--C-:B------:R-:W-:Y:S01]  /*21390*/  @!P0 IMAD.IADD R10, R10, 0x1, -R4.reuse ;  /* 0x000000010a0a8824 */ /* 0x100fe200078e0a04 */
[----:B------:R-:W-:Y:S02]  /*213a0*/  ISETP.GE.AND P2, PT, R16, RZ, PT ;  /* 0x000000ff1000720c */ /* 0x000fe40003f46270 */
[----:B------:R-:W3:Y:S05]  /*213b0*/  LDL.LU R16, [R1+0x4c] ;  /* 0x00004c0001107983 */ /* 0x000eea0000300800 */
[----:B------:R-:W-:Y:S01]  /*213c0*/  @!P6 IMAD.IADD R9, R9, 0x1, -R4 ;  /* 0x000000010909e824 */ /* 0x000fe200078e0a04 */
[----:B------:R-:W-:-:S02]  /*213d0*/  ISETP.GE.AND P5, PT, R15, RZ, PT ;  /* 0x000000ff0f00720c */ /* 0x000fc40003fa6270 */
[----:B------:R-:W4:Y:S03]  /*213e0*/  LDL.LU R15, [R1+0x48] ;  /* 0x00004800010f7983 */ /* 0x000f260000300800 */
[----:B------:R-:W-:Y:S01]  /*213f0*/  @!P2 IMAD.MOV R13, RZ, RZ, -R13 ;  /* 0x000000ffff0da224 */ /* 0x000fe200078e0a0d */
[----:B------:R-:W-:Y:S02]  /*21400*/  ISETP.GE.AND P1, PT, R14, RZ, PT ;  /* 0x000000ff0e00720c */ /* 0x000fe40003f26270 */
[----:B------:R-:W5:Y:S05]  /*21410*/  LDL.LU R14, [R1+0x44] ;  /* 0x00004400010e7983 */ /* 0x000f6a0000300800 */
[----:B------:R-:W-:-:S06]  /*21420*/  @!P5 IMAD.MOV R17, RZ, RZ, -R17 ;  /* 0x000000ffff11d224 */ /* 0x000fcc00078e0a11 */
[----:B------:R-:W-:Y:S01]  /*21430*/  @!P1 IMAD.MOV R8, RZ, RZ, -R8 ;  /* 0x000000ffff089224 */ /* 0x000fe200078e0a08 */
[----:B------:R-:W-:Y:S02]  /*21440*/  ISETP.GE.AND P6, PT, R59, RZ, PT ;  /* 0x000000ff3b00720c */ /* 0x000fe40003fc6270 */
[----:B------:R-:W-:Y:S02]  /*21450*/  ISETP.GE.AND P0, PT, R7, RZ, PT ;  /* 0x000000ff0700720c */ /* 0x000fe40003f06270 */
[----:B------:R-:W5:Y:S04]  /*21460*/  LDL.LU R7, [R1+0x40] ;  /* 0x0000400001077983 */ /* 0x000f680000300800 */
[----:B------:R0:W-:Y:S04]  /*21470*/  STL [R1+0x230], R19 ;  /* 0x0002301301007387 */ /* 0x0001e80000100800 */
[----:B------:R-:W5:Y:S04]  /*21480*/  LDL R59, [R1+0x6808] ;  /* 0x00680800013b7983 */ /* 0x000f680000100800 */
[----:B0-----:R-:W5:Y:S04]  /*21490*/  LDL R19, [R1+0x680c] ;  /* 0x00680c0001137983 */ /* 0x001f680000100800 */
[----:B------:R0:W-:Y:S01]  /*214a0*/  STL [R1+0x22c], R13 ;  /* 0x00022c0d01007387 */ /* 0x0001e20000100800 */
[----:B------:R-:W-:-:S03]  /*214b0*/  @!P0 IMAD.MOV R12, RZ, RZ, -R12 ;  /* 0x000000ffff0c8224 */ /* 0x000fc600078e0a0c */
[----:B0-----:R-:W5:Y:S04]  /*214c0*/  LDL R13, [R1+0x6810] ;  /* 0x00681000010d7983 */ /* 0x001f680000100800 */
        /* <DEDUP_REMOVED lines=14> */
[----:B------:R-:W-:-:S04]  /*215b0*/  ISETP.GT.U32.AND P3, PT, R4, R11, PT ;  /* 0x0000000b0400720c */ /* 0x000fc80003f64070 */
[----:B------:R-:W-:Y:S01]  /*215c0*/  ISETP.GT.U32.AND P0, PT, R4, R60, PT ;  /* 0x0000003c0400720c */ /* 0x000fe20003f04070 */
[--C-:B------:R-:W-:Y:S01]  /*215d0*/  @!P2 IMAD.IADD R18, R18, 0x1, -R4.reuse ;  /* 0x000000011212a824 */ /* 0x100fe200078e0a04 */
[----:B------:R-:W-:Y:S01]  /*215e0*/  IABS R5, R6 ;  /* 0x0000000600057213 */ /* 0x000fe20000000000 */
[----:B------:R-:W-:-:S06]  /*215f0*/  @!P4 IMAD.IADD R3, R3, 0x1, -R4 ;  /* 0x000000010303c824 */ /* 0x000fcc00078e0a04 */
[--C-:B------:R-:W-:Y:S02]  /*21600*/  @!P3 IMAD.IADD R11, R11, 0x1, -R4.reuse ;  /* 0x000000010b0bb824 */ /* 0x100fe400078e0a04 */
[--C-:B------:R-:W-:Y:S02]  /*21610*/  @!P1 IMAD.IADD R10, R10, 0x1, -R4.reuse ;  /* 0x000000010a0a9824 */ /* 0x100fe400078e0a04 */
[----:B------:R-:W-:Y:S02]  /*21620*/  @!P0 IMAD.IADD R60, R60, 0x1, -R4 ;  /* 0x000000013c3c8824 */ /* 0x000fe400078e0a04 */
[----:B------:R-:W-:Y:S01]  /*21630*/  IMAD.HI.U32 R6, R0, R5, RZ ;  /* 0x0000000500067227 */ /* 0x000fe200078e00ff */
[----:B------:R-:W-:-:S03]  /*21640*/  ISETP.GT.U32.AND P5, PT, R4, R9, PT ;  /* 0x000000090400720c */ /* 0x000fc60003fa4070 */
[----:B------:R-:W-:Y:S01]  /*21650*/  IMAD.MOV R6, RZ, RZ, -R6 ;  /* 0x000000ffff067224 */ /* 0x000fe200078e0a06 */
[----:B------:R-:W-:Y:S03]  /*21660*/  STL [R1+0x21c], R57 ;  /* 0x00021c3901007387 */ /* 0x000fe60000100800 */
[----:B------:R-:W-:Y:S02]  /*21670*/  IMAD R5, R4, R6, R5 ;  /* 0x0000000604057224 */ /* 0x000fe400078e0205 */
[----:B------:R-:W-:-:S04]  /*21680*/  IMAD.MOV.U32 R6, RZ, RZ, R18 ;  /* 0x000000ffff067224 */ /* 0x000fc800078e0012 */
[----:B------:R-:W-:Y:S01]  /*21690*/  @!P5 IMAD.IADD R9, R9, 0x1, -R4 ;  /* 0x000000010909d824 */ /* 0x000fe200078e0a04 */
[----:B--2---:R-:W-:-:S13]  /*216a0*/  ISETP.GT.U32.AND P6, PT, R4, R61, PT ;  /* 0x0000003d0400720c */ /* 0x004fda0003fc4070 */
[----:B------:R-:W-:Y:S01]  /*216b0*/  @!P6 IMAD.IADD R61, R61, 0x1, -R4 ;  /* 0x000000013d3de824 */ /* 0x000fe200078e0a04 */
[C---:B---3--:R-:W-:Y:S02]  /*216c0*/  ISETP.GT.U32.AND P3, PT, R4.reuse, R16, PT ;  /* 0x000000100400720c */ /* 0x048fe40003f64070 */
[----:B----4-:R-:W-:-:S11]  /*216d0*/  ISETP.GT.U32.AND P2, PT, R4, R15, PT ;  /* 0x0000000f0400720c */ /* 0x010fd60003f44070 */
[--C-:B------:R-:W-:Y:S01]  /*216e0*/  @!P3 IMAD.IADD R16, R16, 0x1, -R4.reuse ;  /* 0x000000011010b824 */ /* 0x100fe200078e0a04 */
[----:B-----5:R-:W-:Y:S01]  /*216f0*/  ISETP.GT.U32.AND P4, PT, R4, R14, PT ;  /* 0x0000000e0400720c */ /* 0x020fe20003f84070 */
[----:B------:R-:W-:-:S12]  /*21700*/  @!P2 IMAD.IADD R15, R15, 0x1, -R4 ;  /* 0x000000010f0fa824 */ /* 0x000fd800078e0a04 */
[----:B------:R-:W-:Y:S01]  /*21710*/  @!P4 IMAD.IADD R14, R14, 0x1, -R4 ;  /* 0x000000010e0ec824 */ /* 0x000fe200078e0a04 */
[----:B------:R-:W-:Y:S02]  /*21720*/  ISETP.GT.U32.AND P1, PT, R4, R7, PT ;  /* 0x000000070400720c */ /* 0x000fe40003f24070 */
[----:B------:R-:W-:Y:S02]  /*21730*/  ISETP.GE.AND P0, PT, R59, RZ, PT ;  /* 0x000000ff3b00720c */ /* 0x000fe40003f06270 */
[----:B------:R-:W-:-:S09]  /*21740*/  ISETP.GE.AND P6, PT, R19, RZ, PT ;  /* 0x000000ff1300720c */ /* 0x000fd20003fc6270 */
[----:B------:R-:W-:Y:S01]  /*21750*/  @!P1 IMAD.IADD R7, R7, 0x1, -R4 ;  /* 0x0000000107079824 */ /* 0x000fe200078e0a04 */
[----:B------:R-:W-:Y:S02]  /*21760*/  ISETP.GE.AND P3, PT, R13, RZ, PT ;  /* 0x000000ff0d00720c */ /* 0x000fe40003f66270 */
[----:B------:R-:W2:Y:S04]  /*21770*/  LDL.LU R13, [R1+0x94] ;  /* 0x00009400010d7983 */ /* 0x000ea80000300800 */
[----:B------:R-:W3:Y:S01]  /*21780*/  LDL.LU R19, [R1+0x90] ;  /* 0x0000900001137983 */ /* 0x000ee20000300800 */
[----:B------:R-:W-:Y:S01]  /*21790*/  @!P6 IMAD.MOV R6, RZ, RZ, -R6 ;  /* 0x000000ffff06e224 */ /* 0x000fe200078e0a06 */
[----:B------:R-:W-:Y:S01]  /*217a0*/  ISETP.GE.AND P2, PT, R17, RZ, PT ;  /* 0x000000ff1100720c */ /* 0x000fe20003f46270 */
[----:B------:R-:W-:-:S04]  /*217b0*/  IMAD.MOV.U32 R17, RZ, RZ, R11 ;  /* 0x000000ffff117224 */ /* 0x000fc800078e000b */
        /* <DEDUP_REMOVED lines=13> */
[----:B------:R0:W-:Y:S02]  /*21890*/  STL [R1+0x214], R6 ;  /* 0x0002140601007387 */ /* 0x0001e40000100800 */
[----:B0-----:R-:W-:Y:S02]  /*218a0*/  IMAD.MOV.U32 R6, RZ, RZ, R10 ;  /* 0x000000ffff067224 */ /* 0x001fe400078e000a */
[----:B------:R-:W2:Y:S02]  /*218b0*/  LDL R10, [R1+0x6828] ;  /* 0x00682800010a7983 */ /* 0x000ea40000100800 */
[----:B------:R-:W-:-:S02]  /*218c0*/  @!P2 IMAD.MOV R6, RZ, RZ, -R6 ;  /* 0x000000ffff06a224 */ /* 0x000fc400078e0a06 */
[----:B------:R0:W-:Y:S04]  /*218d0*/  STL [R1+0x210], R3 ;  /* 0x0002100301007387 */ /* 0x0001e80000100800 */
[----:B0-----:R-:W2:Y:S04]  /*218e0*/  LDL R3, [R1+0x682c] ;  /* 0x00682c0001037983 */ /* 0x001ea80000100800 */
[----:B------:R0:W-:Y:S04]  /*218f0*/  STL [R1+0x20c], R6 ;  /* 0x00020c0601007387 */ /* 0x0001e80000100800 */
[----:B------:R1:W-:Y:S01]  /*21900*/  STL [R1+0x208], R9 ;  /* 0x0002080901007387 */ /* 0x0003e20000100800 */
[----:B0-----:R-:W-:-:S03]  /*21910*/  IMAD.MOV.U32 R6, RZ, RZ, R60 ;  /* 0x000000ffff067224 */ /* 0x001fc600078e003c */
[----:B------:R-:W2:Y:S04]  /*21920*/  LDL R60, [R1+0x6834] ;  /* 0x00683400013c7983 */ /* 0x000ea80000100800 */
[----:B-1----:R-:W2:Y:S01]  /*21930*/  LDL R9, [R1+0x6830] ;  /* 0x0068300001097983 */ /* 0x002ea20000100800 */
        /* <DEDUP_REMOVED lines=15> */
[----:B------:R0:W-:Y:S01]  /*21a30*/  STL [R1+0x204], R6 ;  /* 0x0002040601007387 */ /* 0x0001e20000100800 */
[----:B---3--:R-:W-:-:S13]  /*21a40*/  ISETP.GT.U32.AND P5, PT, R4, R19, PT ;  /* 0x000000130400720c */ /* 0x008fda0003fa4070 */
[----:B------:R-:W-:Y:S01]  /*21a50*/  @!P5 IMAD.IADD R19, R19, 0x1, -R4 ;  /* 0x000000011313d824 */ /* 0x000fe200078e0a04 */
[----:B----4-:R-:W-:Y:S02]  /*21a60*/  ISETP.GT.U32.AND P3, PT, R4, R8, PT ;  /* 0x000000080400720c */ /* 0x010fe40003f64070 */
[----:B-----5:R-:W-:Y:S02]  /*21a70*/  ISETP.GE.AND P0, PT, R58, RZ, PT ;  /* 0x000000ff3a00720c */ /* 0x020fe40003f06270 */
[----:B------:R-:W3:Y:S01]  /*21a80*/  LDL.LU R58, [R1+0x7c] ;  /* 0x00007c00013a7983 */ /* 0x000ee20000300800 */
[C---:B--2---:R-:W-:Y:S02]  /*21a90*/  ISETP.GT.U32.AND P2, PT, R4.reuse, R11, PT ;  /* 0x0000000b0400720c */ /* 0x044fe40003f44070 */
[----:B0-----:R-:W-:Y:S02]  /*21aa0*/  IABS R6, R59 ;  /* 0x0000003b00067213 */ /* 0x001fe40000000000 */
[----:B------:R-:W-:Y:S01]  /*21ab0*/  ISETP.GT.U32.AND P6, PT, R4, R12, PT ;  /* 0x0000000c0400720c */ /* 0x000fe20003fc4070 */
[----:B------:R-:W-:-:S03]  /*21ac0*/  IMAD.MOV.U32 R59, RZ, RZ, R61 ;  /* 0x000000ffff3b7224 */ /* 0x000fc600078e003d */
[----:B------:R-:W-:Y:S02]  /*21ad0*/  @!P3 IMAD.IADD R8, R8, 0x1, -R4 ;  /* 0x000000010808b824 */ /* 0x000fe400078e0a04 */
[----:B------:R-:W-:-:S03]  /*21ae0*/  @!P0 IMAD.MOV R59, RZ, RZ, -R59 ;  /* 0x000000ffff3b8224 */ /* 0x000fc600078e0a3b */
[----:B------:R-:W-:Y:S01]  /*21af0*/  @!P2 IMAD.IADD R11, R11, 0x1, -R4 ;  /* 0x000000010b0ba824 */ /* 0x000fe200078e0a04 */
[----:B------:R-:W-:-:S03]  /*21b00*/  ISETP.GE.AND P4, PT, R17, RZ, PT ;  /* 0x000000ff1100720c */ /* 0x000fc60003f86270 */
[----:B------:R-:W-:Y:S01]  /*21b10*/  @!P6 IMAD.IADD R12, R12, 0x1, -R4 ;  /* 0x000000010c0ce824 */ /* 0x000fe200078e0a04 */
[----:B------:R-:W-:-:S09]  /*21b20*/  ISETP.GE.AND P5, PT, R10, RZ, PT ;  /* 0x000000ff0a00720c */ /* 0x000fd20003fa6270 */
[----:B------:R-:W-:Y:S01]  /*21b30*/  @!P4 IMAD.MOV R16, RZ, RZ, -R16 ;  /* 0x000000ffff10c224 */ /* 0x000fe200078e0a10 */
[----:B------:R-:W-:Y:S02]  /*21b40*/  ISETP.GE.AND P3, PT, R3, RZ, PT ;  /* 0x000000ff0300720c */ /* 0x000fe40003f66270 */
[----:B------:R-:W2:Y:S04]  /*21b50*/  LDL.LU R3, [R1+0x78] ;  /* 0x0000780001037983 */ /* 0x000ea80000300800 */
[----:B------:R-:W4:Y:S01]  /*21b60*/  LDL.LU R17, [R1+0x74] ;  /* 0x0000740001117983 */ /* 0x000f220000300800 */
[----:B------:R-:W-:Y:S01]  /*21b70*/  @!P5 IMAD.MOV R15, RZ, RZ, -R15 ;  /* 0x000000ffff0fd224 */ /* 0x000fe200078e0a0f */
[----:B------:R-:W-:Y:S02]  /*21b80*/  ISETP.GE.AND P6, PT, R60, RZ, PT ;  /* 0x000000ff3c00720c */ /* 0x000fe40003fc6270 */
[----:B------:R-:W-:-:S02]  /*21b90*/  ISETP.GE.AND P2, PT, R9, RZ, PT ;  /* 0x000000ff0900720c */ /* 0x000fc40003f46270 */
[----:B------:R-:W5:Y:S04]  /*21ba0*/  LDL.LU R9, [R1+0x70] ;  /* 0x0000700001097983 */ /* 0x000f680000300800 */
[----:B------:R-:W5:Y:S04]  /*21bb0*/  LDL.LU R10, [R1+0x6c] ;  /* 0x00006c00010a7983 */ /* 0x000f680000300800 */
[----:B------:R-:W-:Y:S04]  /*21bc0*/  STL [R1+0x200], R59 ;  /* 0x0002003b01007387 */ /* 0x000fe80000100800 */
[----:B------:R-:W5:Y:S01]  /*21bd0*/  LDL R60, [R1+0x6838] ;  /* 0x00683800013c7983 */ /* 0x000f620000100800 */
[----:B------:R-:W-:-:S02]  /*21be0*/  @!P3 IMAD.MOV R14, RZ, RZ, -R14 ;  /* 0x000000ffff0eb224 */ /* 0x000fc400078e0a0e */
[----:B------:R-:W-:Y:S01]  /*21bf0*/  @!P2 IMAD.MOV R7, RZ, RZ, -R7 ;  /* 0x000000ffff07a224 */ /* 0x000fe200078e0a07 */
[----:B------:R0:W-:Y:S04]  /*21c00*/  STL [R1+0x1fc], R16 ;  /* 0x0001fc1001007387 */ /* 0x0001e80000100800 */
[----:B------:R-:W5:Y:S04]  /*21c10*/  LDL R61, [R1+0x6840] ;  /* 0x00684000013d7983 */ /* 0x000f680000100800 */
[----:B0-----:R-:W5:Y:S04]  /*21c20*/  LDL R16, [R1+0x683c] ;  /* 0x00683c0001107983 */ /* 0x001f680000100800 */
[----:B------:R0:W-:Y:S01]  /*21c30*/  STL [R1+0x1f8], R15 ;  /* 0x0001f80f01007387 */ /* 0x0001e20000100800 */
[----:B------:R-:W-:-:S03]  /*21c40*/  IMAD.MOV.U32 R59, RZ, RZ, R56 ;  /* 0x000000ffff3b7224 */ /* 0x000fc600078e0038 */
[----:B0-----:R-:W5:Y:S04]  /*21c50*/  LDL R15, [R1+0x6844] ;  /* 0x00684400010f7983 */ /* 0x001f680000100800 */
[----:B------:R0:W-:Y:S04]  /*21c60*/  STL [R1+0x1f4], R14 ;  /* 0x0001f40e01007387 */ /* 0x0001e80000100800 */
[----:B0-----:R-:W5:Y:S04]  /*21c70*/  LDL R14, [R1+0x6848] ;  /* 0x00684800010e7983 */ /* 0x001f680000100800 */
[----:B------:R0:W-:Y:S04]  /*21c80*/  STL [R1+0x1f0], R7 ;  /* 0x0001f00701007387 */ /* 0x0001e80000100800 */
[----:B0-----:R-:W5:Y:S04]  /*21c90*/  LDL.LU R7, [R1+0x6b04] ;  /* 0x006b040001077983 */ /* 0x001f680000300800 */
[----:B------:R-:W5:Y:S01]  /*21ca0*/  LDL R56, [R1+0x684c] ;  /* 0x00684c0001387983 */ /* 0x000f620000100800 */
[----:B------:R-:W-:-:S13]  /*21cb0*/  ISETP.GT.U32.AND P1, PT, R4, R13, PT ;  /* 0x0000000d0400720c */ /* 0x000fda0003f24070 */
[----:B------:R-:W-:Y:S01]  /*21cc0*/  @!P1 IMAD.IADD R13, R13, 0x1, -R4 ;  /* 0x000000010d0d9824 */ /* 0x000fe200078e0a04 */
[----:B------:R-:W-:-:S04]  /*21cd0*/  ISETP.GT.U32.AND P1, PT, R4, R18, PT ;  /* 0x000000120400720c */ /* 0x000fc80003f24070 */
[C---:B------:R-:W-:Y:S02]  /*21ce0*/  ISETP.GT.U32.AND P0, PT, R4.reuse, R13, PT ;  /* 0x0000000d0400720c */ /* 0x040fe40003f04070 */
[----:B------:R-:W-:-:S07]  /*21cf0*/  ISETP.GT.U32.AND P4, PT, R4, R8, PT ;  /* 0x000000080400720c */ /* 0x000fce0003f84070 */
[--C-:B------:R-:W-:Y:S01]  /*21d00*/  @!P1 IMAD.IADD R18, R18, 0x1, -R4.reuse ;  /* 0x0000000112129824 */ /* 0x100fe200078e0a04 */
[C---:B------:R-:W-:Y:S02]  /*21d10*/  ISETP.GT.U32.AND P1, PT, R4.reuse, R19, PT ;  /* 0x000000130400720c */ /* 0x040fe40003f24070 */
[C---:B------:R-:W-:Y:S02]  /*21d20*/  ISETP.GT.U32.AND P3, PT, R4.reuse, R11, PT ;  /* 0x0000000b0400720c */ /* 0x040fe40003f64070 */
[----:B------:R-:W-:Y:S01]  /*21d30*/  ISETP.GT.U32.AND P2, PT, R4, R18, PT ;  /* 0x000000120400720c */ /* 0x000fe20003f44070 */
[----:B------:R-:W-:Y:S02]  /*21d40*/  @!P6 IMAD.MOV R59, RZ, RZ, -R59 ;  /* 0x000000ffff3be224 */ /* 0x000fe400078e0a3b */
[--C-:B------:R-:W-:Y:S02]  /*21d50*/  @!P0 IMAD.IADD R13, R13, 0x1, -R4.reuse ;  /* 0x000000010d0d8824 */ /* 0x100fe400078e0a04 */
[----:B------:R-:W-:-:S04]  /*21d60*/  @!P4 IMAD.IADD R8, R8, 0x1, -R4 ;  /* 0x000000010808c824 */ /* 0x000fc800078e0a04 */
[--C-:B------:R-:W-:Y:S02]  /*21d70*/  @!P1 IMAD.IADD R19, R19, 0x1, -R4.reuse ;  /* 0x0000000113139824 */ /* 0x100fe400078e0a04 */
[--C-:B------:R-:W-:Y:S02]  /*21d80*/  @!P3 IMAD.IADD R11, R11, 0x1, -R4.reuse ;  /* 0x000000010b0bb824 */ /* 0x100fe400078e0a04 */
[----:B------:R-:W-:Y:S01]  /*21d90*/  @!P2 IMAD.IADD R18, R18, 0x1, -R4 ;  /* 0x000000011212a824 */ /* 0x000fe200078e0a04 */
[----:B------:R0:W-:Y:S01]  /*21da0*/  STL [R1+0x1ec], R59 ;  /* 0x0001ec3b01007387 */ /* 0x0001e20000100800 */
[----:B------:R-:W-:Y:S01]  /*21db0*/  ISETP.GT.U32.AND P5, PT, R4, R12, PT ;  /* 0x0000000c0400720c */ /* 0x000fe20003fa4070 */
[----:B------:R-:W-:-:S04]  /*21dc0*/  IMAD.HI.U32 R57, R0, R6, RZ ;  /* 0x0000000600397227 */ /* 0x000fc800078e00ff */
[----:B------:R-:W-:-:S04]  /*21dd0*/  IMAD.MOV R57, RZ, RZ, -R57 ;  /* 0x000000ffff397224 */ /* 0x000fc800078e0a39 */
[----:B------:R-:W-:-:S04]  /*21de0*/  IMAD R6, R4, R57, R6 ;  /* 0x0000003904067224 */ /* 0x000fc800078e0206 */
[----:B------:R-:W-:Y:S01]  /*21df0*/  @!P5 IMAD.IADD R12, R12, 0x1, -R4 ;  /* 0x000000010c0cd824 */ /* 0x000fe200078e0a04 */
[----:B---3--:R-:W-:-:S13]  /*21e00*/  ISETP.GT.U32.AND P6, PT, R4, R58, PT ;  /* 0x0000003a0400720c */ /* 0x008fda0003fc4070 */
[----:B------:R-:W-:Y:S01]  /*21e10*/  @!P6 IMAD.IADD R58, R58, 0x1, -R4 ;  /* 0x000000013a3ae824 */ /* 0x000fe200078e0a04 */
[C---:B--2---:R-:W-:Y:S02]  /*21e20*/  ISETP.GT.U32.AND P0, PT, R4.reuse, R3, PT ;  /* 0x000000030400720c */ /* 0x044fe40003f04070 */
[C---:B----4-:R-:W-:Y:S02]  /*21e30*/  ISETP.GT.U32.AND P1, PT, R4.reuse, R17, PT ;  /* 0x000000110400720c */ /* 0x050fe40003f24070 */
[C---:B-----5:R-:W-:Y:S02]  /*21e40*/  ISETP.GT.U32.AND P4, PT, R4.reuse, R9, PT ;  /* 0x000000090400720c */ /* 0x060fe40003f84070 */
[----:B------:R-:W-:Y:S02]  /*21e50*/  ISETP.GT.U32.AND P3, PT, R4, R10, PT ;  /* 0x0000000a0400720c */ /* 0x000fe40003f64070 */
[----:B------:R-:W-:-:S05]  /*21e60*/  ISETP.GE.AND P2, PT, R60, RZ, PT ;  /* 0x000000ff3c00720c */ /* 0x000fca0003f46270 */
[----:B------:R-:W-:-:S04]  /*21e70*/  @!P0 IMAD.IADD R3, R3, 0x1, -R4 ;  /* 0x0000000103038824 */ /* 0x000fc800078e0a04 */
[--C-:B------:R-:W-:Y:S01]  /*21e80*/  @!P4 IMAD.IADD R9, R9, 0x1, -R4.reuse ;  /* 0x000000010909c824 */ /* 0x100fe200078e0a04 */
[----:B------:R-:W-:Y:S01]  /*21e90*/  ISETP.GE.AND P0, PT, R61, RZ, PT ;  /* 0x000000ff3d00720c */ /* 0x000fe20003f06270 */
[----:B------:R-:W-:Y:S01]  /*21ea0*/  @!P1 IMAD.IADD R17, R17, 0x1, -R4 ;  /* 0x0000000111119824 */ /* 0x000fe200078e0a04 */
[----:B------:R-:W-:Y:S02]  /*21eb0*/  ISETP.GE.AND P6, PT, R16, RZ, PT ;  /* 0x000000ff1000720c */ /* 0x000fe40003fc6270 */
[----:B------:R-:W2:Y:S01]  /*21ec0*/  LDL.LU R16, [R1+0xa8] ;  /* 0x0000a80001107983 */ /* 0x000ea20000300800 */
[----:B------:R-:W-:-:S03]  /*21ed0*/  @!P2 IMAD.MOV R13, RZ, RZ, -R13 ;  /* 0x000000ffff0da224 */ /* 0x000fc600078e0a0d */
[----:B0-----:R-:W3:Y:S01]  /*21ee0*/  LDL.LU R59, [R1+0xa4] ;  /* 0x0000a400013b7983 */ /* 0x001ee20000300800 */
[----:B------:R-:W-:-:S03]  /*21ef0*/  @!P3 IMAD.IADD R10, R10, 0x1, -R4 ;  /* 0x000000010a0ab824 */ /* 0x000fc600078e0a04 */
[----:B------:R-:W4:Y:S01]  /*21f00*/  LDL.LU R60, [R1+0xa0] ;  /* 0x0000a000013c7983 */ /* 0x000f220000300800 */
[----:B------:R-:W-:Y:S02]  /*21f10*/  ISETP.GE.AND P1, PT, R15, RZ, PT ;  /* 0x000000ff0f00720c */ /* 0x000fe40003f26270 */
[----:B------:R-:W-:Y:S01]  /*21f20*/  @!P6 IMAD.MOV R19, RZ, RZ, -R19 ;  /* 0x000000ffff13e224 */ /* 0x000fe200078e0a13 */
[----:B------:R-:W-:Y:S02]  /*21f30*/  ISETP.GE.AND P4, PT, R14, RZ, PT ;  /* 0x000000ff0e00720c */ /* 0x000fe40003f86270 */
[----:B------:R-:W5:Y:S04]  /*21f40*/  LDL R14, [R1+0x6850] ;  /* 0x00685000010e7983 */ /* 0x000f680000100800 */
[----:B------:R-:W2:Y:S04]  /*21f50*/  LDL.LU R61, [R1+0x9c] ;  /* 0x00009c00013d7983 */ /* 0x000ea80000300800 */
[----:B------:R-:W2:Y:S01]  /*21f60*/  LDL.LU R15, [R1+0x98] ;  /* 0x00009800010f7983 */ /* 0x000ea20000300800 */
[----:B------:R-:W-:-:S03]  /*21f70*/  ISETP.GE.AND P3, PT, R56, RZ, PT ;  /* 0x000000ff3800720c */ /* 0x000fc60003f66270 */
[----:B------:R-:W2:Y:S04]  /*21f80*/  LDL R56, [R1+0x6948] ;  /* 0x0069480001387983 */ /* 0x000ea80000100800 */
[----:B------:R0:W-:Y:S02]  /*21f90*/  STL [R1+0x1e8], R13 ;  /* 0x0001e80d01007387 */ /* 0x0001e40000100800 */
[----:B0-----:R-:W-:Y:S02]  /*21fa0*/  IMAD.MOV.U32 R13, RZ, RZ, R8 ;  /* 0x000000ffff0d7224 */ /* 0x001fe400078e0008 */
[----:B------:R-:W2:Y:S02]  /*21fb0*/  LDL R8, [R1+0x6854] ;  /* 0x0068540001087983 */ /* 0x000ea40000100800 */
[----:B------:R-:W-:-:S02]  /*21fc0*/  @!P0 IMAD.MOV R13, RZ, RZ, -R13 ;  /* 0x000000ffff0d8224 */ /* 0x000fc400078e0a0d */
[----:B------:R0:W-:Y:S01]  /*21fd0*/  STL [R1+0x1e4], R19 ;  /* 0x0001e41301007387 */ /* 0x0001e20000100800 */
[----:B------:R-:W-:-:S03]  /*21fe0*/  @!P1 IMAD.MOV R11, RZ, RZ, -R11 ;  /* 0x000000ffff0b9224 */ /* 0x000fc600078e0a0b */
[----:B------:R1:W-:Y:S04]  /*21ff0*/  STL [R1+0x1e0], R13 ;  /* 0x0001e00d01007387 */ /* 0x0003e80000100800 */
[----:B------:R-:W2:Y:S01]  /*22000*/  LDL R57, [R1+0x685c] ;  /* 0x00685c0001397983 */ /* 0x000ea20000100800 */
[----:B0-----:R-:W-:-:S03]  /*22010*/  IMAD.MOV.U32 R19, RZ, RZ, R12 ;  /* 0x000000ffff137224 */ /* 0x001fc600078e000c */
[----:B------:R-:W2:Y:S04]  /*22020*/  LDL R12, [R1+0x6860] ;  /* 0x00686000010c7983 */ /* 0x000ea80000100800 */
[----:B-1----:R-:W2:Y:S04]  /*22030*/  LDL R13, [R1+0x6858] ;  /* 0x00685800010d7983 */ /* 0x002ea80000100800 */
        /* <DEDUP_REMOVED lines=8> */
[C---:B------:R-:W-:Y:S01]  /*220c0*/  ISETP.GT.U32.AND P6, PT, R4.reuse, R10, PT ;  /* 0x0000000a0400720c */ /* 0x040fe20003fc4070 */
[----:B------:R-:W-:Y:S01]  /*220d0*/  @!P4 IMAD.MOV R19, RZ, RZ, -R19 ;  /* 0x000000ffff13c224 */ /* 0x000fe200078e0a13 */
[----:B------:R-:W-:Y:S01]  /*220e0*/  ISETP.GT.U32.AND P4, PT, R4, R7, PT ;  /* 0x000000070400720c */ /* 0x000fe20003f84070 */
[--C-:B------:R-:W-:Y:S02]  /*220f0*/  @!P0 IMAD.IADD R17, R17, 0x1, -R4.reuse ;  /* 0x0000000111118824 */ /* 0x100fe400078e0a04 */
[----:B------:R-:W-:-:S06]  /*22100*/  @!P2 IMAD.IADD R58, R58, 0x1, -R4 ;  /* 0x000000013a3aa824 */ /* 0x000fcc00078e0a04 */
[--C-:B------:R-:W-:Y:S02]  /*22110*/  @!P5 IMAD.IADD R3, R3, 0x1, -R4.reuse ;  /* 0x000000010303d824 */ /* 0x100fe400078e0a04 */
[--C-:B------:R-:W-:Y:S02]  /*22120*/  @!P1 IMAD.IADD R9, R9, 0x1, -R4.reuse ;  /* 0x0000000109099824 */ /* 0x100fe400078e0a04 */
[----:B------:R-:W-:Y:S02]  /*22130*/  @!P6 IMAD.IADD R10, R10, 0x1, -R4 ;  /* 0x000000010a0ae824 */ /* 0x000fe400078e0a04 */
[----:B------:R-:W-:Y:S02]  /*22140*/  @!P3 IMAD.MOV R18, RZ, RZ, -R18 ;  /* 0x000000ffff12b224 */ /* 0x000fe400078e0a12 */
[----:B------:R-:W-:Y:S01]  /*22150*/  @!P4 IMAD.IADD R7, R7, 0x1, -R4 ;  /* 0x000000010707c824 */ /* 0x000fe200078e0a04 */
[----:B------:R0:W-:Y:S04]  /*22160*/  STL [R1+0x1d8], R19 ;  /* 0x0001d81301007387 */ /* 0x0001e80000100800 */
[----:B0-----:R-:W2:Y:S04]  /*22170*/  LDL.LU R19, [R1+0x6b00] ;  /* 0x006b000001137983 */ /* 0x001ea80000300800 */
[----:B------:R0:W-:Y:S04]  /*22180*/  STL [R1+0x1d4], R18 ;  /* 0x0001d41201007387 */ /* 0x0001e80000100800 */
[----:B0-----:R-:W2:Y:S01]  /*22190*/  LDL.LU R18, [R1+0x6afc] ;  /* 0x006afc0001127983 */ /* 0x001ea20000300800 */
[----:B---3--:R-:W-:-:S02]  /*221a0*/  ISETP.GT.U32.AND P5, PT, R4, R59, PT ;  /* 0x0000003b0400720c */ /* 0x008fc40003fa4070 */
[----:B----4-:R-:W-:-:S11]  /*221b0*/  ISETP.GT.U32.AND P0, PT, R4, R60, PT ;  /* 0x0000003c0400720c */ /* 0x010fd60003f04070 */
[--C-:B------:R-:W-:Y:S01]  /*221c0*/  @!P5 IMAD.IADD R59, R59, 0x1, -R4.reuse ;  /* 0x000000013b3bd824 */ /* 0x100fe200078e0a04 */
[----:B-----5:R-:W-:Y:S02]  /*221d0*/  ISETP.GE.AND P2, PT, R14, RZ, PT ;  /* 0x000000ff0e00720c */ /* 0x020fe40003f46270 */
[C---:B--2---:R-:W-:Y:S02]  /*221e0*/  ISETP.GT.U32.AND P1, PT, R4.reuse, R61, PT ;  /* 0x0000003d0400720c */ /* 0x044fe40003f24070 */
[----:B------:R-:W-:Y:S01]  /*221f0*/  ISETP.GT.U32.AND P6, PT, R4, R15, PT ;  /* 0x0000000f0400720c */ /* 0x000fe20003fc4070 */
[----:B------:R-:W-:Y:S01]  /*22200*/  @!P0 IMAD.IADD R60, R60, 0x1, -R4 ;  /* 0x000000013c3c8824 */ /* 0x000fe200078e0a04 */
[----:B------:R-:W2:Y:S07]  /*22210*/  LDL.LU R14, [R1+0x6af8] ;  /* 0x006af800010e7983 */ /* 0x000eae0000300800 */
[----:B------:R-:W-:-:S02]  /*22220*/  @!P2 IMAD.MOV R58, RZ, RZ, -R58 ;  /* 0x000000ffff3aa224 */ /* 0x000fc400078e0a3a */
[--C-:B------:R-:W-:Y:S02]  /*22230*/  @!P1 IMAD.IADD R61, R61, 0x1, -R4.reuse ;  /* 0x000000013d3d9824 */ /* 0x100fe400078e0a04 */
[----:B------:R-:W-:Y:S01]  /*22240*/  @!P6 IMAD.IADD R15, R15, 0x1, -R4 ;  /* 0x000000010f0fe824 */ /* 0x000fe200078e0a04 */
[----:B------:R-:W-:Y:S02]  /*22250*/  ISETP.GE.AND P4, PT, R8, RZ, PT ;  /* 0x000000ff0800720c */ /* 0x000fe40003f86270 */
[----:B------:R-:W3:Y:S01]  /*22260*/  LDL.LU R8, [R1+0x6af4] ;  /* 0x006af40001087983 */ /* 0x000ee20000300800 */
[----:B------:R-:W-:Y:S02]  /*22270*/  ISETP.GE.AND P0, PT, R57, RZ, PT ;  /* 0x000000ff3900720c */ /* 0x000fe40003f06270 */
[----:B------:R-:W-:Y:S02]  /*22280*/  ISETP.GE.AND P5, PT, R13, RZ, PT ;  /* 0x000000ff0d00720c */ /* 0x000fe40003fa6270 */
[----:B------:R-:W4:Y:S01]  /*22290*/  LDL.LU R13, [R1+0x6af0] ;  /* 0x006af000010d7983 */ /* 0x000f220000300800 */
[----:B------:R-:W-:-:S03]  /*222a0*/  ISETP.GE.AND P1, PT, R12, RZ, PT ;  /* 0x000000ff0c00720c */ /* 0x000fc60003f26270 */
[----:B------:R-:W5:Y:S02]  /*222b0*/  LDL.LU R12, [R1+0x6aec] ;  /* 0x006aec00010c7983 */ /* 0x000f640000300800 */
[----:B------:R-:W-:Y:S01]  /*222c0*/  @!P4 IMAD.MOV R3, RZ, RZ, -R3 ;  /* 0x000000ffff03c224 */ /* 0x000fe200078e0a03 */
[----:B------:R-:W-:Y:S02]  /*222d0*/  ISETP.GE.AND P6, PT, R11, RZ, PT ;  /* 0x000000ff0b00720c */ /* 0x000fe40003fc6270 */
[----:B------:R-:W2:Y:S04]  /*222e0*/  LDL.LU R11, [R1+0x6ae8] ;  /* 0x006ae800010b7983 */ /* 0x000ea80000300800 */
[----:B------:R0:W-:Y:S01]  /*222f0*/  STL [R1+0x1d0], R58 ;  /* 0x0001d03a01007387 */ /* 0x0001e20000100800 */
[----:B------:R-:W-:Y:S01]  /*22300*/  IABS R56, R56 ;  /* 0x0000003800387213 */ /* 0x000fe20000000000 */
[----:B------:R-:W-:-:S02]  /*22310*/  @!P0 IMAD.MOV R9, RZ, RZ, -R9 ;  /* 0x000000ffff098224 */ /* 0x000fc400078e0a09 */
[----:B0-----:R-:W-:Y:S02]  /*22320*/  IMAD.MOV.U32 R58, RZ, RZ, R17 ;  /* 0x000000ffff3a7224 */ /* 0x001fe400078e0011 */
[----:B------:R-:W2:Y:S02]  /*22330*/  LDL R17, [R1+0x6868] ;  /* 0x0068680001117983 */ /* 0x000ea40000100800 */
[----:B------:R-:W-:Y:S02]  /*22340*/  @!P5 IMAD.MOV R58, RZ, RZ, -R58 ;  /* 0x000000ffff3ad224 */ /* 0x000fe400078e0a3a */
[----:B------:R0:W-:Y:S01]  /*22350*/  STL [R1+0x1cc], R3 ;  /* 0x0001cc0301007387 */ /* 0x0001e20000100800 */
[----:B------:R-:W-:-:S04]  /*22360*/  IMAD.HI.U32 R57, R0, R56, RZ ;  /* 0x0000003800397227 */ /* 0x000fc800078e00ff */
[----:B------:R-:W-:Y:S01]  /*22370*/  @!P1 IMAD.MOV R10, RZ, RZ, -R10 ;  /* 0x000000ffff0a9224 */ /* 0x000fe200078e0a0a */
[----:B0-----:R-:W4:Y:S04]  /*22380*/  LDL R3, [R1+0x686c] ;  /* 0x00686c0001037983 */ /* 0x001f280000100800 */
[----:B------:R0:W-:Y:S01]  /*22390*/  STL [R1+0x1c8], R58 ;  /* 0x0001c83a01007387 */ /* 0x0001e20000100800 */
[----:B------:R-:W-:-:S03]  /*223a0*/  IMAD.MOV R57, RZ, RZ, -R57 ;  /* 0x000000ffff397224 */ /* 0x000fc600078e0a39 */
[----:B0-----:R-:W4:Y:S04]  /*223b0*/  LDL R58, [R1+0x687c] ;  /* 0x00687c00013a7983 */ /* 0x001f280000100800 */
[----:B------:R0:W-:Y:S04]  /*223c0*/  STL [R1+0x1c4], R9 ;  /* 0x0001c40901007387 */ /* 0x0001e80000100800 */
[----:B------:R1:W-:Y:S01]  /*223d0*/  STL [R1+0x1c0], R10 ;  /* 0x0001c00a01007387 */ /* 0x0003e20000100800 */
[----:B0-----:R-:W-:-:S04]  /*223e0*/  IMAD.MOV.U32 R9, RZ, RZ, R7 ;  /* 0x000000ffff097224 */ /* 0x001fc800078e0007 */
[----:B------:R-:W-:Y:S01]  /*223f0*/  @!P6 IMAD.MOV R9, RZ, RZ, -R9 ;  /* 0x000000ffff09e224 */ /* 0x000fe200078e0a09 */
[----:B-1----:R-:W4:Y:S01]  /*22400*/  LDL.LU R10, [R1+0x6ae4] ;  /* 0x006ae400010a7983 */ /* 0x002f220000300800 */
[----:B------:R-:W-:-:S03]  /*22410*/  IMAD R7, R4, R57, R56 ;  /* 0x0000003904077224 */ /* 0x000fc600078e0238 */
[----:B------:R-:W4:Y:S04]  /*22420*/  LDL R57, [R1+0x6870] ;  /* 0x0068700001397983 */ /* 0x000f280000100800 */
[----:B------:R-:W4:Y:S04]  /*22430*/  LDL R56, [R1+0x6878] ;  /* 0x0068780001387983 */ /* 0x000f280000100800 */
[----:B------:R0:W-:Y:S04]  /*22440*/  STL [R1+0x1bc], R9 ;  /* 0x0001bc0901007387 */ /* 0x0001e80000100800 */
[----:B0-----:R-:W4:Y:S01]  /*22450*/  LDL.LU R9, [R1+0x6ae0] ;  /* 0x006ae00001097983 */ /* 0x001f220000300800 */
[----:B------:R-:W-:-:S13]  /*22460*/  ISETP.GT.U32.AND P3, PT, R4, R16, PT ;  /* 0x000000100400720c */ /* 0x000fda0003f64070 */
[----:B------:R-:W-:Y:S01]  /*22470*/  @!P3 IMAD.IADD R16, R16, 0x1, -R4 ;  /* 0x000000011010b824 */ /* 0x000fe200078e0a04 */
[----:B---3--:R-:W-:-:S13]  /*22480*/  ISETP.GT.U32.AND P3, PT, R4, R8, PT ;  /* 0x000000080400720c */ /* 0x008fda0003f64070 */
[----:B------:R-:W-:-:S05]  /*22490*/  @!P3 IMAD.IADD R8, R8, 0x1, -R4 ;  /* 0x000000010808b824 */ /* 0x000fca00078e0a04 */
[----:B------:R-:W-:-:S13]  /*224a0*/  ISETP.GT.U32.AND P1, PT, R4, R8, PT ;  /* 0x000000080400720c */ /* 0x000fda0003f24070 */
[----:B------:R-:W-:Y:S01]  /*224b0*/  @!P1 IMAD.IADD R8, R8, 0x1, -R4 ;  /* 0x0000000108089824 */ /* 0x000fe200078e0a04 */
[----:B--2---:R-:W-:Y:S02]  /*224c0*/  ISETP.GE.AND P1, PT, R17, RZ, PT ;  /* 0x000000ff1100720c */ /* 0x004fe40003f26270 */
[----:B------:R-:W2:Y:S01]  /*224d0*/  LDL.LU R17, [R1+0x6adc] ;  /* 0x006adc0001117983 */ /* 0x000ea20000300800 */
[----:B----4-:R-:W-:-:S13]  /*224e0*/  ISETP.GT.U32.AND P6, PT, R4, R9, PT ;  /* 0x000000090400720c */ /* 0x010fda0003fc4070 */
[----:B------:R-:W-:Y:S01]  /*224f0*/  @!P6 IMAD.IADD R9, R9, 0x1, -R4 ;  /* 0x000000010909e824 */ /* 0x000fe200078e0a04 */
[----:B------:R-:W-:Y:S02]  /*22500*/  ISETP.GE.AND P6, PT, R3, RZ, PT ;  /* 0x000000ff0300720c */ /* 0x000fe40003fc6270 */
[----:B------:R-:W3:Y:S01]  /*22510*/  LDL.LU R3, [R1+0x6ad8] ;  /* 0x006ad80001037983 */ /* 0x000ee20000300800 */
[C---:B------:R-:W-:Y:S02]  /*22520*/  ISETP.GT.U32.AND P2, PT, R4.reuse, R16, PT ;  /* 0x000000100400720c */ /* 0x040fe40003f44070 */
[C---:B------:R-:W-:Y:S02]  /*22530*/  ISETP.GT.U32.AND P4, PT, R4.reuse, R60, PT ;  /* 0x0000003c0400720c */ /* 0x040fe40003f84070 */
[C---:B------:R-:W-:Y:S02]  /*22540*/  ISETP.GT.U32.AND P3, PT, R4.reuse, R59, PT ;  /* 0x0000003b0400720c */ /* 0x040fe40003f64070 */
[----:B------:R-:W-:-:S07]  /*22550*/  ISETP.GT.U32.AND P0, PT, R4, R61, PT ;  /* 0x0000003d0400720c */ /* 0x000fce0003f04070 */
[--C-:B------:R-:W-:Y:S01]  /*22560*/  @!P2 IMAD.IADD R16, R16, 0x1, -R4.reuse ;  /* 0x000000011010a824 */ /* 0x100fe200078e0a04 */
[----:B------:R-:W-:Y:S01]  /*22570*/  ISETP.GT.U32.AND P2, PT, R4, R10, PT ;  /* 0x0000000a0400720c */ /* 0x000fe20003f44070 */
[--C-:B------:R-:W-:Y:S01]  /*22580*/  @!P4 IMAD.IADD R60, R60, 0x1, -R4.reuse ;  /* 0x000000013c3cc824 */ /* 0x100fe200078e0a04 */
[C---:B-----5:R-:W-:Y:S01]  /*22590*/  ISETP.GT.U32.AND P4, PT, R4.reuse, R12, PT ;  /* 0x0000000c0400720c */ /* 0x060fe20003f84070 */
[--C-:B------:R-:W-:Y:S01]  /*225a0*/  @!P3 IMAD.IADD R59, R59, 0x1, -R4.reuse ;  /* 0x000000013b3bb824 */ /* 0x100fe200078e0a04 */
[C---:B------:R-:W-:Y:S01]  /*225b0*/  ISETP.GT.U32.AND P3, PT, R4.reuse, R11, PT ;  /* 0x0000000b0400720c */ /* 0x040fe20003f64070 */
[----:B------:R-:W-:Y:S01]  /*225c0*/  @!P0 IMAD.IADD R61, R61, 0x1, -R4 ;  /* 0x000000013d3d8824 */ /* 0x000fe200078e0a04 */
[----:B------:R-:W-:-:S07]  /*225d0*/  ISETP.GT.U32.AND P0, PT, R4, R13, PT ;  /* 0x0000000d0400720c */ /* 0x000fce0003f04070 */
[--C-:B------:R-:W-:Y:S01]  /*225e0*/  @!P2 IMAD.IADD R10, R10, 0x1, -R4.reuse ;  /* 0x000000010a0aa824 */ /* 0x100fe200078e0a04 */
[----:B------:R-:W-:Y:S01]  /*225f0*/  ISETP.GE.AND P2, PT, R57, RZ, PT ;  /* 0x000000ff3900720c */ /* 0x000fe20003f46270 */
[----:B------:R-:W-:Y:S01]  /*22600*/  @!P4 IMAD.IADD R12, R12, 0x1, -R4 ;  /* 0x000000010c0cc824 */ /* 0x000fe200078e0a04 */
[----:B------:R-:W4:Y:S01]  /*22610*/  LDL R57, [R1+0x6880] ;  /* 0x0068800001397983 */ /* 0x000f220000100800 */
[----:B------:R-:W-:Y:S01]  /*22620*/  ISETP.GE.AND P4, PT, R56, RZ, PT ;  /* 0x000000ff3800720c */ /* 0x000fe20003f86270 */
[----:B------:R-:W-:Y:S02]  /*22630*/  IMAD.MOV.U32 R56, RZ, RZ, R16 ;  /* 0x000000ffff387224 */ /* 0x000fe400078e0010 */
[----:B------:R-:W-:Y:S02]  /*22640*/  @!P3 IMAD.IADD R11, R11, 0x1, -R4 ;  /* 0x000000010b0bb824 */ /* 0x000fe400078e0a04 */
[----:B------:R-:W-:Y:S02]  /*22650*/  @!P1 IMAD.MOV R56, RZ, RZ, -R56 ;  /* 0x000000ffff389224 */ /* 0x000fe400078e0a38 */
[----:B------:R-:W-:Y:S01]  /*22660*/  @!P0 IMAD.IADD R13, R13, 0x1, -R4 ;  /* 0x000000010d0d8824 */ /* 0x000fe200078e0a04 */
[----:B------:R-:W-:Y:S01]  /*22670*/  ISETP.GE.AND P0, PT, R58, RZ, PT ;  /* 0x000000ff3a00720c */ /* 0x000fe20003f06270 */
[----:B------:R-:W-:-:S02]  /*22680*/  IMAD.MOV.U32 R58, RZ, RZ, R60 ;  /* 0x000000ffff3a7224 */ /* 0x000fc400078e003c */
[----:B------:R-:W-:Y:S02]  /*22690*/  IMAD.MOV.U32 R60, RZ, RZ, R61 ;  /* 0x000000ffff3c7224 */ /* 0x000fe400078e003d */
[----:B------:R-:W-:Y:S02]  /*226a0*/  @!P6 IMAD.MOV R59, RZ, RZ, -R59 ;  /* 0x000000ffff3be224 */ /* 0x000fe400078e0a3b */
[----:B------:R-:W-:Y:S01]  /*226b0*/  @!P2 IMAD.MOV R58, RZ, RZ, -R58 ;  /* 0x000000ffff3aa224 */ /* 0x000fe200078e0a3a */
[----:B------:R-:W-:Y:S02]  /*226c0*/  ISETP.GT.U32.AND P5, PT, R4, R15, PT ;  /* 0x0000000f0400720c */ /* 0x000fe40003fa4070 */
[----:B---3--:R-:W-:Y:S02]  /*226d0*/  ISETP.GE.AND P3, PT, R3, RZ, PT ;  /* 0x000000ff0300720c */ /* 0x008fe40003f66270 */
[----:B------:R-:W3:Y:S04]  /*226e0*/  LDL R3, [R1+0x694c] ;  /* 0x00694c0001037983 */ /* 0x000ee80000100800 */
[----:B------:R-:W5:Y:S04]  /*226f0*/  LDL.LU R16, [R1+0x6ad4] ;  /* 0x006ad40001107983 */ /* 0x000f680000300800 */
[----:B------:R0:W-:Y:S04]  /*22700*/  STL [R1+0x1b8], R56 ;  /* 0x0001b83801007387 */ /* 0x0001e80000100800 */
[----:B0-----:R-:W3:Y:S01]  /*22710*/  LDL R56, [R1+0x6884] ;  /* 0x0068840001387983 */ /* 0x001ee20000100800 */
[----:B------:R-:W-:-:S03]  /*22720*/  @!P3 IMAD.MOV R60, RZ, RZ, -R60 ;  /* 0x000000ffff3cb224 */ /* 0x000fc600078e0a3c */
[----:B------:R0:W-:Y:S04]  /*22730*/  STL [R1+0x1b4], R59 ;  /* 0x0001b43b01007387 */ /* 0x0001e80000100800 */
[----:B------:R1:W-:Y:S04]  /*22740*/  STL [R1+0x1b0], R58 ;  /* 0x0001b03a01007387 */ /* 0x0003e80000100800 */
[----:B0-----:R-:W3:Y:S04]  /*22750*/  LDL R59, [R1+0x688c] ;  /* 0x00688c00013b7983 */ /* 0x001ee80000100800 */
[----:B-1----:R-:W3:Y:S04]  /*22760*/  LDL R58, [R1+0x6888] ;  /* 0x00688800013a7983 */ /* 0x002ee80000100800 */
[----:B------:R0:W-:Y:S04]  /*22770*/  STL [R1+0x1ac], R60 ;  /* 0x0001ac3c01007387 */ /* 0x0001e80000100800 */
[----:B------:R-:W3:Y:S04]  /*22780*/  LDL R61, [R1+0x6894] ;  /* 0x00689400013d7983 */ /* 0x000ee80000100800 */
[----:B0-----:R-:W3:Y:S01]  /*22790*/  LDL R60, [R1+0x6890] ;  /* 0x00689000013c7983 */ /* 0x001ee20000100800 */
[----:B------:R-:W-:-:S04]  /*227a0*/  @!P5 IMAD.IADD R15, R15, 0x1, -R4 ;  /* 0x000000010f0fd824 */ /* 0x000fc800078e0a04 */
[----:B------:R-:W-:-:S05]  /*227b0*/  @!P4 IMAD.MOV R15, RZ, RZ, -R15 ;  /* 0x000000ffff0fc224 */ /* 0x000fca00078e0a0f */
[----:B------:R0:W-:Y:S01]  /*227c0*/  STL [R1+0x1a8], R15 ;  /* 0x0001a80f01007387 */ /* 0x0001e20000100800 */
[----:B------:R-:W-:-:S03]  /*227d0*/  ISETP.GT.U32.AND P5, PT, R4, R14, PT ;  /* 0x0000000e0400720c */ /* 0x000fc60003fa4070 */
[----:B0-----:R-:W3:Y:S01]  /*227e0*/  LDL.LU R15, [R1+0x6ad0] ;  /* 0x006ad000010f7983 */ /* 0x001ee20000300800 */
[----:B------:R-:W-:-:S09]  /*227f0*/  ISETP.GT.U32.AND P1, PT, R4, R9, PT ;  /* 0x000000090400720c */ /* 0x000fd20003f24070 */
[----:B------:R-:W-:Y:S01]  /*22800*/  @!P5 IMAD.IADD R14, R14, 0x1, -R4 ;  /* 0x000000010e0ed824 */ /* 0x000fe200078e0a04 */
[----:B------:R-:W-:-:S04]  /*22810*/  ISETP.GT.U32.AND P5, PT, R4, R10, PT ;  /* 0x0000000a0400720c */ /* 0x000fc80003fa4070 */
[C---:B------:R-:W-:Y:S02]  /*22820*/  ISETP.GT.U32.AND P4, PT, R4.reuse, R14, PT ;  /* 0x0000000e0400720c */ /* 0x040fe40003f84070 */
[----:B------:R-:W-:Y:S01]  /*22830*/  ISETP.GT.U32.AND P6, PT, R4, R13, PT ;  /* 0x0000000d0400720c */ /* 0x000fe20003fc4070 */
[----:B------:R-:W-:Y:S01]  /*22840*/  @!P1 IMAD.IADD R9, R9, 0x1, -R4 ;  /* 0x0000000109099824 */ /* 0x000fe200078e0a04 */
[----:B----4-:R-:W-:Y:S01]  /*22850*/  ISETP.GE.AND P1, PT, R57, RZ, PT ;  /* 0x000000ff3900720c */ /* 0x010fe20003f26270 */
[----:B------:R-:W-:-:S04]  /*22860*/  @!P0 IMAD.MOV R8, RZ, RZ, -R8 ;  /* 0x000000ffff088224 */ /* 0x000fc800078e0a08 */
[----:B------:R-:W-:-:S04]  /*22870*/  @!P5 IMAD.IADD R10, R10, 0x1, -R4 ;  /* 0x000000010a0ad824 */ /* 0x000fc800078e0a04 */
[--C-:B------:R-:W-:Y:S02]  /*22880*/  @!P4 IMAD.IADD R14, R14, 0x1, -R4.reuse ;  /* 0x000000010e0ec824 */ /* 0x100fe400078e0a04 */
[--C-:B------:R-:W-:Y:S01]  /*22890*/  @!P6 IMAD.IADD R13, R13, 0x1, -R4.reuse ;  /* 0x000000010d0de824 */ /* 0x100fe200078e0a04 */
[C---:B------:R-:W-:Y:S01]  /*228a0*/  ISETP.GT.U32.AND P6, PT, R4.reuse, R19, PT ;  /* 0x000000130400720c */ /* 0x040fe20003fc4070 */
[----:B------:R-:W-:Y:S01]  /*228b0*/  @!P1 IMAD.MOV R9, RZ, RZ, -R9 ;  /* 0x000000ffff099224 */ /* 0x000fe200078e0a09 */
[----:B------:R-:W-:Y:S04]  /*228c0*/  STL [R1+0x1a4], R8 ;  /* 0x0001a40801007387 */ /* 0x000fe80000100800 */
[----:B------:R0:W-:Y:S04]  /*228d0*/  STL [R1+0x1a0], R9 ;  /* 0x0001a00901007387 */ /* 0x0001e80000100800 */
[----:B------:R-:W4:Y:S04]  /*228e0*/  LDL R57, [R1+0x689c] ;  /* 0x00689c0001397983 */ /* 0x000f280000100800 */
[----:B0-----:R-:W4:Y:S01]  /*228f0*/  LDL R9, [R1+0x6898] ;  /* 0x0068980001097983 */ /* 0x001f220000100800 */
[----:B------:R-:W-:Y:S01]  /*22900*/  @!P6 IMAD.IADD R19, R19, 0x1, -R4 ;  /* 0x000000011313e824 */ /* 0x000fe200078e0a04 */
[----:B------:R-:W-:-:S02]  /*22910*/  ISETP.GT.U32.AND P2, PT, R4, R11, PT ;  /* 0x0000000b0400720c */ /* 0x000fc40003f44070 */
[----:B------:R-:W-:-:S11]  /*22920*/  ISETP.GT.U32.AND P3, PT, R4, R12, PT ;  /* 0x0000000c0400720c */ /* 0x000fd60003f64070 */
[--C-:B------:R-:W-:Y:S01]  /*22930*/  @!P2 IMAD.IADD R11, R11, 0x1, -R4.reuse ;  /* 0x000000010b0ba824 */ /* 0x100fe200078e0a04 */
[----:B--2---:R-:W-:Y:S01]  /*22940*/  ISETP.GT.U32.AND P2, PT, R4, R17, PT ;  /* 0x000000110400720c */ /* 0x004fe20003f44070 */
[----:B------:R-:W-:Y:S01]  /*22950*/  @!P3 IMAD.IADD R12, R12, 0x1, -R4 ;  /* 0x000000010c0cb824 */ /* 0x000fe200078e0a04 */
[----:B------:R-:W-:-:S11]  /*22960*/  ISETP.GT.U32.AND P3, PT, R4, R18, PT ;  /* 0x000000120400720c */ /* 0x000fd60003f64070 */
[--C-:B------:R-:W-:Y:S02]  /*22970*/  @!P2 IMAD.IADD R17, R17, 0x1, -R4.reuse ;  /* 0x000000011111a824 */ /* 0x100fe400078e0a04 */
[----:B------:R-:W-:Y:S01]  /*22980*/  @!P3 IMAD.IADD R18, R18, 0x1, -R4 ;  /* 0x000000011212b824 */ /* 0x000fe200078e0a04 */
[----:B-----5:R-:W-:Y:S02]  /*22990*/  ISETP.GT.U32.AND P5, PT, R4, R16, PT ;  /* 0x000000100400720c */ /* 0x020fe40003fa4070 */
[----:B---3--:R-:W-:-:S11]  /*229a0*/  ISETP.GE.AND P4, PT, R56, RZ, PT ;  /* 0x000000ff3800720c */ /* 0x008fd60003f86270 */
[----:B------:R-:W-:Y:S02]  /*229b0*/  @!P5 IMAD.IADD R16, R16, 0x1, -R4 ;  /* 0x000000011010d824 */ /* 0x000fe400078e0a04 */
[----:B------:R-:W-:Y:S01]  /*229c0*/  @!P4 IMAD.MOV R10, RZ, RZ, -R10 ;  /* 0x000000ffff0ac224 */ /* 0x000fe200078e0a0a */
[----:B------:R-:W-:Y:S02]  /*229d0*/  ISETP.GE.AND P5, PT, R58, RZ, PT ;  /* 0x000000ff3a00720c */ /* 0x000fe40003fa6270 */
[----:B------:R-:W2:Y:S04]  /*229e0*/  LDL R58, [R1+0x68a0] ;  /* 0x0068a000013a7983 */ /* 0x000ea80000100800 */
[----:B------:R0:W-:Y:S01]  /*229f0*/  STL [R1+0x19c], R10 ;  /* 0x00019c0a01007387 */ /* 0x0001e20000100800 */
[----:B------:R-:W-:-:S03]  /*22a00*/  ISETP.GE.AND P6, PT, R61, RZ, PT ;  /* 0x000000ff3d00720c */ /* 0x000fc60003fc6270 */
[----:B------:R-:W3:Y:S03]  /*22a10*/  LDL R61, [R1+0x68a4] ;  /* 0x0068a400013d7983 */ /* 0x000ee60000100800 */
[----:B------:R-:W-:Y:S01]  /*22a20*/  @!P5 IMAD.MOV R11, RZ, RZ, -R11 ;  /* 0x000000ffff0bd224 */ /* 0x000fe200078e0a0b */
[----:B------:R-:W-:Y:S02]  /*22a30*/  ISETP.GE.AND P2, PT, R59, RZ, PT ;  /* 0x000000ff3b00720c */ /* 0x000fe40003f46270 */
[----:B------:R-:W5:Y:S01]  /*22a40*/  LDL R59, [R1+0x68a8] ;  /* 0x0068a800013b7983 */ /* 0x000f620000100800 */
[----:B------:R-:W-:-:S03]  /*22a50*/  ISETP.GE.AND P3, PT, R60, RZ, PT ;  /* 0x000000ff3c00720c */ /* 0x000fc60003f66270 */
[----:B------:R1:W-:Y:S04]  /*22a60*/  STL [R1+0x198], R11 ;  /* 0x0001980b01007387 */ /* 0x0003e80000100800 */
[----:B------:R-:W5:Y:S01]  /*22a70*/  LDL R60, [R1+0x68ac] ;  /* 0x0068ac00013c7983 */ /* 0x000f620000100800 */
[----:B------:R-:W-:Y:S01]  /*22a80*/  ISETP.GT.U32.AND P0, PT, R4, R15, PT ;  /* 0x0000000f0400720c */ /* 0x000fe20003f04070 */
[----:B0-----:R-:W-:-:S12]  /*22a90*/  IMAD.MOV.U32 R10, RZ, RZ, R12 ;  /* 0x000000ffff0a7224 */ /* 0x001fd800078e000c */
[----:B------:R-:W-:Y:S01]  /*22aa0*/  @!P0 IMAD.IADD R15, R15, 0x1, -R4 ;  /* 0x000000010f0f8824 */ /* 0x000fe200078e0a04 */
[C---:B------:R-:W-:Y:S01]  /*22ab0*/  ISETP.GT.U32.AND P0, PT, R4.reuse, R20, PT ;  /* 0x000000140400720c */ /* 0x040fe20003f04070 */
[----:B------:R-:W-:Y:S02]  /*22ac0*/  @!P2 IMAD.MOV R10, RZ, RZ, -R10 ;  /* 0x000000ffff0aa224 */ /* 0x000fe400078e0a0a */
[----:B-1----:R-:W-:Y:S01]  /*22ad0*/  IMAD.MOV.U32 R11, RZ, RZ, R13 ;  /* 0x000000ffff0b7224 */ /* 0x002fe200078e000d */
[----:B------:R-:W-:Y:S02]  /*22ae0*/  ISETP.GT.U32.AND P1, PT, R4, R16, PT ;  /* 0x000000100400720c */ /* 0x000fe40003f24070 */
[----:B------:R0:W-:Y:S01]  /*22af0*/  STL [R1+0x194], R10 ;  /* 0x0001940a01007387 */ /* 0x0001e20000100800 */
[----:B------:R-:W-:-:S06]  /*22b00*/  @!P3 IMAD.MOV R11, RZ, RZ, -R11 ;  /* 0x000000ffff0bb224 */ /* 0x000fcc00078e0a0b */
[----:B------:R-:W-:Y:S02]  /*22b10*/  @!P0 IMAD.IADD R20, R20, 0x1, -R4 ;  /* 0x0000000114148824 */ /* 0x000fe400078e0a04 */
[----:B0-----:R-:W-:-:S03]  /*22b20*/  IMAD.MOV.U32 R10, RZ, RZ, R14 ;  /* 0x000000ffff0a7224 */ /* 0x001fc600078e000e */
[C---:B------:R-:W-:Y:S01]  /*22b30*/  ISETP.GT.U32.AND P3, PT, R4.reuse, R20, PT ;  /* 0x000000140400720c */ /* 0x040fe20003f64070 */
[----:B------:R-:W-:Y:S01]  /*22b40*/  @!P6 IMAD.MOV R10, RZ, RZ, -R10 ;  /* 0x000000ffff0ae224 */ /* 0x000fe200078e0a0a */
[C---:B------:R-:W-:Y:S02]  /*22b50*/  ISETP.GT.U32.AND P6, PT, R4.reuse, R21, PT ;  /* 0x000000150400720c */ /* 0x040fe40003fc4070 */
[----:B------:R-:W-:Y:S01]  /*22b60*/  ISETP.GT.U32.AND P0, PT, R4, R15, PT ;  /* 0x0000000f0400720c */ /* 0x000fe20003f04070 */
[----:B------:R-:W-:Y:S01]  /*22b70*/  @!P1 IMAD.IADD R16, R16, 0x1, -R4 ;  /* 0x0000000110109824 */ /* 0x000fe200078e0a04 */
[----:B------:R-:W-:-:S07]  /*22b80*/  ISETP.GT.U32.AND P1, PT, R4, R23, PT ;  /* 0x000000170400720c */ /* 0x000fce0003f24070 */
[--C-:B------:R-:W-:Y:S01]  /*22b90*/  @!P3 IMAD.IADD R20, R20, 0x1, -R4.reuse ;  /* 0x000000011414b824 */ /* 0x100fe200078e0a04 */
[----:B----4-:R-:W-:Y:S01]  /*22ba0*/  ISETP.GE.AND P3, PT, R9, RZ, PT ;  /* 0x000000ff0900720c */ /* 0x010fe20003f66270 */
[--C-:B------:R-:W-:Y:S01]  /*22bb0*/  @!P6 IMAD.IADD R21, R21, 0x1, -R4.reuse ;  /* 0x000000011515e824 */ /* 0x100fe200078e0a04 */
[----:B------:R-:W-:Y:S01]  /*22bc0*/  ISETP.GE.AND P6, PT, R57, RZ, PT ;  /* 0x000000ff3900720c */ /* 0x000fe20003fc6270 */
[--C-:B------:R-:W-:Y:S01]  /*22bd0*/  @!P0 IMAD.IADD R15, R15, 0x1, -R4.reuse ;  /* 0x000000010f0f8824 */ /* 0x100fe200078e0a04 */
[----:B------:R-:W-:Y:S01]  /*22be0*/  STL [R1+0x190], R11 ;  /* 0x0001900b01007387 */ /* 0x000fe20000100800 */
[----:B------:R-:W-:-:S03]  /*22bf0*/  @!P1 IMAD.IADD R23, R23, 0x1, -R4 ;  /* 0x0000000117179824 */ /* 0x000fc600078e0a04 */
[----:B------:R0:W-:Y:S01]  /*22c00*/  STL [R1+0x18c], R10 ;  /* 0x00018c0a01007387 */ /* 0x0001e20000100800 */
[----:B------:R-:W-:Y:S01]  /*22c10*/  IMAD.MOV.U32 R9, RZ, RZ, R16 ;  /* 0x000000ffff097224 */ /* 0x000fe200078e0010 */
[----:B------:R-:W-:Y:S01]  /*22c20*/  ISETP.GT.U32.AND P0, PT, R4, R22, PT ;  /* 0x000000160400720c */ /* 0x000fe20003f04070 */
[----:B0-----:R-:W-:-:S04]  /*22c30*/  IMAD.MOV.U32 R10, RZ, RZ, R15 ;  /* 0x000000ffff0a7224 */ /* 0x001fc800078e000f */
[----:B------:R-:W-:Y:S02]  /*22c40*/  @!P6 IMAD.MOV R9, RZ, RZ, -R9 ;  /* 0x000000ffff09e224 */ /* 0x000fe400078e0a09 */
[----:B------:R-:W-:Y:S01]  /*22c50*/  @!P3 IMAD.MOV R10, RZ, RZ, -R10 ;  /* 0x000000ffff0ab224 */ /* 0x000fe200078e0a0a */
[C---:B------:R-:W-:Y:S02]  /*22c60*/  ISETP.GT.U32.AND P2, PT, R4.reuse, R18, PT ;  /* 0x000000120400720c */ /* 0x040fe40003f44070 */
[----:B------:R-:W-:-:S03]  /*22c70*/  ISETP.GT.U32.AND P4, PT, R4, R17, PT ;  /* 0x000000110400720c */ /* 0x000fc60003f84070 */
[----:B------:R-:W-:-:S08]  /*22c80*/  @!P0 IMAD.IADD R22, R22, 0x1, -R4 ;  /* 0x0000000116168824 */ /* 0x000fd000078e0a04 */
[--C-:B------:R-:W-:Y:S01]  /*22c90*/  @!P2 IMAD.IADD R18, R18, 0x1, -R4.reuse ;  /* 0x000000011212a824 */ /* 0x100fe200078e0a04 */
[----:B------:R-:W-:Y:S01]  /*22ca0*/  ISETP.GT.U32.AND P2, PT, R4, R25, PT ;  /* 0x000000190400720c */ /* 0x000fe20003f44070 */
[----:B------:R-:W-:-:S04]  /*22cb0*/  @!P4 IMAD.IADD R17, R17, 0x1, -R4 ;  /* 0x000000011111c824 */ /* 0x000fc800078e0a04 */
[----:B------:R-:W-:Y:S01]  /*22cc0*/  IMAD.MOV.U32 R11, RZ, RZ, R17 ;  /* 0x000000ffff0b7224 */ /* 0x000fe200078e0011 */
[----:B------:R-:W-:-:S07]  /*22cd0*/  ISETP.GT.U32.AND P4, PT, R4, R24, PT ;  /* 0x000000180400720c */ /* 0x000fce0003f84070 */
[----:B------:R-:W-:-:S06]  /*22ce0*/  @!P2 IMAD.IADD R25, R25, 0x1, -R4 ;  /* 0x000000011919a824 */ /* 0x000fcc00078e0a04 */
[----:B------:R-:W-:Y:S01]  /*22cf0*/  @!P4 IMAD.IADD R24, R24, 0x1, -R4 ;  /* 0x000000011818c824 */ /* 0x000fe200078e0a04 */
[----:B---3--:R-:W-:Y:S02]  /*22d00*/  ISETP.GE.AND P1, PT, R61, RZ, PT ;  /* 0x000000ff3d00720c */ /* 0x008fe40003f26270 */
[----:B------:R-:W3:Y:S04]  /*22d10*/  LDL R61, [R1+0x68b0] ;  /* 0x0068b000013d7983 */ /* 0x000ee80000100800 */
[----:B------:R-:W-:Y:S04]  /*22d20*/  STL [R1+0x188], R10 ;  /* 0x0001880a01007387 */ /* 0x000fe80000100800 */
[----:B------:R0:W-:Y:S01]  /*22d30*/  STL [R1+0x184], R9 ;  /* 0x0001840901007387 */ /* 0x0001e20000100800 */
[----:B--2---:R-:W-:-:S03]  /*22d40*/  ISETP.GE.AND P0, PT, R58, RZ, PT ;  /* 0x000000ff3a00720c */ /* 0x004fc60003f06270 */
[----:B------:R-:W2:Y:S01]  /*22d50*/  LDL R57, [R1+0x68b8] ;  /* 0x0068b80001397983 */ /* 0x000ea20000100800 */
[----:B-----5:R-:W-:-:S03]  /*22d60*/  ISETP.GE.AND P2, PT, R60, RZ, PT ;  /* 0x000000ff3c00720c */ /* 0x020fc60003f46270 */
[----:B------:R-:W4:Y:S04]  /*22d70*/  LDL R58, [R1+0x68bc] ;  /* 0x0068bc00013a7983 */ /* 0x000f280000100800 */
[----:B0-----:R-:W5:Y:S02]  /*22d80*/  LDL R9, [R1+0x68b4] ;  /* 0x0068b40001097983 */ /* 0x001f640000100800 */
[----:B------:R-:W-:-:S05]  /*22d90*/  @!P0 IMAD.MOV R11, RZ, RZ, -R11 ;  /* 0x000000ffff0b8224 */ /* 0x000fca00078e0a0b */
[----:B------:R0:W-:Y:S04]  /*22da0*/  STL [R1+0x180], R11 ;  /* 0x0001800b01007387 */ /* 0x0001e80000100800 */
[----:B------:R-:W4:Y:S01]  /*22db0*/  LDL R60, [R1+0x68c4] ;  /* 0x0068c400013c7983 */ /* 0x000f220000100800 */
[----:B------:R-:W-:-:S03]  /*22dc0*/  ISETP.GE.AND P4, PT, R59, RZ, PT ;  /* 0x000000ff3b00720c */ /* 0x000fc60003f86270 */
[----:B------:R-:W4:Y:S01]  /*22dd0*/  LDL R59, [R1+0x68c0] ;  /* 0x0068c000013b7983 */ /* 0x000f220000100800 */
[C---:B------:R-:W-:Y:S02]  /*22de0*/  ISETP.GT.U32.AND P5, PT, R4.reuse, R19, PT ;  /* 0x000000130400720c */ /* 0x040fe40003fa4070 */
[----:B------:R-:W-:-:S11]  /*22df0*/  ISETP.GT.U32.AND P3, PT, R4, R21, PT ;  /* 0x000000150400720c */ /* 0x000fd60003f64070 */
[----:B------:R-:W-:Y:S01]  /*22e00*/  @!P5 IMAD.IADD R19, R19, 0x1, -R4 ;  /* 0x000000011313d824 */ /* 0x000fe200078e0a04 */
[----:B------:R-:W-:-:S03]  /*22e10*/  ISETP.GT.U32.AND P5, PT, R4, R26, PT ;  /* 0x0000001a0400720c */ /* 0x000fc60003fa4070 */
[----:B0-----:R-:W-:-:S04]  /*22e20*/  IMAD.MOV.U32 R11, RZ, RZ, R19 ;  /* 0x000000ffff0b7224 */ /* 0x001fc800078e0013 */
[----:B------:R-:W-:-:S06]  /*22e30*/  @!P4 IMAD.MOV R11, RZ, RZ, -R11 ;  /* 0x000000ffff0bc224 */ /* 0x000fcc00078e0a0b */
[----:B------:R-:W-:Y:S02]  /*22e40*/  @!P5 IMAD.IADD R26, R26, 0x1, -R4 ;  /* 0x000000011a1ad824 */ /* 0x000fe400078e0a04 */
[----:B------:R-:W-:-:S03]  /*22e50*/  IMAD.MOV.U32 R10, RZ, RZ, R18 ;  /* 0x000000ffff0a7224 */ /* 0x000fc600078e0012 */
[C---:B------:R-:W-:Y:S01]  /*22e60*/  ISETP.GT.U32.AND P4, PT, R4.reuse, R26, PT ;  /* 0x0000001a0400720c */ /* 0x040fe20003f84070 */
[----:B------:R-:W-:Y:S01]  /*22e70*/  @!P3 IMAD.IADD R21, R21, 0x1, -R4 ;  /* 0x000000011515b824 */ /* 0x000fe200078e0a04 */
[C---:B------:R-:W-:Y:S01]  /*22e80*/  ISETP.GT.U32.AND P5, PT, R4.reuse, R22, PT ;  /* 0x000000160400720c */ /* 0x040fe20003fa4070 */
[----:B------:R-:W-:Y:S01]  /*22e90*/  @!P1 IMAD.MOV R10, RZ, RZ, -R10 ;  /* 0x000000ffff0a9224 */ /* 0x000fe200078e0a0a */
[----:B------:R-:W-:-:S04]  /*22ea0*/  ISETP.GT.U32.AND P6, PT, R4, R25, PT ;  /* 0x000000190400720c */ /* 0x000fc80003fc4070 */
[----:B------:R0:W-:Y:S05]  /*22eb0*/  STL [R1+0x17c], R10 ;  /* 0x00017c0a01007387 */ /* 0x0001ea0000100800 */
[----:B------:R-:W-:Y:S02]  /*22ec0*/  @!P4 IMAD.IADD R26, R26, 0x1, -R4 ;  /* 0x000000011a1ac824 */ /* 0x000fe400078e0a04 */
[----:B0-----:R-:W-:Y:S02]  /*22ed0*/  IMAD.MOV.U32 R10, RZ, RZ, R20 ;  /* 0x000000ffff0a7224 */ /* 0x001fe400078e0014 */
[----:B------:R-:W4:Y:S04]  /*22ee0*/  LDL R20, [R1+0x6950] ;  /* 0x0069500001147983 */ /* 0x000f280000100800 */
[----:B------:R0:W-:Y:S01]  /*22ef0*/  STL [R1+0x178], R11 ;  /* 0x0001780b01007387 */ /* 0x0001e20000100800 */
[----:B------:R-:W-:-:S02]  /*22f00*/  @!P2 IMAD.MOV R10, RZ, RZ, -R10 ;  /* 0x000000ffff0aa224 */ /* 0x000fc400078e0a0a */
[--C-:B------:R-:W-:Y:S01]  /*22f10*/  @!P5 IMAD.IADD R22, R22, 0x1, -R4.reuse ;  /* 0x000000011616d824 */ /* 0x100fe200078e0a04 */
[C---:B------:R-:W-:Y:S01]  /*22f20*/  ISETP.GT.U32.AND P5, PT, R4.reuse, R28, PT ;  /* 0x0000001c0400720c */ /* 0x040fe20003fa4070 */
[----:B0-----:R-:W-:Y:S01]  /*22f30*/  IMAD.MOV.U32 R11, RZ, RZ, R21 ;  /* 0x000000ffff0b7224 */ /* 0x001fe200078e0015 */
[----:B------:R0:W-:Y:S01]  /*22f40*/  STL [R1+0x174], R10 ;  /* 0x0001740a01007387 */ /* 0x0001e20000100800 */
[----:B------:R-:W-:Y:S01]  /*22f50*/  @!P6 IMAD.IADD R25, R25, 0x1, -R4 ;  /* 0x000000011919e824 */ /* 0x000fe200078e0a04 */
[C---:B------:R-:W-:Y:S01]  /*22f60*/  ISETP.GT.U32.AND P6, PT, R4.reuse, R31, PT ;  /* 0x0000001f0400720c */ /* 0x040fe20003fc4070 */
[----:B0-----:R-:W-:Y:S01]  /*22f70*/  IMAD.MOV.U32 R10, RZ, RZ, R22 ;  /* 0x000000ffff0a7224 */ /* 0x001fe200078e0016 */
[----:B------:R-:W-:-:S07]  /*22f80*/  ISETP.GT.U32.AND P1, PT, R4, R24, PT ;  /* 0x000000180400720c */ /* 0x000fce0003f24070 */
[----:B------:R-:W-:Y:S01]  /*22f90*/  @!P5 IMAD.IADD R28, R28, 0x1, -R4 ;  /* 0x000000011c1cd824 */ /* 0x000fe200078e0a04 */
[----:B------:R-:W-:-:S03]  /*22fa0*/  ISETP.GT.U32.AND P0, PT, R4, R23, PT ;  /* 0x000000170400720c */ /* 0x000fc60003f04070 */
[--C-:B------:R-:W-:Y:S02]  /*22fb0*/  @!P6 IMAD.IADD R31, R31, 0x1, -R4.reuse ;  /* 0x000000011f1fe824 */ /* 0x100fe400078e0a04 */
[----:B------:R-:W-:Y:S01]  /*22fc0*/  @!P1 IMAD.IADD R24, R24, 0x1, -R4 ;  /* 0x0000000118189824 */ /* 0x000fe200078e0a04 */
[----:B------:R-:W-:-:S07]  /*22fd0*/  ISETP.GT.U32.AND P1, PT, R4, R30, PT ;  /* 0x0000001e0400720c */ /* 0x000fce0003f24070 */
[----:B------:R-:W-:-:S04]  /*22fe0*/  @!P0 IMAD.IADD R23, R23, 0x1, -R4 ;  /* 0x0000000117178824 */ /* 0x000fc800078e0a04 */
[----:B------:R-:W-:Y:S02]  /*22ff0*/  IMAD.MOV.U32 R13, RZ, RZ, R23 ;  /* 0x000000ffff0d7224 */ /* 0x000fe400078e0017 */
[----:B------:R-:W-:Y:S01]  /*23000*/  @!P1 IMAD.IADD R30, R30, 0x1, -R4 ;  /* 0x000000011e1e9824 */ /* 0x000fe200078e0a04 */
[----:B------:R-:W-:-:S13]  /*23010*/  ISETP.GT.U32.AND P0, PT, R4, R29, PT ;  /* 0x0000001d0400720c */ /* 0x000fda0003f04070 */
[----:B------:R-:W-:Y:S01]  /*23020*/  @!P0 IMAD.IADD R29, R29, 0x1, -R4 ;  /* 0x000000011d1d8824 */ /* 0x000fe200078e0a04 */
[----:B---3--:R-:W-:-:S13]  /*23030*/  ISETP.GE.AND P3, PT, R61, RZ, PT ;  /* 0x000000ff3d00720c */ /* 0x008fda0003f66270 */
[----:B------:R-:W-:Y:S01]  /*23040*/  @!P3 IMAD.MOV R11, RZ, RZ, -R11 ;  /* 0x000000ffff0bb224 */ /* 0x000fe200078e0a0b */
[----:B-----5:R-:W-:-:S04]  /*23050*/  ISETP.GE.AND P4, PT, R9, RZ, PT ;  /* 0x000000ff0900720c */ /* 0x020fc80003f86270 */
[----:B------:R0:W-:Y:S01]  /*23060*/  STL [R1+0x170], R11 ;  /* 0x0001700b01007387 */ /* 0x0001e20000100800 */
[----:B--2---:R-:W-:-:S03]  /*23070*/  ISETP.GE.AND P5, PT, R57, RZ, PT ;  /* 0x000000ff3900720c */ /* 0x004fc60003fa6270 */
[----:B0-----:R-:W2:Y:S05]  /*23080*/  LDL R11, [R1+0x68c8] ;  /* 0x0068c800010b7983 */ /* 0x001eaa0000100800 */
[----:B------:R-:W-:-:S05]  /*23090*/  @!P4 IMAD.MOV R10, RZ, RZ, -R10 ;  /* 0x000000ffff0ac224 */ /* 0x000fca00078e0a0a */
[----:B------:R0:W-:Y:S04]  /*230a0*/  STL [R1+0x16c], R10 ;  /* 0x00016c0a01007387 */ /* 0x0001e80000100800 */
[----:B------:R-:W3:Y:S04]  /*230b0*/  LDL R57, [R1+0x68d0] ;  /* 0x0068d00001397983 */ /* 0x000ee80000100800 */
[----:B0-----:R-:W5:Y:S01]  /*230c0*/  LDL R10, [R1+0x68cc] ;  /* 0x0068cc00010a7983 */ /* 0x001f620000100800 */
[----:B----4-:R-:W-:-:S03]  /*230d0*/  ISETP.GE.AND P6, PT, R60, RZ, PT ;  /* 0x000000ff3c00720c */ /* 0x010fc60003fc6270 */
[----:B------:R-:W4:Y:S01]  /*230e0*/  LDL R60, [R1+0x68d4] ;  /* 0x0068d400013c7983 */ /* 0x000f220000100800 */
[----:B------:R-:W-:Y:S01]  /*230f0*/  @!P5 IMAD.MOV R13, RZ, RZ, -R13 ;  /* 0x000000ffff0dd224 */ /* 0x000fe200078e0a0d */
[----:B------:R-:W-:-:S04]  /*23100*/  ISETP.GE.AND P1, PT, R59, RZ, PT ;  /* 0x000000ff3b00720c */ /* 0x000fc80003f26270 */
[----:B------:R0:W-:Y:S04]  /*23110*/  STL [R1+0x168], R13 ;  /* 0x0001680d01007387 */ /* 0x0001e80000100800 */
[----:B------:R-:W4:Y:S01]  /*23120*/  LDL R59, [R1+0x68dc] ;  /* 0x0068dc00013b7983 */ /* 0x000f220000100800 */
[----:B------:R-:W-:-:S03]  /*23130*/  ISETP.GE.AND P0, PT, R58, RZ, PT ;  /* 0x000000ff3a00720c */ /* 0x000fc60003f06270 */
[----:B------:R-:W4:Y:S01]  /*23140*/  LDL R58, [R1+0x68d8] ;  /* 0x0068d800013a7983 */ /* 0x000f220000100800 */
[----:B------:R-:W-:Y:S01]  /*23150*/  ISETP.GT.U32.AND P2, PT, R4, R27, PT ;  /* 0x0000001b0400720c */ /* 0x000fe20003f44070 */
[----:B------:R-:W-:-:S12]  /*23160*/  IMAD.MOV.U32 R12, RZ, RZ, R24 ;  /* 0x000000ffff0c7224 */ /* 0x000fd800078e0018 */
[----:B------:R-:W-:Y:S01]  /*23170*/  @!P2 IMAD.IADD R27, R27, 0x1, -R4 ;  /* 0x000000011b1ba824 */ /* 0x000fe200078e0a04 */
[C---:B------:R-:W-:Y:S01]  /*23180*/  ISETP.GT.U32.AND P2, PT, R4.reuse, R32, PT ;  /* 0x000000200400720c */ /* 0x040fe20003f44070 */
[----:B0-----:R-:W-:Y:S02]  /*23190*/  IMAD.MOV.U32 R13, RZ, RZ, R25 ;  /* 0x000000ffff0d7224 */ /* 0x001fe400078e0019 */
[----:B------:R-:W-:Y:S02]  /*231a0*/  @!P0 IMAD.MOV R12, RZ, RZ, -R12 ;  /* 0x000000ffff0c8224 */ /* 0x000fe400078e0a0c */
[----:B------:R-:W-:Y:S01]  /*231b0*/  @!P1 IMAD.MOV R13, RZ, RZ, -R13 ;  /* 0x000000ffff0d9224 */ /* 0x000fe200078e0a0d */
[----:B------:R-:W-:-:S07]  /*231c0*/  ISETP.GT.U32.AND P3, PT, R4, R28, PT ;  /* 0x0000001c0400720c */ /* 0x000fce0003f64070 */
[----:B------:R-:W-:Y:S01]  /*231d0*/  @!P2 IMAD.IADD R32, R32, 0x1, -R4 ;  /* 0x000000012020a824 */ /* 0x000fe200078e0a04 */
[C---:B------:R-:W-:Y:S01]  /*231e0*/  ISETP.GT.U32.AND P2, PT, R4.reuse, R27, PT ;  /* 0x0000001b0400720c */ /* 0x040fe20003f44070 */
[----:B------:R0:W-:Y:S03]  /*231f0*/  STL [R1+0x164], R12 ;  /* 0x0001640c01007387 */ /* 0x0001e60000100800 */
[----:B------:R-:W-:Y:S01]  /*23200*/  ISETP.GT.U32.AND P1, PT, R4, R32, PT ;  /* 0x000000200400720c */ /* 0x000fe20003f24070 */
[----:B0-----:R-:W-:-:S08]  /*23210*/  IMAD.MOV.U32 R12, RZ, RZ, R26 ;  /* 0x000000ffff0c7224 */ /* 0x001fd000078e001a */
[----:B------:R-:W-:Y:S02]  /*23220*/  @!P2 IMAD.IADD R27, R27, 0x1, -R4 ;  /* 0x000000011b1ba824 */ /* 0x000fe400078e0a04 */
[----:B------:R-:W-:Y:S01]  /*23230*/  @!P6 IMAD.MOV R12, RZ, RZ, -R12 ;  /* 0x000000ffff0ce224 */ /* 0x000fe200078e0a0c */
[C---:B------:R-:W-:Y:S02]  /*23240*/  ISETP.GT.U32.AND P6, PT, R4.reuse, R33, PT ;  /* 0x000000210400720c */ /* 0x040fe40003fc4070 */
[----:B------:R-:W-:Y:S01]  /*23250*/  ISETP.GT.U32.AND P2, PT, R4, R34, PT ;  /* 0x000000220400720c */ /* 0x000fe20003f44070 */
[--C-:B------:R-:W-:Y:S01]  /*23260*/  @!P1 IMAD.IADD R32, R32, 0x1, -R4.reuse ;  /* 0x0000000120209824 */ /* 0x100fe200078e0a04 */
[----:B------:R-:W-:Y:S01]  /*23270*/  ISETP.GT.U32.AND P4, PT, R4, R29, PT ;  /* 0x0000001d0400720c */ /* 0x000fe20003f84070 */
[----:B------:R-:W-:Y:S01]  /*23280*/  @!P3 IMAD.IADD R28, R28, 0x1, -R4 ;  /* 0x000000011c1cb824 */ /* 0x000fe200078e0a04 */
[----:B------:R-:W-:Y:S02]  /*23290*/  ISETP.GT.U32.AND P3, PT, R4, R35, PT ;  /* 0x000000230400720c */ /* 0x000fe40003f64070 */
[----:B------:R-:W-:-:S02]  /*232a0*/  IABS R61, R20 ;  /* 0x00000014003d7213 */ /* 0x000fc40000000000 */
[----:B------:R-:W-:-:S03]  /*232b0*/  ISETP.GT.U32.AND P0, PT, R4, R30, PT ;  /* 0x0000001e0400720c */ /* 0x000fc60003f04070 */
[----:B------:R-:W-:Y:S02]  /*232c0*/  @!P6 IMAD.IADD R33, R33, 0x1, -R4 ;  /* 0x000000012121e824 */ /* 0x000fe400078e0a04 */
[----:B------:R-:W-:-:S04]  /*232d0*/  IMAD.HI.U32 R9, R0, R61, RZ ;  /* 0x0000003d00097227 */ /* 0x000fc800078e00ff */
[--C-:B------:R-:W-:Y:S02]  /*232e0*/  @!P2 IMAD.IADD R34, R34, 0x1, -R4.reuse ;  /* 0x000000012222a824 */ /* 0x100fe400078e0a04 */
[----:B------:R-:W-:Y:S01]  /*232f0*/  IMAD.MOV R9, RZ, RZ, -R9 ;  /* 0x000000ffff097224 */ /* 0x000fe200078e0a09 */
[----:B------:R-:W-:Y:S01]  /*23300*/  STL [R1+0x160], R13 ;  /* 0x0001600d01007387 */ /* 0x000fe20000100800 */
[--C-:B------:R-:W-:Y:S02]  /*23310*/  @!P4 IMAD.IADD R29, R29, 0x1, -R4.reuse ;  /* 0x000000011d1dc824 */ /* 0x100fe400078e0a04 */
[----:B------:R-:W-:Y:S01]  /*23320*/  @!P3 IMAD.IADD R35, R35, 0x1, -R4 ;  /* 0x000000012323b824 */ /* 0x000fe200078e0a04 */
[----:B------:R-:W-:Y:S01]  /*23330*/  STL [R1+0x14c], R12 ;  /* 0x00014c0c01007387 */ /* 0x000fe20000100800 */
[----:B------:R-:W-:Y:S02]  /*23340*/  IMAD R61, R4, R9, R61 ;  /* 0x00000009043d7224 */ /* 0x000fe400078e023d */
[----:B------:R-:W-:Y:S01]  /*23350*/  IMAD.MOV.U32 R9, RZ, RZ, R28 ;  /* 0x000000ffff097224 */ /* 0x000fe200078e001c */
[----:B------:R-:W4:Y:S01]  /*23360*/  LDL R19, [R1+0x6954] ;  /* 0x0069540001137983 */ /* 0x000f220000100800 */
[----:B------:R-:W-:Y:S01]  /*23370*/  @!P0 IMAD.IADD R30, R30, 0x1, -R4 ;  /* 0x000000011e1e8824 */ /* 0x000fe200078e0a04 */
[----:B------:R-:W-:-:S13]  /*23380*/  ISETP.GT.U32.AND P0, PT, R4, R37, PT ;  /* 0x000000250400720c */ /* 0x000fda0003f04070 */
[----:B------:R-:W-:Y:S01]  /*23390*/  @!P0 IMAD.IADD R37, R37, 0x1, -R4 ;  /* 0x0000000125258824 */ /* 0x000fe200078e0a04 */
[----:B------:R-:W-:-:S13]  /*233a0*/  ISETP.GT.U32.AND P4, PT, R4, R36, PT ;  /* 0x000000240400720c */ /* 0x000fda0003f84070 */
[----:B------:R-:W-:Y:S01]  /*233b0*/  @!P4 IMAD.IADD R36, R36, 0x1, -R4 ;  /* 0x000000012424c824 */ /* 0x000fe200078e0a04 */
[----:B--2---:R-:W-:Y:S02]  /*233c0*/  ISETP.GE.AND P1, PT, R11, RZ, PT ;  /* 0x000000ff0b00720c */ /* 0x004fe40003f26270 */
[----:B------:R-:W2:Y:S01]  /*233d0*/  LDL R11, [R1+0x68e4] ;  /* 0x0068e400010b7983 */ /* 0x000ea20000100800 */
[----:B---3--:R-:W-:Y:S02]  /*233e0*/  ISETP.GE.AND P2, PT, R57, RZ, PT ;  /* 0x000000ff3900720c */ /* 0x008fe40003f46270 */
[----:B-----5:R-:W-:Y:S01]  /*233f0*/  ISETP.GE.AND P6, PT, R10, RZ, PT ;  /* 0x000000ff0a00720c */ /* 0x020fe20003fc6270 */
[----:B------:R-:W-:-:S07]  /*23400*/  IMAD.MOV.U32 R10, RZ, RZ, R27 ;  /* 0x000000ffff0a7224 */ /* 0x000fce00078e001b */
[----:B------:R-:W-:Y:S01]  /*23410*/  @!P1 IMAD.MOV R10, RZ, RZ, -R10 ;  /* 0x000000ffff0a9224 */ /* 0x000fe200078e0a0a */
[----:B----4-:R-:W-:Y:S02]  /*23420*/  ISETP.GE.AND P3, PT, R60, RZ, PT ;  /* 0x000000ff3c00720c */ /* 0x010fe40003f66270 */
[----:B------:R-:W3:Y:S04]  /*23430*/  LDL R60, [R1+0x68e0] ;  /* 0x0068e000013c7983 */ /* 0x000ee80000100800 */
[----:B------:R0:W-:Y:S01]  /*23440*/  STL [R1+0x144], R10 ;  /* 0x0001440a01007387 */ /* 0x0001e20000100800 */
[----:B------:R-:W-:Y:S02]  /*23450*/  @!P6 IMAD.MOV R9, RZ, RZ, -R9 ;  /* 0x000000ffff09e224 */ /* 0x000fe400078e0a09 */
[----:B0-----:R-:W-:-:S04]  /*23460*/  IMAD.MOV.U32 R10, RZ, RZ, R29 ;  /* 0x000000ffff0a7224 */ /* 0x001fc800078e001d */
[----:B------:R-:W-:Y:S01]  /*23470*/  @!P2 IMAD.MOV R10, RZ, RZ, -R10 ;  /* 0x000000ffff0aa224 */ /* 0x000fe200078e0a0a */
[----:B------:R-:W-:Y:S04]  /*23480*/  STL [R1+0x140], R9 ;  /* 0x0001400901007387 */ /* 0x000fe80000100800 */
[----:B------:R0:W-:Y:S01]  /*23490*/  STL [R1+0x13c], R10 ;  /* 0x00013c0a01007387 */ /* 0x0001e20000100800 */
[----:B------:R-:W-:-:S03]  /*234a0*/  ISETP.GE.AND P0, PT, R59, RZ, PT ;  /* 0x000000ff3b00720c */ /* 0x000fc60003f06270 */
[----:B------:R-:W4:Y:S01]  /*234b0*/  LDL R59, [R1+0x68f4] ;  /* 0x0068f400013b7983 */ /* 0x000f220000100800 */
[----:B------:R-:W-:-:S03]  /*234c0*/  ISETP.GE.AND P4, PT, R58, RZ, PT ;  /* 0x000000ff3a00720c */ /* 0x000fc60003f86270 */
[----:B------:R-:W5:Y:S04]  /*234d0*/  LDL R57, [R1+0x68ec] ;  /* 0x0068ec0001397983 */ /* 0x000f680000100800 */
[----:B0-----:R-:W5:Y:S04]  /*234e0*/  LDL R10, [R1+0x68e8] ;  /* 0x0068e800010a7983 */ /* 0x001f680000100800 */
[----:B------:R-:W5:Y:S01]  /*234f0*/  LDL R58, [R1+0x68f0] ;  /* 0x0068f000013a7983 */ /* 0x000f620000100800 */
[----:B------:R-:W-:-:S13]  /*23500*/  ISETP.GT.U32.AND P5, PT, R4, R31, PT ;  /* 0x0000001f0400720c */ /* 0x000fda0003fa4070 */
[----:B------:R-:W-:Y:S01]  /*23510*/  @!P5 IMAD.IADD R31, R31, 0x1, -R4 ;  /* 0x000000011f1fd824 */ /* 0x000fe200078e0a04 */
[C---:B------:R-:W-:Y:S02]  /*23520*/  ISETP.GT.U32.AND P5, PT, R4.reuse, R38, PT ;  /* 0x000000260400720c */ /* 0x040fe40003fa4070 */
[C---:B------:R-:W-:Y:S01]  /*23530*/  ISETP.GT.U32.AND P1, PT, R4.reuse, R33, PT ;  /* 0x000000210400720c */ /* 0x040fe20003f24070 */
[----:B------:R-:W-:Y:S01]  /*23540*/  IMAD.MOV.U32 R12, RZ, RZ, R31 ;  /* 0x000000ffff0c7224 */ /* 0x000fe200078e001f */
[----:B------:R-:W-:-:S09]  /*23550*/  ISETP.GT.U32.AND P6, PT, R4, R37, PT ;  /* 0x000000250400720c */ /* 0x000fd20003fc4070 */
[----:B------:R-:W-:Y:S01]  /*23560*/  @!P5 IMAD.IADD R38, R38, 0x1, -R4 ;  /* 0x000000012626d824 */ /* 0x000fe200078e0a04 */
[----:B------:R-:W-:Y:S01]  /*23570*/  ISETP.GT.U32.AND P5, PT, R4, R34, PT ;  /* 0x000000220400720c */ /* 0x000fe20003fa4070 */
[----:B------:R-:W-:-:S03]  /*23580*/  @!P4 IMAD.MOV R12, RZ, RZ, -R12 ;  /* 0x000000ffff0cc224 */ /* 0x000fc600078e0a0c */
[----:B------:R-:W-:Y:S01]  /*23590*/  ISETP.GT.U32.AND P4, PT, R4, R38, PT ;  /* 0x000000260400720c */ /* 0x000fe20003f84070 */
[----:B------:R-:W-:Y:S02]  /*235a0*/  IMAD.MOV.U32 R9, RZ, RZ, R30 ;  /* 0x000000ffff097224 */ /* 0x000fe400078e001e */
[----:B------:R-:W-:-:S06]  /*235b0*/  @!P1 IMAD.IADD R33, R33, 0x1, -R4 ;  /* 0x0000000121219824 */ /* 0x000fcc00078e0a04 */
[--C-:B------:R-:W-:Y:S01]  /*235c0*/  @!P5 IMAD.IADD R34, R34, 0x1, -R4.reuse ;  /* 0x000000012222d824 */ /* 0x100fe200078e0a04 */
[C---:B------:R-:W-:Y:S01]  /*235d0*/  ISETP.GT.U32.AND P5, PT, R4.reuse, R40, PT ;  /* 0x000000280400720c */ /* 0x040fe20003fa4070 */
[----:B------:R-:W-:Y:S01]  /*235e0*/  @!P3 IMAD.MOV R9, RZ, RZ, -R9 ;  /* 0x000000ffff09b224 */ /* 0x000fe200078e0a09 */
[C---:B------:R-:W-:Y:S01]  /*235f0*/  ISETP.GT.U32.AND P2, PT, R4.reuse, R35, PT ;  /* 0x000000230400720c */ /* 0x040fe20003f44070 */
[--C-:B------:R-:W-:Y:S01]  /*23600*/  @!P6 IMAD.IADD R37, R37, 0x1, -R4.reuse ;  /* 0x000000012525e824 */ /* 0x100fe200078e0a04 */
[----:B------:R-:W-:Y:S01]  /*23610*/  ISETP.GT.U32.AND P6, PT, R4, R43, PT ;  /* 0x0000002b0400720c */ /* 0x000fe20003fc4070 */
[--C-:B------:R-:W-:Y:S01]  /*23620*/  @!P4 IMAD.IADD R38, R38, 0x1, -R4.reuse ;  /* 0x000000012626c824 */ /* 0x100fe200078e0a04 */
[----:B------:R0:W-:Y:S07]  /*23630*/  STL [R1+0x138], R9 ;  /* 0x0001380901007387 */ /* 0x0001ee0000100800 */
[----:B------:R-:W-:-:S02]  /*23640*/  @!P5 IMAD.IADD R40, R40, 0x1, -R4 ;  /* 0x000000012828d824 */ /* 0x000fc400078e0a04 */
[----:B0-----:R-:W-:Y:S01]  /*23650*/  IMAD.MOV.U32 R9, RZ, RZ, R32 ;  /* 0x000000ffff097224 */ /* 0x001fe200078e0020 */
[----:B------:R-:W-:-:S03]  /*23660*/  ISETP.GT.U32.AND P3, PT, R4, R36, PT ;  /* 0x000000240400720c */ /* 0x000fc60003f64070 */
[----:B------:R-:W-:Y:S01]  /*23670*/  @!P0 IMAD.MOV R9, RZ, RZ, -R9 ;  /* 0x000000ffff098224 */ /* 0x000fe200078e0a09 */
[----:B------:R0:W-:Y:S01]  /*23680*/  STL [R1+0x134], R12 ;  /* 0x0001340c01007387 */ /* 0x0001e20000100800 */
[--C-:B------:R-:W-:Y:S02]  /*23690*/  @!P2 IMAD.IADD R35, R35, 0x1, -R4.reuse ;  /* 0x000000012323a824 */ /* 0x100fe400078e0a04 */
[--C-:B------:R-:W-:Y:S01]  /*236a0*/  @!P6 IMAD.IADD R43, R43, 0x1, -R4.reuse ;  /* 0x000000012b2be824 */ /* 0x100fe200078e0a04 */
[----:B------:R-:W-:Y:S04]  /*236b0*/  STL [R1+0x130], R9 ;  /* 0x0001300901007387 */ /* 0x000fe80000100800 */
[----:B0-----:R-:W5:Y:S01]  /*236c0*/  LDL R12, [R1+0x68f8] ;  /* 0x0068f800010c7983 */ /* 0x001f620000100800 */
[----:B------:R-:W-:Y:S01]  /*236d0*/  ISETP.GT.U32.AND P2, PT, R4, R41, PT ;  /* 0x000000290400720c */ /* 0x000fe20003f44070 */
[----:B------:R-:W-:Y:S01]  /*236e0*/  @!P3 IMAD.IADD R36, R36, 0x1, -R4 ;  /* 0x000000012424b824 */ /* 0x000fe200078e0a04 */
[----:B------:R-:W-:-:S11]  /*236f0*/  ISETP.GT.U32.AND P3, PT, R4, R42, PT ;  /* 0x0000002a0400720c */ /* 0x000fd60003f64070 */
[--C-:B------:R-:W-:Y:S02]  /*23700*/  @!P2 IMAD.IADD R41, R41, 0x1, -R4.reuse ;  /* 0x000000012929a824 */ /* 0x100fe400078e0a04 */
[----:B------:R-:W-:Y:S01]  /*23710*/  @!P3 IMAD.IADD R42, R42, 0x1, -R4 ;  /* 0x000000012a2ab824 */ /* 0x000fe200078e0a04 */
[----:B--2---:R-:W-:Y:S01]  /*23720*/  ISETP.GE.AND P4, PT, R11, RZ, PT ;  /* 0x000000ff0b00720c */ /* 0x004fe20003f86270 */
[----:B------:R-:W-:Y:S01]  /*23730*/  IMAD.MOV.U32 R11, RZ, RZ, R34 ;  /* 0x000000ffff0b7224 */ /* 0x000fe200078e0022 */
[----:B---3--:R-:W-:-:S11]  /*23740*/  ISETP.GE.AND P1, PT, R60, RZ, PT ;  /* 0x000000ff3c00720c */ /* 0x008fd60003f26270 */
[----:B------:R-:W-:Y:S01]  /*23750*/  @!P4 IMAD.MOV R11, RZ, RZ, -R11 ;  /* 0x000000ffff0bc224 */ /* 0x000fe200078e0a0b */
[----:B----4-:R-:W-:Y:S02]  /*23760*/  ISETP.GE.AND P6, PT, R59, RZ, PT ;  /* 0x000000ff3b00720c */ /* 0x010fe40003fc6270 */
[----:B------:R-:W2:Y:S01]  /*23770*/  LDL R59, [R1+0x68fc] ;  /* 0x0068fc00013b7983 */ /* 0x000ea20000100800 */
[----:B-----5:R-:W-:Y:S01]  /*23780*/  ISETP.GE.AND P5, PT, R10, RZ, PT ;  /* 0x000000ff0a00720c */ /* 0x020fe20003fa6270 */
[----:B------:R-:W-:-:S04]  /*23790*/  IMAD.MOV.U32 R10, RZ, RZ, R33 ;  /* 0x000000ffff0a7224 */ /* 0x000fc800078e0021 */
[----:B------:R-:W-:-:S05]  /*237a0*/  @!P1 IMAD.MOV R10, RZ, RZ, -R10 ;  /* 0x000000ffff0a9224 */ /* 0x000fca00078e0a0a */
[----:B------:R0:W-:Y:S02]  /*237b0*/  STL [R1+0x12c], R10 ;  /* 0x00012c0a01007387 */ /* 0x0001e40000100800 */
[----:B0-----:R-:W-:Y:S02]  /*237c0*/  IMAD.MOV.U32 R10, RZ, RZ, R35 ;  /* 0x000000ffff0a7224 */ /* 0x001fe400078e0023 */
[----:B------:R0:W-:Y:S02]  /*237d0*/  STL [R1+0x128], R11 ;  /* 0x0001280b01007387 */ /* 0x0001e40000100800 */
[----:B------:R-:W-:Y:S02]  /*237e0*/  @!P5 IMAD.MOV R10, RZ, RZ, -R10 ;  /* 0x000000ffff0ad224 */ /* 0x000fe400078e0a0a */
[----:B0-----:R-:W3:Y:S04]  /*237f0*/  LDL R11, [R1+0x6900] ;  /* 0x00690000010b7983 */ /* 0x001ee80000100800 */
[----:B------:R0:W-:Y:S04]  /*23800*/  STL [R1+0x124], R10 ;  /* 0x0001240a01007387 */ /* 0x0001e80000100800 */
[----:B0-----:R-:W4:Y:S01]  /*23810*/  LDL R10, [R1+0x6904] ;  /* 0x00690400010a7983 */ /* 0x001f220000100800 */
[----:B------:R-:W-:-:S02]  /*23820*/  ISETP.GE.AND P2, PT, R57, RZ, PT ;  /* 0x000000ff3900720c */ /* 0x000fc40003f46270 */
[----:B------:R-:W-:Y:S01]  /*23830*/  ISETP.GE.AND P3, PT, R58, RZ, PT ;  /* 0x000000ff3a00720c */ /* 0x000fe20003f66270 */
[----:B------:R-:W5:Y:S04]  /*23840*/  LDL R57, [R1+0x6908] ;  /* 0x0069080001397983 */ /* 0x000f680000100800 */
[----:B------:R-:W5:Y:S01]  /*23850*/  LDL R58, [R1+0x690c] ;  /* 0x00690c00013a7983 */ /* 0x000f620000100800 */
[----:B------:R-:W-:-:S13]  /*23860*/  ISETP.GT.U32.AND P0, PT, R4, R39, PT ;  /* 0x000000270400720c */ /* 0x000fda0003f04070 */
[----:B------:R-:W-:Y:S01]  /*23870*/  @!P0 IMAD.IADD R39, R39, 0x1, -R4 ;  /* 0x0000000127278824 */ /* 0x000fe200078e0a04 */
[C---:B------:R-:W-:Y:S01]  /*23880*/  ISETP.GT.U32.AND P0, PT, R4.reuse, R44, PT ;  /* 0x0000002c0400720c */ /* 0x040fe20003f04070 */
[----:B------:R-:W-:Y:S02]  /*23890*/  IMAD.MOV.U32 R14, RZ, RZ, R37 ;  /* 0x000000ffff0e7224 */ /* 0x000fe400078e0025 */
[----:B------:R-:W-:Y:S02]  /*238a0*/  IMAD.MOV.U32 R13, RZ, RZ, R36 ;  /* 0x000000ffff0d7224 */ /* 0x000fe400078e0024 */
[----:B------:R-:W-:Y:S01]  /*238b0*/  @!P3 IMAD.MOV R14, RZ, RZ, -R14 ;  /* 0x000000ffff0eb224 */ /* 0x000fe200078e0a0e */
[----:B------:R-:W-:-:S07]  /*238c0*/  ISETP.GT.U32.AND P3, PT, R4, R43, PT ;  /* 0x0000002b0400720c */ /* 0x000fce0003f64070 */
[--C-:B------:R-:W-:Y:S01]  /*238d0*/  @!P0 IMAD.IADD R44, R44, 0x1, -R4.reuse ;  /* 0x000000012c2c8824 */ /* 0x100fe200078e0a04 */
[C---:B------:R-:W-:Y:S01]  /*238e0*/  ISETP.GT.U32.AND P0, PT, R4.reuse, R39, PT ;  /* 0x000000270400720c */ /* 0x040fe20003f04070 */
[----:B------:R-:W-:Y:S01]  /*238f0*/  @!P2 IMAD.MOV R13, RZ, RZ, -R13 ;  /* 0x000000ffff0da224 */ /* 0x000fe200078e0a0d */
[C---:B------:R-:W-:Y:S02]  /*23900*/  ISETP.GT.U32.AND P1, PT, R4.reuse, R40, PT ;  /* 0x000000280400720c */ /* 0x040fe40003f24070 */
[C---:B------:R-:W-:Y:S02]  /*23910*/  ISETP.GT.U32.AND P5, PT, R4.reuse, R44, PT ;  /* 0x0000002c0400720c */ /* 0x040fe40003fa4070 */
[C---:B------:R-:W-:Y:S01]  /*23920*/  ISETP.GT.U32.AND P4, PT, R4.reuse, R41, PT ;  /* 0x000000290400720c */ /* 0x040fe20003f84070 */
[----:B------:R0:W-:Y:S06]  /*23930*/  STL [R1+0x120], R13 ;  /* 0x0001200d01007387 */ /* 0x0001ec0000100800 */
[--C-:B------:R-:W-:Y:S01]  /*23940*/  @!P0 IMAD.IADD R39, R39, 0x1, -R4.reuse ;  /* 0x0000000127278824 */ /* 0x100fe200078e0a04 */
[----:B------:R-:W-:Y:S01]  /*23950*/  ISETP.GT.U32.AND P0, PT, R4, R46, PT ;  /* 0x0000002e0400720c */ /* 0x000fe20003f04070 */
[----:B------:R-:W-:-:S02]  /*23960*/  @!P3 IMAD.IADD R43, R43, 0x1, -R4 ;  /* 0x000000012b2bb824 */ /* 0x000fc400078e0a04 */
[----:B0-----:R-:W-:Y:S01]  /*23970*/  IMAD.MOV.U32 R13, RZ, RZ, R38 ;  /* 0x000000ffff0d7224 */ /* 0x001fe200078e0026 */
[----:B------:R-:W-:Y:S02]  /*23980*/  IABS R60, R19 ;  /* 0x00000013003c7213 */ /* 0x000fe40000000000 */
[----:B------:R-:W-:Y:S01]  /*23990*/  ISETP.GE.AND P3, PT, R12, RZ, PT ;  /* 0x000000ff0c00720c */ /* 0x000fe20003f66270 */
[----:B------:R-:W-:Y:S01]  /*239a0*/  @!P6 IMAD.MOV R13, RZ, RZ, -R13 ;  /* 0x000000ffff0de224 */ /* 0x000fe200078e0a0d */
[----:B------:R-:W-:Y:S01]  /*239b0*/  ISETP.GT.U32.AND P6, PT, R4, R45, PT ;  /* 0x0000002d0400720c */ /* 0x000fe20003fc4070 */
[--C-:B------:R-:W-:Y:S02]  /*239c0*/  @!P5 IMAD.IADD R44, R44, 0x1, -R4.reuse ;  /* 0x000000012c2cd824 */ /* 0x100fe400078e0a04 */
[----:B------:R-:W-:Y:S01]  /*239d0*/  IMAD.HI.U32 R9, R0, R60, RZ ;  /* 0x0000003c00097227 */ /* 0x000fe200078e00ff */
[----:B------:R-:W-:Y:S03]  /*239e0*/  STL [R1+0x11c], R14 ;  /* 0x00011c0e01007387 */ /* 0x000fe60000100800 */
[--C-:B------:R-:W-:Y:S01]  /*239f0*/  @!P1 IMAD.IADD R40, R40, 0x1, -R4.reuse ;  /* 0x0000000128289824 */ /* 0x100fe200078e0a04 */
[----:B------:R-:W-:Y:S01]  /*23a00*/  ISETP.GT.U32.AND P1, PT, R4, R47, PT ;  /* 0x0000002f0400720c */ /* 0x000fe20003f24070 */
[--C-:B------:R-:W-:Y:S01]  /*23a10*/  @!P4 IMAD.IADD R41, R41, 0x1, -R4.reuse ;  /* 0x000000012929c824 */ /* 0x100fe200078e0a04 */
[----:B------:R0:W-:Y:S01]  /*23a20*/  STL [R1+0x118], R13 ;  /* 0x0001180d01007387 */ /* 0x0001e20000100800 */
[----:B------:R-:W-:Y:S01]  /*23a30*/  @!P0 IMAD.IADD R46, R46, 0x1, -R4 ;  /* 0x000000012e2e8824 */ /* 0x000fe200078e0a04 */
[C---:B------:R-:W-:Y:S01]  /*23a40*/  ISETP.GT.U32.AND P4, PT, R4.reuse, R48, PT ;  /* 0x000000300400720c */ /* 0x040fe20003f84070 */
[----:B------:R-:W-:Y:S01]  /*23a50*/  IMAD.MOV R9, RZ, RZ, -R9 ;  /* 0x000000ffff097224 */ /* 0x000fe200078e0a09 */
[----:B------:R-:W5:Y:S03]  /*23a60*/  LDL R12, [R1+0x6958] ;  /* 0x00695800010c7983 */ /* 0x000f660000100800 */
[----:B------:R-:W-:Y:S01]  /*23a70*/  IMAD R60, R4, R9, R60 ;  /* 0x00000009043c7224 */ /* 0x000fe200078e023c */
[----:B0-----:R-:W5:Y:S01]  /*23a80*/  LDL R13, [R1+0x6910] ;  /* 0x00691000010d7983 */ /* 0x001f620000100800 */
[----:B------:R-:W-:-:S02]  /*23a90*/  IMAD.MOV.U32 R9, RZ, RZ, R40 ;  /* 0x000000ffff097224 */ /* 0x000fc400078e0028 */
[--C-:B------:R-:W-:Y:S02]  /*23aa0*/  @!P6 IMAD.IADD R45, R45, 0x1, -R4.reuse ;  /* 0x000000012d2de824 */ /* 0x100fe400078e0a04 */
[--C-:B------:R-:W-:Y:S02]  /*23ab0*/  @!P1 IMAD.IADD R47, R47, 0x1, -R4.reuse ;  /* 0x000000012f2f9824 */ /* 0x100fe400078e0a04 */
[----:B------:R-:W-:Y:S01]  /*23ac0*/  @!P4 IMAD.IADD R48, R48, 0x1, -R4 ;  /* 0x000000013030c824 */ /* 0x000fe200078e0a04 */
[----:B--2---:R-:W-:Y:S02]  /*23ad0*/  ISETP.GE.AND P5, PT, R59, RZ, PT ;  /* 0x000000ff3b00720c */ /* 0x004fe40003fa6270 */
[----:B------:R-:W2:Y:S11]  /*23ae0*/  LDL R59, [R1+0x6914] ;  /* 0x00691400013b7983 */ /* 0x000eb60000100800 */
[----:B------:R-:W-:Y:S01]  /*23af0*/  @!P5 IMAD.MOV R9, RZ, RZ, -R9 ;  /* 0x000000ffff09d224 */ /* 0x000fe200078e0a09 */
[----:B---3--:R-:W-:-:S02]  /*23b00*/  ISETP.GE.AND P6, PT, R11, RZ, PT ;  /* 0x000000ff0b00720c */ /* 0x008fc40003fc6270 */
[----:B------:R-:W3:Y:S01]  /*23b10*/  LDL.LU R11, [R1+0x914] ;  /* 0x00091400010b7983 */ /* 0x000ee20000300800 */
[----:B----4-:R-:W-:Y:S01]  /*23b20*/  ISETP.GE.AND P0, PT, R10, RZ, PT ;  /* 0x000000ff0a00720c */ /* 0x010fe20003f06270 */
[----:B------:R-:W-:-:S04]  /*23b30*/  IMAD.MOV.U32 R10, RZ, RZ, R39 ;  /* 0x000000ffff0a7224 */ /* 0x000fc800078e0027 */
[----:B------:R-:W-:Y:S01]  /*23b40*/  @!P3 IMAD.MOV R10, RZ, RZ, -R10 ;  /* 0x000000ffff0ab224 */ /* 0x000fe200078e0a0a */
[----:B-----5:R-:W-:-:S04]  /*23b50*/  ISETP.GE.AND P1, PT, R57, RZ, PT ;  /* 0x000000ff3900720c */ /* 0x020fc80003f26270 */
[----:B------:R0:W-:Y:S01]  /*23b60*/  STL [R1+0x114], R10 ;  /* 0x0001140a01007387 */ /* 0x0001e20000100800 */
[----:B------:R-:W-:-:S03]  /*23b70*/  ISETP.GE.AND P4, PT, R58, RZ, PT ;  /* 0x000000ff3a00720c */ /* 0x000fc60003f86270 */
[----:B------:R-:W4:Y:S04]  /*23b80*/  LDL R57, [R1+0x691c] ;  /* 0x00691c0001397983 */ /* 0x000f280000100800 */
[----:B0-----:R-:W5:Y:S04]  /*23b90*/  LDL R10, [R1+0x6918] ;  /* 0x00691800010a7983 */ /* 0x001f680000100800 */
[----:B------:R0:W-:Y:S04]  /*23ba0*/  STL [R1+0x110], R9 ;  /* 0x0001100901007387 */ /* 0x0001e80000100800 */
[----:B------:R-:W5:Y:S01]  /*23bb0*/  LDL R58, [R1+0x6920] ;  /* 0x00692000013a7983 */ /* 0x000f620000100800 */
[----:B------:R-:W-:-:S13]  /*23bc0*/  ISETP.GT.U32.AND P2, PT, R4, R42, PT ;  /* 0x0000002a0400720c */ /* 0x000fda0003f44070 */
[----:B------:R-:W-:Y:S01]  /*23bd0*/  @!P2 IMAD.IADD R42, R42, 0x1, -R4 ;  /* 0x000000012a2aa824 */ /* 0x000fe200078e0a04 */
[C---:B------:R-:W-:Y:S02]  /*23be0*/  ISETP.GT.U32.AND P2, PT, R4.reuse, R49, PT ;  /* 0x000000310400720c */ /* 0x040fe40003f44070 */
[C---:B------:R-:W-:Y:S02]  /*23bf0*/  ISETP.GT.U32.AND P5, PT, R4.reuse, R47, PT ;  /* 0x0000002f0400720c */ /* 0x040fe40003fa4070 */
[----:B------:R-:W-:-:S09]  /*23c00*/  ISETP.GT.U32.AND P3, PT, R4, R46, PT ;  /* 0x0000002e0400720c */ /* 0x000fd20003f64070 */
[----:B------:R-:W-:Y:S01]  /*23c10*/  @!P2 IMAD.IADD R49, R49, 0x1, -R4 ;  /* 0x000000013131a824 */ /* 0x000fe200078e0a04 */
[C---:B------:R-:W-:Y:S01]  /*23c20*/  ISETP.GT.U32.AND P2, PT, R4.reuse, R45, PT ;  /* 0x0000002d0400720c */ /* 0x040fe20003f44070 */
[----:B------:R-:W-:Y:S02]  /*23c30*/  IMAD.MOV.U32 R14, RZ, RZ, R41 ;  /* 0x000000ffff0e7224 */ /* 0x000fe400078e0029 */
[----:B0-----:R-:W-:Y:S02]  /*23c40*/  IMAD.MOV.U32 R9, RZ, RZ, R42 ;  /* 0x000000ffff097224 */ /* 0x001fe400078e002a */
[----:B------:R-:W-:Y:S02]  /*23c50*/  @!P6 IMAD.MOV R14, RZ, RZ, -R14 ;  /* 0x000000ffff0ee224 */ /* 0x000fe400078e0a0e */
[----:B------:R-:W-:Y:S01]  /*23c60*/  @!P0 IMAD.MOV R9, RZ, RZ, -R9 ;  /* 0x000000ffff098224 */ /* 0x000fe200078e0a09 */
[----:B------:R-:W-:Y:S01]  /*23c70*/  ISETP.GT.U32.AND P0, PT, R4, R48, PT ;  /* 0x000000300400720c */ /* 0x000fe20003f04070 */
[----:B------:R-:W-:-:S04]  /*23c80*/  @!P5 IMAD.IADD R47, R47, 0x1, -R4 ;  /* 0x000000012f2fd824 */ /* 0x000fc800078e0a04 */
[--C-:B------:R-:W-:Y:S01]  /*23c90*/  @!P2 IMAD.IADD R45, R45, 0x1, -R4.reuse ;  /* 0x000000012d2da824 */ /* 0x100fe200078e0a04 */
[----:B------:R-:W-:Y:S01]  /*23ca0*/  ISETP.GT.U32.AND P2, PT, R4, R50, PT ;  /* 0x000000320400720c */ /* 0x000fe20003f44070 */
[----:B------:R0:W-:Y:S01]  /*23cb0*/  STL [R1+0x10c], R14 ;  /* 0x00010c0e01007387 */ /* 0x0001e20000100800 */
[----:B------:R-:W-:Y:S01]  /*23cc0*/  @!P3 IMAD.IADD R46, R46, 0x1, -R4 ;  /* 0x000000012e2eb824 */ /* 0x000fe200078e0a04 */
[C---:B------:R-:W-:Y:S02]  /*23cd0*/  ISETP.GT.U32.AND P5, PT, R4.reuse, R52, PT ;  /* 0x000000340400720c */ /* 0x040fe40003fa4070 */
[----:B------:R1:W-:Y:S01]  /*23ce0*/  STL [R1+0x108], R9 ;  /* 0x0001080901007387 */ /* 0x0003e20000100800 */
[----:B------:R-:W-:Y:S02]  /*23cf0*/  ISETP.GT.U32.AND P3, PT, R4, R51, PT ;  /* 0x000000330400720c */ /* 0x000fe40003f64070 */
[----:B------:R-:W-:Y:S01]  /*23d00*/  ISETP.GE.AND P6, PT, R13, RZ, PT ;  /* 0x000000ff0d00720c */ /* 0x000fe20003fc6270 */
[----:B0-----:R-:W-:-:S02]  /*23d10*/  IMAD.MOV.U32 R14, RZ, RZ, R43 ;  /* 0x000000ffff0e7224 */ /* 0x001fc400078e002b */
[----:B-1----:R-:W-:Y:S02]  /*23d20*/  IMAD.MOV.U32 R9, RZ, RZ, R44 ;  /* 0x000000ffff097224 */ /* 0x002fe400078e002c */
[----:B------:R-:W-:Y:S02]  /*23d30*/  @!P1 IMAD.MOV R14, RZ, RZ, -R14 ;  /* 0x000000ffff0e9224 */ /* 0x000fe400078e0a0e */
[----:B------:R-:W-:Y:S02]  /*23d40*/  @!P4 IMAD.MOV R9, RZ, RZ, -R9 ;  /* 0x000000ffff09c224 */ /* 0x000fe400078e0a09 */
[--C-:B------:R-:W-:Y:S01]  /*23d50*/  @!P2 IMAD.IADD R50, R50, 0x1, -R4.reuse ;  /* 0x000000013232a824 */ /* 0x100fe200078e0a04 */
[----:B------:R0:W-:Y:S01]  /*23d60*/  STL [R1+0x104], R14 ;  /* 0x0001040e01007387 */ /* 0x0001e20000100800 */
[----:B------:R-:W-:Y:S01]  /*23d70*/  IMAD.MOV.U32 R15, RZ, RZ, R45 ;  /* 0x000000ffff0f7224 */ /* 0x000fe200078e002d */
[----:B------:R-:W-:Y:S02]  /*23d80*/  ISETP.GT.U32.AND P1, PT, R4, R49, PT ;  /* 0x000000310400720c */ /* 0x000fe40003f24070 */
[----:B------:R-:W-:Y:S01]  /*23d90*/  STL [R1+0x100], R9 ;  /* 0x0001000901007387 */ /* 0x000fe20000100800 */
[----:B------:R-:W-:-:S02]  /*23da0*/  @!P0 IMAD.IADD R48, R48, 0x1, -R4 ;  /* 0x0000000130308824 */ /* 0x000fc400078e0a04 */
[----:B------:R-:W-:Y:S01]  /*23db0*/  @!P5 IMAD.IADD R52, R52, 0x1, -R4 ;  /* 0x000000013434d824 */ /* 0x000fe200078e0a04 */
[----:B------:R-:W5:Y:S01]  /*23dc0*/  LDL R13, [R1+0x6928] ;  /* 0x00692800010d7983 */ /* 0x000f620000100800 */
[----:B------:R-:W-:-:S03]  /*23dd0*/  @!P6 IMAD.MOV R15, RZ, RZ, -R15 ;  /* 0x000000ffff0fe224 */ /* 0x000fc600078e0a0f */
[----:B0-----:R-:W5:Y:S01]  /*23de0*/  LDL R14, [R1+0x6924] ;  /* 0x00692400010e7983 */ /* 0x001f620000100800 */
[----:B------:R-:W-:Y:S02]  /*23df0*/  @!P3 IMAD.IADD R51, R51, 0x1, -R4 ;  /* 0x000000013333b824 */ /* 0x000fe400078e0a04 */
[----:B------:R-:W-:Y:S02]  /*23e00*/  IMAD.MOV.U32 R16, RZ, RZ, R46 ;  /* 0x000000ffff107224 */ /* 0x000fe400078e002e */
[----:B------:R-:W-:Y:S01]  /*23e10*/  @!P1 IMAD.IADD R49, R49, 0x1, -R4 ;  /* 0x0000000131319824 */ /* 0x000fe200078e0a04 */
[----:B--2---:R-:W-:-:S13]  /*23e20*/  ISETP.GE.AND P4, PT, R59, RZ, PT ;  /* 0x000000ff3b00720c */ /* 0x004fda0003f86270 */
[----:B------:R-:W-:Y:S01]  /*23e30*/  @!P4 IMAD.MOV R16, RZ, RZ, -R16 ;  /* 0x000000ffff10c224 */ /* 0x000fe200078e0a10 */
[----:B---3--:R-:W-:Y:S02]  /*23e40*/  ISETP.GE.AND P0, PT, R11, RZ, PT ;  /* 0x000000ff0b00720c */ /* 0x008fe40003f06270 */
[----:B------:R-:W-:Y:S02]  /*23e50*/  IABS R38, R11 ;  /* 0x0000000b00267213 */ /* 0x000fe40000000000 */
[----:B------:R-:W2:Y:S01]  /*23e60*/  LDL R11, [R1+0x692c] ;  /* 0x00692c00010b7983 */ /* 0x000ea20000100800 */
[----:B----4-:R-:W-:Y:S02]  /*23e70*/  ISETP.GE.AND P3, PT, R57, RZ, PT ;  /* 0x000000ff3900720c */ /* 0x010fe40003f66270 */
[----:B-----5:R-:W-:Y:S02]  /*23e80*/  ISETP.GE.AND P2, PT, R10, RZ, PT ;  /* 0x000000ff0a00720c */ /* 0x020fe40003f46270 */
[----:B------:R-:W-:-:S02]  /*23e90*/  ISETP.GE.AND P5, PT, R58, RZ, PT ;  /* 0x000000ff3a00720c */ /* 0x000fc40003fa6270 */
[----:B------:R-:W3:Y:S04]  /*23ea0*/  LDL.LU R58, [R1+0x918] ;  /* 0x00091800013a7983 */ /* 0x000ee80000300800 */
[----:B------:R-:W4:Y:S04]  /*23eb0*/  LDL R57, [R1+0x6930] ;  /* 0x0069300001397983 */ /* 0x000f280000100800 */
[----:B------:R-:W5:Y:S04]  /*23ec0*/  LDL.LU R18, [R1+0x91c] ;  /* 0x00091c0001127983 */ /* 0x000f680000300800 */
[----:B------:R0:W-:Y:S02]  /*23ed0*/  STL [R1+0xfc], R15 ;  /* 0x0000fc0f01007387 */ /* 0x0001e40000100800 */
[----:B0-----:R-:W-:-:S04]  /*23ee0*/  IMAD.MOV.U32 R15, RZ, RZ, R47 ;  /* 0x000000ffff0f7224 */ /* 0x001fc800078e002f */
[----:B------:R-:W-:Y:S01]  /*23ef0*/  @!P2 IMAD.MOV R15, RZ, RZ, -R15 ;  /* 0x000000ffff0fa224 */ /* 0x000fe200078e0a0f */
[----:B------:R0:W-:Y:S04]  /*23f00*/  STL [R1+0xf8], R16 ;  /* 0x0000f81001007387 */ /* 0x0001e80000100800 */
[----:B------:R1:W-:Y:S01]  /*23f10*/  STL [R1+0xf4], R15 ;  /* 0x0000f40f01007387 */ /* 0x0003e20000100800 */
[----:B0-----:R-:W-:Y:S02]  /*23f20*/  IMAD.MOV.U32 R16, RZ, RZ, R48 ;  /* 0x000000ffff107224 */ /* 0x001fe400078e0030 */
[----:B-1----:R-:W-:Y:S02]  /*23f30*/  IMAD.MOV.U32 R15, RZ, RZ, R49 ;  /* 0x000000ffff0f7224 */ /* 0x002fe400078e0031 */
[----:B------:R-:W-:-:S02]  /*23f40*/  @!P3 IMAD.MOV R16, RZ, RZ, -R16 ;  /* 0x000000ffff10b224 */ /* 0x000fc400078e0a10 */
[----:B------:R-:W-:-:S03]  /*23f50*/  @!P5 IMAD.MOV R15, RZ, RZ, -R15 ;  /* 0x000000ffff0fd224 */ /* 0x000fc600078e0a0f */
[----:B------:R0:W-:Y:S04]  /*23f60*/  STL [R1+0xf0], R16 ;  /* 0x0000f01001007387 */ /* 0x0001e80000100800 */
[----:B------:R1:W-:Y:S04]  /*23f70*/  STL [R1+0xec], R15 ;  /* 0x0000ec0f01007387 */ /* 0x0003e80000100800 */
[----:B0-----:R-:W3:Y:S04]  /*23f80*/  LDL R16, [R1+0x6934] ;  /* 0x0069340001107983 */ /* 0x001ee80000100800 */
[----:B-1----:R-:W5:Y:S01]  /*23f90*/  LDL R15, [R1+0x6938] ;  /* 0x00693800010f7983 */ /* 0x002f620000100800 */
        /* <DEDUP_REMOVED lines=9> */
[----:B------:R-:W-:-:S04]  /*24030*/  @!P6 IMAD.IADD R52, R52, 0x1, -R4 ;  /* 0x000000013434e824 */ /* 0x000fc800078e0a04 */
[----:B------:R-:W-:Y:S01]  /*24040*/  @!P1 IMAD.IADD R50, R50, 0x1, -R4 ;  /* 0x0000000132329824 */ /* 0x000fe200078e0a04 */
[----:B------:R-:W-:Y:S01]  /*24050*/  ISETP.GE.AND P1, PT, R14, RZ, PT ;  /* 0x000000ff0e00720c */ /* 0x000fe20003f26270 */
[----:B------:R-:W-:Y:S01]  /*24060*/  IMAD.HI.U32 R10, R0, R38, RZ ;  /* 0x00000026000a7227 */ /* 0x000fe200078e00ff */
[----:B------:R-:W-:-:S03]  /*24070*/  ISETP.GE.AND P6, PT, R13, RZ, PT ;  /* 0x000000ff0d00720c */ /* 0x000fc60003fc6270 */
[----:B------:R-:W-:Y:S02]  /*24080*/  @!P2 IMAD.IADD R53, R53, 0x1, -R4 ;  /* 0x000000013535a824 */ /* 0x000fe400078e0a04 */
[----:B------:R-:W-:Y:S01]  /*24090*/  IMAD.MOV R10, RZ, RZ, -R10 ;  /* 0x000000ffff0a7224 */ /* 0x000fe200078e0a0a */
[----:B------:R-:W-:Y:S01]  /*240a0*/  IABS R8, R3 ;  /* 0x0000000300087213 */ /* 0x000fe20000000000 */
[----:B------:R-:W-:Y:S02]  /*240b0*/  @!P5 IMAD.IADD R55, R55, 0x1, -R4 ;  /* 0x000000013737d824 */ /* 0x000fe400078e0a04 */
[----:B------:R-:W-:Y:S02]  /*240c0*/  IMAD R38, R4, R10, R38 ;  /* 0x0000000a04267224 */ /* 0x000fe400078e0226 */
[----:B------:R-:W-:Y:S02]  /*240d0*/  IMAD.MOV.U32 R10, RZ, RZ, R51 ;  /* 0x000000ffff0a7224 */ /* 0x000fe400078e0033 */
[----:B------:R-:W-:Y:S01]  /*240e0*/  @!P4 IMAD.IADD R2, R2, 0x1, -R4 ;  /* 0x000000010202c824 */ /* 0x000fe200078e0a04 */
[----:B------:R-:W-:Y:S01]  /*240f0*/  ISETP.GT.U32.AND P4, PT, R4, R55, PT ;  /* 0x000000370400720c */ /* 0x000fe20003f84070 */
[----:B------:R-:W-:-:S04]  /*24100*/  IMAD.HI.U32 R56, R0, R8, RZ ;  /* 0x0000000800387227 */ /* 0x000fc800078e00ff */
[----:B------:R-:W-:Y:S02]  /*24110*/  IMAD.MOV.U32 R13, RZ, RZ, R52 ;  /* 0x000000ffff0d7224 */ /* 0x000fe400078e0034 */
[----:B------:R-:W-:Y:S02]  /*24120*/  @!P6 IMAD.MOV R10, RZ, RZ, -R10 ;  /* 0x000000ffff0ae224 */ /* 0x000fe400078e0a0a */
[----:B------:R-:W-:-:S04]  /*24130*/  IMAD.MOV R56, RZ, RZ, -R56 ;  /* 0x000000ffff387224 */ /* 0x000fc800078e0a38 */
[----:B------:R-:W-:Y:S02]  /*24140*/  IMAD R8, R4, R56, R8 ;  /* 0x0000003804087224 */ /* 0x000fe400078e0208 */
[----:B------:R-:W-:Y:S01]  /*24150*/  @!P4 IMAD.IADD R55, R55, 0x1, -R4 ;  /* 0x000000013737c824 */ /* 0x000fe200078e0a04 */
[----:B--2---:R-:W-:Y:S01]  /*24160*/  ISETP.GE.AND P2, PT, R11, RZ, PT ;  /* 0x000000ff0b00720c */ /* 0x004fe20003f46270 */
[----:B------:R-:W-:-:S04]  /*24170*/  IMAD.MOV.U32 R11, RZ, RZ, R50 ;  /* 0x000000ffff0b7224 */ /* 0x000fc800078e0032 */
[----:B------:R-:W-:-:S08]  /*24180*/  @!P1 IMAD.MOV R11, RZ, RZ, -R11 ;  /* 0x000000ffff0b9224 */ /* 0x000fd000078e0a0b */
[----:B------:R-:W-:Y:S01]  /*24190*/  @!P2 IMAD.MOV R13, RZ, RZ, -R13 ;  /* 0x000000ffff0da224 */ /* 0x000fe200078e0a0d */
[----:B----4-:R-:W-:Y:S02]  /*241a0*/  ISETP.GE.AND P5, PT, R57, RZ, PT ;  /* 0x000000ff3900720c */ /* 0x010fe40003fa6270 */
[----:B------:R-:W2:Y:S04]  /*241b0*/  LDL R57, [R1+0x693c] ;  /* 0x00693c0001397983 */ /* 0x000ea80000100800 */
[----:B------:R0:W-:Y:S04]  /*241c0*/  STL [R1+0xe8], R11 ;  /* 0x0000e80b01007387 */ /* 0x0001e80000100800 */
[----:B------:R-:W-:Y:S04]  /*241d0*/  STL [R1+0xe4], R10 ;  /* 0x0000e40a01007387 */ /* 0x000fe80000100800 */
[----:B------:R-:W4:Y:S01]  /*241e0*/  LDL.LU R14, [R1+0x930] ;  /* 0x00093000010e7983 */ /* 0x000f220000300800 */
[----:B0-----:R-:W-:-:S03]  /*241f0*/  IMAD.MOV.U32 R11, RZ, RZ, R53 ;  /* 0x000000ffff0b7224 */ /* 0x001fc600078e0035 */
[----:B------:R0:W-:Y:S01]  /*24200*/  STL [R1+0xe0], R13 ;  /* 0x0000e00d01007387 */ /* 0x0001e20000100800 */
[----:B------:R-:W-:-:S03]  /*24210*/  @!P5 IMAD.MOV R11, RZ, RZ, -R11 ;  /* 0x000000ffff0bd224 */ /* 0x000fc600078e0a0b */
[----:B------:R-:W4:Y:S04]  /*24220*/  LDL R56, [R1+0x6940] ;  /* 0x0069400001387983 */ /* 0x000f280000100800 */
[----:B0-----:R-:W4:Y:S04]  /*24230*/  LDL.LU R13, [R1+0x934] ;  /* 0x00093400010d7983 */ /* 0x001f280000300800 */
[----:B------:R-:W4:Y:S04]  /*24240*/  LDL.LU R17, [R1+0x938] ;  /* 0x0009380001117983 */ /* 0x000f280000300800 */
[----:B------:R0:W-:Y:S01]  /*24250*/  STL [R1+0xdc], R11 ;  /* 0x0000dc0b01007387 */ /* 0x0001e20000100800 */
[----:B---3--:R-:W-:-:S03]  /*24260*/  ISETP.GE.AND P4, PT, R16, RZ, PT ;  /* 0x000000ff1000720c */ /* 0x008fc60003f86270 */
[----:B------:R-:W3:Y:S01]  /*24270*/  LDL R16, [R1+0x6944] ;  /* 0x0069440001107983 */ /* 0x000ee20000100800 */
[----:B------:R-:W-:-:S13]  /*24280*/  ISETP.GT.U32.AND P6, PT, R4, R2, PT ;  /* 0x000000020400720c */ /* 0x000fda0003fc4070 */
[----:B------:R-:W-:Y:S01]  /*24290*/  @!P6 IMAD.IADD R2, R2, 0x1, -R4 ;  /* 0x000000010202e824 */ /* 0x000fe200078e0a04 */
[----:B-----5:R-:W-:Y:S02]  /*242a0*/  ISETP.GE.AND P6, PT, R15, RZ, PT ;  /* 0x000000ff0f00720c */ /* 0x020fe40003fc6270 */
[----:B------:R-:W5:Y:S01]  /*242b0*/  LDL R15, [R1+0x6948] ;  /* 0x00694800010f7983 */ /* 0x000f620000100800 */
[C---:B------:R-:W-:Y:S02]  /*242c0*/  ISETP.GT.U32.AND P3, PT, R4.reuse, R54, PT ;  /* 0x000000360400720c */ /* 0x040fe40003f64070 */
[----:B------:R-:W-:-:S11]  /*242d0*/  ISETP.GT.U32.AND P2, PT, R4, R5, PT ;  /* 0x000000050400720c */ /* 0x000fd60003f44070 */
[----:B------:R-:W-:Y:S01]  /*242e0*/  @!P3 IMAD.IADD R54, R54, 0x1, -R4 ;  /* 0x000000013636b824 */ /* 0x000fe200078e0a04 */
[----:B------:R-:W-:Y:S02]  /*242f0*/  ISETP.GE.AND P3, PT, R58, RZ, PT ;  /* 0x000000ff3a00720c */ /* 0x000fe40003f66270 */
[----:B------:R-:W-:Y:S02]  /*24300*/  IABS R58, R58 ;  /* 0x0000003a003a7213 */ /* 0x000fe40000000000 */
[----:B------:R-:W-:-:S03]  /*24310*/  ISETP.GT.U32.AND P1, PT, R4, R54, PT ;  /* 0x000000360400720c */ /* 0x000fc60003f24070 */
[----:B------:R-:W-:-:S04]  /*24320*/  IMAD.HI.U32 R10, R0, R58, RZ ;  /* 0x0000003a000a7227 */ /* 0x000fc800078e00ff */
[----:B0-----:R-:W-:Y:S02]  /*24330*/  IMAD.MOV R11, RZ, RZ, -R10 ;  /* 0x000000ffff0b7224 */ /* 0x001fe400078e0a0a */
[----:B------:R-:W-:Y:S02]  /*24340*/  @!P2 IMAD.IADD R5, R5, 0x1, -R4 ;  /* 0x000000010505a824 */ /* 0x000fe400078e0a04 */
[----:B------:R-:W-:Y:S02]  /*24350*/  IMAD R58, R4, R11, R58 ;  /* 0x0000000b043a7224 */ /* 0x000fe400078e023a */
[----:B------:R-:W-:Y:S02]  /*24360*/  IMAD.MOV.U32 R11, RZ, RZ, R55 ;  /* 0x000000ffff0b7224 */ /* 0x000fe400078e0037 */
[----:B------:R-:W-:Y:S02]  /*24370*/  @!P1 IMAD.IADD R54, R54, 0x1, -R4 ;  /* 0x0000000136369824 */ /* 0x000fe400078e0a04 */
[----:B------:R-:W-:Y:S01]  /*24380*/  @!P6 IMAD.MOV R11, RZ, RZ, -R11 ;  /* 0x000000ffff0be224 */ /* 0x000fe200078e0a0b */
[----:B------:R-:W-:Y:S01]  /*24390*/  ISETP.GT.U32.AND P6, PT, R4, R8, PT ;  /* 0x000000080400720c */ /* 0x000fe20003fc4070 */
[----:B------:R-:W-:-:S04]  /*243a0*/  IMAD.MOV.U32 R21, RZ, RZ, R54 ;  /* 0x000000ffff157224 */ /* 0x000fc800078e0036 */
[----:B------:R-:W-:-:S05]  /*243b0*/  @!P4 IMAD.MOV R21, RZ, RZ, -R21 ;  /* 0x000000ffff15c224 */ /* 0x000fca00078e0a15 */
[----:B------:R-:W-:Y:S03]  /*243c0*/  STL [R1+0xd8], R21 ;  /* 0x0000d81501007387 */ /* 0x000fe60000100800 */
[----:B------:R-:W-:Y:S01]  /*243d0*/  @!P6 IMAD.IADD R8, R8, 0x1, -R4 ;  /* 0x000000010808e824 */ /* 0x000fe200078e0a04 */
[----:B------:R-:W-:Y:S01]  /*243e0*/  STL [R1+0xb8], R11 ;  /* 0x0000b80b01007387 */ /* 0x000fe20000100800 */
[C---:B------:R-:W-:Y:S02]  /*243f0*/  ISETP.GT.U32.AND P5, PT, R4.reuse, R6, PT ;  /* 0x000000060400720c */ /* 0x040fe40003fa4070 */
[----:B------:R-:W-:Y:S02]  /*24400*/  ISETP.GT.U32.AND P1, PT, R4, R7, PT ;  /* 0x000000070400720c */ /* 0x000fe40003f24070 */
[----:B------:R-:W-:-:S09]  /*24410*/  IABS R59, R12 ;  /* 0x0000000c003b7213 */ /* 0x000fd20000000000 */
[--C-:B------:R-:W-:Y:S01]  /*24420*/  @!P5 IMAD.IADD R6, R6, 0x1, -R4.reuse ;  /* 0x000000010606d824 */ /* 0x100fe200078e0a04 */
[----:B------:R-:W-:Y:S01]  /*24430*/  ISETP.GT.U32.AND P5, PT, R4, R5, PT ;  /* 0x000000050400720c */ /* 0x000fe20003fa4070 */
[----:B------:R-:W-:Y:S01]  /*24440*/  @!P1 IMAD.IADD R7, R7, 0x1, -R4 ;  /* 0x0000000107079824 */ /* 0x000fe200078e0a04 */
[----:B--2---:R-:W-:-:S13]  /*24450*/  ISETP.GE.AND P2, PT, R57, RZ, PT ;  /* 0x000000ff3900720c */ /* 0x004fda0003f46270 */
[----:B------:R-:W-:-:S05]  /*24460*/  @!P2 IMAD.MOV R2, RZ, RZ, -R2 ;  /* 0x000000ffff02a224 */ /* 0x000fca00078e0a02 */
[----:B------:R-:W-:Y:S01]  /*24470*/  STL [R1+0xb0], R2 ;  /* 0x0000b00201007387 */ /* 0x000fe20000100800 */
[----:B---3--:R-:W-:-:S03]  /*24480*/  ISETP.GE.AND P6, PT, R16, RZ, PT ;  /* 0x000000ff1000720c */ /* 0x008fc60003fc6270 */
[----:B------:R-:W2:Y:S01]  /*24490*/  LDL.LU R16, [R1+0x93c] ;  /* 0x00093c0001107983 */ /* 0x000ea20000300800 */
[----:B------:R-:W-:Y:S01]  /*244a0*/  ISETP.GT.U32.AND P1, PT, R4, R6, PT ;  /* 0x000000060400720c */ /* 0x000fe20003f24070 */
[----:B------:R-:W-:Y:S01]  /*244b0*/  IMAD.HI.U32 R9, R0, R59, RZ ;  /* 0x0000003b00097227 */ /* 0x000fe200078e00ff */
[----:B------:R-:W-:-:S03]  /*244c0*/  ISETP.GT.U32.AND P4, PT, R4, R7, PT ;  /* 0x000000070400720c */ /* 0x000fc60003f84070 */
[----:B------:R-:W-:Y:S02]  /*244d0*/  IMAD.MOV R9, RZ, RZ, -R9 ;  /* 0x000000ffff097224 */ /* 0x000fe400078e0a09 */
[----:B------:R-:W-:Y:S01]  /*244e0*/  @!P5 IMAD.IADD R5, R5, 0x1, -R4 ;  /* 0x000000010505d824 */ /* 0x000fe200078e0a04 */
[C---:B------:R-:W-:Y:S01]  /*244f0*/  ISETP.GT.U32.AND P5, PT, R4.reuse, R61, PT ;  /* 0x0000003d0400720c */ /* 0x040fe20003fa4070 */
[----:B------:R-:W-:Y:S01]  /*24500*/  IMAD R59, R4, R9, R59 ;  /* 0x00000009043b7224 */ /* 0x000fe200078e023b */
[----:B----4-:R-:W-:-:S03]  /*24510*/  ISETP.GE.AND P2, PT, R56, RZ, PT ;  /* 0x000000ff3800720c */ /* 0x010fc60003f46270 */
[--C-:B------:R-:W-:Y:S01]  /*24520*/  @!P1 IMAD.IADD R6, R6, 0x1, -R4.reuse ;  /* 0x0000000106069824 */ /* 0x100fe200078e0a04 */
[C---:B------:R-:W-:Y:S01]  /*24530*/  ISETP.GT.U32.AND P1, PT, R4.reuse, R60, PT ;  /* 0x0000003c0400720c */ /* 0x040fe20003f24070 */
[----:B------:R-:W-:Y:S01]  /*24540*/  @!P4 IMAD.IADD R7, R7, 0x1, -R4 ;  /* 0x000000010707c824 */ /* 0x000fe200078e0a04 */
[----:B------:R-:W-:Y:S02]  /*24550*/  ISETP.GT.U32.AND P4, PT, R4, R59, PT ;  /* 0x0000003b0400720c */ /* 0x000fe40003f84070 */
[----:B------:R-:W-:-:S03]  /*24560*/  IABS R9, R18 ;  /* 0x0000001200097213 */ /* 0x000fc60000000000 */
[----:B------:R-:W-:Y:S01]  /*24570*/  @!P5 IMAD.IADD R61, R61, 0x1, -R4 ;  /* 0x000000013d3dd824 */ /* 0x000fe200078e0a04 */
[----:B-----5:R-:W-:Y:S01]  /*24580*/  ISETP.GE.AND P5, PT, R15, RZ, PT ;  /* 0x000000ff0f00720c */ /* 0x020fe20003fa6270 */
[----:B------:R-:W-:Y:S01]  /*24590*/  @!P2 IMAD.MOV R5, RZ, RZ, -R5 ;  /* 0x000000ffff05a224 */ /* 0x000fe200078e0a05 */
[----:B------:R-:W3:Y:S01]  /*245a0*/  LDL.LU R15, [R1+0x960] ;  /* 0x00096000010f7983 */ /* 0x000ee20000300800 */
[----:B------:R-:W-:Y:S01]  /*245b0*/  IMAD.HI.U32 R10, R0, R9, RZ ;  /* 0x00000009000a7227 */ /* 0x000fe200078e00ff */
[----:B------:R-:W-:-:S03]  /*245c0*/  ISETP.GT.U32.AND P2, PT, R4, R61, PT ;  /* 0x0000003d0400720c */ /* 0x000fc60003f44070 */
[--C-:B------:R-:W-:Y:S01]  /*245d0*/  @!P1 IMAD.IADD R60, R60, 0x1, -R4.reuse ;  /* 0x000000013c3c9824 */ /* 0x100fe200078e0a04 */
[C---:B------:R-:W-:Y:S01]  /*245e0*/  ISETP.GT.U32.AND P1, PT, R4.reuse, R8, PT ;  /* 0x000000080400720c */ /* 0x040fe20003f24070 */
[----:B------:R-:W-:Y:S02]  /*245f0*/  @!P4 IMAD.IADD R59, R59, 0x1, -R4 ;  /* 0x000000013b3bc824 */ /* 0x000fe400078e0a04 */
[----:B------:R-:W-:Y:S02]  /*24600*/  @!P6 IMAD.MOV R6, RZ, RZ, -R6 ;  /* 0x000000ffff06e224 */ /* 0x000fe400078e0a06 */
[----:B------:R-:W-:Y:S01]  /*24610*/  IMAD.MOV R10, RZ, RZ, -R10 ;  /* 0x000000ffff0a7224 */ /* 0x000fe200078e0a0a */
[C---:B------:R-:W-:Y:S01]  /*24620*/  ISETP.GT.U32.AND P6, PT, R4.reuse, R59, PT ;  /* 0x0000003b0400720c */ /* 0x040fe20003fc4070 */
[----:B------:R0:W-:Y:S02]  /*24630*/  STL [R1+0x84], R5 ;  /* 0x0000840501007387 */ /* 0x0001e40000100800 */
[C---:B------:R-:W-:Y:S01]  /*24640*/  IMAD R57, R4.reuse, R10, R9 ;  /* 0x0000000a04397224 */ /* 0x040fe200078e0209 */
[----:B------:R-:W-:Y:S01]  /*24650*/  ISETP.GT.U32.AND P4, PT, R4, R60, PT ;  /* 0x0000003c0400720c */ /* 0x000fe20003f84070 */
[----:B------:R-:W-:-:S02]  /*24660*/  @!P2 IMAD.IADD R61, R61, 0x1, -R4 ;  /* 0x000000013d3da824 */ /* 0x000fc400078e0a04 */
[----:B0-----:R-:W-:Y:S01]  /*24670*/  IMAD.MOV.U32 R5, RZ, RZ, R7 ;  /* 0x000000ffff057224 */ /* 0x001fe200078e0007 */
[----:B------:R-:W-:Y:S01]  /*24680*/  ISETP.GT.U32.AND P2, PT, R4, R57, PT ;  /* 0x000000390400720c */ /* 0x000fe20003f44070 */
[--C-:B------:R-:W-:Y:S02]  /*24690*/  @!P1 IMAD.IADD R8, R8, 0x1, -R4.reuse ;  /* 0x0000000108089824 */ /* 0x100fe400078e0a04 */
[----:B------:R-:W-:Y:S01]  /*246a0*/  @!P5 IMAD.MOV R5, RZ, RZ, -R5 ;  /* 0x000000ffff05d224 */ /* 0x000fe200078e0a05 */
[C---:B------:R-:W-:Y:S02]  /*246b0*/  ISETP.GT.U32.AND P5, PT, R4.reuse, R38, PT ;  /* 0x000000260400720c */ /* 0x040fe40003fa4070 */
[----:B------:R-:W-:Y:S01]  /*246c0*/  ISETP.GT.U32.AND P1, PT, R4, R58, PT ;  /* 0x0000003a0400720c */ /* 0x000fe20003f24070 */
[--C-:B------:R-:W-:Y:S01]  /*246d0*/  @!P6 IMAD.IADD R59, R59, 0x1, -R4.reuse ;  /* 0x000000013b3be824 */ /* 0x100fe200078e0a04 */
[----:B------:R-:W-:Y:S01]  /*246e0*/  ISETP.GE.AND P6, PT, R20, RZ, PT ;  /* 0x000000ff1400720c */ /* 0x000fe20003fc6270 */
[----:B------:R-:W-:Y:S01]  /*246f0*/  @!P4 IMAD.IADD R60, R60, 0x1, -R4 ;  /* 0x000000013c3cc824 */ /* 0x000fe200078e0a04 */
[----:B------:R-:W-:-:S03]  /*24700*/  ISETP.GE.AND P4, PT, R3, RZ, PT ;  /* 0x000000ff0300720c */ /* 0x000fc60003f86270 */
[----:B------:R-:W-:-:S04]  /*24710*/  @!P2 IMAD.IADD R57, R57, 0x1, -R4 ;  /* 0x000000013939a824 */ /* 0x000fc800078e0a04 */
[--C-:B------:R-:W-:Y:S01]  /*24720*/  @!P5 IMAD.IADD R38, R38, 0x1, -R4.reuse ;  /* 0x000000012626d824 */ /* 0x100fe200078e0a04 */
[----:B------:R-:W-:Y:S01]  /*24730*/  ISETP.GE.AND P5, PT, R19, RZ, PT ;  /* 0x000000ff1300720c */ /* 0x000fe20003fa6270 */
[----:B------:R-:W-:Y:S01]  /*24740*/  @!P1 IMAD.IADD R58, R58, 0x1, -R4 ;  /* 0x000000013a3a9824 */ /* 0x000fe200078e0a04 */
[----:B------:R-:W-:Y:S01]  /*24750*/  ISETP.GE.AND P1, PT, R12, RZ, PT ;  /* 0x000000ff0c00720c */ /* 0x000fe20003f26270 */
[----:B------:R-:W-:Y:S01]  /*24760*/  @!P6 IMAD.MOV R61, RZ, RZ, -R61 ;  /* 0x000000ffff3de224 */ /* 0x000fe200078e0a3d */
[----:B------:R-:W-:Y:S01]  /*24770*/  STL [R1+0x8], R6 ;  /* 0x0000080601007387 */ /* 0x000fe20000100800 */
[----:B------:R-:W-:-:S03]  /*24780*/  ISETP.GT.U32.AND P6, PT, R4, R57, PT ;  /* 0x000000390400720c */ /* 0x000fc60003fc4070 */
[----:B------:R0:W-:Y:S04]  /*24790*/  STL [R1+0x4], R5 ;  /* 0x0000040501007387 */ /* 0x0001e80000100800 */
[----:B------:R-:W4:Y:S01]  /*247a0*/  LDL.LU R3, [R1+0x6acc] ;  /* 0x006acc0001037983 */ /* 0x000f220000300800 */
[----:B------:R-:W-:Y:S02]  /*247b0*/  @!P5 IMAD.MOV R60, RZ, RZ, -R60 ;  /* 0x000000ffff3cd224 */ /* 0x000fe400078e0a3c */
[----:B------:R-:W-:Y:S01]  /*247c0*/  @!P1 IMAD.MOV R59, RZ, RZ, -R59 ;  /* 0x000000ffff3b9224 */ /* 0x000fe200078e0a3b */
[----:B------:R-:W5:Y:S01]  /*247d0*/  LDL.LU R12, [R1+0x964] ;  /* 0x00096400010c7983 */ /* 0x000f620000300800 */
[----:B0-----:R-:W-:-:S04]  /*247e0*/  IMAD.MOV.U32 R5, RZ, RZ, R8 ;  /* 0x000000ffff057224 */ /* 0x001fc800078e0008 */
[----:B------:R-:W-:Y:S01]  /*247f0*/  @!P4 IMAD.MOV R5, RZ, RZ, -R5 ;  /* 0x000000ffff05c224 */ /* 0x000fe200078e0a05 */
[----:B------:R-:W-:Y:S01]  /*24800*/  IABS R56, R14 ;  /* 0x0000000e00387213 */ /* 0x000fe20000000000 */
[----:B------:R-:W-:-:S03]  /*24810*/  @!P6 IMAD.IADD R57, R57, 0x1, -R4 ;  /* 0x000000013939e824 */ /* 0x000fc600078e0a04 */
[----:B------:R0:W-:Y:S01]  /*24820*/  STL [R1], R5 ;  /* 0x0000000501007387 */ /* 0x0001e20000100800 */
[----:B------:R-:W-:-:S03]  /*24830*/  ISETP.GE.AND P6, PT, R14, RZ, PT ;  /* 0x000000ff0e00720c */ /* 0x000fc60003fc6270 */
[----:B------:R-:W-:Y:S04]  /*24840*/  STL [R1+0x6a58], R61 ;  /* 0x006a583d01007387 */ /* 0x000fe80000100800 */
[----:B------:R-:W-:Y:S04]  /*24850*/  STL [R1+0x6a5c], R60 ;  /* 0x006a5c3c01007387 */ /* 0x000fe80000100800 */
[----:B------:R-:W-:Y:S04]  /*24860*/  STL [R1+0x6a60], R59 ;  /* 0x006a603b01007387 */ /* 0x000fe80000100800 */
[----:B------:R-:W4:Y:S01]  /*24870*/  LDL.LU R14, [R1+0x968] ;  /* 0x00096800010e7983 */ /* 0x000f220000300800 */
[----:B------:R-:W-:-:S02]  /*24880*/  IABS R55, R13 ;  /* 0x0000000d00377213 */ /* 0x000fc40000000000 */
[----:B------:R-:W-:-:S03]  /*24890*/  IABS R46, R17 ;  /* 0x00000011002e7213 */ /* 0x000fc60000000000 */
[----:B------:R-:W-:Y:S01]  /*248a0*/  IMAD.HI.U32 R2, R0, R55, RZ ;  /* 0x0000003700027227 */ /* 0x000fe200078e00ff */
[----:B------:R-:W-:-:S03]  /*248b0*/  ISETP.GT.U32.AND P2, PT, R4, R38, PT ;  /* 0x000000260400720c */ /* 0x000fc60003f44070 */
[----:B------:R-:W-:-:S04]  /*248c0*/  IMAD.HI.U32 R9, R0, R46, RZ ;  /* 0x0000002e00097227 */ /* 0x000fc800078e00ff */
[----:B------:R-:W-:Y:S02]  /*248d0*/  IMAD.MOV R2, RZ, RZ, -R2 ;  /* 0x000000ffff027224 */ /* 0x000fe400078e0a02 */
[----:B------:R-:W-:Y:S02]  /*248e0*/  IMAD.MOV R9, RZ, RZ, -R9 ;  /* 0x000000ffff097224 */ /* 0x000fe400078e0a09 */
[C---:B------:R-:W-:Y:S01]  /*248f0*/  IMAD R55, R4.reuse, R2, R55 ;  /* 0x0000000204377224 */ /* 0x040fe200078e0237 */
[C---:B------:R-:W-:Y:S01]  /*24900*/  ISETP.GT.U32.AND P4, PT, R4.reuse, R58, PT ;  /* 0x0000003a0400720c */ /* 0x040fe20003f84070 */
[----:B------:R-:W-:Y:S02]  /*24910*/  IMAD R46, R4, R9, R46 ;  /* 0x00000009042e7224 */ /* 0x000fe400078e022e */
[----:B------:R-:W-:Y:S01]  /*24920*/  IMAD.HI.U32 R10, R0, R56, RZ ;  /* 0x00000038000a7227 */ /* 0x000fe200078e00ff */
[----:B------:R-:W-:-:S03]  /*24930*/  ISETP.GT.U32.AND P1, PT, R4, R55, PT ;  /* 0x000000370400720c */ /* 0x000fc60003f24070 */
[----:B------:R-:W-:Y:S01]  /*24940*/  @!P2 IMAD.IADD R38, R38, 0x1, -R4 ;  /* 0x000000012626a824 */ /* 0x000fe200078e0a04 */
[----:B------:R-:W-:Y:S01]  /*24950*/  ISETP.GT.U32.AND P2, PT, R4, R46, PT ;  /* 0x0000002e0400720c */ /* 0x000fe20003f44070 */
[----:B------:R-:W-:-:S04]  /*24960*/  IMAD.MOV R10, RZ, RZ, -R10 ;  /* 0x000000ffff0a7224 */ /* 0x000fc800078e0a0a */
[----:B------:R-:W-:Y:S02]  /*24970*/  IMAD R56, R4, R10, R56 ;  /* 0x0000000a04387224 */ /* 0x000fe400078e0238 */
[--C-:B------:R-:W-:Y:S01]  /*24980*/  @!P4 IMAD.IADD R58, R58, 0x1, -R4.reuse ;  /* 0x000000013a3ac824 */ /* 0x100fe200078e0a04 */
[----:B------:R-:W-:Y:S01]  /*24990*/  ISETP.GE.AND P4, PT, R18, RZ, PT ;  /* 0x000000ff1200720c */ /* 0x000fe20003f86270 */
[----:B------:R-:W-:Y:S01]  /*249a0*/  @!P1 IMAD.IADD R55, R55, 0x1, -R4 ;  /* 0x0000000137379824 */ /* 0x000fe200078e0a04 */
[----:B------:R-:W-:-:S03]  /*249b0*/  ISETP.GT.U32.AND P5, PT, R4, R56, PT ;  /* 0x000000380400720c */ /* 0x000fc60003fa4070 */
[----:B------:R-:W-:Y:S01]  /*249c0*/  @!P2 IMAD.IADD R46, R46, 0x1, -R4 ;  /* 0x000000012e2ea824 */ /* 0x000fe200078e0a04 */
[----:B------:R-:W-:Y:S01]  /*249d0*/  ISETP.GT.U32.AND P2, PT, R4, R55, PT ;  /* 0x000000370400720c */ /* 0x000fe20003f44070 */
[----:B------:R-:W-:Y:S02]  /*249e0*/  @!P0 IMAD.MOV R38, RZ, RZ, -R38 ;  /* 0x000000ffff268224 */ /* 0x000fe400078e0a26 */
[----:B------:R-:W-:-:S04]  /*249f0*/  @!P3 IMAD.MOV R58, RZ, RZ, -R58 ;  /* 0x000000ffff3ab224 */ /* 0x000fc800078e0a3a */
[----:B------:R-:W-:Y:S02]  /*24a00*/  @!P4 IMAD.MOV R57, RZ, RZ, -R57 ;  /* 0x000000ffff39c224 */ /* 0x000fe400078e0a39 */
[--C-:B------:R-:W-:Y:S01]  /*24a10*/  @!P5 IMAD.IADD R56, R56, 0x1, -R4.reuse ;  /* 0x000000013838d824 */ /* 0x100fe200078e0a04 */
[----:B------:R-:W-:Y:S02]  /*24a20*/  ISETP.GE.AND P5, PT, R13, RZ, PT ;  /* 0x000000ff0d00720c */ /* 0x000fe40003fa6270 */
[----:B------:R-:W5:Y:S01]  /*24a30*/  LDL.LU R13, [R1+0x96c] ;  /* 0x00096c00010d7983 */ /* 0x000f620000300800 */
[----:B------:R-:W-:Y:S01]  /*24a40*/  ISETP.GE.AND P4, PT, R17, RZ, PT ;  /* 0x000000ff1100720c */ /* 0x000fe20003f86270 */
[----:B------:R-:W-:Y:S02]  /*24a50*/  @!P2 IMAD.IADD R55, R55, 0x1, -R4 ;  /* 0x000000013737a824 */ /* 0x000fe400078e0a04 */
[----:B------:R-:W-:Y:S04]  /*24a60*/  STL [R1+0x6a64], R38 ;  /* 0x006a642601007387 */ /* 0x000fe80000100800 */
[----:B------:R-:W-:Y:S04]  /*24a70*/  STL [R1+0x6a68], R58 ;  /* 0x006a683a01007387 */ /* 0x000fe80000100800 */
[----:B------:R-:W-:Y:S04]  /*24a80*/  STL [R1+0x6a6c], R57 ;  /* 0x006a6c3901007387 */ /* 0x000fe80000100800 */
[----:B------:R-:W5:Y:S01]  /*24a90*/  LDL.LU R17, [R1+0x980] ;  /* 0x0009800001117983 */ /* 0x000f620000300800 */
[----:B--2---:R-:W-:-:S02]  /*24aa0*/  IABS R19, R16 ;  /* 0x0000001000137213 */ /* 0x004fc40000000000 */
[----:B------:R-:W-:Y:S02]  /*24ab0*/  ISETP.GE.AND P2, PT, R16, RZ, PT ;  /* 0x000000ff1000720c */ /* 0x000fe40003f46270 */
[----:B------:R-:W2:Y:S01]  /*24ac0*/  LDL.LU R16, [R1+0x984] ;  /* 0x0009840001107983 */ /* 0x000ea20000300800 */
[C---:B------:R-:W-:Y:S02]  /*24ad0*/  ISETP.GT.U32.AND P1, PT, R4.reuse, R56, PT ;  /* 0x000000380400720c */ /* 0x040fe40003f24070 */
[----:B------:R-:W-:Y:S01]  /*24ae0*/  ISETP.GT.U32.AND P0, PT, R4, R46, PT ;  /* 0x0000002e0400720c */ /* 0x000fe20003f04070 */
[----:B------:R-:W-:-:S10]  /*24af0*/  @!P5 IMAD.MOV R55, RZ, RZ, -R55 ;  /* 0x000000ffff37d224 */ /* 0x000fd400078e0a37 */
[--C-:B------:R-:W-:Y:S02]  /*24b00*/  @!P1 IMAD.IADD R56, R56, 0x1, -R4.reuse ;  /* 0x0000000138389824 */ /* 0x100fe400078e0a04 */
[----:B------:R-:W-:Y:S02]  /*24b10*/  @!P0 IMAD.IADD R46, R46, 0x1, -R4 ;  /* 0x000000012e2e8824 */ /* 0x000fe400078e0a04 */
[----:B------:R-:W-:Y:S02]  /*24b20*/  @!P6 IMAD.MOV R56, RZ, RZ, -R56 ;  /* 0x000000ffff38e224 */ /* 0x000fe400078e0a38 */
[----:B------:R-:W-:-:S03]  /*24b30*/  @!P4 IMAD.MOV R46, RZ, RZ, -R46 ;  /* 0x000000ffff2ec224 */ /* 0x000fc600078e0a2e */
[----:B------:R-:W-:Y:S04]  /*24b40*/  STL [R1+0x6a70], R56 ;  /* 0x006a703801007387 */ /* 0x000fe80000100800 */
[----:B------:R-:W-:Y:S04]  /*24b50*/  STL [R1+0x6a74], R55 ;  /* 0x006a743701007387 */ /* 0x000fe80000100800 */
[----:B------:R-:W-:Y:S01]  /*24b60*/  STL [R1+0x6a78], R46 ;  /* 0x006a782e01007387 */ /* 0x000fe20000100800 */
[----:B---3--:R-:W-:Y:S01]  /*24b70*/  IABS R2, R15 ;  /* 0x0000000f00027213 */ /* 0x008fe20000000000 */
[----:B0-----:R-:W-:-:S04]  /*24b80*/  IMAD.HI.U32 R5, R0, R19, RZ ;  /* 0x0000001300057227 */ /* 0x001fc800078e00ff */
[----:B------:R-:W-:-:S04]  /*24b90*/  IMAD.HI.U32 R11, R0, R2, RZ ;  /* 0x00000002000b7227 */ /* 0x000fc800078e00ff */
[----:B------:R-:W-:Y:S02]  /*24ba0*/  IMAD.MOV R5, RZ, RZ, -R5 ;  /* 0x000000ffff057224 */ /* 0x000fe400078e0a05 */
[----:B------:R-:W-:Y:S02]  /*24bb0*/  IMAD.MOV R11, RZ, RZ, -R11 ;  /* 0x000000ffff0b7224 */ /* 0x000fe400078e0a0b */
[C---:B------:R-:W-:Y:S02]  /*24bc0*/  IMAD R19, R4.reuse, R5, R19 ;  /* 0x0000000504137224 */ /* 0x040fe400078e0213 */
[----:B------:R-:W-:-:S03]  /*24bd0*/  IMAD R11, R4, R11, R2 ;  /* 0x0000000b040b7224 */ /* 0x000fc600078e0202 */
[C---:B------:R-:W-:Y:S02]  /*24be0*/  ISETP.GT.U32.AND P3, PT, R4.reuse, R19, PT ;  /* 0x000000130400720c */ /* 0x040fe40003f64070 */
[----:B------:R-:W-:Y:S02]  /*24bf0*/  ISETP.GT.U32.AND P1, PT, R4, R11, PT ;  /* 0x0000000b0400720c */ /* 0x000fe40003f24070 */
[----:B----4-:R-:W-:Y:S02]  /*24c00*/  IABS R10, R14 ;  /* 0x0000000e000a7213 */ /* 0x010fe40000000000 */
[----:B------:R-:W-:Y:S02]  /*24c10*/  ISETP.GE.AND P4, PT, R14, RZ, PT ;  /* 0x000000ff0e00720c */ /* 0x000fe40003f86270 */
[----:B------:R-:W3:Y:S04]  /*24c20*/  LDL.LU R14, [R1+0x988] ;  /* 0x00098800010e7983 */ /* 0x000ee80000300800 */
[----:B------:R-:W4:Y:S01]  /*24c30*/  LDL.LU R18, [R1+0x98c] ;  /* 0x00098c0001127983 */ /* 0x000f220000300800 */
[----:B-----5:R-:W-:-:S05]  /*24c40*/  IABS R7, R12 ;  /* 0x0000000c00077213 */ /* 0x020fca0000000000 */
[----:B------:R-:W-:-:S04]  /*24c50*/  IMAD.HI.U32 R2, R0, R7, RZ ;  /* 0x0000000700027227 */ /* 0x000fc800078e00ff */
[----:B------:R-:W-:-:S04]  /*24c60*/  IMAD.MOV R2, RZ, RZ, -R2 ;  /* 0x000000ffff027224 */ /* 0x000fc800078e0a02 */
[----:B------:R-:W-:Y:S02]  /*24c70*/  IMAD R7, R4, R2, R7 ;  /* 0x0000000204077224 */ /* 0x000fe400078e0207 */
[----:B------:R-:W-:-:S03]  /*24c80*/  @!P3 IMAD.IADD R19, R19, 0x1, -R4 ;  /* 0x000000011313b824 */ /* 0x000fc600078e0a04 */
[C---:B------:R-:W-:Y:S01]  /*24c90*/  ISETP.GT.U32.AND P5, PT, R4.reuse, R7, PT ;  /* 0x000000070400720c */ /* 0x040fe20003fa4070 */
[----:B------:R-:W-:Y:S01]  /*24ca0*/  @!P1 IMAD.IADD R11, R11, 0x1, -R4 ;  /* 0x000000010b0b9824 */ /* 0x000fe200078e0a04 */
[----:B------:R-:W-:-:S04]  /*24cb0*/  ISETP.GT.U32.AND P6, PT, R4, R19, PT ;  /* 0x000000130400720c */ /* 0x000fc80003fc4070 */
[----:B------:R-:W-:Y:S02]  /*24cc0*/  ISETP.GT.U32.AND P1, PT, R4, R11, PT ;  /* 0x0000000b0400720c */ /* 0x000fe40003f24070 */
[----:B------:R-:W-:-:S05]  /*24cd0*/  ISETP.GE.AND P0, PT, R15, RZ, PT ;  /* 0x000000ff0f00720c */ /* 0x000fca0003f06270 */
[--C-:B------:R-:W-:Y:S02]  /*24ce0*/  @!P5 IMAD.IADD R7, R7, 0x1, -R4.reuse ;  /* 0x000000010707d824 */ /* 0x100fe400078e0a04 */
[----:B------:R-:W-:-:S03]  /*24cf0*/  @!P6 IMAD.IADD R19, R19, 0x1, -R4 ;  /* 0x000000011313e824 */ /* 0x000fc600078e0a04 */
[----:B------:R-:W-:Y:S01]  /*24d00*/  ISETP.GT.U32.AND P5, PT, R4, R7, PT ;  /* 0x000000070400720c */ /* 0x000fe20003fa4070 */
[----:B------:R-:W-:Y:S02]  /*24d10*/  @!P1 IMAD.IADD R11, R11, 0x1, -R4 ;  /* 0x000000010b0b9824 */ /* 0x000fe400078e0a04 */
[----:B------:R-:W-:Y:S02]  /*24d20*/  @!P2 IMAD.MOV R19, RZ, RZ, -R19 ;  /* 0x000000ffff13a224 */ /* 0x000fe400078e0a13 */
[----:B------:R-:W-:-:S03]  /*24d30*/  @!P0 IMAD.MOV R11, RZ, RZ, -R11 ;  /* 0x000000ffff0b8224 */ /* 0x000fc600078e0a0b */
[----:B------:R-:W-:Y:S04]  /*24d40*/  STL [R1+0x6a7c], R19 ;  /* 0x006a7c1301007387 */ /* 0x000fe80000100800 */
[----:B------:R-:W5:Y:S01]  /*24d50*/  LDL.LU R25, [R1+0x9b0] ;  /* 0x0009b00001197983 */ /* 0x000f620000300800 */
[----:B------:R-:W-:-:S03]  /*24d60*/  @!P5 IMAD.IADD R7, R7, 0x1, -R4 ;  /* 0x000000010707d824 */ /* 0x000fc600078e0a04 */
[----:B------:R-:W-:Y:S04]  /*24d70*/  STL [R1+0x6a80], R11 ;  /* 0x006a800b01007387 */ /* 0x000fe80000100800 */
[----:B------:R-:W5:Y:S01]  /*24d80*/  LDL.LU R23, [R1+0x9b4] ;  /* 0x0009b40001177983 */ /* 0x000f620000300800 */
[----:B--2---:R-:W-:Y:S02]  /*24d90*/  IABS R15, R16 ;  /* 0x00000010000f7213 */ /* 0x004fe40000000000 */
[----:B------:R-:W-:Y:S02]  /*24da0*/  ISETP.GE.AND P5, PT, R16, RZ, PT ;  /* 0x000000ff1000720c */ /* 0x000fe40003fa6270 */
[----:B------:R-:W2:Y:S01]  /*24db0*/  LDL.LU R16, [R1+0x9b8] ;  /* 0x0009b80001107983 */ /* 0x000ea20000300800 */
[----:B------:R-:W-:-:S04]  /*24dc0*/  IMAD.HI.U32 R2, R0, R10, RZ ;  /* 0x0000000a00027227 */ /* 0x000fc800078e00ff */
[----:B------:R-:W-:-:S04]  /*24dd0*/  IMAD.MOV R2, RZ, RZ, -R2 ;  /* 0x000000ffff027224 */ /* 0x000fc800078e0a02 */
[----:B------:R-:W-:-:S05]  /*24de0*/  IMAD R10, R4, R2, R10 ;  /* 0x00000002040a7224 */ /* 0x000fca00078e020a */
[----:B------:R-:W-:Y:S02]  /*24df0*/  ISETP.GT.U32.AND P1, PT, R4, R10, PT ;  /* 0x0000000a0400720c */ /* 0x000fe40003f24070 */
[----:B------:R-:W-:Y:S02]  /*24e00*/  ISETP.GE.AND P3, PT, R12, RZ, PT ;  /* 0x000000ff0c00720c */ /* 0x000fe40003f66270 */
[----:B------:R-:W-:Y:S02]  /*24e10*/  IABS R12, R13 ;  /* 0x0000000d000c7213 */ /* 0x000fe40000000000 */
[----:B------:R-:W-:-:S03]  /*24e20*/  ISETP.GE.AND P6, PT, R13, RZ, PT ;  /* 0x000000ff0d00720c */ /* 0x000fc60003fc6270 */
[----:B------:R-:W-:Y:S01]  /*24e30*/  IMAD.HI.U32 R2, R0, R12, RZ ;  /* 0x0000000c00027227 */ /* 0x000fe200078e00ff */
[----:B------:R-:W-:-:S03]  /*24e40*/  IABS R13, R17 ;  /* 0x00000011000d7213 */ /* 0x000fc60000000000 */
[----:B------:R-:W-:Y:S02]  /*24e50*/  @!P1 IMAD.IADD R10, R10, 0x1, -R4 ;  /* 0x000000010a0a9824 */ /* 0x000fe400078e0a04 */
[----:B------:R-:W-:Y:S02]  /*24e60*/  IMAD.MOV R2, RZ, RZ, -R2 ;  /* 0x000000ffff027224 */ /* 0x000fe400078e0a02 */
[----:B------:R-:W-:Y:S01]  /*24e70*/  IMAD.HI.U32 R5, R0, R13, RZ ;  /* 0x0000000d00057227 */ /* 0x000fe200078e00ff */
[----:B------:R-:W-:-:S03]  /*24e80*/  ISETP.GT.U32.AND P1, PT, R4, R10, PT ;  /* 0x0000000a0400720c */ /* 0x000fc60003f24070 */
[----:B------:R-:W-:Y:S02]  /*24e90*/  IMAD R12, R4, R2, R12 ;  /* 0x00000002040c7224 */ /* 0x000fe400078e020c */
[----:B------:R-:W-:-:S03]  /*24ea0*/  IMAD.MOV R5, RZ, RZ, -R5 ;  /* 0x000000ffff057224 */ /* 0x000fc600078e0a05 */
[C---:B------:R-:W-:Y:S01]  /*24eb0*/  ISETP.GT.U32.AND P0, PT, R4.reuse, R12, PT ;  /* 0x0000000c0400720c */ /* 0x040fe20003f04070 */
[----:B------:R-:W-:-:S04]  /*24ec0*/  IMAD R13, R4, R5, R13 ;  /* 0x00000005040d7224 */ /* 0x000fc800078e020d */
[----:B------:R-:W-:Y:S01]  /*24ed0*/  @!P1 IMAD.IADD R10, R10, 0x1, -R4 ;  /* 0x000000010a0a9824 */ /* 0x000fe200078e0a04 */
[----:B------:R-:W-:-:S07]  /*24ee0*/  ISETP.GT.U32.AND P1, PT, R4, R13, PT ;  /* 0x0000000d0400720c */ /* 0x000fce0003f24070 */
[----:B------:R-:W-:-:S05]  /*24ef0*/  @!P0 IMAD.IADD R12, R12, 0x1, -R4 ;  /* 0x000000010c0c8824 */ /* 0x000fca00078e0a04 */
[C---:B------:R-:W-:Y:S01]  /*24f00*/  ISETP.GT.U32.AND P0, PT, R4.reuse, R12, PT ;  /* 0x0000000c0400720c */ /* 0x040fe20003f04070 */
[----:B------:R-:W-:Y:S02]  /*24f10*/  @!P1 IMAD.IADD R13, R13, 0x1, -R4 ;  /* 0x000000010d0d9824 */ /* 0x000fe400078e0a04 */
[----:B------:R-:W-:Y:S02]  /*24f20*/  @!P3 IMAD.MOV R7, RZ, RZ, -R7 ;  /* 0x000000ffff07b224 */ /* 0x000fe400078e0a07 */
[----:B------:R-:W-:Y:S01]  /*24f30*/  @!P4 IMAD.MOV R10, RZ, RZ, -R10 ;  /* 0x000000ffff0ac224 */ /* 0x000fe200078e0a0a */
[----:B------:R-:W-:Y:S02]  /*24f40*/  ISETP.GT.U32.AND P1, PT, R4, R13, PT ;  /* 0x0000000d0400720c */ /* 0x000fe40003f24070 */
[----:B------:R-:W-:Y:S01]  /*24f50*/  ISETP.GE.AND P2, PT, R17, RZ, PT ;  /* 0x000000ff1100720c */ /* 0x000fe20003f46270 */
[----:B------:R0:W-:Y:S04]  /*24f60*/  STL [R1+0x6a84], R7 ;  /* 0x006a840701007387 */ /* 0x0001e80000100800 */
[----:B------:R-:W-:Y:S01]  /*24f70*/  @!P0 IMAD.IADD R12, R12, 0x1, -R4 ;  /* 0x000000010c0c8824 */ /* 0x000fe200078e0a04 */
[----:B------:R-:W-:Y:S03]  /*24f80*/  STL [R1+0x6a88], R10 ;  /* 0x006a880a01007387 */ /* 0x000fe60000100800 */
[----:B------:R-:W-:-:S02]  /*24f90*/  @!P6 IMAD.MOV R12, RZ, RZ, -R12 ;  /* 0x000000ffff0ce224 */ /* 0x000fc400078e0a0c */
[----:B------:R-:W-:Y:S01]  /*24fa0*/  @!P1 IMAD.IADD R13, R13, 0x1, -R4 ;  /* 0x000000010d0d9824 */ /* 0x000fe200078e0a04 */
[----:B---3--:R-:W-:Y:S02]  /*24fb0*/  IABS R17, R14 ;  /* 0x0000000e00117213 */ /* 0x008fe40000000000 */
[----:B------:R-:W-:Y:S02]  /*24fc0*/  ISETP.GE.AND P4, PT, R14, RZ, PT ;  /* 0x000000ff0e00720c */ /* 0x000fe40003f86270 */
[----:B------:R-:W3:Y:S01]  /*24fd0*/  LDL.LU R14, [R1+0x9bc] ;  /* 0x0009bc00010e7983 */ /* 0x000ee20000300800 */
[----:B----4-:R-:W-:Y:S02]  /*24fe0*/  IABS R20, R18 ;  /* 0x0000001200147213 */ /* 0x010fe40000000000 */
[----:B------:R-:W-:Y:S01]  /*24ff0*/  ISETP.GE.AND P1, PT, R18, RZ, PT ;  /* 0x000000ff1200720c */ /* 0x000fe20003f26270 */
[----:B------:R-:W-:Y:S04]  /*25000*/  STL [R1+0x6a8c], R12 ;  /* 0x006a8c0c01007387 */ /* 0x000fe80000100800 */
[----:B------:R-:W4:Y:S01]  /*25010*/  LDL.LU R18, [R1+0x9e0] ;  /* 0x0009e00001127983 */ /* 0x000f220000300800 */
[----:B------:R-:W-:-:S03]  /*25020*/  IMAD.HI.U32 R2, R0, R15, RZ ;  /* 0x0000000f00027227 */ /* 0x000fc600078e00ff */
[----:B------:R-:W4:Y:S01]  /*25030*/  LDL.LU R21, [R1+0x9e4] ;  /* 0x0009e40001157983 */ /* 0x000f220000300800 */
[----:B------:R-:W-:Y:S02]  /*25040*/  IMAD.MOV R2, RZ, RZ, -R2 ;  /* 0x000000ffff027224 */ /* 0x000fe400078e0a02 */
[----:B------:R-:W-:-:S04]  /*25050*/  IMAD.HI.U32 R5, R0, R17, RZ ;  /* 0x0000001100057227 */ /* 0x000fc800078e00ff */
[----:B------:R-:W-:Y:S02]  /*25060*/  IMAD R15, R4, R2, R15 ;  /* 0x00000002040f7224 */ /* 0x000fe400078e020f */
[----:B------:R-:W-:-:S03]  /*25070*/  IMAD.MOV R5, RZ, RZ, -R5 ;  /* 0x000000ffff057224 */ /* 0x000fc600078e0a05 */
[C---:B------:R-:W-:Y:S01]  /*25080*/  ISETP.GT.U32.AND P3, PT, R4.reuse, R15, PT ;  /* 0x0000000f0400720c */ /* 0x040fe20003f64070 */
[----:B------:R-:W-:-:S05]  /*25090*/  IMAD R17, R4, R5, R17 ;  /* 0x0000000504117224 */ /* 0x000fca00078e0211 */
[----:B------:R-:W-:-:S07]  /*250a0*/  ISETP.GT.U32.AND P0, PT, R4, R17, PT ;  /* 0x000000110400720c */ /* 0x000fce0003f04070 */
[----:B------:R-:W-:-:S05]  /*250b0*/  @!P3 IMAD.IADD R15, R15, 0x1, -R4 ;  /* 0x000000010f0fb824 */ /* 0x000fca00078e0a04 */
[----:B------:R-:W-:Y:S01]  /*250c0*/  ISETP.GT.U32.AND P3, PT, R4, R15, PT ;  /* 0x0000000f0400720c */ /* 0x000fe20003f64070 */
[----:B------:R-:W-:-:S05]  /*250d0*/  @!P0 IMAD.IADD R17, R17, 0x1, -R4 ;  /* 0x0000000111118824 */ /* 0x000fca00078e0a04 */
[----:B------:R-:W-:Y:S01]  /*250e0*/  ISETP.GT.U32.AND P0, PT, R4, R17, PT ;  /* 0x000000110400720c */ /* 0x000fe20003f04070 */
[----:B------:R-:W-:-:S06]  /*250f0*/  @!P2 IMAD.MOV R13, RZ, RZ, -R13 ;  /* 0x000000ffff0da224 */ /* 0x000fcc00078e0a0d */
[----:B------:R-:W-:-:S04]  /*25100*/  @!P3 IMAD.IADD R15, R15, 0x1, -R4 ;  /* 0x000000010f0fb824 */ /* 0x000fc800078e0a04 */
[----:B------:R-:W-:Y:S01]  /*25110*/  @!P5 IMAD.MOV R15, RZ, RZ, -R15 ;  /* 0x000000ffff0fd224 */ /* 0x000fe200078e0a0f */
[----:B------:R-:W-:Y:S01]  /*25120*/  STL [R1+0x6a90], R13 ;  /* 0x006a900d01007387 */ /* 0x000fe20000100800 */
[----:B------:R-:W-:-:S03]  /*25130*/  @!P0 IMAD.IADD R17, R17, 0x1, -R4 ;  /* 0x0000000111118824 */ /* 0x000fc600078e0a04 */
[----:B------:R-:W-:Y:S01]  /*25140*/  STL [R1+0x6a94], R15 ;  /* 0x006a940f01007387 */ /* 0x000fe20000100800 */
[----:B--2---:R-:W-:Y:S02]  /*25150*/  IABS R26, R16 ;  /* 0x00000010001a7213 */ /* 0x004fe40000000000 */
[----:B------:R-:W-:Y:S02]  /*25160*/  ISETP.GE.AND P0, PT, R16, RZ, PT ;  /* 0x000000ff1000720c */ /* 0x000fe40003f06270 */
[----:B------:R-:W2:Y:S01]  /*25170*/  LDL.LU R16, [R1+0x9e8] ;  /* 0x0009e80001107983 */ /* 0x000ea20000300800 */
[----:B------:R-:W-:Y:S01]  /*25180*/  IMAD.HI.U32 R2, R0, R20, RZ ;  /* 0x0000001400027227 */ /* 0x000fe200078e00ff */
[----:B-----5:R-:W-:-:S03]  /*25190*/  IABS R22, R25 ;  /* 0x0000001900167213 */ /* 0x020fc60000000000 */
[----:B------:R-:W-:-:S04]  /*251a0*/  IMAD.MOV R2, RZ, RZ, -R2 ;  /* 0x000000ffff027224 */ /* 0x000fc800078e0a02 */
[----:B------:R-:W-:Y:S02]  /*251b0*/  IMAD R20, R4, R2, R20 ;  /* 0x0000000204147224 */ /* 0x000fe400078e0214 */
[----:B------:R-:W-:-:S03]  /*251c0*/  IMAD.HI.U32 R2, R0, R22, RZ ;  /* 0x0000001600027227 */ /* 0x000fc600078e00ff */
[C---:B------:R-:W-:Y:S01]  /*251d0*/  ISETP.GT.U32.AND P6, PT, R4.reuse, R20, PT ;  /* 0x000000140400720c */ /* 0x040fe20003fc4070 */
[----:B------:R-:W-:Y:S02]  /*251e0*/  IMAD.MOV R2, RZ, RZ, -R2 ;  /* 0x000000ffff027224 */ /* 0x000fe400078e0a02 */
[----:B------:R-:W-:Y:S02]  /*251f0*/  @!P4 IMAD.MOV R17, RZ, RZ, -R17 ;  /* 0x000000ffff11c224 */ /* 0x000fe400078e0a11 */
[----:B------:R-:W-:-:S03]  /*25200*/  IMAD R22, R4, R2, R22 ;  /* 0x0000000204167224 */ /* 0x000fc600078e0216 */
[----:B------:R-:W-:Y:S02]  /*25210*/  STL [R1+0x6a98], R17 ;  /* 0x006a981101007387 */ /* 0x000fe40000100800 */
[----:B------:R-:W-:Y:S02]  /*25220*/  ISETP.GT.U32.AND P3, PT, R4, R22, PT ;  /* 0x000000160400720c */ /* 0x000fe40003f64070 */
[----:B------:R-:W5:Y:S01]  /*25230*/  LDL.LU R27, [R1+0x9ec] ;  /* 0x0009ec00011b7983 */ /* 0x000f620000300800 */
[----:B------:R-:W-:-:S05]  /*25240*/  @!P6 IMAD.IADD R20, R20, 0x1, -R4 ;  /* 0x000000011414e824 */ /* 0x000fca00078e0a04 */
[----:B------:R-:W-:-:S05]  /*25250*/  ISETP.GT.U32.AND P6, PT, R4, R20, PT ;  /* 0x000000140400720c */ /* 0x000fca0003fc4070 */
[----:B------:R-:W-:-:S05]  /*25260*/  @!P3 IMAD.IADD R22, R22, 0x1, -R4 ;  /* 0x000000011616b824 */ /* 0x000fca00078e0a04 */
[----:B------:R-:W-:-:S03]  /*25270*/  ISETP.GT.U32.AND P3, PT, R4, R22, PT ;  /* 0x000000160400720c */ /* 0x000fc60003f64070 */
[----:B------:R-:W-:-:S04]  /*25280*/  @!P6 IMAD.IADD R20, R20, 0x1, -R4 ;  /* 0x000000011414e824 */ /* 0x000fc800078e0a04 */
[----:B------:R-:W-:-:S06]  /*25290*/  @!P1 IMAD.MOV R20, RZ, RZ, -R20 ;  /* 0x000000ffff149224 */ /* 0x000fcc00078e0a14 */
[----:B------:R-:W-:Y:S01]  /*252a0*/  @!P3 IMAD.IADD R22, R22, 0x1, -R4 ;  /* 0x000000011616b824 */ /* 0x000fe200078e0a04 */
[----:B------:R-:W-:-:S05]  /*252b0*/  IABS R24, R23 ;  /* 0x0000001700187213 */ /* 0x000fca0000000000 */
[----:B------:R-:W-:-:S04]  /*252c0*/  IMAD.HI.U32 R5, R0, R24, RZ ;  /* 0x0000001800057227 */ /* 0x000fc800078e00ff */
[----:B------:R-:W-:-:S04]  /*252d0*/  IMAD.MOV R5, RZ, RZ, -R5 ;  /* 0x000000ffff057224 */ /* 0x000fc800078e0a05 */
[----:B------:R-:W-:Y:S01]  /*252e0*/  IMAD R24, R4, R5, R24 ;  /* 0x0000000504187224 */ /* 0x000fe200078e0218 */
[----:B---3--:R-:W-:Y:S02]  /*252f0*/  IABS R28, R14 ;  /* 0x0000000e001c7213 */ /* 0x008fe40000000000 */
[----:B------:R-:W-:Y:S02]  /*25300*/  ISETP.GE.AND P4, PT, R14, RZ, PT ;  /* 0x000000ff0e00720c */ /* 0x000fe40003f86270 */
[----:B------:R-:W3:Y:S01]  /*25310*/  LDL.LU R14, [R1+0xa10] ;  /* 0x000a1000010e7983 */ /* 0x000ee20000300800 */
[----:B----4-:R-:W-:-:S03]  /*25320*/  IABS R29, R18 ;  /* 0x00000012001d7213 */ /* 0x010fc60000000000 */
[----:B------:R-:W-:Y:S01]  /*25330*/  STL [R1+0x6a9c], R20 ;  /* 0x006a9c1401007387 */ /* 0x000fe20000100800 */
[----:B------:R-:W-:-:S03]  /*25340*/  ISETP.GE.AND P3, PT, R18, RZ, PT ;  /* 0x000000ff1200720c */ /* 0x000fc60003f66270 */
[----:B------:R-:W4:Y:S01]  /*25350*/  LDL.LU R18, [R1+0xa14] ;  /* 0x000a140001127983 */ /* 0x000f220000300800 */
[----:B------:R-:W-:Y:S02]  /*25360*/  ISETP.GT.U32.AND P6, PT, R4, R24, PT ;  /* 0x000000180400720c */ /* 0x000fe40003fc4070 */
[----:B------:R-:W-:Y:S02]  /*25370*/  ISETP.GE.AND P2, PT, R25, RZ, PT ;  /* 0x000000ff1900720c */ /* 0x000fe40003f46270 */
[----:B------:R-:W4:Y:S01]  /*25380*/  LDL.LU R25, [R1+0xa18] ;  /* 0x000a180001197983 */ /* 0x000f220000300800 */
[----:B------:R-:W-:-:S08]  /*25390*/  IMAD.HI.U32 R5, R0, R29, RZ ;  /* 0x0000001d00057227 */ /* 0x000fd000078e00ff */
[----:B------:R-:W-:-:S05]  /*253a0*/  @!P6 IMAD.IADD R24, R24, 0x1, -R4 ;  /* 0x000000011818e824 */ /* 0x000fca00078e0a04 */
[----:B------:R-:W-:Y:S01]  /*253b0*/  ISETP.GT.U32.AND P6, PT, R4, R24, PT ;  /* 0x000000180400720c */ /* 0x000fe20003fc4070 */
[----:B------:R-:W-:Y:S01]  /*253c0*/  IMAD.MOV R5, RZ, RZ, -R5 ;  /* 0x000000ffff057224 */ /* 0x000fe200078e0a05 */
[----:B------:R-:W-:-:S03]  /*253d0*/  ISETP.GE.AND P5, PT, R23, RZ, PT ;  /* 0x000000ff1700720c */ /* 0x000fc60003fa6270 */
[----:B------:R-:W-:-:S08]  /*253e0*/  IMAD R29, R4, R5, R29 ;  /* 0x00000005041d7224 */ /* 0x000fd000078e021d */
[----:B------:R-:W-:Y:S01]  /*253f0*/  @!P6 IMAD.IADD R24, R24, 0x1, -R4 ;  /* 0x000000011818e824 */ /* 0x000fe200078e0a04 */
[----:B------:R-:W-:Y:S01]  /*25400*/  ISETP.GT.U32.AND P6, PT, R4, R29, PT ;  /* 0x0000001d0400720c */ /* 0x000fe20003fc4070 */
[----:B------:R-:W-:Y:S02]  /*25410*/  @!P2 IMAD.MOV R22, RZ, RZ, -R22 ;  /* 0x000000ffff16a224 */ /* 0x000fe400078e0a16 */
[----:B------:R-:W-:-:S03]  /*25420*/  @!P5 IMAD.MOV R24, RZ, RZ, -R24 ;  /* 0x000000ffff18d224 */ /* 0x000fc600078e0a18 */
[----:B------:R-:W-:Y:S04]  /*25430*/  STL [R1+0x6aa0], R22 ;  /* 0x006aa01601007387 */ /* 0x000fe80000100800 */
[----:B------:R-:W-:Y:S03]  /*25440*/  STL [R1+0x6aa4], R24 ;  /* 0x006aa41801007387 */ /* 0x000fe60000100800 */
[----:B------:R-:W-:Y:S01]  /*25450*/  @!P6 IMAD.IADD R29, R29, 0x1, -R4 ;  /* 0x000000011d1de824 */ /* 0x000fe200078e0a04 */
[----:B--2---:R-:W-:Y:S02]  /*25460*/  IABS R33, R16 ;  /* 0x0000001000217213 */ /* 0x004fe40000000000 */
[----:B------:R-:W-:-:S02]  /*25470*/  ISETP.GE.AND P6, PT, R16, RZ, PT ;  /* 0x000000ff1000720c */ /* 0x000fc40003fc6270 */
[----:B------:R-:W2:Y:S01]  /*25480*/  LDL.LU R16, [R1+0xa1c] ;  /* 0x000a1c0001107983 */ /* 0x000ea20000300800 */
[----:B------:R-:W-:Y:S01]  /*25490*/  IMAD.HI.U32 R2, R0, R26, RZ ;  /* 0x0000001a00027227 */ /* 0x000fe200078e00ff */
[----:B------:R-:W-:Y:S02]  /*254a0*/  IABS R31, R21 ;  /* 0x00000015001f7213 */ /* 0x000fe40000000000 */
[----:B------:R-:W2:Y:S01]  /*254b0*/  LDL.LU R23, [R1+0xa40] ;  /* 0x000a400001177983 */ /* 0x000ea20000300800 */
[----:B------:R-:W-:-:S04]  /*254c0*/  IMAD.MOV R2, RZ, RZ, -R2 ;  /* 0x000000ffff027224 */ /* 0x000fc800078e0a02 */
[----:B------:R-:W-:-:S05]  /*254d0*/  IMAD R26, R4, R2, R26 ;  /* 0x00000002041a7224 */ /* 0x000fca00078e021a */
[----:B------:R-:W-:Y:S01]  /*254e0*/  ISETP.GT.U32.AND P1, PT, R4, R26, PT ;  /* 0x0000001a0400720c */ /* 0x000fe20003f24070 */
[----:B------:R-:W-:-:S04]  /*254f0*/  IMAD.HI.U32 R2, R0, R28, RZ ;  /* 0x0000001c00027227 */ /* 0x000fc800078e00ff */
[----:B------:R-:W-:-:S04]  /*25500*/  IMAD.MOV R2, RZ, RZ, -R2 ;  /* 0x000000ffff027224 */ /* 0x000fc800078e0a02 */
[----:B------:R-:W-:-:S04]  /*25510*/  IMAD R28, R4, R2, R28 ;  /* 0x00000002041c7224 */ /* 0x000fc800078e021c */
[----:B------:R-:W-:Y:S01]  /*25520*/  @!P1 IMAD.IADD R26, R26, 0x1, -R4 ;  /* 0x000000011a1a9824 */ /* 0x000fe200078e0a04 */
[----:B------:R-:W-:Y:S01]  /*25530*/  ISETP.GT.U32.AND P2, PT, R4, R28, PT ;  /* 0x0000001c0400720c */ /* 0x000fe20003f44070 */
[----:B------:R-:W-:-:S03]  /*25540*/  IMAD.HI.U32 R2, R0, R31, RZ ;  /* 0x0000001f00027227 */ /* 0x000fc600078e00ff */
[C---:B------:R-:W-:Y:S01]  /*25550*/  ISETP.GT.U32.AND P1, PT, R4.reuse, R26, PT ;  /* 0x0000001a0400720c */ /* 0x040fe20003f24070 */
[----:B------:R-:W-:Y:S01]  /*25560*/  IMAD.MOV R2, RZ, RZ, -R2 ;  /* 0x000000ffff027224 */ /* 0x000fe200078e0a02 */
[----:B------:R-:W-:Y:S02]  /*25570*/  ISETP.GE.AND P5, PT, R21, RZ, PT ;  /* 0x000000ff1500720c */ /* 0x000fe40003fa6270 */
[----:B------:R-:W2:Y:S01]  /*25580*/  LDL.LU R21, [R1+0xa44] ;  /* 0x000a440001157983 */ /* 0x000ea20000300800 */
[----:B------:R-:W-:-:S04]  /*25590*/  IMAD R31, R4, R2, R31 ;  /* 0x00000002041f7224 */ /* 0x000fc800078e021f */
[----:B------:R-:W-:-:S04]  /*255a0*/  @!P2 IMAD.IADD R28, R28, 0x1, -R4 ;  /* 0x000000011c1ca824 */ /* 0x000fc800078e0a04 */
[----:B------:R-:W-:Y:S01]  /*255b0*/  @!P1 IMAD.IADD R26, R26, 0x1, -R4 ;  /* 0x000000011a1a9824 */ /* 0x000fe200078e0a04 */
[----:B------:R-:W-:Y:S01]  /*255c0*/  ISETP.GT.U32.AND P1, PT, R4, R31, PT ;  /* 0x0000001f0400720c */ /* 0x000fe20003f24070 */
[----:B------:R-:W-:Y:S01]  /*255d0*/  IMAD.HI.U32 R6, R0, R33, RZ ;  /* 0x0000002100067227 */ /* 0x000fe200078e00ff */
[----:B------:R-:W-:Y:S02]  /*255e0*/  ISETP.GT.U32.AND P2, PT, R4, R28, PT ;  /* 0x0000001c0400720c */ /* 0x000fe40003f44070 */
[----:B-----5:R-:W-:Y:S01]  /*255f0*/  IABS R34, R27 ;  /* 0x0000001b00227213 */ /* 0x020fe20000000000 */
[----:B------:R-:W-:-:S04]  /*25600*/  IMAD.MOV R6, RZ, RZ, -R6 ;  /* 0x000000ffff067224 */ /* 0x000fc800078e0a06 */
[----:B------:R-:W-:Y:S02]  /*25610*/  IMAD R33, R4, R6, R33 ;  /* 0x0000000604217224 */ /* 0x000fe400078e0221 */
[----:B------:R-:W-:-:S04]  /*25620*/  IMAD.HI.U32 R2, R0, R34, RZ ;  /* 0x0000002200027227 */ /* 0x000fc800078e00ff */
[----:B------:R-:W-:Y:S02]  /*25630*/  @!P1 IMAD.IADD R31, R31, 0x1, -R4 ;  /* 0x000000011f1f9824 */ /* 0x000fe400078e0a04 */
[----:B------:R-:W-:Y:S01]  /*25640*/  @!P0 IMAD.MOV R26, RZ, RZ, -R26 ;  /* 0x000000ffff1a8224 */ /* 0x000fe200078e0a1a */
[----:B------:R-:W-:Y:S01]  /*25650*/  ISETP.GT.U32.AND P0, PT, R4, R29, PT ;  /* 0x0000001d0400720c */ /* 0x000fe20003f04070 */
[----:B------:R-:W-:Y:S01]  /*25660*/  @!P2 IMAD.IADD R28, R28, 0x1, -R4 ;  /* 0x000000011c1ca824 */ /* 0x000fe200078e0a04 */
[C---:B------:R-:W-:Y:S01]  /*25670*/  ISETP.GT.U32.AND P1, PT, R4.reuse, R31, PT ;  /* 0x0000001f0400720c */ /* 0x040fe20003f24070 */
[----:B------:R-:W-:Y:S01]  /*25680*/  IMAD.MOV R6, RZ, RZ, -R2 ;  /* 0x000000ffff067224 */ /* 0x000fe200078e0a02 */
[----:B------:R-:W-:-:S03]  /*25690*/  ISETP.GT.U32.AND P2, PT, R4, R33, PT ;  /* 0x000000210400720c */ /* 0x000fc60003f44070 */
[----:B------:R-:W-:Y:S02]  /*256a0*/  IMAD R34, R4, R6, R34 ;  /* 0x0000000604227224 */ /* 0x000fe400078e0222 */
[----:B------:R-:W-:-:S03]  /*256b0*/  @!P4 IMAD.MOV R28, RZ, RZ, -R28 ;  /* 0x000000ffff1cc224 */ /* 0x000fc600078e0a1c */
[----:B------:R-:W-:Y:S01]  /*256c0*/  ISETP.GT.U32.AND P4, PT, R4, R34, PT ;  /* 0x000000220400720c */ /* 0x000fe20003f84070 */
[--C-:B------:R-:W-:Y:S01]  /*256d0*/  @!P0 IMAD.IADD R29, R29, 0x1, -R4.reuse ;  /* 0x000000011d1d8824 */ /* 0x100fe200078e0a04 */
[----:B------:R-:W-:Y:S01]  /*256e0*/  STL [R1+0x6aa8], R26 ;  /* 0x006aa81a01007387 */ /* 0x000fe20000100800 */
[--C-:B------:R-:W-:Y:S02]  /*256f0*/  @!P1 IMAD.IADD R31, R31, 0x1, -R4.reuse ;  /* 0x000000011f1f9824 */ /* 0x100fe400078e0a04 */
[----:B------:R-:W-:Y:S01]  /*25700*/  @!P2 IMAD.IADD R33, R33, 0x1, -R4 ;  /* 0x000000012121a824 */ /* 0x000fe200078e0a04 */
[----:B------:R-:W-:Y:S01]  /*25710*/  STL [R1+0x6aac], R28 ;  /* 0x006aac1c01007387 */ /* 0x000fe20000100800 */
[----:B------:R-:W-:Y:S02]  /*25720*/  @!P3 IMAD.MOV R29, RZ, RZ, -R29 ;  /* 0x000000ffff1db224 */ /* 0x000fe400078e0a1d */
[----:B------:R-:W-:-:S04]  /*25730*/  @!P5 IMAD.MOV R31, RZ, RZ, -R31 ;  /* 0x000000ffff1fd224 */ /* 0x000fc800078e0a1f */
[----:B------:R-:W-:Y:S01]  /*25740*/  @!P4 IMAD.IADD R34, R34, 0x1, -R4 ;  /* 0x000000012222c824 */ /* 0x000fe200078e0a04 */
[----:B------:R-:W-:Y:S02]  /*25750*/  ISETP.GT.U32.AND P4, PT, R4, R33, PT ;  /* 0x000000210400720c */ /* 0x000fe40003f84070 */
[----:B---3--:R-:W-:Y:S02]  /*25760*/  IABS R35, R14 ;  /* 0x0000000e00237213 */ /* 0x008fe40000000000 */
[----:B------:R-:W-:Y:S02]  /*25770*/  ISETP.GE.AND P2, PT, R14, RZ, PT ;  /* 0x000000ff0e00720c */ /* 0x000fe40003f46270 */
[----:B------:R-:W3:Y:S04]  /*25780*/  LDL.LU R14, [R1+0xa48] ;  /* 0x000a4800010e7983 */ /* 0x000ee80000300800 */
[----:B------:R-:W-:Y:S01]  /*25790*/  STL [R1+0x6ab0], R29 ;  /* 0x006ab01d01007387 */ /* 0x000fe20000100800 */
[----:B----4-:R-:W-:-:S02]  /*257a0*/  IABS R36, R18 ;  /* 0x0000001200247213 */ /* 0x010fc40000000000 */
[----:B------:R-:W-:Y:S01]  /*257b0*/  ISETP.GE.AND P3, PT, R18, RZ, PT ;  /* 0x000000ff1200720c */ /* 0x000fe20003f66270 */
[----:B------:R-:W-:Y:S04]  /*257c0*/  STL [R1+0x6ab4], R31 ;  /* 0x006ab41f01007387 */ /* 0x000fe80000100800 */
[----:B------:R-:W4:Y:S01]  /*257d0*/  LDL.LU R18, [R1+0xa4c] ;  /* 0x000a4c0001127983 */ /* 0x000f220000300800 */
[----:B------:R-:W-:Y:S02]  /*257e0*/  @!P4 IMAD.IADD R33, R33, 0x1, -R4 ;  /* 0x000000012121c824 */ /* 0x000fe400078e0a04 */
[----:B------:R-:W-:-:S04]  /*257f0*/  IMAD.HI.U32 R5, R0, R35, RZ ;  /* 0x0000002300057227 */ /* 0x000fc800078e00ff */
[----:B------:R-:W-:Y:S02]  /*25800*/  @!P6 IMAD.MOV R33, RZ, RZ, -R33 ;  /* 0x000000ffff21e224 */ /* 0x000fe400078e0a21 */
[----:B------:R-:W-:-:S03]  /*25810*/  IMAD.MOV R2, RZ, RZ, -R5 ;  /* 0x000000ffff027224 */ /* 0x000fc600078e0a05 */
[----:B------:R-:W-:Y:S01]  /*25820*/  STL [R1+0x6ab8], R33 ;  /* 0x006ab82101007387 */ /* 0x000fe20000100800 */
[----:B------:R-:W-:-:S03]  /*25830*/  IMAD R35, R4, R2, R35 ;  /* 0x0000000204237224 */ /* 0x000fc600078e0223 */
[----:B------:R-:W5:Y:S02]  /*25840*/  LDL.LU R30, [R1+0xa70] ;  /* 0x000a7000011e7983 */ /* 0x000f640000300800 */
[----:B------:R-:W-:Y:S02]  /*25850*/  ISETP.GT.U32.AND P0, PT, R4, R35, PT ;  /* 0x000000230400720c */ /* 0x000fe40003f04070 */
[----:B------:R-:W-:-:S05]  /*25860*/  IABS R37, R25 ;  /* 0x0000001900257213 */ /* 0x000fca0000000000 */
[----:B------:R-:W-:-:S06]  /*25870*/  IMAD.HI.U32 R2, R0, R37, RZ ;  /* 0x0000002500027227 */ /* 0x000fcc00078e00ff */
[----:B------:R-:W-:Y:S01]  /*25880*/  @!P0 IMAD.IADD R35, R35, 0x1, -R4 ;  /* 0x0000000123238824 */ /* 0x000fe200078e0a04 */
[----:B------:R-:W-:Y:S01]  /*25890*/  ISETP.GT.U32.AND P0, PT, R4, R34, PT ;  /* 0x000000220400720c */ /* 0x000fe20003f04070 */
[----:B------:R-:W-:-:S04]  /*258a0*/  IMAD.MOV R2, RZ, RZ, -R2 ;  /* 0x000000ffff027224 */ /* 0x000fc800078e0a02 */
[----:B------:R-:W-:-:S08]  /*258b0*/  IMAD R37, R4, R2, R37 ;  /* 0x0000000204257224 */ /* 0x000fd000078e0225 */
[----:B------:R-:W-:Y:S01]  /*258c0*/  @!P0 IMAD.IADD R34, R34, 0x1, -R4 ;  /* 0x0000000122228824 */ /* 0x000fe200078e0a04 */
[----:B------:R-:W-:Y:S02]  /*258d0*/  ISETP.GT.U32.AND P0, PT, R4, R37, PT ;  /* 0x000000250400720c */ /* 0x000fe40003f04070 */
[----:B------:R-:W-:-:S11]  /*258e0*/  ISETP.GE.AND P1, PT, R27, RZ, PT ;  /* 0x000000ff1b00720c */ /* 0x000fd60003f26270 */
[----:B------:R-:W-:Y:S01]  /*258f0*/  @!P0 IMAD.IADD R37, R37, 0x1, -R4 ;  /* 0x0000000125258824 */ /* 0x000fe200078e0a04 */
[----:B--2---:R-:W-:Y:S02]  /*25900*/  IABS R39, R16 ;  /* 0x0000001000277213 */ /* 0x004fe40000000000 */
[----:B------:R-:W-:Y:S02]  /*25910*/  ISETP.GE.AND P0, PT, R16, RZ, PT ;  /* 0x000000ff1000720c */ /* 0x000fe40003f06270 */
[----:B------:R-:W2:Y:S04]  /*25920*/  LDL.LU R16, [R1+0xa74] ;  /* 0x000a740001107983 */ /* 0x000ea80000300800 */
[----:B------:R-:W2:Y:S01]  /*25930*/  LDL.LU R27, [R1+0xa78] ;  /* 0x000a7800011b7983 */ /* 0x000ea20000300800 */
[----:B------:R-:W-:-:S04]  /*25940*/  IMAD.HI.U32 R5, R0, R36, RZ ;  /* 0x0000002400057227 */ /* 0x000fc800078e00ff */
[----:B------:R-:W-:-:S04]  /*25950*/  IMAD.MOV R5, RZ, RZ, -R5 ;  /* 0x000000ffff057224 */ /* 0x000fc800078e0a05 */
[----:B------:R-:W-:-:S05]  /*25960*/  IMAD R36, R4, R5, R36 ;  /* 0x0000000504247224 */ /* 0x000fca00078e0224 */
[----:B------:R-:W-:Y:S01]  /*25970*/  ISETP.GT.U32.AND P4, PT, R4, R36, PT ;  /* 0x000000240400720c */ /* 0x000fe20003f84070 */
[----:B------:R-:W-:Y:S01]  /*25980*/  IMAD.HI.U32 R2, R0, R39, RZ ;  /* 0x0000002700027227 */ /* 0x000fe200078e00ff */
[----:B------:R-:W-:-:S03]  /*25990*/  IABS R40, R23 ;  /* 0x0000001700287213 */ /* 0x000fc60000000000 */
[----:B------:R-:W-:Y:S02]  /*259a0*/  IMAD.MOV R2, RZ, RZ, -R2 ;  /* 0x000000ffff027224 */ /* 0x000fe400078e0a02 */
[----:B------:R-:W-:-:S06]  /*259b0*/  IMAD.HI.U32 R5, R0, R40, RZ ;  /* 0x0000002800057227 */ /* 0x000fcc00078e00ff */
[----:B------:R-:W-:Y:S01]  /*259c0*/  @!P4 IMAD.IADD R36, R36, 0x1, -R4 ;  /* 0x000000012424c824 */ /* 0x000fe200078e0a04 */
[----:B------:R-:W-:-:S04]  /*259d0*/  IABS R41, R21 ;  /* 0x0000001500297213 */ /* 0x000fc80000000000 */
[C---:B------:R-:W-:Y:S01]  /*259e0*/  ISETP.GT.U32.AND P6, PT, R4.reuse, R36, PT ;  /* 0x000000240400720c */ /* 0x040fe20003fc4070 */
[----:B------:R-:W-:Y:S02]  /*259f0*/  IMAD R39, R4, R2, R39 ;  /* 0x0000000204277224 */ /* 0x000fe400078e0227 */
[----:B------:R-:W-:-:S04]  /*25a00*/  IMAD.HI.U32 R2, R0, R41, RZ ;  /* 0x0000002900027227 */ /* 0x000fc800078e00ff */
[----:B------:R-:W-:Y:S01]  /*25a10*/  IMAD.MOV R5, RZ, RZ, -R5 ;  /* 0x000000ffff057224 */ /* 0x000fe200078e0a05 */
[C---:B------:R-:W-:Y:S01]  /*25a20*/  ISETP.GT.U32.AND P4, PT, R4.reuse, R39, PT ;  /* 0x000000270400720c */ /* 0x040fe20003f84070 */
[----:B------:R-:W-:Y:S02]  /*25a30*/  IMAD.MOV R2, RZ, RZ, -R2 ;  /* 0x000000ffff027224 */ /* 0x000fe400078e0a02 */
[C---:B------:R-:W-:Y:S01]  /*25a40*/  IMAD R40, R4.reuse, R5, R40 ;  /* 0x0000000504287224 */ /* 0x040fe200078e0228 */
[C---:B------:R-:W-:Y:S01]  /*25a50*/  ISETP.GT.U32.AND P5, PT, R4.reuse, R35, PT ;  /* 0x000000230400720c */ /* 0x040fe20003fa4070 */
[----:B------:R-:W-:Y:S02]  /*25a60*/  IMAD R41, R4, R2, R41 ;  /* 0x0000000204297224 */ /* 0x000fe400078e0229 */
[----:B------:R-:W-:Y:S01]  /*25a70*/  @!P6 IMAD.IADD R36, R36, 0x1, -R4 ;  /* 0x000000012424e824 */ /* 0x000fe200078e0a04 */
[----:B------:R-:W-:-:S03]  /*25a80*/  ISETP.GT.U32.AND P6, PT, R4, R40, PT ;  /* 0x000000280400720c */ /* 0x000fc60003fc4070 */
[----:B------:R-:W-:Y:S01]  /*25a90*/  @!P3 IMAD.MOV R36, RZ, RZ, -R36 ;  /* 0x000000ffff24b224 */ /* 0x000fe200078e0a24 */
[C---:B------:R-:W-:Y:S01]  /*25aa0*/  ISETP.GT.U32.AND P3, PT, R4.reuse, R41, PT ;  /* 0x000000290400720c */ /* 0x040fe20003f64070 */
[----:B------:R-:W-:Y:S01]  /*25ab0*/  @!P4 IMAD.IADD R39, R39, 0x1, -R4 ;  /* 0x000000012727c824 */ /* 0x000fe200078e0a04 */
[----:B------:R-:W-:-:S03]  /*25ac0*/  ISETP.GT.U32.AND P4, PT, R4, R37, PT ;  /* 0x000000250400720c */ /* 0x000fc60003f84070 */
[----:B------:R-:W-:Y:S01]  /*25ad0*/  @!P5 IMAD.IADD R35, R35, 0x1, -R4 ;  /* 0x000000012323d824 */ /* 0x000fe200078e0a04 */
[----:B------:R-:W-:Y:S01]  /*25ae0*/  ISETP.GE.AND P5, PT, R25, RZ, PT ;  /* 0x000000ff1900720c */ /* 0x000fe20003fa6270 */
[----:B------:R-:W-:Y:S01]  /*25af0*/  @!P1 IMAD.MOV R34, RZ, RZ, -R34 ;  /* 0x000000ffff229224 */ /* 0x000fe200078e0a22 */
[----:B------:R-:W2:Y:S01]  /*25b00*/  LDL.LU R25, [R1+0xa7c] ;  /* 0x000a7c0001197983 */ /* 0x000ea20000300800 */
[----:B------:R-:W-:-:S04]  /*25b10*/  @!P6 IMAD.IADD R40, R40, 0x1, -R4 ;  /* 0x000000012828e824 */ /* 0x000fc800078e0a04 */
[--C-:B------:R-:W-:Y:S01]  /*25b20*/  @!P3 IMAD.IADD R41, R41, 0x1, -R4.reuse ;  /* 0x000000012929b824 */ /* 0x100fe200078e0a04 */
[C---:B------:R-:W-:Y:S01]  /*25b30*/  ISETP.GT.U32.AND P3, PT, R4.reuse, R40, PT ;  /* 0x000000280400720c */ /* 0x040fe20003f64070 */
[--C-:B------:R-:W-:Y:S02]  /*25b40*/  @!P4 IMAD.IADD R37, R37, 0x1, -R4.reuse ;  /* 0x000000012525c824 */ /* 0x100fe400078e0a04 */
[----:B------:R-:W-:Y:S01]  /*25b50*/  @!P2 IMAD.MOV R35, RZ, RZ, -R35 ;  /* 0x000000ffff23a224 */ /* 0x000fe200078e0a23 */
[----:B------:R-:W-:Y:S01]  /*25b60*/  ISETP.GT.U32.AND P1, PT, R4, R39, PT ;  /* 0x000000270400720c */ /* 0x000fe20003f24070 */
[----:B------:R-:W-:Y:S01]  /*25b70*/  @!P5 IMAD.MOV R37, RZ, RZ, -R37 ;  /* 0x000000ffff25d224 */ /* 0x000fe200078e0a25 */
[----:B------:R-:W-:Y:S04]  /*25b80*/  STL [R1+0x6abc], R34 ;  /* 0x006abc2201007387 */ /* 0x000fe80000100800 */
[----:B------:R-:W-:Y:S03]  /*25b90*/  STL [R1+0x6ac0], R35 ;  /* 0x006ac02301007387 */ /* 0x000fe60000100800 */
[--C-:B------:R-:W-:Y:S01]  /*25ba0*/  @!P3 IMAD.IADD R40, R40, 0x1, -R4.reuse ;  /* 0x000000012828b824 */ /* 0x100fe200078e0a04 */
[----:B------:R-:W-:Y:S04]  /*25bb0*/  STL [R1+0x6ac4], R36 ;  /* 0x006ac42401007387 */ /* 0x000fe80000100800 */
[----:B------:R-:W-:Y:S01]  /*25bc0*/  STL [R1+0x6ac8], R37 ;  /* 0x006ac82501007387 */ /* 0x000fe20000100800 */
[----:B------:R-:W-:Y:S01]  /*25bd0*/  @!P1 IMAD.IADD R39, R39, 0x1, -R4 ;  /* 0x0000000127279824 */ /* 0x000fe200078e0a04 */
[----:B---3--:R-:W-:-:S05]  /*25be0*/  IABS R43, R14 ;  /* 0x0000000e002b7213 */ /* 0x008fca0000000000 */
[----:B------:R-:W-:-:S04]  /*25bf0*/  IMAD.HI.U32 R2, R0, R43, RZ ;  /* 0x0000002b00027227 */ /* 0x000fc800078e00ff */
[----:B------:R-:W-:Y:S01]  /*25c00*/  IMAD.MOV R2, RZ, RZ, -R2 ;  /* 0x000000ffff027224 */ /* 0x000fe200078e0a02 */
[----:B----4-:R-:W-:Y:S02]  /*25c10*/  IABS R44, R18 ;  /* 0x00000012002c7213 */ /* 0x010fe40000000000 */
[----:B------:R-:W-:Y:S02]  /*25c20*/  ISETP.GE.AND P3, PT, R18, RZ, PT ;  /* 0x000000ff1200720c */ /* 0x000fe40003f66270 */
[----:B------:R-:W3:Y:S01]  /*25c30*/  LDL.LU R18, [R1+0xac0] ;  /* 0x000ac00001127983 */ /* 0x000ee20000300800 */
[----:B------:R-:W-:-:S03]  /*25c40*/  IMAD R43, R4, R2, R43 ;  /* 0x00000002042b7224 */ /* 0x000fc600078e022b */
[----:B------:R-:W4:Y:S02]  /*25c50*/  LDL.LU R47, [R1+0xac4] ;  /* 0x000ac400012f7983 */ /* 0x000f240000300800 */
[----:B------:R-:W-:Y:S02]  /*25c60*/  ISETP.GT.U32.AND P1, PT, R4, R43, PT ;  /* 0x0000002b0400720c */ /* 0x000fe40003f24070 */
[----:B------:R-:W4:Y:S01]  /*25c70*/  LDL.LU R42, [R1+0xac8] ;  /* 0x000ac800012a7983 */ /* 0x000f220000300800 */
[----:B------:R-:W-:Y:S01]  /*25c80*/  IMAD.HI.U32 R2, R0, R44, RZ ;  /* 0x0000002c00027227 */ /* 0x000fe200078e00ff */
[----:B-----5:R-:W-:-:S03]  /*25c90*/  IABS R45, R30 ;  /* 0x0000001e002d7213 */ /* 0x020fc60000000000 */
[----:B------:R-:W-:Y:S01]  /*25ca0*/  IMAD.MOV R2, RZ, RZ, -R2 ;  /* 0x000000ffff027224 */ /* 0x000fe200078e0a02 */
[----:B------:R-:W5:Y:S05]  /*25cb0*/  LDL.LU R32, [R1+0xacc] ;  /* 0x000acc0001207983 */ /* 0x000f6a0000300800 */
[----:B------:R-:W-:Y:S01]  /*25cc0*/  @!P1 IMAD.IADD R43, R43, 0x1, -R4 ;  /* 0x000000012b2b9824 */ /* 0x000fe200078e0a04 */
[C---:B------:R-:W-:Y:S01]  /*25cd0*/  ISETP.GT.U32.AND P1, PT, R4.reuse, R41, PT ;  /* 0x000000290400720c */ /* 0x040fe20003f24070 */
[----:B------:R-:W-:Y:S02]  /*25ce0*/  IMAD R44, R4, R2, R44 ;  /* 0x00000002042c7224 */ /* 0x000fe400078e022c */
[----:B------:R-:W-:Y:S01]  /*25cf0*/  IMAD.HI.U32 R2, R0, R45, RZ ;  /* 0x0000002d00027227 */ /* 0x000fe200078e00ff */
[----:B------:R-:W-:-:S03]  /*25d00*/  ISETP.GT.U32.AND P5, PT, R4, R43, PT ;  /* 0x0000002b0400720c */ /* 0x000fc60003fa4070 */
[----:B------:R-:W-:-:S04]  /*25d10*/  IMAD.MOV R2, RZ, RZ, -R2 ;  /* 0x000000ffff027224 */ /* 0x000fc800078e0a02 */
[----:B------:R-:W-:Y:S02]  /*25d20*/  IMAD R45, R4, R2, R45 ;  /* 0x00000002042d7224 */ /* 0x000fe400078e022d */
[----:B------:R-:W-:-:S03]  /*25d30*/  @!P1 IMAD.IADD R41, R41, 0x1, -R4 ;  /* 0x0000000129299824 */ /* 0x000fc600078e0a04 */
[----:B------:R-:W-:Y:S01]  /*25d40*/  ISETP.GT.U32.AND P1, PT, R4, R45, PT ;  /* 0x0000002d0400720c */ /* 0x000fe20003f24070 */
[----:B------:R-:W-:Y:S01]  /*25d50*/  @!P5 IMAD.IADD R43, R43, 0x1, -R4 ;  /* 0x000000012b2bd824 */ /* 0x000fe200078e0a04 */
[----:B------:R-:W-:Y:S02]  /*25d60*/  ISETP.GE.AND P5, PT, R30, RZ, PT ;  /* 0x000000ff1e00720c */ /* 0x000fe40003fa6270 */
[----:B------:R-:W5:Y:S01]  /*25d70*/  LDL.LU R30, [R1+0xad0] ;  /* 0x000ad000011e7983 */ /* 0x000f620000300800 */
[----:B------:R-:W-:-:S08]  /*25d80*/  ISETP.GE.AND P2, PT, R23, RZ, PT ;  /* 0x000000ff1700720c */ /* 0x000fd00003f46270 */
[----:B------:R-:W-:-:S05]  /*25d90*/  @!P1 IMAD.IADD R45, R45, 0x1, -R4 ;  /* 0x000000012d2d9824 */ /* 0x000fca00078e0a04 */
[----:B------:R-:W-:Y:S01]  /*25da0*/  @!P2 IMAD.MOV R40, RZ, RZ, -R40 ;  /* 0x000000ffff28a224 */ /* 0x000fe200078e0a28 */
[----:B------:R-:W-:Y:S02]  /*25db0*/  ISETP.GT.U32.AND P2, PT, R4, R45, PT ;  /* 0x0000002d0400720c */ /* 0x000fe40003f44070 */
[----:B------:R-:W-:-:S11]  /*25dc0*/  ISETP.GE.AND P6, PT, R14, RZ, PT ;  /* 0x000000ff0e00720c */ /* 0x000fd60003fc6270 */
[----:B------:R-:W-:Y:S01]  /*25dd0*/  @!P2 IMAD.IADD R45, R45, 0x1, -R4 ;  /* 0x000000012d2da824 */ /* 0x000fe200078e0a04 */
[----:B--2---:R-:W-:Y:S02]  /*25de0*/  IABS R14, R27 ;  /* 0x0000001b000e7213 */ /* 0x004fe40000000000 */
[----:B------:R-:W-:Y:S02]  /*25df0*/  ISETP.GE.AND P2, PT, R27, RZ, PT ;  /* 0x000000ff1b00720c */ /* 0x000fe40003f46270 */
[----:B------:R-:W2:Y:S01]  /*25e00*/  LDL.LU R27, [R1+0xad4] ;  /* 0x000ad400011b7983 */ /* 0x000ea20000300800 */
[----:B------:R-:W-:Y:S02]  /*25e10*/  ISETP.GE.AND P4, PT, R21, RZ, PT ;  /* 0x000000ff1500720c */ /* 0x000fe40003f86270 */
[----:B------:R-:W-:Y:S01]  /*25e20*/  IABS R21, R16 ;  /* 0x0000001000157213 */ /* 0x000fe20000000000 */
[----:B------:R-:W-:Y:S01]  /*25e30*/  @!P0 IMAD.MOV R39, RZ, RZ, -R39 ;  /* 0x000000ffff278224 */ /* 0x000fe200078e0a27 */
[----:B------:R-:W2:Y:S03]  /*25e40*/  LDL.LU R50, [R1+0xad8] ;  /* 0x000ad80001327983 */ /* 0x000ea60000300800 */
[----:B------:R-:W-:Y:S01]  /*25e50*/  IMAD.HI.U32 R6, R0, R21, RZ ;  /* 0x0000001500067227 */ /* 0x000fe200078e00ff */
[----:B------:R-:W-:Y:S01]  /*25e60*/  ISETP.GT.U32.AND P0, PT, R4, R44, PT ;  /* 0x0000002c0400720c */ /* 0x000fe20003f04070 */
[----:B------:R-:W2:Y:S02]  /*25e70*/  LDL.LU R49, [R1+0xadc] ;  /* 0x000adc0001317983 */ /* 0x000ea40000300800 */
[----:B------:R-:W-:-:S02]  /*25e80*/  IMAD.MOV R6, RZ, RZ, -R6 ;  /* 0x000000ffff067224 */ /* 0x000fc400078e0a06 */
[----:B------:R-:W-:Y:S01]  /*25e90*/  @!P4 IMAD.MOV R41, RZ, RZ, -R41 ;  /* 0x000000ffff29c224 */ /* 0x000fe200078e0a29 */
[----:B------:R-:W2:Y:S01]  /*25ea0*/  LDL.LU R48, [R1+0xae0] ;  /* 0x000ae00001307983 */ /* 0x000ea20000300800 */
[----:B------:R-:W-:-:S05]  /*25eb0*/  IMAD R21, R4, R6, R21 ;  /* 0x0000000604157224 */ /* 0x000fca00078e0215 */
[----:B------:R-:W-:Y:S01]  /*25ec0*/  ISETP.GT.U32.AND P4, PT, R4, R21, PT ;  /* 0x000000150400720c */ /* 0x000fe20003f84070 */
[----:B------:R-:W-:Y:S02]  /*25ed0*/  @!P0 IMAD.IADD R44, R44, 0x1, -R4 ;  /* 0x000000012c2c8824 */ /* 0x000fe400078e0a04 */
[----:B------:R-:W-:-:S03]  /*25ee0*/  IMAD.HI.U32 R5, R0, R14, RZ ;  /* 0x0000000e00057227 */ /* 0x000fc600078e00ff */
[----:B------:R-:W-:Y:S01]  /*25ef0*/  ISETP.GT.U32.AND P1, PT, R4, R44, PT ;  /* 0x0000002c0400720c */ /* 0x000fe20003f24070 */
[----:B------:R-:W-:-:S06]  /*25f00*/  IMAD.MOV R5, RZ, RZ, -R5 ;  /* 0x000000ffff057224 */ /* 0x000fcc00078e0a05 */
[----:B------:R-:W-:Y:S02]  /*25f10*/  @!P4 IMAD.IADD R21, R21, 0x1, -R4 ;  /* 0x000000011515c824 */ /* 0x000fe400078e0a04 */
[----:B------:R-:W-:-:S03]  /*25f20*/  IMAD R14, R4, R5, R14 ;  /* 0x00000005040e7224 */ /* 0x000fc600078e020e */
[----:B------:R-:W-:Y:S02]  /*25f30*/  ISETP.GT.U32.AND P4, PT, R4, R21, PT ;  /* 0x000000150400720c */ /* 0x000fe40003f84070 */
[----:B------:R-:W-:-:S05]  /*25f40*/  IABS R23, R25 ;  /* 0x0000001900177213 */ /* 0x000fca0000000000 */
[----:B------:R-:W-:-:S04]  /*25f50*/  IMAD.HI.U32 R2, R0, R23, RZ ;  /* 0x0000001700027227 */ /* 0x000fc800078e00ff */
[----:B------:R-:W-:-:S04]  /*25f60*/  IMAD.MOV R2, RZ, RZ, -R2 ;  /* 0x000000ffff027224 */ /* 0x000fc800078e0a02 */
[----:B------:R-:W-:Y:S01]  /*25f70*/  IMAD R23, R4, R2, R23 ;  /* 0x0000000204177224 */ /* 0x000fe200078e0217 */
[----:B------:R-:W-:Y:S01]  /*25f80*/  ISETP.GE.AND P0, PT, R16, RZ, PT ;  /* 0x000000ff1000720c */ /* 0x000fe20003f06270 */
[----:B------:R-:W-:-:S03]  /*25f90*/  @!P1 IMAD.IADD R44, R44, 0x1, -R4 ;  /* 0x000000012c2c9824 */ /* 0x000fc600078e0a04 */
[----:B------:R-:W-:Y:S01]  /*25fa0*/  ISETP.GT.U32.AND P1, PT, R4, R23, PT ;  /* 0x000000170400720c */ /* 0x000fe20003f24070 */
[----:B------:R-:W-:Y:S02]  /*25fb0*/  @!P4 IMAD.IADD R21, R21, 0x1, -R4 ;  /* 0x000000011515c824 */ /* 0x000fe400078e0a04 */
[----:B------:R-:W-:-:S10]  /*25fc0*/  @!P3 IMAD.MOV R44, RZ, RZ, -R44 ;  /* 0x000000ffff2cb224 */ /* 0x000fd400078e0a2c */
[----:B------:R-:W-:Y:S01]  /*25fd0*/  @!P1 IMAD.IADD R23, R23, 0x1, -R4 ;  /* 0x0000000117179824 */ /* 0x000fe200078e0a04 */
[----:B---3--:R-:W-:-:S05]  /*25fe0*/  IABS R8, R18 ;  /* 0x0000001200087213 */ /* 0x008fca0000000000 */
[----:B------:R-:W-:-:S04]  /*25ff0*/  IMAD.HI.U32 R5, R0, R8, RZ ;  /* 0x0000000800057227 */ /* 0x000fc800078e00ff */
[----:B------:R-:W-:Y:S01]  /*26000*/  IMAD.MOV R5, RZ, RZ, -R5 ;  /* 0x000000ffff057224 */ /* 0x000fe200078e0a05 */
[----:B----4-:R-:W-:-:S03]  /*26010*/  IABS R16, R42 ;  /* 0x0000002a00107213 */ /* 0x010fc60000000000 */
[----:B------:R-:W-:Y:S02]  /*26020*/  IMAD R8, R4, R5, R8 ;  /* 0x0000000504087224 */ /* 0x000fe400078e0208 */
[----:B------:R-:W-:-:S03]  /*26030*/  IMAD.HI.U32 R9, R0, R16, RZ ;  /* 0x0000001000097227 */ /* 0x000fc600078e00ff */
[----:B------:R-:W-:Y:S01]  /*26040*/  ISETP.GT.U32.AND P4, PT, R4, R8, PT ;  /* 0x000000080400720c */ /* 0x000fe20003f84070 */
[----:B------:R-:W-:-:S04]  /*26050*/  IMAD.MOV R9, RZ, RZ, -R9 ;  /* 0x000000ffff097224 */ /* 0x000fc800078e0a09 */
[C---:B------:R-:W-:Y:S01]  /*26060*/  IMAD R16, R4.reuse, R9, R16 ;  /* 0x0000000904107224 */ /* 0x040fe200078e0210 */
[----:B------:R-:W-:-:S07]  /*26070*/  ISETP.GT.U32.AND P3, PT, R4, R23, PT ;  /* 0x000000170400720c */ /* 0x000fce0003f64070 */
[----:B------:R-:W-:Y:S01]  /*26080*/  @!P4 IMAD.IADD R8, R8, 0x1, -R4 ;  /* 0x000000010808c824 */ /* 0x000fe200078e0a04 */
[----:B------:R-:W-:-:S05]  /*26090*/  ISETP.GT.U32.AND P4, PT, R4, R16, PT ;  /* 0x000000100400720c */ /* 0x000fca0003f84070 */
[----:B------:R-:W-:Y:S01]  /*260a0*/  @!P3 IMAD.IADD R23, R23, 0x1, -R4 ;  /* 0x000000011717b824 */ /* 0x000fe200078e0a04 */
[----:B-----5:R-:W-:Y:S02]  /*260b0*/  IABS R5, R30 ;  /* 0x0000001e00057213 */ /* 0x020fe40000000000 */
[----:B------:R-:W-:-:S05]  /*260c0*/  ISETP.GE.AND P3, PT, R18, RZ, PT ;  /* 0x000000ff1200720c */ /* 0x000fca0003f66270 */
[----:B------:R-:W-:Y:S01]  /*260d0*/  @!P4 IMAD.IADD R16, R16, 0x1, -R4 ;  /* 0x000000011010c824 */ /* 0x000fe200078e0a04 */
[----:B------:R-:W-:Y:S01]  /*260e0*/  ISETP.GT.U32.AND P4, PT, R4, R8, PT ;  /* 0x000000080400720c */ /* 0x000fe20003f84070 */
[----:B------:R-:W-:-:S04]  /*260f0*/  IMAD.HI.U32 R18, R0, R5, RZ ;  /* 0x0000000500127227 */ /* 0x000fc800078e00ff */
[----:B------:R-:W-:-:S04]  /*26100*/  IMAD.MOV R18, RZ, RZ, -R18 ;  /* 0x000000ffff127224 */ /* 0x000fc800078e0a12 */
[----:B------:R-:W-:Y:S01]  /*26110*/  IMAD R5, R4, R18, R5 ;  /* 0x0000001204057224 */ /* 0x000fe200078e0205 */
[----:B------:R-:W-:-:S03]  /*26120*/  ISETP.GE.AND P1, PT, R25, RZ, PT ;  /* 0x000000ff1900720c */ /* 0x000fc60003f26270 */
[----:B------:R-:W-:Y:S01]  /*26130*/  @!P4 IMAD.IADD R8, R8, 0x1, -R4 ;  /* 0x000000010808c824 */ /* 0x000fe200078e0a04 */
[----:B------:R-:W-:-:S03]  /*26140*/  ISETP.GT.U32.AND P4, PT, R4, R5, PT ;  /* 0x000000050400720c */ /* 0x000fc60003f84070 */
[----:B0-----:R-:W-:Y:S02]  /*26150*/  IMAD.MOV.U32 R7, RZ, RZ, R8 ;  /* 0x000000ffff077224 */ /* 0x001fe400078e0008 */
[----:B------:R-:W-:Y:S01]  /*26160*/  @!P6 IMAD.MOV R43, RZ, RZ, -R43 ;  /* 0x000000ffff2be224 */ /* 0x000fe200078e0a2b */
[----:B------:R-:W-:Y:S01]  /*26170*/  ISETP.GT.U32.AND P6, PT, R4, R14, PT ;  /* 0x0000000e0400720c */ /* 0x000fe20003fc4070 */
[----:B------:R-:W-:Y:S02]  /*26180*/  @!P3 IMAD.MOV R7, RZ, RZ, -R7 ;  /* 0x000000ffff07b224 */ /* 0x000fe400078e0a07 */
[----:B------:R-:W-:Y:S01]  /*26190*/  @!P1 IMAD.MOV R23, RZ, RZ, -R23 ;  /* 0x000000ffff179224 */ /* 0x000fe200078e0a17 */
[----:B------:R-:W-:Y:S02]  /*261a0*/  ISETP.GE.AND P1, PT, R42, RZ, PT ;  /* 0x000000ff2a00720c */ /* 0x000fe40003f26270 */
[----:B------:R0:W-:Y:S01]  /*261b0*/  STL [R1+0x50], R7 ;  /* 0x0000500701007387 */ /* 0x0001e20000100800 */
[----:B------:R-:W-:Y:S01]  /*261c0*/  @!P4 IMAD.IADD R5, R5, 0x1, -R4 ;  /* 0x000000010505c824 */ /* 0x000fe200078e0a04 */
[----:B------:R-:W-:-:S05]  /*261d0*/  IABS R6, R47 ;  /* 0x0000002f00067213 */ /* 0x000fca0000000000 */
[----:B------:R-:W-:Y:S02]  /*261e0*/  @!P6 IMAD.IADD R14, R14, 0x1, -R4 ;  /* 0x000000010e0ee824 */ /* 0x000fe400078e0a04 */
[----:B------:R-:W-:-:S03]  /*261f0*/  IMAD.HI.U32 R2, R0, R6, RZ ;  /* 0x0000000600027227 */ /* 0x000fc600078e00ff */
[----:B------:R-:W-:Y:S01]  /*26200*/  ISETP.GT.U32.AND P6, PT, R4, R14, PT ;  /* 0x0000000e0400720c */ /* 0x000fe20003fc4070 */
[----:B------:R-:W-:-:S04]  /*26210*/  IMAD.MOV R2, RZ, RZ, -R2 ;  /* 0x000000ffff027224 */ /* 0x000fc800078e0a02 */
[----:B------:R-:W-:-:S08]  /*26220*/  IMAD R6, R4, R2, R6 ;  /* 0x0000000204067224 */ /* 0x000fd000078e0206 */
[----:B------:R-:W-:Y:S01]  /*26230*/  @!P6 IMAD.IADD R14, R14, 0x1, -R4 ;  /* 0x000000010e0ee824 */ /* 0x000fe200078e0a04 */
[----:B------:R-:W-:Y:S01]  /*26240*/  ISETP.GT.U32.AND P6, PT, R4, R6, PT ;  /* 0x000000060400720c */ /* 0x000fe20003fc4070 */
[----:B------:R-:W-:-:S12]  /*26250*/  @!P0 IMAD.MOV R21, RZ, RZ, -R21 ;  /* 0x000000ffff158224 */ /* 0x000fd800078e0a15 */
[----:B------:R-:W-:-:S05]  /*26260*/  @!P6 IMAD.IADD R6, R6, 0x1, -R4 ;  /* 0x000000010606e824 */ /* 0x000fca00078e0a04 */
[----:B------:R-:W-:Y:S02]  /*26270*/  ISETP.GT.U32.AND P0, PT, R4, R6, PT ;  /* 0x000000060400720c */ /* 0x000fe40003f04070 */
[----:B------:R-:W-:Y:S02]  /*26280*/  IABS R2, R32 ;  /* 0x0000002000027213 */ /* 0x000fe40000000000 */
[----:B--2---:R-:W-:Y:S02]  /*26290*/  IABS R9, R27 ;  /* 0x0000001b00097213 */ /* 0x004fe40000000000 */
[----:B------:R-:W-:Y:S02]  /*262a0*/  ISETP.GE.AND P4, PT, R27, RZ, PT ;  /* 0x000000ff1b00720c */ /* 0x000fe40003f86270 */
[----:B------:R-:W2:Y:S04]  /*262b0*/  LDL.LU R27, [R1+0xae4] ;  /* 0x000ae400011b7983 */ /* 0x000ea80000300800 */
[----:B------:R-:W3:Y:S01]  /*262c0*/  LDL.LU R42, [R1+0xae8] ;  /* 0x000ae800012a7983 */ /* 0x000ee20000300800 */
[----:B------:R-:W-:Y:S01]  /*262d0*/  @!P0 IMAD.IADD R6, R6, 0x1, -R4 ;  /* 0x0000000106068824 */ /* 0x000fe200078e0a04 */
[----:B------:R-:W-:-:S02]  /*262e0*/  ISETP.GE.AND P0, PT, R32, RZ, PT ;  /* 0x000000ff2000720c */ /* 0x000fc40003f06270 */
[----:B------:R-:W4:Y:S01]  /*262f0*/  LDL.LU R32, [R1+0xaec] ;  /* 0x000aec0001207983 */ /* 0x000f220000300800 */
[----:B------:R-:W-:-:S03]  /*26300*/  ISETP.GE.AND P6, PT, R47, RZ, PT ;  /* 0x000000ff2f00720c */ /* 0x000fc60003fc6270 */
[----:B------:R-:W5:Y:S01]  /*26310*/  LDL.LU R47, [R1+0xaf0] ;  /* 0x000af000012f7983 */ /* 0x000f620000300800 */
[----:B------:R-:W-:-:S04]  /*26320*/  IMAD.HI.U32 R25, R0, R2, RZ ;  /* 0x0000000200197227 */ /* 0x000fc800078e00ff */
[----:B------:R-:W-:-:S04]  /*26330*/  IMAD.MOV R25, RZ, RZ, -R25 ;  /* 0x000000ffff197224 */ /* 0x000fc800078e0a19 */
[----:B------:R-:W-:Y:S02]  /*26340*/  IMAD R2, R4, R25, R2 ;  /* 0x0000001904027224 */ /* 0x000fe400078e0202 */
[----:B------:R-:W-:-:S03]  /*26350*/  @!P2 IMAD.MOV R14, RZ, RZ, -R14 ;  /* 0x000000ffff0ea224 */ /* 0x000fc600078e0a0e */
[C---:B------:R-:W-:Y:S01]  /*26360*/  ISETP.GT.U32.AND P2, PT, R4.reuse, R2, PT ;  /* 0x000000020400720c */ /* 0x040fe20003f44070 */
[----:B------:R-:W-:Y:S01]  /*26370*/  @!P5 IMAD.MOV R45, RZ, RZ, -R45 ;  /* 0x000000ffff2dd224 */ /* 0x000fe200078e0a2d */
[----:B------:R-:W-:-:S11]  /*26380*/  ISETP.GT.U32.AND P5, PT, R4, R16, PT ;  /* 0x000000100400720c */ /* 0x000fd60003fa4070 */
[----:B------:R-:W-:-:S05]  /*26390*/  @!P2 IMAD.IADD R2, R2, 0x1, -R4 ;  /* 0x000000010202a824 */ /* 0x000fca00078e0a04 */
[----:B------:R-:W-:Y:S01]  /*263a0*/  ISETP.GT.U32.AND P2, PT, R4, R2, PT ;  /* 0x000000020400720c */ /* 0x000fe20003f44070 */
[----:B0-----:R-:W-:Y:S02]  /*263b0*/  IMAD.MOV.U32 R7, RZ, RZ, R6 ;  /* 0x000000ffff077224 */ /* 0x001fe400078e0006 */
[----:B------:R-:W-:Y:S02]  /*263c0*/  @!P5 IMAD.IADD R16, R16, 0x1, -R4 ;  /* 0x000000011010d824 */ /* 0x000fe400078e0a04 */
[----:B------:R-:W-:Y:S02]  /*263d0*/  @!P6 IMAD.MOV R7, RZ, RZ, -R7 ;  /* 0x000000ffff07e224 */ /* 0x000fe400078e0a07 */
[----:B------:R-:W-:-:S03]  /*263e0*/  IMAD.HI.U32 R18, R0, R9, RZ ;  /* 0x0000000900127227 */ /* 0x000fc600078e00ff */
[----:B------:R0:W-:Y:S03]  /*263f0*/  STL [R1+0x90], R7 ;  /* 0x0000900701007387 */ /* 0x0001e60000100800 */
[----:B------:R-:W-:Y:S02]  /*26400*/  @!P2 IMAD.IADD R2, R2, 0x1, -R4 ;  /* 0x000000010202a824 */ /* 0x000fe400078e0a04 */
[----:B------:R-:W-:Y:S02]  /*26410*/  IMAD.MOV.U32 R10, RZ, RZ, R16 ;  /* 0x000000ffff0a7224 */ /* 0x000fe400078e0010 */
[----:B------:R-:W-:Y:S02]  /*26420*/  IMAD.MOV R18, RZ, RZ, -R18 ;  /* 0x000000ffff127224 */ /* 0x000fe400078e0a12 */
[----:B0-----:R-:W-:Y:S02]  /*26430*/  IMAD.MOV.U32 R7, RZ, RZ, R2 ;  /* 0x000000ffff077224 */ /* 0x001fe400078e0002 */
[----:B------:R-:W-:-:S02]  /*26440*/  @!P1 IMAD.MOV R10, RZ, RZ, -R10 ;  /* 0x000000ffff0a9224 */ /* 0x000fc400078e0a0a */
[----:B------:R-:W-:Y:S02]  /*26450*/  @!P0 IMAD.MOV R7, RZ, RZ, -R7 ;  /* 0x000000ffff078224 */ /* 0x000fe400078e0a07 */
[C---:B------:R-:W-:Y:S01]  /*26460*/  IMAD R9, R4.reuse, R18, R9 ;  /* 0x0000001204097224 */ /* 0x040fe200078e0209 */
[----:B------:R-:W-:Y:S04]  /*26470*/  STL [R1+0x94], R10 ;  /* 0x0000940a01007387 */ /* 0x000fe80000100800 */
[----:B------:R0:W-:Y:S01]  /*26480*/  STL [R1+0x98], R7 ;  /* 0x0000980701007387 */ /* 0x0001e20000100800 */
[----:B------:R-:W-:-:S03]  /*26490*/  ISETP.GT.U32.AND P5, PT, R4, R9, PT ;  /* 0x000000090400720c */ /* 0x000fc60003fa4070 */
[----:B------:R-:W5:Y:S01]  /*264a0*/  LDL.LU R51, [R1+0xaf4] ;  /* 0x000af40001337983 */ /* 0x000f620000300800 */
[----:B------:R-:W-:Y:S02]  /*264b0*/  ISETP.GT.U32.AND P6, PT, R4, R5, PT ;  /* 0x000000050400720c */ /* 0x000fe40003fc4070 */
[----:B------:R-:W-:-:S07]  /*264c0*/  ISETP.GE.AND P3, PT, R30, RZ, PT ;  /* 0x000000ff1e00720c */ /* 0x000fce0003f66270 */
[----:B------:R-:W-:Y:S01]  /*264d0*/  @!P5 IMAD.IADD R9, R9, 0x1, -R4 ;  /* 0x000000010909d824 */ /* 0x000fe200078e0a04 */
[----:B------:R-:W-:-:S04]  /*264e0*/  IABS R25, R50 ;  /* 0x0000003200197213 */ /* 0x000fc80000000000 */
[----:B------:R-:W-:Y:S01]  /*264f0*/  ISETP.GT.U32.AND P5, PT, R4, R9, PT ;  /* 0x000000090400720c */ /* 0x000fe20003fa4070 */
[----:B------:R-:W-:Y:S01]  /*26500*/  @!P6 IMAD.IADD R5, R5, 0x1, -R4 ;  /* 0x000000010505e824 */ /* 0x000fe200078e0a04 */
[----:B------:R-:W-:Y:S02]  /*26510*/  IABS R30, R48 ;  /* 0x00000030001e7213 */ /* 0x000fe40000000000 */
[----:B------:R-:W-:Y:S02]  /*26520*/  ISETP.GE.AND P1, PT, R50, RZ, PT ;  /* 0x000000ff3200720c */ /* 0x000fe40003f26270 */
[----:B------:R-:W5:Y:S01]  /*26530*/  LDL.LU R50, [R1+0xaf8] ;  /* 0x000af80001327983 */ /* 0x000f620000300800 */
[----:B0-----:R-:W-:Y:S02]  /*26540*/  IMAD.MOV.U32 R7, RZ, RZ, R5 ;  /* 0x000000ffff077224 */ /* 0x001fe400078e0005 */
[----:B------:R-:W-:-:S04]  /*26550*/  IMAD.HI.U32 R2, R0, R30, RZ ;  /* 0x0000001e00027227 */ /* 0x000fc800078e00ff */
[----:B------:R-:W-:Y:S02]  /*26560*/  @!P3 IMAD.MOV R7, RZ, RZ, -R7 ;  /* 0x000000ffff07b224 */ /* 0x000fe400078e0a07 */
[----:B------:R-:W-:Y:S02]  /*26570*/  IMAD.MOV R2, RZ, RZ, -R2 ;  /* 0x000000ffff027224 */ /* 0x000fe400078e0a02 */
[----:B------:R-:W-:Y:S01]  /*26580*/  @!P5 IMAD.IADD R9, R9, 0x1, -R4 ;  /* 0x000000010909d824 */ /* 0x000fe200078e0a04 */
[----:B------:R0:W-:Y:S01]  /*26590*/  STL [R1+0x8c], R7 ;  /* 0x00008c0701007387 */ /* 0x0001e20000100800 */
[----:B------:R-:W-:Y:S01]  /*265a0*/  IMAD R30, R4, R2, R30 ;  /* 0x00000002041e7224 */ /* 0x000fe200078e021e */
[----:B------:R-:W-:Y:S01]  /*265b0*/  IABS R8, R49 ;  /* 0x0000003100087213 */ /* 0x000fe20000000000 */
[----:B------:R-:W-:-:S04]  /*265c0*/  IMAD.HI.U32 R18, R0, R25, RZ ;  /* 0x0000001900127227 */ /* 0x000fc800078e00ff */
[----:B0-----:R-:W-:-:S04]  /*265d0*/  IMAD.MOV.U32 R7, RZ, RZ, R9 ;  /* 0x000000ffff077224 */ /* 0x001fc800078e0009 */
[----:B------:R-:W-:Y:S01]  /*265e0*/  @!P4 IMAD.MOV R7, RZ, RZ, -R7 ;  /* 0x000000ffff07c224 */ /* 0x000fe200078e0a07 */
[----:B------:R-:W-:Y:S01]  /*265f0*/  ISETP.GT.U32.AND P4, PT, R4, R30, PT ;  /* 0x0000001e0400720c */ /* 0x000fe20003f84070 */
[----:B------:R-:W-:Y:S02]  /*26600*/  IMAD.MOV R18, RZ, RZ, -R18 ;  /* 0x000000ffff127224 */ /* 0x000fe400078e0a12 */
[----:B------:R-:W-:Y:S01]  /*26610*/  IMAD.HI.U32 R6, R0, R8, RZ ;  /* 0x0000000800067227 */ /* 0x000fe200078e00ff */
[----:B------:R-:W-:Y:S02]  /*26620*/  ISETP.GE.AND P0, PT, R49, RZ, PT ;  /* 0x000000ff3100720c */ /* 0x000fe40003f06270 */
[----:B------:R-:W5:Y:S01]  /*26630*/  LDL.LU R49, [R1+0xafc] ;  /* 0x000afc0001317983 */ /* 0x000f620000300800 */
[C---:B------:R-:W-:Y:S02]  /*26640*/  IMAD R25, R4.reuse, R18, R25 ;  /* 0x0000001204197224 */ /* 0x040fe400078e0219 */
[----:B------:R-:W-:Y:S01]  /*26650*/  IMAD.MOV R6, RZ, RZ, -R6 ;  /* 0x000000ffff067224 */ /* 0x000fe200078e0a06 */
[----:B------:R0:W-:Y:S02]  /*26660*/  STL [R1+0x88], R7 ;  /* 0x0000880701007387 */ /* 0x0001e40000100800 */
[C---:B------:R-:W-:Y:S01]  /*26670*/  ISETP.GT.U32.AND P2, PT, R4.reuse, R25, PT ;  /* 0x000000190400720c */ /* 0x040fe20003f44070 */
[----:B------:R-:W-:-:S02]  /*26680*/  IMAD R6, R4, R6, R8 ;  /* 0x0000000604067224 */ /* 0x000fc400078e0208 */
[----:B------:R-:W-:-:S03]  /*26690*/  @!P4 IMAD.IADD R30, R30, 0x1, -R4 ;  /* 0x000000011e1ec824 */ /* 0x000fc600078e0a04 */
[----:B------:R-:W-:-:S07]  /*266a0*/  ISETP.GT.U32.AND P5, PT, R4, R6, PT ;  /* 0x000000060400720c */ /* 0x000fce0003fa4070 */
[----:B------:R-:W-:-:S06]  /*266b0*/  @!P2 IMAD.IADD R25, R25, 0x1, -R4 ;  /* 0x000000011919a824 */ /* 0x000fcc00078e0a04 */
[----:B------:R-:W-:Y:S01]  /*266c0*/  @!P5 IMAD.IADD R6, R6, 0x1, -R4 ;  /* 0x000000010606d824 */ /* 0x000fe200078e0a04 */
[----:B------:R-:W-:-:S13]  /*266d0*/  ISETP.GT.U32.AND P5, PT, R4, R25, PT ;  /* 0x000000190400720c */ /* 0x000fda0003fa4070 */
[----:B------:R-:W-:-:S04]  /*266e0*/  @!P5 IMAD.IADD R25, R25, 0x1, -R4 ;  /* 0x000000011919d824 */ /* 0x000fc800078e0a04 */
[----:B0-----:R-:W-:-:S04]  /*266f0*/  IMAD.MOV.U32 R7, RZ, RZ, R25 ;  /* 0x000000ffff077224 */ /* 0x001fc800078e0019 */
[----:B------:R-:W-:Y:S01]  /*26700*/  @!P1 IMAD.MOV R7, RZ, RZ, -R7 ;  /* 0x000000ffff079224 */ /* 0x000fe200078e0a07 */
[----:B------:R-:W-:Y:S02]  /*26710*/  ISETP.GT.U32.AND P3, PT, R4, R6, PT ;  /* 0x000000060400720c */ /* 0x000fe40003f64070 */
[----:B------:R-:W-:-:S11]  /*26720*/  ISETP.GE.AND P6, PT, R48, RZ, PT ;  /* 0x000000ff3000720c */ /* 0x000fd60003fc6270 */
[----:B------:R-:W-:-:S04]  /*26730*/  @!P3 IMAD.IADD R6, R6, 0x1, -R4 ;  /* 0x000000010606b824 */ /* 0x000fc800078e0a04 */
[----:B------:R-:W-:Y:S01]  /*26740*/  @!P0 IMAD.MOV R6, RZ, RZ, -R6 ;  /* 0x000000ffff068224 */ /* 0x000fe200078e0a06 */
[----:B---3--:R-:W-:Y:S02]  /*26750*/  IABS R16, R42 ;  /* 0x0000002a00107213 */ /* 0x008fe40000000000 */
[----:B------:R-:W-:Y:S02]  /*26760*/  ISETP.GE.AND P4, PT, R42, RZ, PT ;  /* 0x000000ff2a00720c */ /* 0x000fe40003f86270 */
[----:B------:R-:W3:Y:S01]  /*26770*/  LDL.LU R42, [R1+0xb00] ;  /* 0x000b0000012a7983 */ /* 0x000ee20000300800 */
[----:B------:R-:W-:-:S03]  /*26780*/  IMAD.HI.U32 R5, R0, R16, RZ ;  /* 0x0000001000057227 */ /* 0x000fc600078e00ff */
[----:B------:R0:W-:Y:S01]  /*26790*/  STL [R1+0x7c], R7 ;  /* 0x00007c0701007387 */ /* 0x0001e20000100800 */
[----:B------:R-:W-:-:S03]  /*267a0*/  IMAD.MOV R5, RZ, RZ, -R5 ;  /* 0x000000ffff057224 */ /* 0x000fc600078e0a05 */
[----:B------:R-:W3:Y:S01]  /*267b0*/  LDL.LU R48, [R1+0xb04] ;  /* 0x000b040001307983 */ /* 0x000ee20000300800 */
[----:B--2---:R-:W-:Y:S01]  /*267c0*/  ISETP.GE.AND P2, PT, R27, RZ, PT ;  /* 0x000000ff1b00720c */ /* 0x004fe20003f46270 */
[C---:B------:R-:W-:Y:S01]  /*267d0*/  IMAD R16, R4.reuse, R5, R16 ;  /* 0x0000000504107224 */ /* 0x040fe200078e0210 */
[----:B------:R-:W-:Y:S02]  /*267e0*/  IABS R27, R27 ;  /* 0x0000001b001b7213 */ /* 0x000fe40000000000 */
[----:B----4-:R-:W-:Y:S02]  /*267f0*/  IABS R2, R32 ;  /* 0x0000002000027213 */ /* 0x010fe40000000000 */
[----:B------:R-:W-:Y:S01]  /*26800*/  ISETP.GT.U32.AND P3, PT, R4, R16, PT ;  /* 0x000000100400720c */ /* 0x000fe20003f64070 */
[----:B------:R-:W-:-:S04]  /*26810*/  IMAD.HI.U32 R18, R0, R27, RZ ;  /* 0x0000001b00127227 */ /* 0x000fc800078e00ff */
[----:B------:R-:W-:Y:S02]  /*26820*/  IMAD.MOV R9, RZ, RZ, -R18 ;  /* 0x000000ffff097224 */ /* 0x000fe400078e0a12 */
[----:B------:R-:W-:-:S04]  /*26830*/  IMAD.HI.U32 R18, R0, R2, RZ ;  /* 0x0000000200127227 */ /* 0x000fc800078e00ff */
[----:B------:R-:W-:Y:S02]  /*26840*/  IMAD.MOV R18, RZ, RZ, -R18 ;  /* 0x000000ffff127224 */ /* 0x000fe400078e0a12 */
[----:B------:R-:W-:Y:S02]  /*26850*/  @!P3 IMAD.IADD R16, R16, 0x1, -R4 ;  /* 0x000000011010b824 */ /* 0x000fe400078e0a04 */
[----:B------:R-:W-:-:S03]  /*26860*/  IMAD R2, R4, R18, R2 ;  /* 0x0000001204027224 */ /* 0x000fc600078e0202 */
[C---:B------:R-:W-:Y:S02]  /*26870*/  ISETP.GT.U32.AND P3, PT, R4.reuse, R16, PT ;  /* 0x000000100400720c */ /* 0x040fe40003f64070 */
[----:B------:R-:W-:Y:S01]  /*26880*/  ISETP.GT.U32.AND P0, PT, R4, R2, PT ;  /* 0x000000020400720c */ /* 0x000fe20003f04070 */
[----:B------:R-:W-:Y:S01]  /*26890*/  STL [R1+0x80], R6 ;  /* 0x0000800601007387 */ /* 0x000fe20000100800 */
[----:B-----5:R-:W-:-:S09]  /*268a0*/  IABS R8, R47 ;  /* 0x0000002f00087213 */ /* 0x020fd20000000000 */
[--C-:B------:R-:W-:Y:S01]  /*268b0*/  @!P3 IMAD.IADD R16, R16, 0x1, -R4.reuse ;  /* 0x000000011010b824 */ /* 0x100fe200078e0a04 */
[----:B------:R-:W-:Y:S01]  /*268c0*/  ISETP.GE.AND P3, PT, R32, RZ, PT ;  /* 0x000000ff2000720c */ /* 0x000fe20003f66270 */
[----:B------:R-:W-:Y:S01]  /*268d0*/  @!P0 IMAD.IADD R2, R2, 0x1, -R4 ;  /* 0x0000000102028824 */ /* 0x000fe200078e0a04 */
[----:B------:R-:W2:Y:S01]  /*268e0*/  LDL.LU R32, [R1+0xb08] ;  /* 0x000b080001207983 */ /* 0x000ea20000300800 */
[----:B------:R-:W-:-:S03]  /*268f0*/  ISETP.GE.AND P0, PT, R47, RZ, PT ;  /* 0x000000ff2f00720c */ /* 0x000fc60003f06270 */
[----:B------:R-:W4:Y:S01]  /*26900*/  LDL.LU R47, [R1+0xb0c] ;  /* 0x000b0c00012f7983 */ /* 0x000f220000300800 */
[----:B------:R-:W-:-:S05]  /*26910*/  IMAD R27, R4, R9, R27 ;  /* 0x00000009041b7224 */ /* 0x000fca00078e021b */
[----:B------:R-:W-:Y:S01]  /*26920*/  ISETP.GT.U32.AND P5, PT, R4, R27, PT ;  /* 0x0000001b0400720c */ /* 0x000fe20003fa4070 */
[----:B------:R-:W-:-:S04]  /*26930*/  IMAD.HI.U32 R5, R0, R8, RZ ;  /* 0x0000000800057227 */ /* 0x000fc800078e00ff */
[----:B------:R-:W-:Y:S01]  /*26940*/  IMAD.MOV R5, RZ, RZ, -R5 ;  /* 0x000000ffff057224 */ /* 0x000fe200078e0a05 */
[----:B------:R-:W-:-:S07]  /*26950*/  IABS R9, R51 ;  /* 0x0000003300097213 */ /* 0x000fce0000000000 */
[----:B------:R-:W-:Y:S02]  /*26960*/  @!P5 IMAD.IADD R27, R27, 0x1, -R4 ;  /* 0x000000011b1bd824 */ /* 0x000fe400078e0a04 */
[----:B------:R-:W-:Y:S02]  /*26970*/  IMAD R8, R4, R5, R8 ;  /* 0x0000000504087224 */ /* 0x000fe400078e0208 */
[----:B------:R-:W-:Y:S01]  /*26980*/  IMAD.HI.U32 R5, R0, R9, RZ ;  /* 0x0000000900057227 */ /* 0x000fe200078e00ff */
[----:B------:R-:W-:-:S03]  /*26990*/  ISETP.GT.U32.AND P1, PT, R4, R27, PT ;  /* 0x0000001b0400720c */ /* 0x000fc60003f24070 */
[----:B------:R-:W-:Y:S01]  /*269a0*/  IMAD.MOV R5, RZ, RZ, -R5 ;  /* 0x000000ffff057224 */ /* 0x000fe200078e0a05 */
[----:B------:R-:W-:-:S03]  /*269b0*/  ISETP.GT.U32.AND P5, PT, R4, R30, PT ;  /* 0x0000001e0400720c */ /* 0x000fc60003fa4070 */
[----:B------:R-:W-:-:S06]  /*269c0*/  IMAD R9, R4, R5, R9 ;  /* 0x0000000504097224 */ /* 0x000fcc00078e0209 */
[--C-:B------:R-:W-:Y:S01]  /*269d0*/  @!P1 IMAD.IADD R27, R27, 0x1, -R4.reuse ;  /* 0x000000011b1b9824 */ /* 0x100fe200078e0a04 */
[----:B------:R-:W-:Y:S02]  /*269e0*/  ISETP.GT.U32.AND P1, PT, R4, R9, PT ;  /* 0x000000090400720c */ /* 0x000fe40003f24070 */
[----:B------:R-:W-:Y:S01]  /*269f0*/  IABS R18, R50 ;  /* 0x0000003200127213 */ /* 0x000fe20000000000 */
[----:B------:R-:W-:-:S04]  /*26a00*/  @!P5 IMAD.IADD R30, R30, 0x1, -R4 ;  /* 0x000000011e1ed824 */ /* 0x000fc800078e0a04 */
[----:B0-----:R-:W-:Y:S02]  /*26a10*/  IMAD.MOV.U32 R7, RZ, RZ, R30 ;  /* 0x000000ffff077224 */ /* 0x001fe400078e001e */
[----:B------:R-:W-:-:S04]  /*26a20*/  IMAD.HI.U32 R5, R0, R18, RZ ;  /* 0x0000001200057227 */ /* 0x000fc800078e00ff */
[----:B------:R-:W-:Y:S02]  /*26a30*/  @!P1 IMAD.IADD R9, R9, 0x1, -R4 ;  /* 0x0000000109099824 */ /* 0x000fe400078e0a04 */
[----:B------:R-:W-:Y:S02]  /*26a40*/  @!P6 IMAD.MOV R7, RZ, RZ, -R7 ;  /* 0x000000ffff07e224 */ /* 0x000fe400078e0a07 */
[----:B------:R-:W-:Y:S01]  /*26a50*/  IMAD.MOV R5, RZ, RZ, -R5 ;  /* 0x000000ffff057224 */ /* 0x000fe200078e0a05 */
[C---:B------:R-:W-:Y:S02]  /*26a60*/  ISETP.GT.U32.AND P1, PT, R4.reuse, R9, PT ;  /* 0x000000090400720c */ /* 0x040fe40003f24070 */
[----:B------:R0:W-:Y:S01]  /*26a70*/  STL [R1+0x68], R7 ;  /* 0x0000680701007387 */ /* 0x0001e20000100800 */
[----:B------:R-:W-:Y:S02]  /*26a80*/  IMAD R18, R4, R5, R18 ;  /* 0x0000000504127224 */ /* 0x000fe400078e0212 */
[----:B------:R-:W-:-:S02]  /*26a90*/  IMAD.MOV.U32 R10, RZ, RZ, R27 ;  /* 0x000000ffff0a7224 */ /* 0x000fc400078e001b */
[----:B0-----:R-:W-:Y:S02]  /*26aa0*/  IMAD.MOV.U32 R7, RZ, RZ, R16 ;  /* 0x000000ffff077224 */ /* 0x001fe400078e0010 */
[----:B------:R-:W-:Y:S02]  /*26ab0*/  @!P2 IMAD.MOV R10, RZ, RZ, -R10 ;  /* 0x000000ffff0aa224 */ /* 0x000fe400078e0a0a */
[----:B------:R-:W-:Y:S01]  /*26ac0*/  @!P4 IMAD.MOV R7, RZ, RZ, -R7 ;  /* 0x000000ffff07c224 */ /* 0x000fe200078e0a07 */
[----:B------:R-:W-:Y:S01]  /*26ad0*/  ISETP.GT.U32.AND P4, PT, R4, R18, PT ;  /* 0x000000120400720c */ /* 0x000fe20003f84070 */
[--C-:B------:R-:W-:Y:S01]  /*26ae0*/  @!P1 IMAD.IADD R9, R9, 0x1, -R4.reuse ;  /* 0x0000000109099824 */ /* 0x100fe200078e0a04 */
[----:B------:R0:W-:Y:S01]  /*26af0*/  STL [R1+0x74], R10 ;  /* 0x0000740a01007387 */ /* 0x0001e20000100800 */
[----:B------:R-:W-:Y:S02]  /*26b00*/  IABS R25, R49 ;  /* 0x0000003100197213 */ /* 0x000fe40000000000 */
[----:B------:R-:W-:Y:S01]  /*26b10*/  ISETP.GE.AND P1, PT, R49, RZ, PT ;  /* 0x000000ff3100720c */ /* 0x000fe20003f26270 */
[----:B------:R1:W-:Y:S04]  /*26b20*/  STL [R1+0x78], R7 ;  /* 0x0000780701007387 */ /* 0x0003e80000100800 */
[----:B------:R-:W5:Y:S03]  /*26b30*/  LDL.LU R49, [R1+0xb10] ;  /* 0x000b100001317983 */ /* 0x000f660000300800 */
[----:B------:R-:W-:Y:S01]  /*26b40*/  @!P4 IMAD.IADD R18, R18, 0x1, -R4 ;  /* 0x000000011212c824 */ /* 0x000fe200078e0a04 */
[----:B------:R-:W-:-:S02]  /*26b50*/  ISETP.GT.U32.AND P5, PT, R4, R8, PT ;  /* 0x000000080400720c */ /* 0x000fc40003fa4070 */
[----:B------:R-:W-:-:S11]  /*26b60*/  ISETP.GE.AND P2, PT, R51, RZ, PT ;  /* 0x000000ff3300720c */ /* 0x000fd60003f46270 */
[----:B------:R-:W-:Y:S01]  /*26b70*/  @!P5 IMAD.IADD R8, R8, 0x1, -R4 ;  /* 0x000000010808d824 */ /* 0x000fe200078e0a04 */
[----:B------:R-:W-:-:S04]  /*26b80*/  ISETP.GT.U32.AND P5, PT, R4, R2, PT ;  /* 0x000000020400720c */ /* 0x000fc80003fa4070 */
[----:B------:R-:W-:Y:S01]  /*26b90*/  ISETP.GT.U32.AND P6, PT, R4, R8, PT ;  /* 0x000000080400720c */ /* 0x000fe20003fc4070 */
[----:B------:R-:W-:-:S08]  /*26ba0*/  IMAD.HI.U32 R6, R0, R25, RZ ;  /* 0x0000001900067227 */ /* 0x000fd000078e00ff */
[----:B------:R-:W-:-:S04]  /*26bb0*/  @!P5 IMAD.IADD R2, R2, 0x1, -R4 ;  /* 0x000000010202d824 */ /* 0x000fc800078e0a04 */
[----:B------:R-:W-:Y:S02]  /*26bc0*/  @!P6 IMAD.IADD R8, R8, 0x1, -R4 ;  /* 0x000000010808e824 */ /* 0x000fe400078e0a04 */
[----:B0-----:R-:W-:Y:S02]  /*26bd0*/  IMAD.MOV.U32 R10, RZ, RZ, R2 ;  /* 0x000000ffff0a7224 */ /* 0x001fe400078e0002 */
[----:B------:R-:W-:Y:S02]  /*26be0*/  IMAD.MOV R6, RZ, RZ, -R6 ;  /* 0x000000ffff067224 */ /* 0x000fe400078e0a06 */
[----:B-1----:R-:W-:Y:S02]  /*26bf0*/  IMAD.MOV.U32 R7, RZ, RZ, R8 ;  /* 0x000000ffff077224 */ /* 0x002fe400078e0008 */
[----:B------:R-:W-:Y:S02]  /*26c00*/  @!P3 IMAD.MOV R10, RZ, RZ, -R10 ;  /* 0x000000ffff0ab224 */ /* 0x000fe400078e0a0a */
[----:B------:R-:W-:-:S02]  /*26c10*/  IMAD R25, R4, R6, R25 ;  /* 0x0000000604197224 */ /* 0x000fc400078e0219 */
[----:B------:R-:W-:Y:S01]  /*26c20*/  @!P0 IMAD.MOV R7, RZ, RZ, -R7 ;  /* 0x000000ffff078224 */ /* 0x000fe200078e0a07 */
[----:B------:R-:W-:Y:S02]  /*26c30*/  ISETP.GE.AND P5, PT, R50, RZ, PT ;  /* 0x000000ff3200720c */ /* 0x000fe40003fa6270 */
[C---:B------:R-:W-:Y:S02]  /*26c40*/  ISETP.GT.U32.AND P6, PT, R4.reuse, R25, PT ;  /* 0x000000190400720c */ /* 0x040fe40003fc4070 */
[----:B------:R-:W-:-:S11]  /*26c50*/  ISETP.GT.U32.AND P3, PT, R4, R18, PT ;  /* 0x000000120400720c */ /* 0x000fd60003f64070 */
[--C-:B------:R-:W-:Y:S02]  /*26c60*/  @!P6 IMAD.IADD R25, R25, 0x1, -R4.reuse ;  /* 0x000000011919e824 */ /* 0x100fe400078e0a04 */
[----:B------:R-:W-:-:S03]  /*26c70*/  @!P3 IMAD.IADD R18, R18, 0x1, -R4 ;  /* 0x000000011212b824 */ /* 0x000fc600078e0a04 */
[----:B------:R-:W-:-:S13]  /*26c80*/  ISETP.GT.U32.AND P6, PT, R4, R25, PT ;  /* 0x000000190400720c */ /* 0x000fda0003fc4070 */
[----:B------:R-:W-:Y:S01]  /*26c90*/  @!P6 IMAD.IADD R25, R25, 0x1, -R4 ;  /* 0x000000011919e824 */ /* 0x000fe200078e0a04 */
[----:B---3--:R-:W-:Y:S02]  /*26ca0*/  IABS R5, R42 ;  /* 0x0000002a00057213 */ /* 0x008fe40000000000 */
[----:B------:R-:W-:Y:S02]  /*26cb0*/  ISETP.GE.AND P4, PT, R42, RZ, PT ;  /* 0x000000ff2a00720c */ /* 0x000fe40003f86270 */
[----:B------:R-:W3:Y:S04]  /*26cc0*/  LDL.LU R42, [R1+0xb14] ;  /* 0x000b1400012a7983 */ /* 0x000ee80000300800 */
[----:B------:R-:W3:Y:S01]  /*26cd0*/  LDL.LU R51, [R1+0xb18] ;  /* 0x000b180001337983 */ /* 0x000ee20000300800 */
[----:B------:R-:W-:Y:S01]  /*26ce0*/  IMAD.HI.U32 R16, R0, R5, RZ ;  /* 0x0000000500107227 */ /* 0x000fe200078e00ff */
[----:B------:R-:W-:-:S02]  /*26cf0*/  IABS R6, R48 ;  /* 0x0000003000067213 */ /* 0x000fc40000000000 */
[----:B------:R-:W3:Y:S01]  /*26d00*/  LDL.LU R50, [R1+0xb1c] ;  /* 0x000b1c0001327983 */ /* 0x000ee20000300800 */
[----:B------:R-:W-:-:S03]  /*26d10*/  IMAD.MOV R16, RZ, RZ, -R16 ;  /* 0x000000ffff107224 */ /* 0x000fc600078e0a10 */
[----:B------:R-:W-:Y:S01]  /*26d20*/  STL [R1+0x70], R10 ;  /* 0x0000700a01007387 */ /* 0x000fe20000100800 */
[----:B------:R-:W-:-:S03]  /*26d30*/  IMAD R5, R4, R16, R5 ;  /* 0x0000001004057224 */ /* 0x000fc600078e0205 */
[----:B------:R0:W-:Y:S01]  /*26d40*/  STL [R1+0x6c], R7 ;  /* 0x00006c0701007387 */ /* 0x0001e20000100800 */
[----:B------:R-:W-:-:S04]  /*26d50*/  IMAD.HI.U32 R16, R0, R6, RZ ;  /* 0x0000000600107227 */ /* 0x000fc800078e00ff */
[----:B0-----:R-:W-:Y:S02]  /*26d60*/  IMAD.MOV.U32 R7, RZ, RZ, R9 ;  /* 0x000000ffff077224 */ /* 0x001fe400078e0009 */
[----:B------:R-:W-:Y:S02]  /*26d70*/  IMAD.MOV R8, RZ, RZ, -R16 ;  /* 0x000000ffff087224 */ /* 0x000fe400078e0a10 */
[----:B------:R-:W-:Y:S01]  /*26d80*/  @!P2 IMAD.MOV R7, RZ, RZ, -R7 ;  /* 0x000000ffff07a224 */ /* 0x000fe200078e0a07 */
[----:B------:R-:W-:Y:S01]  /*26d90*/  ISETP.GE.AND P2, PT, R48, RZ, PT ;  /* 0x000000ff3000720c */ /* 0x000fe20003f46270 */
[C---:B------:R-:W-:Y:S01]  /*26da0*/  IMAD R6, R4.reuse, R8, R6 ;  /* 0x0000000804067224 */ /* 0x040fe200078e0206 */
[C---:B------:R-:W-:Y:S02]  /*26db0*/  ISETP.GT.U32.AND P0, PT, R4.reuse, R5, PT ;  /* 0x000000050400720c */ /* 0x040fe40003f04070 */
[----:B------:R0:W-:Y:S04]  /*26dc0*/  STL [R1+0x64], R7 ;  /* 0x0000640701007387 */ /* 0x0001e80000100800 */
[----:B------:R-:W3:Y:S01]  /*26dd0*/  LDL.LU R48, [R1+0x1d30] ;  /* 0x001d300001307983 */ /* 0x000ee20000300800 */
[----:B------:R-:W-:Y:S01]  /*26de0*/  ISETP.GT.U32.AND P3, PT, R4, R6, PT ;  /* 0x000000060400720c */ /* 0x000fe20003f64070 */
[----:B0-----:R-:W-:-:S05]  /*26df0*/  IMAD.MOV.U32 R7, RZ, RZ, R18 ;  /* 0x000000ffff077224 */ /* 0x001fca00078e0012 */
[----:B------:R-:W-:Y:S02]  /*26e00*/  @!P0 IMAD.IADD R5, R5, 0x1, -R4 ;  /* 0x0000000105058824 */ /* 0x000fe400078e0a04 */
[----:B------:R-:W-:-:S05]  /*26e10*/  @!P5 IMAD.MOV R7, RZ, RZ, -R7 ;  /* 0x000000ffff07d224 */ /* 0x000fca00078e0a07 */
[----:B------:R-:W-:Y:S01]  /*26e20*/  @!P3 IMAD.IADD R6, R6, 0x1, -R4 ;  /* 0x000000010606b824 */ /* 0x000fe200078e0a04 */
[----:B------:R-:W-:Y:S01]  /*26e30*/  ISETP.GT.U32.AND P3, PT, R4, R5, PT ;  /* 0x000000050400720c */ /* 0x000fe20003f64070 */
[----:B------:R0:W-:Y:S01]  /*26e40*/  STL [R1+0x60], R7 ;  /* 0x0000600701007387 */ /* 0x0001e20000100800 */
[----:B----4-:R-:W-:Y:S01]  /*26e50*/  IABS R30, R47 ;  /* 0x0000002f001e7213 */ /* 0x010fe20000000000 */
[----:B0-----:R-:W-:-:S04]  /*26e60*/  IMAD.MOV.U32 R7, RZ, RZ, R25 ;  /* 0x000000ffff077224 */ /* 0x001fc800078e0019 */
[----:B------:R-:W-:-:S06]  /*26e70*/  @!P1 IMAD.MOV R7, RZ, RZ, -R7 ;  /* 0x000000ffff079224 */ /* 0x000fcc00078e0a07 */
[----:B------:R-:W-:Y:S01]  /*26e80*/  @!P3 IMAD.IADD R5, R5, 0x1, -R4 ;  /* 0x000000010505b824 */ /* 0x000fe200078e0a04 */
[----:B------:R-:W-:Y:S01]  /*26e90*/  ISETP.GE.AND P3, PT, R47, RZ, PT ;  /* 0x000000ff2f00720c */ /* 0x000fe20003f66270 */
[----:B------:R0:W-:Y:S04]  /*26ea0*/  STL [R1+0x5c], R7 ;  /* 0x00005c0701007387 */ /* 0x0001e80000100800 */
[----:B------:R-:W4:Y:S01]  /*26eb0*/  LDL.LU R47, [R1+0x1d34] ;  /* 0x001d3400012f7983 */ /* 0x000f220000300800 */
[----:B--2---:R-:W-:-:S05]  /*26ec0*/  IABS R27, R32 ;  /* 0x00000020001b7213 */ /* 0x004fca0000000000 */
[----:B------:R-:W-:-:S04]  /*26ed0*/  IMAD.HI.U32 R2, R0, R27, RZ ;  /* 0x0000001b00027227 */ /* 0x000fc800078e00ff */
[----:B------:R-:W-:-:S04]  /*26ee0*/  IMAD.MOV R2, RZ, RZ, -R2 ;  /* 0x000000ffff027224 */ /* 0x000fc800078e0a02 */
[----:B------:R-:W-:Y:S02]  /*26ef0*/  IMAD R27, R4, R2, R27 ;  /* 0x00000002041b7224 */ /* 0x000fe400078e021b */
[----:B------:R-:W-:-:S03]  /*26f00*/  IMAD.HI.U32 R8, R0, R30, RZ ;  /* 0x0000001e00087227 */ /* 0x000fc600078e00ff */
[----:B------:R-:W-:Y:S01]  /*26f10*/  ISETP.GT.U32.AND P0, PT, R4, R27, PT ;  /* 0x0000001b0400720c */ /* 0x000fe20003f04070 */
[----:B------:R-:W-:-:S04]  /*26f20*/  IMAD.MOV R8, RZ, RZ, -R8 ;  /* 0x000000ffff087224 */ /* 0x000fc800078e0a08 */
[----:B------:R-:W-:Y:S01]  /*26f30*/  IMAD R30, R4, R8, R30 ;  /* 0x00000008041e7224 */ /* 0x000fe200078e021e */
[----:B------:R-:W-:Y:S02]  /*26f40*/  ISETP.GE.AND P6, PT, R32, RZ, PT ;  /* 0x000000ff2000720c */ /* 0x000fe40003fc6270 */
[----:B------:R-:W-:-:S05]  /*26f50*/  ISETP.GT.U32.AND P5, PT, R4, R6, PT ;  /* 0x000000060400720c */ /* 0x000fca0003fa4070 */
[----:B------:R-:W-:-:S05]  /*26f60*/  @!P0 IMAD.IADD R27, R27, 0x1, -R4 ;  /* 0x000000011b1b8824 */ /* 0x000fca00078e0a04 */
[----:B------:R-:W-:Y:S02]  /*26f70*/  ISETP.GT.U32.AND P0, PT, R4, R27, PT ;  /* 0x0000001b0400720c */ /* 0x000fe40003f04070 */
[----:B-----5:R-:W-:-:S05]  /*26f80*/  IABS R8, R49 ;  /* 0x0000003100087213 */ /* 0x020fca0000000000 */
[----:B------:R-:W-:-:S04]  /*26f90*/  IMAD.HI.U32 R32, R0, R8, RZ ;  /* 0x0000000800207227 */ /* 0x000fc800078e00ff */
[----:B------:R-:W-:-:S04]  /*26fa0*/  IMAD.MOV R32, RZ, RZ, -R32 ;  /* 0x000000ffff207224 */ /* 0x000fc800078e0a20 */
[C---:B------:R-:W-:Y:S01]  /*26fb0*/  IMAD R8, R4.reuse, R32, R8 ;  /* 0x0000002004087224 */ /* 0x040fe200078e0208 */
[----:B------:R-:W-:Y:S01]  /*26fc0*/  ISETP.GT.U32.AND P1, PT, R4, R30, PT ;  /* 0x0000001e0400720c */ /* 0x000fe20003f24070 */
[----:B------:R-:W-:-:S03]  /*26fd0*/  @!P5 IMAD.IADD R6, R6, 0x1, -R4 ;  /* 0x000000010606d824 */ /* 0x000fc600078e0a04 */
[----:B------:R-:W-:Y:S01]  /*26fe0*/  ISETP.GT.U32.AND P5, PT, R4, R8, PT ;  /* 0x000000080400720c */ /* 0x000fe20003fa4070 */
[----:B------:R-:W-:Y:S02]  /*26ff0*/  @!P0 IMAD.IADD R27, R27, 0x1, -R4 ;  /* 0x000000011b1b8824 */ /* 0x000fe400078e0a04 */
[----:B------:R-:W-:-:S06]  /*27000*/  @!P4 IMAD.MOV R5, RZ, RZ, -R5 ;  /* 0x000000ffff05c224 */ /* 0x000fcc00078e0a05 */
[--C-:B------:R-:W-:Y:S01]  /*27010*/  @!P1 IMAD.IADD R30, R30, 0x1, -R4.reuse ;  /* 0x000000011e1e9824 */ /* 0x100fe200078e0a04 */
[----:B------:R-:W-:Y:S01]  /*27020*/  STL [R1+0x58], R5 ;  /* 0x0000580501007387 */ /* 0x000fe20000100800 */
[----:B------:R-:W-:Y:S02]  /*27030*/  ISETP.GE.AND P1, PT, R49, RZ, PT ;  /* 0x000000ff3100720c */ /* 0x000fe40003f26270 */
[----:B------:R-:W-:Y:S01]  /*27040*/  @!P5 IMAD.IADD R8, R8, 0x1, -R4 ;  /* 0x000000010808d824 */ /* 0x000fe200078e0a04 */
[----:B------:R-:W-:Y:S01]  /*27050*/  ISETP.GT.U32.AND P4, PT, R4, R30, PT ;  /* 0x0000001e0400720c */ /* 0x000fe20003f84070 */
[----:B0-----:R-:W-:-:S04]  /*27060*/  IMAD.MOV.U32 R7, RZ, RZ, R6 ;  /* 0x000000ffff077224 */ /* 0x001fc800078e0006 */
[----:B------:R-:W-:Y:S02]  /*27070*/  @!P2 IMAD.MOV R7, RZ, RZ, -R7 ;  /* 0x000000ffff07a224 */ /* 0x000fe400078e0a07 */
[----:B------:R-:W-:-:S06]  /*27080*/  @!P6 IMAD.MOV R27, RZ, RZ, -R27 ;  /* 0x000000ffff1be224 */ /* 0x000fcc00078e0a1b */
[----:B------:R-:W-:Y:S01]  /*27090*/  @!P4 IMAD.IADD R30, R30, 0x1, -R4 ;  /* 0x000000011e1ec824 */ /* 0x000fe200078e0a04 */
[----:B---3--:R-:W-:-:S05]  /*270a0*/  IABS R16, R42 ;  /* 0x0000002a00107213 */ /* 0x008fca0000000000 */
[----:B------:R-:W-:-:S04]  /*270b0*/  IMAD.HI.U32 R18, R0, R16, RZ ;  /* 0x0000001000127227 */ /* 0x000fc800078e00ff */
[----:B------:R-:W-:-:S04]  /*270c0*/  IMAD.MOV R18, RZ, RZ, -R18 ;  /* 0x000000ffff127224 */ /* 0x000fc800078e0a12 */
[----:B------:R-:W-:-:S05]  /*270d0*/  IMAD R16, R4, R18, R16 ;  /* 0x0000001204107224 */ /* 0x000fca00078e0210 */
[----:B------:R-:W-:Y:S02]  /*270e0*/  ISETP.GT.U32.AND P0, PT, R4, R16, PT ;  /* 0x000000100400720c */ /* 0x000fe40003f04070 */
[----:B------:R-:W-:Y:S02]  /*270f0*/  IABS R2, R51 ;  /* 0x0000003300027213 */ /* 0x000fe40000000000 */
[----:B------:R-:W-:Y:S02]  /*27100*/  ISETP.GE.AND P5, PT, R42, RZ, PT ;  /* 0x000000ff2a00720c */ /* 0x000fe40003fa6270 */
[----:B------:R-:W2:Y:S01]  /*27110*/  LDL.LU R42, [R1+0x1d38] ;  /* 0x001d3800012a7983 */ /* 0x000ea20000300800 */
[----:B------:R-:W-:-:S03]  /*27120*/  IMAD.HI.U32 R25, R0, R2, RZ ;  /* 0x0000000200197227 */ /* 0x000fc600078e00ff */
[----:B------:R-:W3:Y:S01]  /*27130*/  LDL.LU R49, [R1+0x1d3c] ;  /* 0x001d3c0001317983 */ /* 0x000ee20000300800 */
[----:B------:R-:W-:Y:S02]  /*27140*/  IMAD.MOV R25, RZ, RZ, -R25 ;  /* 0x000000ffff197224 */ /* 0x000fe400078e0a19 */
[----:B------:R-:W-:Y:S01]  /*27150*/  @!P0 IMAD.IADD R16, R16, 0x1, -R4 ;  /* 0x0000000110108824 */ /* 0x000fe200078e0a04 */
[C---:B------:R-:W-:Y:S01]  /*27160*/  ISETP.GT.U32.AND P0, PT, R4.reuse, R8, PT ;  /* 0x000000080400720c */ /* 0x040fe20003f04070 */
[----:B------:R-:W-:Y:S01]  /*27170*/  IMAD R2, R4, R25, R2 ;  /* 0x0000001904027224 */ /* 0x000fe200078e0202 */
[----:B------:R0:W-:Y:S01]  /*27180*/  STL [R1+0x54], R7 ;  /* 0x0000540701007387 */ /* 0x0001e20000100800 */
[----:B------:R-:W-:-:S03]  /*27190*/  ISETP.GE.AND P6, PT, R51, RZ, PT ;  /* 0x000000ff3300720c */ /* 0x000fc60003fc6270 */
[----:B------:R-:W-:Y:S01]  /*271a0*/  ISETP.GT.U32.AND P4, PT, R4, R2, PT ;  /* 0x000000020400720c */ /* 0x000fe20003f84070 */
[----:B------:R-:W5:Y:S06]  /*271b0*/  LDL.LU R51, [R1+0x1d40] ;  /* 0x001d400001337983 */ /* 0x000f6c0000300800 */
[----:B------:R-:W-:-:S04]  /*271c0*/  @!P0 IMAD.IADD R8, R8, 0x1, -R4 ;  /* 0x0000000108088824 */ /* 0x000fc800078e0a04 */
[----:B0-----:R-:W-:Y:S01]  /*271d0*/  IMAD.MOV.U32 R7, RZ, RZ, R8 ;  /* 0x000000ffff077224 */ /* 0x001fe200078e0008 */
[----:B------:R-:W-:Y:S01]  /*271e0*/  IABS R5, R48 ;  /* 0x0000003000057213 */ /* 0x000fe20000000000 */
[----:B------:R-:W-:Y:S02]  /*271f0*/  @!P4 IMAD.IADD R2, R2, 0x1, -R4 ;  /* 0x000000010202c824 */ /* 0x000fe400078e0a04 */
[----:B------:R-:W-:Y:S01]  /*27200*/  @!P1 IMAD.MOV R7, RZ, RZ, -R7 ;  /* 0x000000ffff079224 */ /* 0x000fe200078e0a07 */
[----:B------:R-:W-:Y:S02]  /*27210*/  ISETP.GE.AND P4, PT, R48, RZ, PT ;  /* 0x000000ff3000720c */ /* 0x000fe40003f86270 */
[----:B------:R-:W5:Y:S01]  /*27220*/  LDL.LU R48, [R1+0x1d44] ;  /* 0x001d440001307983 */ /* 0x000f620000300800 */
[----:B------:R-:W-:Y:S02]  /*27230*/  IABS R9, R50 ;  /* 0x0000003200097213 */ /* 0x000fe40000000000 */
[----:B------:R-:W-:Y:S01]  /*27240*/  ISETP.GE.AND P0, PT, R50, RZ, PT ;  /* 0x000000ff3200720c */ /* 0x000fe20003f06270 */
[----:B------:R0:W-:Y:S04]  /*27250*/  STL [R1+0x48], R7 ;  /* 0x0000480701007387 */ /* 0x0001e80000100800 */
[----:B------:R-:W5:Y:S01]  /*27260*/  LDL.LU R50, [R1+0x1d48] ;  /* 0x001d480001327983 */ /* 0x000f620000300800 */
[----:B------:R-:W-:Y:S01]  /*27270*/  ISETP.GT.U32.AND P2, PT, R4, R16, PT ;  /* 0x000000100400720c */ /* 0x000fe20003f44070 */
[----:B------:R-:W-:-:S04]  /*27280*/  IMAD.HI.U32 R6, R0, R5, RZ ;  /* 0x0000000500067227 */ /* 0x000fc800078e00ff */
[----:B------:R-:W-:-:S08]  /*27290*/  IMAD.MOV R6, RZ, RZ, -R6 ;  /* 0x000000ffff067224 */ /* 0x000fd000078e0a06 */
[----:B------:R-:W-:-:S04]  /*272a0*/  @!P2 IMAD.IADD R16, R16, 0x1, -R4 ;  /* 0x000000011010a824 */ /* 0x000fc800078e0a04 */
[----:B0-----:R-:W-:Y:S02]  /*272b0*/  IMAD.MOV.U32 R7, RZ, RZ, R16 ;  /* 0x000000ffff077224 */ /* 0x001fe400078e0010 */
[----:B------:R-:W-:Y:S01]  /*272c0*/  IMAD R5, R4, R6, R5 ;  /* 0x0000000604057224 */ /* 0x000fe200078e0205 */
[----:B----4-:R-:W-:Y:S01]  /*272d0*/  IABS R6, R47 ;  /* 0x0000002f00067213 */ /* 0x010fe20000000000 */
[----:B------:R-:W-:Y:S01]  /*272e0*/  @!P5 IMAD.MOV R7, RZ, RZ, -R7 ;  /* 0x000000ffff07d224 */ /* 0x000fe200078e0a07 */
[----:B------:R-:W-:Y:S02]  /*272f0*/  ISETP.GE.AND P5, PT, R47, RZ, PT ;  /* 0x000000ff2f00720c */ /* 0x000fe40003fa6270 */
[----:B------:R-:W4:Y:S01]  /*27300*/  LDL.LU R47, [R1+0x1d4c] ;  /* 0x001d4c00012f7983 */ /* 0x000f220000300800 */
[----:B------:R-:W-:-:S04]  /*27310*/  IMAD.HI.U32 R18, R0, R9, RZ ;  /* 0x0000000900127227 */ /* 0x000fc800078e00ff */
[----:B------:R-:W-:-:S04]  /*27320*/  IMAD.MOV R18, RZ, RZ, -R18 ;  /* 0x000000ffff127224 */ /* 0x000fc800078e0a12 */
[----:B------:R-:W-:Y:S02]  /*27330*/  IMAD R9, R4, R18, R9 ;  /* 0x0000001204097224 */ /* 0x000fe400078e0209 */
[----:B------:R-:W-:-:S03]  /*27340*/  @!P3 IMAD.MOV R30, RZ, RZ, -R30 ;  /* 0x000000ffff1eb224 */ /* 0x000fc600078e0a1e */
[----:B------:R-:W-:Y:S01]  /*27350*/  ISETP.GT.U32.AND P3, PT, R4, R9, PT ;  /* 0x000000090400720c */ /* 0x000fe20003f64070 */
[----:B------:R-:W-:Y:S01]  /*27360*/  IMAD.HI.U32 R8, R0, R6, RZ ;  /* 0x0000000600087227 */ /* 0x000fe200078e00ff */
[----:B------:R-:W-:-:S03]  /*27370*/  ISETP.GT.U32.AND P2, PT, R4, R5, PT ;  /* 0x000000050400720c */ /* 0x000fc60003f44070 */
[----:B------:R-:W-:-:S08]  /*27380*/  IMAD.MOV R8, RZ, RZ, -R8 ;  /* 0x000000ffff087224 */ /* 0x000fd000078e0a08 */
[----:B------:R-:W-:Y:S01]  /*27390*/  @!P3 IMAD.IADD R9, R9, 0x1, -R4 ;  /* 0x000000010909b824 */ /* 0x000fe200078e0a04 */
[C---:B------:R-:W-:Y:S01]  /*273a0*/  ISETP.GT.U32.AND P3, PT, R4.reuse, R2, PT ;  /* 0x000000020400720c */ /* 0x040fe20003f64070 */
[----:B------:R-:W-:-:S03]  /*273b0*/  IMAD R6, R4, R8, R6 ;  /* 0x0000000804067224 */ /* 0x000fc600078e0206 */
[----:B------:R-:W-:Y:S01]  /*273c0*/  ISETP.GT.U32.AND P1, PT, R4, R9, PT ;  /* 0x000000090400720c */ /* 0x000fe20003f24070 */
[----:B------:R0:W-:Y:S04]  /*273d0*/  STL [R1+0x4c], R7 ;  /* 0x00004c0701007387 */ /* 0x0001e80000100800 */
[----:B------:R-:W4:Y:S04]  /*273e0*/  LDL.LU R52, [R1+0x1d50] ;  /* 0x001d500001347983 */ /* 0x000f280000300800 */
[----:B------:R-:W-:Y:S01]  /*273f0*/  @!P3 IMAD.IADD R2, R2, 0x1, -R4 ;  /* 0x000000010202b824 */ /* 0x000fe200078e0a04 */
[----:B------:R-:W-:-:S03]  /*27400*/  ISETP.GT.U32.AND P3, PT, R4, R6, PT ;  /* 0x000000060400720c */ /* 0x000fc60003f64070 */
[----:B0-----:R-:W-:Y:S02]  /*27410*/  IMAD.MOV.U32 R7, RZ, RZ, R2 ;  /* 0x000000ffff077224 */ /* 0x001fe400078e0002 */
[--C-:B------:R-:W-:Y:S02]  /*27420*/  @!P2 IMAD.IADD R5, R5, 0x1, -R4.reuse ;  /* 0x000000010505a824 */ /* 0x100fe400078e0a04 */
[----:B------:R-:W-:Y:S02]  /*27430*/  @!P6 IMAD.MOV R7, RZ, RZ, -R7 ;  /* 0x000000ffff07e224 */ /* 0x000fe400078e0a07 */
[--C-:B------:R-:W-:Y:S01]  /*27440*/  @!P1 IMAD.IADD R9, R9, 0x1, -R4.reuse ;  /* 0x0000000109099824 */ /* 0x100fe200078e0a04 */
[----:B------:R-:W-:Y:S02]  /*27450*/  ISETP.GT.U32.AND P2, PT, R4, R5, PT ;  /* 0x000000050400720c */ /* 0x000fe40003f44070 */
[----:B------:R0:W-:Y:S01]  /*27460*/  STL [R1+0x38], R7 ;  /* 0x0000380701007387 */ /* 0x0001e20000100800 */
[----:B------:R-:W-:-:S02]  /*27470*/  @!P3 IMAD.IADD R6, R6, 0x1, -R4 ;  /* 0x000000010606b824 */ /* 0x000fc400078e0a04 */
[----:B0-----:R-:W-:-:S03]  /*27480*/  IMAD.MOV.U32 R7, RZ, RZ, R9 ;  /* 0x000000ffff077224 */ /* 0x001fc600078e0009 */
[----:B------:R-:W-:Y:S01]  /*27490*/  ISETP.GT.U32.AND P6, PT, R4, R6, PT ;  /* 0x000000060400720c */ /* 0x000fe20003fc4070 */
[----:B------:R-:W-:-:S04]  /*274a0*/  @!P0 IMAD.MOV R7, RZ, RZ, -R7 ;  /* 0x000000ffff078224 */ /* 0x000fc800078e0a07 */
[----:B------:R-:W-:-:S04]  /*274b0*/  @!P2 IMAD.IADD R5, R5, 0x1, -R4 ;  /* 0x000000010505a824 */ /* 0x000fc800078e0a04 */
[----:B------:R-:W-:-:S04]  /*274c0*/  @!P4 IMAD.MOV R5, RZ, RZ, -R5 ;  /* 0x000000ffff05c224 */ /* 0x000fc800078e0a05 */
[----:B------:R-:W-:Y:S01]  /*274d0*/  @!P6 IMAD.IADD R6, R6, 0x1, -R4 ;  /* 0x000000010606e824 */ /* 0x000fe200078e0a04 */
[----:B--2---:R-:W-:Y:S02]  /*274e0*/  IABS R18, R42 ;  /* 0x0000002a00127213 */ /* 0x004fe40000000000 */
[----:B---3--:R-:W-:-:S03]  /*274f0*/  IABS R32, R49 ;  /* 0x0000003100207213 */ /* 0x008fc60000000000 */
[----:B------:R-:W-:-:S04]  /*27500*/  IMAD.HI.U32 R8, R0, R18, RZ ;  /* 0x0000001200087227 */ /* 0x000fc800078e00ff */
[----:B------:R-:W-:-:S04]  /*27510*/  IMAD.HI.U32 R16, R0, R32, RZ ;  /* 0x0000002000107227 */ /* 0x000fc800078e00ff */
[----:B------:R-:W-:Y:S02]  /*27520*/  IMAD.MOV R8, RZ, RZ, -R8 ;  /* 0x000000ffff087224 */ /* 0x000fe400078e0a08 */
[----:B------:R-:W-:Y:S02]  /*27530*/  IMAD.MOV R16, RZ, RZ, -R16 ;  /* 0x000000ffff107224 */ /* 0x000fe400078e0a10 */
[C---:B------:R-:W-:Y:S02]  /*27540*/  IMAD R18, R4.reuse, R8, R18 ;  /* 0x0000000804127224 */ /* 0x040fe400078e0212 */
[----:B------:R-:W-:Y:S01]  /*27550*/  IMAD R32, R4, R16, R32 ;  /* 0x0000001004207224 */ /* 0x000fe200078e0220 */
[----:B------:R-:W-:Y:S02]  /*27560*/  ISETP.GE.AND P1, PT, R42, RZ, PT ;  /* 0x000000ff2a00720c */ /* 0x000fe40003f26270 */
[----:B------:R-:W-:Y:S02]  /*27570*/  ISETP.GT.U32.AND P3, PT, R4, R18, PT ;  /* 0x000000120400720c */ /* 0x000fe40003f64070 */
[----:B-----5:R-:W-:-:S02]  /*27580*/  IABS R42, R51 ;  /* 0x00000033002a7213 */ /* 0x020fc40000000000 */
[----:B------:R-:W-:-:S03]  /*27590*/  ISETP.GT.U32.AND P0, PT, R4, R32, PT ;  /* 0x000000200400720c */ /* 0x000fc60003f04070 */
[----:B------:R-:W-:-:S04]  /*275a0*/  IMAD.HI.U32 R2, R0, R42, RZ ;  /* 0x0000002a00027227 */ /* 0x000fc800078e00ff */
[----:B------:R-:W-:Y:S01]  /*275b0*/  IMAD.MOV R2, RZ, RZ, -R2 ;  /* 0x000000ffff027224 */ /* 0x000fe200078e0a02 */
[----:B------:R-:W-:Y:S01]  /*275c0*/  IABS R8, R48 ;  /* 0x0000003000087213 */ /* 0x000fe20000000000 */
[----:B------:R-:W-:Y:S01]  /*275d0*/  @!P3 IMAD.IADD R18, R18, 0x1, -R4 ;  /* 0x000000011212b824 */ /* 0x000fe200078e0a04 */
[----:B------:R-:W-:Y:S01]  /*275e0*/  ISETP.GE.AND P2, PT, R49, RZ, PT ;  /* 0x000000ff3100720c */ /* 0x000fe20003f46270 */
[----:B------:R-:W-:Y:S01]  /*275f0*/  IMAD R42, R4, R2, R42 ;  /* 0x00000002042a7224 */ /* 0x000fe200078e022a */
[----:B------:R-:W2:Y:S01]  /*27600*/  LDL.LU R49, [R1+0x1d54] ;  /* 0x001d540001317983 */ /* 0x000ea20000300800 */
[----:B------:R-:W-:Y:S01]  /*27610*/  @!P0 IMAD.IADD R32, R32, 0x1, -R4 ;  /* 0x0000000120208824 */ /* 0x000fe200078e0a04 */
[----:B------:R-:W-:Y:S02]  /*27620*/  IABS R2, R50 ;  /* 0x0000003200027213 */ /* 0x000fe40000000000 */
[----:B------:R0:W-:Y:S01]  /*27630*/  STL [R1+0x40], R7 ;  /* 0x0000400701007387 */ /* 0x0001e20000100800 */
[----:B------:R-:W-:-:S02]  /*27640*/  ISETP.GT.U32.AND P3, PT, R4, R18, PT ;  /* 0x000000120400720c */ /* 0x000fc40003f64070 */
[----:B------:R-:W-:Y:S01]  /*27650*/  ISETP.GT.U32.AND P0, PT, R4, R32, PT ;  /* 0x000000200400720c */ /* 0x000fe20003f04070 */
[----:B------:R1:W-:Y:S01]  /*27660*/  STL [R1+0x44], R5 ;  /* 0x0000440501007387 */ /* 0x0003e20000100800 */
[----:B0-----:R-:W-:Y:S02]  /*27670*/  IMAD.MOV.U32 R7, RZ, RZ, R6 ;  /* 0x000000ffff077224 */ /* 0x001fe400078e0006 */
[----:B------:R-:W-:-:S04]  /*27680*/  IMAD.HI.U32 R6, R0, R2, RZ ;  /* 0x0000000200067227 */ /* 0x000fc800078e00ff */
[----:B-1----:R-:W-:-:S04]  /*27690*/  IMAD.HI.U32 R5, R0, R8, RZ ;  /* 0x0000000800057227 */ /* 0x002fc800078e00ff */
[----:B------:R-:W-:Y:S02]  /*276a0*/  IMAD.MOV R5, RZ, RZ, -R5 ;  /* 0x000000ffff057224 */ /* 0x000fe400078e0a05 */
[----:B------:R-:W-:Y:S02]  /*276b0*/  IMAD.MOV R6, RZ, RZ, -R6 ;  /* 0x000000ffff067224 */ /* 0x000fe400078e0a06 */
[C---:B------:R-:W-:Y:S02]  /*276c0*/  IMAD R8, R4.reuse, R5, R8 ;  /* 0x0000000504087224 */ /* 0x040fe400078e0208 */
[----:B------:R-:W-:Y:S02]  /*276d0*/  @!P5 IMAD.MOV R7, RZ, RZ, -R7 ;  /* 0x000000ffff07d224 */ /* 0x000fe400078e0a07 */
[----:B------:R-:W-:Y:S01]  /*276e0*/  IMAD R2, R4, R6, R2 ;  /* 0x0000000604027224 */ /* 0x000fe200078e0202 */
[----:B------:R-:W-:Y:S01]  /*276f0*/  ISETP.GE.AND P5, PT, R48, RZ, PT ;  /* 0x000000ff3000720c */ /* 0x000fe20003fa6270 */
[--C-:B------:R-:W-:Y:S01]  /*27700*/  @!P3 IMAD.IADD R18, R18, 0x1, -R4.reuse ;  /* 0x000000011212b824 */ /* 0x100fe200078e0a04 */
[----:B------:R-:W3:Y:S01]  /*27710*/  LDL.LU R48, [R1+0x1d58] ;  /* 0x001d580001307983 */ /* 0x000ee20000300800 */
[----:B------:R-:W-:Y:S01]  /*27720*/  ISETP.GT.U32.AND P3, PT, R4, R8, PT ;  /* 0x000000080400720c */ /* 0x000fe20003f64070 */
[----:B------:R-:W-:Y:S01]  /*27730*/  @!P0 IMAD.IADD R32, R32, 0x1, -R4 ;  /* 0x0000000120208824 */ /* 0x000fe200078e0a04 */
[----:B------:R-:W-:Y:S01]  /*27740*/  ISETP.GE.AND P4, PT, R51, RZ, PT ;  /* 0x000000ff3300720c */ /* 0x000fe20003f86270 */
[----:B------:R0:W-:Y:S01]  /*27750*/  STL [R1+0x3c], R7 ;  /* 0x00003c0701007387 */ /* 0x0001e20000100800 */
[----:B------:R-:W-:-:S03]  /*27760*/  ISETP.GT.U32.AND P0, PT, R4, R2, PT ;  /* 0x000000020400720c */ /* 0x000fc60003f04070 */
[----:B------:R-:W5:Y:S01]  /*27770*/  LDL.LU R51, [R1+0x1d5c] ;  /* 0x001d5c0001337983 */ /* 0x000f620000300800 */
[----:B0-----:R-:W-:-:S04]  /*27780*/  IMAD.MOV.U32 R7, RZ, RZ, R18 ;  /* 0x000000ffff077224 */ /* 0x001fc800078e0012 */
[----:B------:R-:W-:Y:S02]  /*27790*/  @!P1 IMAD.MOV R7, RZ, RZ, -R7 ;  /* 0x000000ffff079224 */ /* 0x000fe400078e0a07 */
[--C-:B------:R-:W-:Y:S01]  /*277a0*/  @!P3 IMAD.IADD R8, R8, 0x1, -R4.reuse ;  /* 0x000000010808b824 */ /* 0x100fe200078e0a04 */
[----:B------:R-:W-:Y:S02]  /*277b0*/  ISETP.GE.AND P3, PT, R50, RZ, PT ;  /* 0x000000ff3200720c */ /* 0x000fe40003f66270 */
[----:B------:R-:W-:Y:S01]  /*277c0*/  @!P0 IMAD.IADD R2, R2, 0x1, -R4 ;  /* 0x0000000102028824 */ /* 0x000fe200078e0a04 */
[----:B------:R0:W-:Y:S01]  /*277d0*/  STL [R1+0x34], R7 ;  /* 0x0000340701007387 */ /* 0x0001e20000100800 */
[----:B----4-:R-:W-:Y:S02]  /*277e0*/  IABS R9, R47 ;  /* 0x0000002f00097213 */ /* 0x010fe40000000000 */
[----:B------:R-:W-:Y:S01]  /*277f0*/  ISETP.GE.AND P0, PT, R47, RZ, PT ;  /* 0x000000ff2f00720c */ /* 0x000fe20003f06270 */
[----:B------:R-:W4:Y:S04]  /*27800*/  LDL.LU R50, [R1+0x1d60] ;  /* 0x001d600001327983 */ /* 0x000f280000300800 */
[----:B------:R-:W4:Y:S01]  /*27810*/  LDL.LU R47, [R1+0x1d64] ;  /* 0x001d6400012f7983 */ /* 0x000f220000300800 */
[----:B------:R-:W-:Y:S01]  /*27820*/  ISETP.GT.U32.AND P6, PT, R4, R42, PT ;  /* 0x0000002a0400720c */ /* 0x000fe20003fc4070 */
[----:B------:R-:W-:Y:S01]  /*27830*/  IMAD.HI.U32 R5, R0, R9, RZ ;  /* 0x0000000900057227 */ /* 0x000fe200078e00ff */
[----:B------:R-:W-:-:S11]  /*27840*/  IABS R16, R52 ;  /* 0x0000003400107213 */ /* 0x000fd60000000000 */
[----:B------:R-:W-:-:S05]  /*27850*/  @!P6 IMAD.IADD R42, R42, 0x1, -R4 ;  /* 0x000000012a2ae824 */ /* 0x000fca00078e0a04 */
[C---:B------:R-:W-:Y:S01]  /*27860*/  ISETP.GT.U32.AND P6, PT, R4.reuse, R42, PT ;  /* 0x0000002a0400720c */ /* 0x040fe20003fc4070 */
[----:B------:R-:W-:Y:S01]  /*27870*/  IMAD.MOV R5, RZ, RZ, -R5 ;  /* 0x000000ffff057224 */ /* 0x000fe200078e0a05 */
[----:B------:R-:W-:-:S03]  /*27880*/  ISETP.GT.U32.AND P1, PT, R4, R8, PT ;  /* 0x000000080400720c */ /* 0x000fc60003f24070 */
[----:B------:R-:W-:Y:S02]  /*27890*/  IMAD R9, R4, R5, R9 ;  /* 0x0000000504097224 */ /* 0x000fe400078e0209 */
[----:B------:R-:W-:-:S04]  /*278a0*/  IMAD.HI.U32 R5, R0, R16, RZ ;  /* 0x0000001000057227 */ /* 0x000fc800078e00ff */
[----:B------:R-:W-:Y:S02]  /*278b0*/  IMAD.MOV R5, RZ, RZ, -R5 ;  /* 0x000000ffff057224 */ /* 0x000fe400078e0a05 */
[----:B------:R-:W-:Y:S01]  /*278c0*/  @!P6 IMAD.IADD R42, R42, 0x1, -R4 ;  /* 0x000000012a2ae824 */ /* 0x000fe200078e0a04 */
[C---:B------:R-:W-:Y:S01]  /*278d0*/  ISETP.GT.U32.AND P6, PT, R4.reuse, R9, PT ;  /* 0x000000090400720c */ /* 0x040fe20003fc4070 */
[----:B------:R-:W-:Y:S02]  /*278e0*/  IMAD R16, R4, R5, R16 ;  /* 0x0000000504107224 */ /* 0x000fe400078e0210 */
[----:B------:R-:W-:-:S03]  /*278f0*/  @!P1 IMAD.IADD R8, R8, 0x1, -R4 ;  /* 0x0000000108089824 */ /* 0x000fc600078e0a04 */
[----:B------:R-:W-:Y:S01]  /*27900*/  ISETP.GT.U32.AND P1, PT, R4, R16, PT ;  /* 0x000000100400720c */ /* 0x000fe20003f24070 */
[----:B------:R-:W-:-:S06]  /*27910*/  @!P2 IMAD.MOV R32, RZ, RZ, -R32 ;  /* 0x000000ffff20a224 */ /* 0x000fcc00078e0a20 */
[----:B------:R-:W-:Y:S01]  /*27920*/  @!P6 IMAD.IADD R9, R9, 0x1, -R4 ;  /* 0x000000010909e824 */ /* 0x000fe200078e0a04 */
[----:B------:R-:W-:-:S04]  /*27930*/  ISETP.GT.U32.AND P6, PT, R4, R2, PT ;  /* 0x000000020400720c */ /* 0x000fc80003fc4070 */
[----:B------:R-:W-:Y:S01]  /*27940*/  ISETP.GT.U32.AND P2, PT, R4, R9, PT ;  /* 0x000000090400720c */ /* 0x000fe20003f44070 */
[----:B------:R-:W-:Y:S02]  /*27950*/  @!P1 IMAD.IADD R16, R16, 0x1, -R4 ;  /* 0x0000000110109824 */ /* 0x000fe400078e0a04 */
[----:B0-----:R-:W-:-:S03]  /*27960*/  IMAD.MOV.U32 R7, RZ, RZ, R8 ;  /* 0x000000ffff077224 */ /* 0x001fc600078e0008 */
[----:B------:R-:W-:Y:S01]  /*27970*/  ISETP.GT.U32.AND P1, PT, R4, R16, PT ;  /* 0x000000100400720c */ /* 0x000fe20003f24070 */
[----:B------:R-:W-:Y:S02]  /*27980*/  @!P5 IMAD.MOV R7, RZ, RZ, -R7 ;  /* 0x000000ffff07d224 */ /* 0x000fe400078e0a07 */
[----:B------:R-:W-:-:S04]  /*27990*/  @!P6 IMAD.IADD R2, R2, 0x1, -R4 ;  /* 0x000000010202e824 */ /* 0x000fc800078e0a04 */
[----:B------:R-:W-:Y:S01]  /*279a0*/  @!P2 IMAD.IADD R9, R9, 0x1, -R4 ;  /* 0x000000010909a824 */ /* 0x000fe200078e0a04 */
[----:B------:R0:W-:Y:S01]  /*279b0*/  STL [R1+0x30], R7 ;  /* 0x0000300701007387 */ /* 0x0001e20000100800 */
[----:B------:R-:W-:Y:S01]  /*279c0*/  IMAD.MOV.U32 R10, RZ, RZ, R2 ;  /* 0x000000ffff0a7224 */ /* 0x000fe200078e0002 */
[----:B------:R-:W-:-:S03]  /*279d0*/  ISETP.GE.AND P5, PT, R52, RZ, PT ;  /* 0x000000ff3400720c */ /* 0x000fc60003fa6270 */
[----:B------:R-:W-:Y:S02]  /*279e0*/  @!P3 IMAD.MOV R10, RZ, RZ, -R10 ;  /* 0x000000ffff0ab224 */ /* 0x000fe400078e0a0a */
[----:B0-----:R-:W-:Y:S02]  /*279f0*/  IMAD.MOV.U32 R7, RZ, RZ, R9 ;  /* 0x000000ffff077224 */ /* 0x001fe400078e0009 */
[----:B------:R-:W-:Y:S02]  /*27a00*/  @!P1 IMAD.IADD R16, R16, 0x1, -R4 ;  /* 0x0000000110109824 */ /* 0x000fe400078e0a04 */
[----:B------:R-:W-:Y:S01]  /*27a10*/  @!P0 IMAD.MOV R7, RZ, RZ, -R7 ;  /* 0x000000ffff078224 */ /* 0x000fe200078e0a07 */
[----:B--2---:R-:W-:-:S05]  /*27a20*/  IABS R6, R49 ;  /* 0x0000003100067213 */ /* 0x004fca0000000000 */
[----:B------:R-:W-:-:S04]  /*27a30*/  IMAD.HI.U32 R18, R0, R6, RZ ;  /* 0x0000000600127227 */ /* 0x000fc800078e00ff */
[----:B------:R-:W-:Y:S01]  /*27a40*/  IMAD.MOV R18, RZ, RZ, -R18 ;  /* 0x000000ffff127224 */ /* 0x000fe200078e0a12 */
[----:B------:R-:W-:Y:S02]  /*27a50*/  ISETP.GE.AND P6, PT, R49, RZ, PT ;  /* 0x000000ff3100720c */ /* 0x000fe40003fc6270 */
[----:B------:R-:W2:Y:S01]  /*27a60*/  LDL.LU R49, [R1+0x1d68] ;  /* 0x001d680001317983 */ /* 0x000ea20000300800 */
[----:B------:R-:W-:Y:S01]  /*27a70*/  IMAD R6, R4, R18, R6 ;  /* 0x0000001204067224 */ /* 0x000fe200078e0206 */
[----:B---3--:R-:W-:Y:S02]  /*27a80*/  IABS R5, R48 ;  /* 0x0000003000057213 */ /* 0x008fe40000000000 */
[----:B------:R-:W-:Y:S02]  /*27a90*/  ISETP.GE.AND P2, PT, R48, RZ, PT ;  /* 0x000000ff3000720c */ /* 0x000fe40003f46270 */
[----:B------:R-:W3:Y:S01]  /*27aa0*/  LDL.LU R48, [R1+0x1d6c] ;  /* 0x001d6c0001307983 */ /* 0x000ee20000300800 */
[----:B-----5:R-:W-:-:S03]  /*27ab0*/  IABS R18, R51 ;  /* 0x0000003300127213 */ /* 0x020fc60000000000 */
[----:B------:R-:W-:Y:S01]  /*27ac0*/  STL [R1+0x2c], R10 ;  /* 0x00002c0a01007387 */ /* 0x000fe20000100800 */
[----:B------:R-:W-:-:S03]  /*27ad0*/  IMAD.HI.U32 R8, R0, R5, RZ ;  /* 0x0000000500087227 */ /* 0x000fc600078e00ff */
[----:B------:R0:W-:Y:S01]  /*27ae0*/  STL [R1+0x28], R7 ;  /* 0x0000280701007387 */ /* 0x0001e20000100800 */
[----:B------:R-:W-:-:S04]  /*27af0*/  IMAD.HI.U32 R2, R0, R18, RZ ;  /* 0x0000001200027227 */ /* 0x000fc800078e00ff */
[----:B------:R-:W-:Y:S02]  /*27b00*/  IMAD.MOV R2, RZ, RZ, -R2 ;  /* 0x000000ffff027224 */ /* 0x000fe400078e0a02 */
[----:B0-----:R-:W-:Y:S02]  /*27b10*/  IMAD.MOV.U32 R7, RZ, RZ, R16 ;  /* 0x000000ffff077224 */ /* 0x001fe400078e0010 */
[----:B------:R-:W-:Y:S02]  /*27b20*/  IMAD.MOV R8, RZ, RZ, -R8 ;  /* 0x000000ffff087224 */ /* 0x000fe400078e0a08 */
[----:B------:R-:W-:Y:S02]  /*27b30*/  @!P5 IMAD.MOV R7, RZ, RZ, -R7 ;  /* 0x000000ffff07d224 */ /* 0x000fe400078e0a07 */
[----:B------:R-:W-:Y:S01]  /*27b40*/  IMAD R18, R4, R2, R18 ;  /* 0x0000000204127224 */ /* 0x000fe200078e0212 */
[----:B----4-:R-:W-:Y:S01]  /*27b50*/  ISETP.GE.AND P1, PT, R50, RZ, PT ;  /* 0x000000ff3200720c */ /* 0x010fe20003f26270 */
[----:B------:R-:W-:Y:S01]  /*27b60*/  IMAD R5, R4, R8, R5 ;  /* 0x0000000804057224 */ /* 0x000fe200078e0205 */
[----:B------:R-:W-:Y:S01]  /*27b70*/  IABS R2, R47 ;  /* 0x0000002f00027213 */ /* 0x000fe20000000000 */
[----:B------:R-:W-:Y:S01]  /*27b80*/  STL [R1+0x20], R7 ;  /* 0x0000200701007387 */ /* 0x000fe20000100800 */
[----:B------:R-:W-:-:S02]  /*27b90*/  ISETP.GE.AND P5, PT, R47, RZ, PT ;  /* 0x000000ff2f00720c */ /* 0x000fc40003fa6270 */
[----:B------:R-:W-:Y:S01]  /*27ba0*/  IABS R8, R50 ;  /* 0x0000003200087213 */ /* 0x000fe20000000000 */
[----:B------:R-:W4:Y:S04]  /*27bb0*/  LDL.LU R47, [R1+0x1d70] ;  /* 0x001d7000012f7983 */ /* 0x000f280000300800 */
[----:B------:R-:W5:Y:S01]  /*27bc0*/  LDL.LU R50, [R1+0x1d74] ;  /* 0x001d740001327983 */ /* 0x000f620000300800 */
[----:B------:R-:W-:Y:S01]  /*27bd0*/  @!P4 IMAD.MOV R42, RZ, RZ, -R42 ;  /* 0x000000ffff2ac224 */ /* 0x000fe200078e0a2a */
[C---:B------:R-:W-:Y:S02]  /*27be0*/  ISETP.GT.U32.AND P4, PT, R4.reuse, R6, PT ;  /* 0x000000060400720c */ /* 0x040fe40003f84070 */
[----:B------:R-:W-:-:S11]  /*27bf0*/  ISETP.GT.U32.AND P3, PT, R4, R5, PT ;  /* 0x000000050400720c */ /* 0x000fd60003f64070 */
[--C-:B------:R-:W-:Y:S02]  /*27c00*/  @!P4 IMAD.IADD R6, R6, 0x1, -R4.reuse ;  /* 0x000000010606c824 */ /* 0x100fe400078e0a04 */
[----:B------:R-:W-:-:S03]  /*27c10*/  @!P3 IMAD.IADD R5, R5, 0x1, -R4 ;  /* 0x000000010505b824 */ /* 0x000fc600078e0a04 */
[C---:B------:R-:W-:Y:S02]  /*27c20*/  ISETP.GT.U32.AND P4, PT, R4.reuse, R6, PT ;  /* 0x000000060400720c */ /* 0x040fe40003f84070 */
[----:B------:R-:W-:Y:S01]  /*27c30*/  ISETP.GT.U32.AND P3, PT, R4, R5, PT ;  /* 0x000000050400720c */ /* 0x000fe20003f64070 */
[----:B------:R-:W-:-:S04]  /*27c40*/  IMAD.HI.U32 R16, R0, R2, RZ ;  /* 0x0000000200107227 */ /* 0x000fc800078e00ff */
[----:B------:R-:W-:-:S04]  /*27c50*/  IMAD.MOV R16, RZ, RZ, -R16 ;  /* 0x000000ffff107224 */ /* 0x000fc800078e0a10 */
[----:B------:R-:W-:Y:S02]  /*27c60*/  IMAD R16, R4, R16, R2 ;  /* 0x0000001004107224 */ /* 0x000fe400078e0202 */
[--C-:B------:R-:W-:Y:S01]  /*27c70*/  @!P4 IMAD.IADD R6, R6, 0x1, -R4.reuse ;  /* 0x000000010606c824 */ /* 0x100fe200078e0a04 */
[C---:B------:R-:W-:Y:S01]  /*27c80*/  ISETP.GT.U32.AND P4, PT, R4.reuse, R18, PT ;  /* 0x000000120400720c */ /* 0x040fe20003f84070 */
[----:B------:R-:W-:Y:S02]  /*27c90*/  @!P3 IMAD.IADD R5, R5, 0x1, -R4 ;  /* 0x000000010505b824 */ /* 0x000fe400078e0a04 */
[----:B------:R-:W-:Y:S02]  /*27ca0*/  @!P6 IMAD.MOV R6, RZ, RZ, -R6 ;  /* 0x000000ffff06e224 */ /* 0x000fe400078e0a06 */
[----:B------:R-:W-:Y:S01]  /*27cb0*/  @!P2 IMAD.MOV R5, RZ, RZ, -R5 ;  /* 0x000000ffff05a224 */ /* 0x000fe200078e0a05 */
[----:B------:R-:W-:Y:S02]  /*27cc0*/  ISETP.GT.U32.AND P2, PT, R4, R16, PT ;  /* 0x000000100400720c */ /* 0x000fe40003f44070 */
[----:B------:R-:W-:Y:S01]  /*27cd0*/  ISETP.GE.AND P0, PT, R51, RZ, PT ;  /* 0x000000ff3300720c */ /* 0x000fe20003f06270 */
[----:B------:R0:W-:Y:S04]  /*27ce0*/  STL [R1+0x24], R6 ;  /* 0x0000240601007387 */ /* 0x0001e80000100800 */
[----:B------:R-:W3:Y:S01]  /*27cf0*/  LDL.LU R51, [R1+0x1d78] ;  /* 0x001d780001337983 */ /* 0x000ee20000300800 */
[----:B------:R-:W-:-:S05]  /*27d00*/  @!P4 IMAD.IADD R18, R18, 0x1, -R4 ;  /* 0x000000011212c824 */ /* 0x000fca00078e0a04 */
[----:B------:R-:W-:Y:S01]  /*27d10*/  ISETP.GT.U32.AND P4, PT, R4, R18, PT ;  /* 0x000000120400720c */ /* 0x000fe20003f84070 */
[----:B------:R-:W-:-:S05]  /*27d20*/  @!P2 IMAD.IADD R16, R16, 0x1, -R4 ;  /* 0x000000011010a824 */ /* 0x000fca00078e0a04 */
[----:B------:R-:W-:Y:S01]  /*27d30*/  ISETP.GT.U32.AND P2, PT, R4, R16, PT ;  /* 0x000000100400720c */ /* 0x000fe20003f44070 */
[----:B------:R1:W-:Y:S06]  /*27d40*/  STL [R1+0x1c], R5 ;  /* 0x00001c0501007387 */ /* 0x0003ec0000100800 */
[----:B------:R-:W-:-:S04]  /*27d50*/  @!P4 IMAD.IADD R18, R18, 0x1, -R4 ;  /* 0x000000011212c824 */ /* 0x000fc800078e0a04 */
[----:B------:R-:W-:Y:S02]  /*27d60*/  @!P0 IMAD.MOV R18, RZ, RZ, -R18 ;  /* 0x000000ffff128224 */ /* 0x000fe400078e0a12 */
[----:B------:R-:W-:Y:S01]  /*27d70*/  @!P2 IMAD.IADD R16, R16, 0x1, -R4 ;  /* 0x000000011010a824 */ /* 0x000fe200078e0a04 */
[----:B--2---:R-:W-:Y:S02]  /*27d80*/  IABS R25, R49 ;  /* 0x0000003100197213 */ /* 0x004fe40000000000 */
[----:B------:R-:W-:Y:S02]  /*27d90*/  ISETP.GE.AND P3, PT, R49, RZ, PT ;  /* 0x000000ff3100720c */ /* 0x000fe40003f66270 */
[----:B------:R-:W2:Y:S01]  /*27da0*/  LDL.LU R49, [R1+0x1d7c] ;  /* 0x001d7c0001317983 */ /* 0x000ea20000300800 */
[----:B----4-:R-:W-:Y:S02]  /*27db0*/  ISETP.GE.AND P0, PT, R47, RZ, PT ;  /* 0x000000ff2f00720c */ /* 0x010fe40003f06270 */
[----:B------:R-:W-:-:S02]  /*27dc0*/  IABS R54, R47 ;  /* 0x0000002f00367213 */ /* 0x000fc40000000000 */
[----:B-----5:R-:W-:Y:S02]  /*27dd0*/  IABS R47, R50 ;  /* 0x00000032002f7213 */ /* 0x020fe40000000000 */
[----:B------:R-:W-:Y:S02]  /*27de0*/  ISETP.GE.AND P2, PT, R50, RZ, PT ;  /* 0x000000ff3200720c */ /* 0x000fe40003f46270 */
[----:B------:R-:W4:Y:S04]  /*27df0*/  LDL.LU R50, [R1+0x1d80] ;  /* 0x001d800001327983 */ /* 0x000f280000300800 */
[----:B------:R-:W5:Y:S04]  /*27e00*/  LDL.LU R57, [R1+0x1d84] ;  /* 0x001d840001397983 */ /* 0x000f680000300800 */
[----:B------:R-:W5:Y:S04]  /*27e10*/  LDL.LU R60, [R1+0x1d88] ;  /* 0x001d8800013c7983 */ /* 0x000f680000300800 */
[----:B------:R-:W5:Y:S04]  /*27e20*/  LDL.LU R58, [R1+0x1d8c] ;  /* 0x001d8c00013a7983 */ /* 0x000f680000300800 */
[----:B------:R-:W5:Y:S04]  /*27e30*/  LDL.LU R38, [R1+0x1d90] ;  /* 0x001d900001267983 */ /* 0x000f680000300800 */
[----:B------:R-:W5:Y:S04]  /*27e40*/  LDL.LU R59, [R1+0x1d94] ;  /* 0x001d9400013b7983 */ /* 0x000f680000300800 */
[----:B------:R-:W5:Y:S01]  /*27e50*/  LDL R61, [R1+0x150] ;  /* 0x00015000013d7983 */ /* 0x000f620000100800 */
[----:B------:R-:W-:-:S04]  /*27e60*/  IMAD.HI.U32 R9, R0, R8, RZ ;  /* 0x0000000800097227 */ /* 0x000fc800078e00ff */
[----:B------:R-:W-:-:S04]  /*27e70*/  IMAD.MOV R9, RZ, RZ, -R9 ;  /* 0x000000ffff097224 */ /* 0x000fc800078e0a09 */
[----:B------:R-:W-:-:S05]  /*27e80*/  IMAD R8, R4, R9, R8 ;  /* 0x0000000904087224 */ /* 0x000fca00078e0208 */
[----:B------:R-:W-:Y:S01]  /*27e90*/  ISETP.GT.U32.AND P6, PT, R4, R8, PT ;  /* 0x000000080400720c */ /* 0x000fe20003fc4070 */
[----:B0-----:R-:W-:-:S12]  /*27ea0*/  IMAD.HI.U32 R6, R0, R25, RZ ;  /* 0x0000001900067227 */ /* 0x001fd800078e00ff */
[----:B------:R-:W-:-:S05]  /*27eb0*/  @!P6 IMAD.IADD R8, R8, 0x1, -R4 ;  /* 0x000000010808e824 */ /* 0x000fca00078e0a04 */
[----:B------:R-:W-:Y:S01]  /*27ec0*/  ISETP.GT.U32.AND P6, PT, R4, R8, PT ;  /* 0x000000080400720c */ /* 0x000fe20003fc4070 */
[----:B------:R-:W-:-:S04]  /*27ed0*/  IMAD.MOV R6, RZ, RZ, -R6 ;  /* 0x000000ffff067224 */ /* 0x000fc800078e0a06 */
[----:B------:R-:W-:-:S08]  /*27ee0*/  IMAD R25, R4, R6, R25 ;  /* 0x0000000604197224 */ /* 0x000fd000078e0219 */
[----:B------:R-:W-:Y:S01]  /*27ef0*/  @!P6 IMAD.IADD R8, R8, 0x1, -R4 ;  /* 0x000000010808e824 */ /* 0x000fe200078e0a04 */
[----:B------:R-:W-:Y:S02]  /*27f00*/  ISETP.GT.U32.AND P6, PT, R4, R25, PT ;  /* 0x000000190400720c */ /* 0x000fe40003fc4070 */
[----:B---3--:R-:W-:Y:S01]  /*27f10*/  IABS R9, R48 ;  /* 0x0000003000097213 */ /* 0x008fe20000000000 */
[----:B-1----:R-:W-:-:S10]  /*27f20*/  IMAD.HI.U32 R5, R0, R54, RZ ;  /* 0x0000003600057227 */ /* 0x002fd400078e00ff */
[----:B------:R-:W-:-:S05]  /*27f30*/  @!P6 IMAD.IADD R25, R25, 0x1, -R4 ;  /* 0x000000011919e824 */ /* 0x000fca00078e0a04 */
[----:B------:R-:W-:Y:S01]  /*27f40*/  ISETP.GT.U32.AND P6, PT, R4, R25, PT ;  /* 0x000000190400720c */ /* 0x000fe20003fc4070 */
[----:B------:R-:W-:-:S04]  /*27f50*/  IMAD.HI.U32 R2, R0, R9, RZ ;  /* 0x0000000900027227 */ /* 0x000fc800078e00ff */
[----:B------:R-:W-:Y:S02]  /*27f60*/  IMAD.MOV R5, RZ, RZ, -R5 ;  /* 0x000000ffff057224 */ /* 0x000fe400078e0a05 */
[----:B------:R-:W-:Y:S02]  /*27f70*/  IMAD.MOV R2, RZ, RZ, -R2 ;  /* 0x000000ffff027224 */ /* 0x000fe400078e0a02 */
[C---:B------:R-:W-:Y:S02]  /*27f80*/  IMAD R54, R4.reuse, R5, R54 ;  /* 0x0000000504367224 */ /* 0x040fe400078e0236 */
[C---:B------:R-:W-:Y:S02]  /*27f90*/  IMAD R9, R4.reuse, R2, R9 ;  /* 0x0000000204097224 */ /* 0x040fe400078e0209 */
[----:B------:R-:W-:Y:S01]  /*27fa0*/  @!P6 IMAD.IADD R25, R25, 0x1, -R4 ;  /* 0x000000011919e824 */ /* 0x000fe200078e0a04 */
[C---:B------:R-:W-:Y:S01]  /*27fb0*/  ISETP.GT.U32.AND P6, PT, R4.reuse, R54, PT ;  /* 0x000000360400720c */ /* 0x040fe20003fc4070 */
[----:B------:R-:W-:Y:S01]  /*27fc0*/  @!P1 IMAD.MOV R8, RZ, RZ, -R8 ;  /* 0x000000ffff089224 */ /* 0x000fe200078e0a08 */
[----:B------:R-:W-:Y:S01]  /*27fd0*/  ISETP.GT.U32.AND P1, PT, R4, R9, PT ;  /* 0x000000090400720c */ /* 0x000fe20003f24070 */
[----:B------:R-:W-:Y:S01]  /*27fe0*/  IMAD.HI.U32 R2, R0, R47, RZ ;  /* 0x0000002f00027227 */ /* 0x000fe200078e00ff */
[----:B------:R-:W-:-:S02]  /*27ff0*/  ISETP.GE.AND P4, PT, R48, RZ, PT ;  /* 0x000000ff3000720c */ /* 0x000fc40003f86270 */
[----:B------:R-:W-:Y:S01]  /*28000*/  IABS R48, R51 ;  /* 0x0000003300307213 */ /* 0x000fe20000000000 */
[----:B------:R-:W-:-:S06]  /*28010*/  IMAD.MOV R2, RZ, RZ, -R2 ;  /* 0x000000ffff027224 */ /* 0x000fcc00078e0a02 */
[--C-:B------:R-:W-:Y:S02]  /*28020*/  @!P6 IMAD.IADD R54, R54, 0x1, -R4.reuse ;  /* 0x000000013636e824 */ /* 0x100fe400078e0a04 */
[----:B------:R-:W-:Y:S02]  /*28030*/  @!P1 IMAD.IADD R9, R9, 0x1, -R4 ;  /* 0x0000000109099824 */ /* 0x000fe400078e0a04 */
[C---:B------:R-:W-:Y:S01]  /*28040*/  IMAD R47, R4.reuse, R2, R47 ;  /* 0x00000002042f7224 */ /* 0x040fe200078e022f */
[----:B------:R-:W-:Y:S01]  /*28050*/  ISETP.GT.U32.AND P6, PT, R4, R54, PT ;  /* 0x000000360400720c */ /* 0x000fe20003fc4070 */
[----:B------:R-:W-:Y:S01]  /*28060*/  IMAD.HI.U32 R2, R0, R48, RZ ;  /* 0x0000003000027227 */ /* 0x000fe200078e00ff */
[----:B------:R-:W-:-:S03]  /*28070*/  ISETP.GT.U32.AND P1, PT, R4, R9, PT ;  /* 0x000000090400720c */ /* 0x000fc60003f24070 */
[----:B------:R-:W-:-:S04]  /*28080*/  IMAD.MOV R2, RZ, RZ, -R2 ;  /* 0x000000ffff027224 */ /* 0x000fc800078e0a02 */
[----:B------:R-:W-:-:S04]  /*28090*/  IMAD R48, R4, R2, R48 ;  /* 0x0000000204307224 */ /* 0x000fc800078e0230 */
[--C-:B------:R-:W-:Y:S01]  /*280a0*/  @!P6 IMAD.IADD R54, R54, 0x1, -R4.reuse ;  /* 0x000000013636e824 */ /* 0x100fe200078e0a04 */
[----:B------:R-:W-:Y:S01]  /*280b0*/  ISETP.GT.U32.AND P6, PT, R4, R48, PT ;  /* 0x000000300400720c */ /* 0x000fe20003fc4070 */
[----:B------:R-:W-:-:S04]  /*280c0*/  @!P1 IMAD.IADD R9, R9, 0x1, -R4 ;  /* 0x0000000109099824 */ /* 0x000fc800078e0a04 */
[----:B------:R-:W-:-:S08]  /*280d0*/  @!P4 IMAD.MOV R9, RZ, RZ, -R9 ;  /* 0x000000ffff09c224 */ /* 0x000fd000078e0a09 */
[----:B------:R-:W-:-:S05]  /*280e0*/  @!P6 IMAD.IADD R48, R48, 0x1, -R4 ;  /* 0x000000013030e824 */ /* 0x000fca00078e0a04 */
[----:B------:R-:W-:-:S13]  /*280f0*/  ISETP.GT.U32.AND P6, PT, R4, R48, PT ;  /* 0x000000300400720c */ /* 0x000fda0003fc4070 */
[----:B------:R-:W-:Y:S02]  /*28100*/  @!P6 IMAD.IADD R48, R48, 0x1, -R4 ;  /* 0x000000013030e824 */ /* 0x000fe400078e0a04 */
[----:B------:R-:W-:Y:S01]  /*28110*/  @!P5 IMAD.MOV R16, RZ, RZ, -R16 ;  /* 0x000000ffff10d224 */ /* 0x000fe200078e0a10 */
[----:B------:R-:W-:Y:S01]  /*28120*/  ISETP.GE.AND P5, PT, R51, RZ, PT ;  /* 0x000000ff3300720c */ /* 0x000fe20003fa6270 */
[----:B------:R-:W-:Y:S01]  /*28130*/  @!P3 IMAD.MOV R25, RZ, RZ, -R25 ;  /* 0x000000ffff19b224 */ /* 0x000fe200078e0a19 */
[----:B------:R-:W-:Y:S02]  /*28140*/  ISETP.GT.U32.AND P3, PT, R4, R47, PT ;  /* 0x0000002f0400720c */ /* 0x000fe40003f64070 */
[----:B--2---:R-:W-:Y:S02]  /*28150*/  ISETP.GE.AND P1, PT, R49, RZ, PT ;  /* 0x000000ff3100720c */ /* 0x004fe40003f26270 */
[----:B------:R-:W-:-:S05]  /*28160*/  IABS R49, R49 ;  /* 0x0000003100317213 */ /* 0x000fca0000000000 */
[----:B------:R-:W-:-:S04]  /*28170*/  IMAD.HI.U32 R2, R0, R49, RZ ;  /* 0x0000003100027227 */ /* 0x000fc800078e00ff */
[----:B------:R-:W-:-:S04]  /*28180*/  IMAD.MOV R2, RZ, RZ, -R2 ;  /* 0x000000ffff027224 */ /* 0x000fc800078e0a02 */
[----:B------:R-:W-:Y:S01]  /*28190*/  IMAD R49, R4, R2, R49 ;  /* 0x0000000204317224 */ /* 0x000fe200078e0231 */
[----:B----4-:R-:W-:Y:S02]  /*281a0*/  ISETP.GE.AND P4, PT, R50, RZ, PT ;  /* 0x000000ff3200720c */ /* 0x010fe40003f86270 */
[----:B------:R-:W-:Y:S02]  /*281b0*/  IABS R6, R50 ;  /* 0x0000003200067213 */ /* 0x000fe40000000000 */
[----:B-----5:R-:W-:-:S05]  /*281c0*/  IABS R50, R60 ;  /* 0x0000003c00327213 */ /* 0x020fca0000000000 */
[----:B------:R-:W-:Y:S02]  /*281d0*/  IMAD.MOV.U32 R2, RZ, RZ, R50 ;  /* 0x000000ffff027224 */ /* 0x000fe400078e0032 */
[----:B------:R-:W-:-:S04]  /*281e0*/  IMAD.HI.U32 R50, R0, R6, RZ ;  /* 0x0000000600327227 */ /* 0x000fc800078e00ff */
[----:B------:R-:W-:-:S04]  /*281f0*/  IMAD.MOV R50, RZ, RZ, -R50 ;  /* 0x000000ffff327224 */ /* 0x000fc800078e0a32 */
[----:B------:R-:W-:Y:S02]  /*28200*/  IMAD R6, R4, R50, R6 ;  /* 0x0000003204067224 */ /* 0x000fe400078e0206 */
[----:B------:R-:W-:-:S03]  /*28210*/  IMAD.HI.U32 R52, R0, R2, RZ ;  /* 0x0000000200347227 */ /* 0x000fc600078e00ff */
[----:B------:R-:W-:Y:S01]  /*28220*/  ISETP.GT.U32.AND P6, PT, R4, R6, PT ;  /* 0x000000060400720c */ /* 0x000fe20003fc4070 */
[----:B------:R-:W-:-:S04]  /*28230*/  IMAD.MOV R50, RZ, RZ, -R52 ;  /* 0x000000ffff327224 */ /* 0x000fc800078e0a34 */
[----:B------:R-:W-:-:S08]  /*28240*/  IMAD R2, R4, R50, R2 ;  /* 0x0000003204027224 */ /* 0x000fd000078e0202 */
[----:B------:R-:W-:Y:S01]  /*28250*/  @!P6 IMAD.IADD R6, R6, 0x1, -R4 ;  /* 0x000000010606e824 */ /* 0x000fe200078e0a04 */
[----:B------:R-:W-:Y:S01]  /*28260*/  ISETP.GT.U32.AND P6, PT, R4, R2, PT ;  /* 0x000000020400720c */ /* 0x000fe20003fc4070 */
[----:B------:R-:W-:Y:S02]  /*28270*/  @!P5 IMAD.MOV R48, RZ, RZ, -R48 ;  /* 0x000000ffff30d224 */ /* 0x000fe400078e0a30 */
[----:B------:R-:W-:-:S10]  /*28280*/  @!P3 IMAD.IADD R47, R47, 0x1, -R4 ;  /* 0x000000012f2fb824 */ /* 0x000fd400078e0a04 */
[----:B------:R-:W-:-:S05]  /*28290*/  @!P6 IMAD.IADD R2, R2, 0x1, -R4 ;  /* 0x000000010202e824 */ /* 0x000fca00078e0a04 */
[C---:B------:R-:W-:Y:S02]  /*282a0*/  ISETP.GT.U32.AND P5, PT, R4.reuse, R2, PT ;  /* 0x000000020400720c */ /* 0x040fe40003fa4070 */
[----:B------:R-:W-:Y:S02]  /*282b0*/  ISETP.GT.U32.AND P3, PT, R4, R47, PT ;  /* 0x0000002f0400720c */ /* 0x000fe40003f64070 */
[----:B------:R-:W-:-:S09]  /*282c0*/  IABS R5, R57 ;  /* 0x0000003900057213 */ /* 0x000fd20000000000 */
[----:B------:R-:W-:Y:S01]  /*282d0*/  @!P5 IMAD.IADD R2, R2, 0x1, -R4 ;  /* 0x000000010202d824 */ /* 0x000fe200078e0a04 */
[----:B------:R-:W-:Y:S02]  /*282e0*/  ISETP.GE.AND P5, PT, R60, RZ, PT ;  /* 0x000000ff3c00720c */ /* 0x000fe40003fa6270 */
[----:B------:R-:W0:Y:S01]  /*282f0*/  S2R R60, SR_TID.X ;  /* 0x00000000003c7919 */ /* 0x000e220000002100 */
[----:B------:R-:W-:-:S04]  /*28300*/  IMAD.HI.U32 R51, R0, R5, RZ ;  /* 0x0000000500337227 */ /* 0x000fc800078e00ff */
[----:B------:R-:W-:Y:S01]  /*28310*/  @!P3 IMAD.IADD R47, R47, 0x1, -R4 ;  /* 0x000000012f2fb824 */ /* 0x000fe200078e0a04 */
[----:B------:R-:W-:Y:S01]  /*28320*/  ISETP.GT.U32.AND P3, PT, R4, R49, PT ;  /* 0x000000310400720c */ /* 0x000fe20003f64070 */
[----:B------:R-:W-:Y:S01]  /*28330*/  IMAD.MOV R51, RZ, RZ, -R51 ;  /* 0x000000ffff337224 */ /* 0x000fe200078e0a33 */
[----:B------:R-:W-:-:S03]  /*28340*/  IABS R50, R58 ;  /* 0x0000003a00327213 */ /* 0x000fc60000000000 */
[----:B------:R-:W-:Y:S01]  /*28350*/  IMAD R5, R4, R51, R5 ;  /* 0x0000003304057224 */ /* 0x000fe200078e0205 */
[----:B------:R-:W-:Y:S02]  /*28360*/  IABS R51, R38 ;  /* 0x0000002600337213 */ /* 0x000fe40000000000 */
[----:B------:R-:W-:Y:S01]  /*28370*/  IABS R52, R59 ;  /* 0x0000003b00347213 */ /* 0x000fe20000000000 */
[----:B------:R-:W-:Y:S01]  /*28380*/  IMAD.HI.U32 R11, R0, R50, RZ ;  /* 0x00000032000b7227 */ /* 0x000fe200078e00ff */
[----:B------:R-:W-:-:S03]  /*28390*/  IABS R53, R61 ;  /* 0x0000003d00357213 */ /* 0x000fc60000000000 */
[----:B------:R-:W-:-:S04]  /*283a0*/  IMAD.HI.U32 R7, R0, R51, RZ ;  /* 0x0000003300077227 */ /* 0x000fc800078e00ff */
[----:B------:R-:W-:Y:S02]  /*283b0*/  @!P3 IMAD.IADD R49, R49, 0x1, -R4 ;  /* 0x000000013131b824 */ /* 0x000fe400078e0a04 */
[----:B------:R-:W-:-:S04]  /*283c0*/  IMAD.HI.U32 R10, R0, R52, RZ ;  /* 0x00000034000a7227 */ /* 0x000fc800078e00ff */
[----:B------:R-:W-:Y:S02]  /*283d0*/  IMAD.MOV R12, RZ, RZ, -R11 ;  /* 0x000000ffff0c7224 */ /* 0x000fe400078e0a0b */
[----:B------:R-:W-:Y:S01]  /*283e0*/  IMAD.MOV R11, RZ, RZ, -R7 ;  /* 0x000000ffff0b7224 */ /* 0x000fe200078e0a07 */
[----:B------:R-:W-:Y:S01]  /*283f0*/  ISETP.GT.U32.AND P3, PT, R4, R49, PT ;  /* 0x000000310400720c */ /* 0x000fe20003f64070 */
[----:B------:R-:W-:-:S04]  /*28400*/  IMAD.HI.U32 R7, R0, R53, RZ ;  /* 0x0000003500077227 */ /* 0x000fc800078e00ff */
[----:B------:R-:W-:-:S04]  /*28410*/  IMAD.MOV R0, RZ, RZ, -R10 ;  /* 0x000000ffff007224 */ /* 0x000fc800078e0a0a */
[----:B------:R-:W-:Y:S02]  /*28420*/  IMAD R52, R4, R0, R52 ;  /* 0x0000000004347224 */ /* 0x000fe400078e0234 */
[C---:B0-----:R-:W-:Y:S02]  /*28430*/  IMAD.SHL.U32 R0, R60.reuse, 0x40, RZ ;  /* 0x000000403c007824 */ /* 0x041fe400078e00ff */
[----:B------:R-:W-:Y:S02]  /*28440*/  IMAD.SHL.U32 R10, R60, 0x8, RZ ;  /* 0x000000083c0a7824 */ /* 0x000fe400078e00ff */
[----:B------:R-:W-:Y:S01]  /*28450*/  IMAD.MOV R7, RZ, RZ, -R7 ;  /* 0x000000ffff077224 */ /* 0x000fe200078e0a07 */
[----:B------:R-:W-:Y:S01]  /*28460*/  LOP3.LUT R0, R0, 0x1c0, RZ, 0xc0, !PT ;  /* 0x000001c000007812 */ /* 0x000fe200078ec0ff */
[----:B------:R-:W-:Y:S01]  /*28470*/  @!P3 IMAD.IADD R49, R49, 0x1, -R4 ;  /* 0x000000013131b824 */ /* 0x000fe200078e0a04 */
[C---:B------:R-:W-:Y:S01]  /*28480*/  ISETP.GT.U32.AND P3, PT, R4.reuse, R5, PT ;  /* 0x000000050400720c */ /* 0x040fe20003f64070 */
[----:B------:R-:W-:Y:S01]  /*28490*/  IMAD R53, R4, R7, R53 ;  /* 0x0000000704357224 */ /* 0x000fe200078e0235 */
[----:B------:R-:W-:Y:S01]  /*284a0*/  LOP3.LUT R10, R0, 0x30, R10, 0xf8, !PT ;  /* 0x00000030000a7812 */ /* 0x000fe200078ef80a */
[----:B------:R-:W-:Y:S01]  /*284b0*/  @!P0 IMAD.MOV R54, RZ, RZ, -R54 ;  /* 0x000000ffff368224 */ /* 0x000fe200078e0a36 */
[----:B------:R-:W-:Y:S01]  /*284c0*/  LOP3.LUT R0, R60, 0x3, RZ, 0xc0, !PT ;  /* 0x000000033c007812 */ /* 0x000fe200078ec0ff */
[----:B------:R-:W0:Y:S01]  /*284d0*/  LDC R7, c[0x0][0x3ac] ;  /* 0x0000eb00ff077b82 */ /* 0x000e220000000800 */
[----:B------:R-:W-:-:S02]  /*284e0*/  ISETP.GT.U32.AND P0, PT, R4, R6, PT ;  /* 0x000000060400720c */ /* 0x000fc40003f04070 */
[----:B------:R-:W-:Y:S01]  /*284f0*/  SHF.R.U32.HI R13, RZ, 0x2, R60 ;  /* 0x00000002ff0d7819 */ /* 0x000fe2000001163c */
[----:B------:R-:W-:Y:S02]  /*28500*/  IMAD R50, R4, R12, R50 ;  /* 0x0000000c04327224 */ /* 0x000fe400078e0232 */
[----:B------:R-:W-:Y:S01]  /*28510*/  IMAD R12, R0, 0x220, RZ ;  /* 0x00000220000c7824 */ /* 0x000fe200078e02ff */
[----:B------:R-:W-:Y:S01]  /*28520*/  SGXT.U32 R0, R13, 0x3 ;  /* 0x000000030d00781a */ /* 0x000fe20000000000 */
[----:B------:R-:W-:-:S03]  /*28530*/  IMAD R51, R4, R11, R51 ;  /* 0x0000000b04337224 */ /* 0x000fc600078e0233 */
[----:B------:R-:W-:Y:S01]  /*28540*/  LOP3.LUT R0, R12, R0, RZ, 0xfc, !PT ;  /* 0x000000000c007212 */ /* 0x000fe200078efcff */
[--C-:B------:R-:W-:Y:S01]  /*28550*/  @!P3 IMAD.IADD R5, R5, 0x1, -R4.reuse ;  /* 0x000000010505b824 */ /* 0x100fe200078e0a04 */
[----:B------:R-:W-:Y:S01]  /*28560*/  ISETP.GT.U32.AND P3, PT, R4, R50, PT ;  /* 0x000000320400720c */ /* 0x000fe20003f64070 */
[----:B------:R-:W-:Y:S01]  /*28570*/  @!P0 IMAD.IADD R6, R6, 0x1, -R4 ;  /* 0x0000000106068824 */ /* 0x000fe200078e0a04 */
[C---:B------:R-:W-:Y:S01]  /*28580*/  ISETP.GT.U32.AND P6, PT, R4.reuse, R51, PT ;  /* 0x000000330400720c */ /* 0x040fe20003fc4070 */
[----:B------:R1:W-:Y:S01]  /*28590*/  STL [R1+0x695c], R0 ;  /* 0x00695c0001007387 */ /* 0x0003e20000100800 */
[----:B------:R-:W-:-:S03]  /*285a0*/  ISETP.GT.U32.AND P0, PT, R4, R52, PT ;  /* 0x000000340400720c */ /* 0x000fc60003f04070 */
[----:B------:R-:W2:Y:S01]  /*285b0*/  LDL.LU R24, [R1+0x358] ;  /* 0x0003580001187983 */ /* 0x000ea20000300800 */
[----:B------:R-:W-:-:S03]  /*285c0*/  IMAD.SHL.U32 R11, R60, 0x2, RZ ;  /* 0x000000023c0b7824 */ /* 0x000fc600078e00ff */
[----:B------:R-:W3:Y:S01]  /*285d0*/  LDL.LU R22, [R1+0x360] ;  /* 0x0003600001167983 */ /* 0x000ee20000300800 */
[----:B------:R-:W-:-:S03]  /*285e0*/  LOP3.LUT R60, R60, 0x1f, RZ, 0xc0, !PT ;  /* 0x0000001f3c3c7812 */ /* 0x000fc600078ec0ff */
[----:B------:R-:W4:Y:S01]  /*285f0*/  LDL.LU R20, [R1+0x36c] ;  /* 0x00036c0001147983 */ /* 0x000f220000300800 */
[----:B-1----:R-:W-:-:S03]  /*28600*/  LOP3.LUT R0, R10, 0x30, R11, 0x78, !PT ;  /* 0x000000300a007812 */ /* 0x002fc600078e780b */
[----:B------:R-:W5:Y:S01]  /*28610*/  LDL.LU R17, [R1+0x374] ;  /* 0x0003740001117983 */ /* 0x000f620000300800 */
[----:B0-----:R-:W-:-:S03]  /*28620*/  IMAD R0, R60, R7, RZ ;  /* 0x000000073c007224 */ /* 0x001fc600078e02ff */
[----:B------:R-:W5:Y:S01]  /*28630*/  LDL.LU R15, [R1+0x37c] ;  /* 0x00037c00010f7983 */ /* 0x000f620000300800 */
[----:B------:R-:W-:-:S03]  /*28640*/  @!P3 IMAD.IADD R50, R50, 0x1, -R4 ;  /* 0x000000013232b824 */ /* 0x000fc600078e0a04 */
[----:B------:R-:W5:Y:S01]  /*28650*/  LDL.LU R13, [R1+0x388] ;  /* 0x00038800010d7983 */ /* 0x000f620000300800 */
[--C-:B------:R-:W-:Y:S02]  /*28660*/  @!P6 IMAD.IADD R51, R51, 0x1, -R4.reuse ;  /* 0x000000013333e824 */ /* 0x100fe400078e0a04 */
[----:B------:R-:W-:Y:S01]  /*28670*/  @!P0 IMAD.IADD R52, R52, 0x1, -R4 ;  /* 0x0000000134348824 */ /* 0x000fe200078e0a04 */
[----:B------:R-:W5:Y:S01]  /*28680*/  LDL.LU R12, [R1+0x390] ;  /* 0x00039000010c7983 */ /* 0x000f620000300800 */
[----:B------:R-:W-:Y:S01]  /*28690*/  IMAD R0, R7, 0x20, R0 ;  /* 0x0000002007007824 */ /* 0x000fe200078e0200 */
[C---:B------:R-:W-:Y:S02]  /*286a0*/  ISETP.GT.U32.AND P3, PT, R4.reuse, R50, PT ;  /* 0x000000320400720c */ /* 0x040fe40003f64070 */
[----:B------:R-:W5:Y:S01]  /*286b0*/  LDL.LU R10, [R1+0x398] ;  /* 0x00039800010a7983 */ /* 0x000f620000300800 */
[----:B------:R-:W-:-:S03]  /*286c0*/  ISETP.GT.U32.AND P6, PT, R4, R51, PT ;  /* 0x000000330400720c */ /* 0x000fc60003fc4070 */
[----:B------:R-:W5:Y:S01]  /*286d0*/  LDL.LU R7, [R1+0x3a0] ;  /* 0x0003a00001077983 */ /* 0x000f620000300800 */
[----:B------:R-:W-:-:S03]  /*286e0*/  ISETP.GT.U32.AND P0, PT, R4, R52, PT ;  /* 0x000000340400720c */ /* 0x000fc60003f04070 */
[----:B------:R-:W5:Y:S04]  /*286f0*/  LDL.LU R11, [R1+0x3ac] ;  /* 0x0003ac00010b7983 */ /* 0x000f680000300800 */
[----:B------:R-:W5:Y:S04]  /*28700*/  LDL.LU R19, [R1+0x3b4] ;  /* 0x0003b40001137983 */ /* 0x000f680000300800 */
[----:B------:R-:W5:Y:S01]  /*28710*/  LDL.LU R46, [R1+0x3bc] ;  /* 0x0003bc00012e7983 */ /* 0x000f620000300800 */
[----:B------:R-:W-:Y:S01]  /*28720*/  @!P1 IMAD.MOV R49, RZ, RZ, -R49 ;  /* 0x000000ffff319224 */ /* 0x000fe200078e0a31 */
[----:B------:R-:W-:-:S02]  /*28730*/  ISETP.GE.AND P1, PT, R57, RZ, PT ;  /* 0x000000ff3900720c */ /* 0x000fc40003f26270 */
[----:B------:R-:W5:Y:S01]  /*28740*/  LDL.LU R55, [R1+0x3c4] ;  /* 0x0003c40001377983 */ /* 0x000f620000300800 */
[----:B------:R-:W-:-:S03]  /*28750*/  @!P3 IMAD.IADD R50, R50, 0x1, -R4 ;  /* 0x000000013232b824 */ /* 0x000fc600078e0a04 */
[----:B------:R-:W5:Y:S01]  /*28760*/  LDL.LU R56, [R1+0x3cc] ;  /* 0x0003cc0001387983 */ /* 0x000f620000300800 */
[----:B------:R-:W-:-:S03]  /*28770*/  ISETP.GE.AND P3, PT, R58, RZ, PT ;  /* 0x000000ff3a00720c */ /* 0x000fc60003f66270 */
[----:B------:R-:W5:Y:S01]  /*28780*/  LDL.LU R57, [R1+0x3d4] ;  /* 0x0003d40001397983 */ /* 0x000f620000300800 */
[--C-:B------:R-:W-:Y:S01]  /*28790*/  @!P6 IMAD.IADD R51, R51, 0x1, -R4.reuse ;  /* 0x000000013333e824 */ /* 0x100fe200078e0a04 */
[----:B------:R-:W-:Y:S01]  /*287a0*/  ISETP.GE.AND P6, PT, R38, RZ, PT ;  /* 0x000000ff2600720c */ /* 0x000fe20003fc6270 */
[----:B------:R-:W-:Y:S01]  /*287b0*/  @!P0 IMAD.IADD R52, R52, 0x1, -R4 ;  /* 0x0000000134348824 */ /* 0x000fe200078e0a04 */
[----:B------:R-:W5:Y:S01]  /*287c0*/  LDL.LU R58, [R1+0x3e0] ;  /* 0x0003e000013a7983 */ /* 0x000f620000300800 */
[----:B------:R-:W-:-:S03]  /*287d0*/  ISETP.GE.AND P0, PT, R59, RZ, PT ;  /* 0x000000ff3b00720c */ /* 0x000fc60003f06270 */
[----:B------:R-:W5:Y:S04]  /*287e0*/  LDL.LU R38, [R1+0x3e8] ;  /* 0x0003e80001267983 */ /* 0x000f680000300800 */
[----:B------:R-:W5:Y:S01]  /*287f0*/  LDL.LU R59, [R1+0x61c] ;  /* 0x00061c00013b7983 */ /* 0x000f620000300800 */
[----:B------:R-:W-:-:S03]  /*28800*/  @!P4 IMAD.MOV R6, RZ, RZ, -R6 ;  /* 0x000000ffff06c224 */ /* 0x000fc600078e0a06 */
[----:B------:R-:W5:Y:S01]  /*28810*/  LDL.LU R60, [R1+0x628] ;  /* 0x00062800013c7983 */ /* 0x000f620000300800 */
[----:B------:R-:W-:-:S03]  /*28820*/  ISETP.GE.AND P4, PT, R61, RZ, PT ;  /* 0x000000ff3d00720c */ /* 0x000fc60003f86270 */
[----:B------:R-:W5:Y:S01]  /*28830*/  LDL.LU R61, [R1+0x634] ;  /* 0x00063400013d7983 */ /* 0x000f620000300800 */
[----:B------:R-:W-:Y:S01]  /*28840*/  @!P2 IMAD.MOV R47, RZ, RZ, -R47 ;  /* 0x000000ffff2fa224 */ /* 0x000fe200078e0a2f */
[----:B------:R-:W-:-:S13]  /*28850*/  ISETP.GT.U32.AND P2, PT, R4, R5, PT ;  /* 0x000000050400720c */ /* 0x000fda0003f44070 */
[----:B------:R-:W-:Y:S01]  /*28860*/  @!P2 IMAD.IADD R5, R5, 0x1, -R4 ;  /* 0x000000010505a824 */ /* 0x000fe200078e0a04 */
[----:B------:R-:W-:-:S13]  /*28870*/  ISETP.GT.U32.AND P2, PT, R4, R53, PT ;  /* 0x000000350400720c */ /* 0x000fda0003f44070 */
[----:B------:R-:W-:-:S05]  /*28880*/  @!P2 IMAD.IADD R53, R53, 0x1, -R4 ;  /* 0x000000013535a824 */ /* 0x000fca00078e0a04 */
[----:B------:R-:W-:-:S13]  /*28890*/  ISETP.GT.U32.AND P2, PT, R4, R53, PT ;  /* 0x000000350400720c */ /* 0x000fda0003f44070 */
[----:B------:R-:W-:Y:S01]  /*288a0*/  @!P2 IMAD.IADD R53, R53, 0x1, -R4 ;  /* 0x000000013535a824 */ /* 0x000fe200078e0a04 */
[----:B------:R-:W-:Y:S02]  /*288b0*/  ISETP.NE.AND P2, PT, R3, RZ, PT ;  /* 0x000000ff0300720c */ /* 0x000fe40003f45270 */
[----:B------:R-:W-:-:S04]  /*288c0*/  LOP3.LUT R3, RZ, R3, RZ, 0x33, !PT ;  /* 0x00000003ff037212 */ /* 0x000fc800078e33ff */
[C---:B--2---:R-:W-:Y:S02]  /*288d0*/  SEL R0, R3.reuse, R24, !P2 ;  /* 0x0000001803007207 */ /* 0x044fe40005000000 */
[----:B---3--:R-:W-:-:S03]  /*288e0*/  SEL R22, R3, R22, !P2 ;  /* 0x0000001603167207 */ /* 0x008fc60005000000 */
[----:B------:R5:W-:Y:S01]  /*288f0*/  STL [R1+0xd4], R0 ;  /* 0x0000d40001007387 */ /* 0x000be20000100800 */
[----:B----4-:R-:W-:-:S03]  /*28900*/  SEL R4, R3, R20, !P2 ;  /* 0x0000001403047207 */ /* 0x010fc60005000000 */
[----:B------:R-:W-:Y:S04]  /*28910*/  STL [R1+0xd0], R22 ;  /* 0x0000d01601007387 */ /* 0x000fe80000100800 */
[----:B------:R0:W-:Y:S01]  /*28920*/  STL [R1+0xcc], R4 ;  /* 0x0000cc0401007387 */ /* 0x0001e20000100800 */
[C---:B-----5:R-:W-:Y:S02]  /*28930*/  SEL R0, R3.reuse, R17, !P2 ;  /* 0x0000001103007207 */ /* 0x060fe40005000000 */
[----:B------:R-:W-:-:S03]  /*28940*/  SEL R15, R3, R15, !P2 ;  /* 0x0000000f030f7207 */ /* 0x000fc60005000000 */
[----:B------:R1:W-:Y:S01]  /*28950*/  STL [R1+0xc8], R0 ;  /* 0x0000c80001007387 */ /* 0x0003e20000100800 */
[----:B0-----:R-:W-:-:S03]  /*28960*/  SEL R4, R3, R13, !P2 ;  /* 0x0000000d03047207 */ /* 0x001fc60005000000 */
[----:B------:R-:W-:Y:S01]  /*28970*/  STL [R1+0xc4], R15 ;  /* 0x0000c40f01007387 */ /* 0x000fe20000100800 */
[----:B------:R-:W-:-:S03]  /*28980*/  SEL R10, R3, R10, !P2 ;  /* 0x0000000a030a7207 */ /* 0x000fc60005000000 */
[----:B------:R0:W-:Y:S01]  /*28990*/  STL [R1+0xc0], R4 ;  /* 0x0000c00401007387 */ /* 0x0001e20000100800 */
[----:B-1----:R-:W-:-:S05]  /*289a0*/  SEL R0, R3, R12, !P2 ;  /* 0x0000000c03007207 */ /* 0x002fca0005000000 */
        /* <DEDUP_REMOVED lines=8> */
[----:B------:R0:W-:Y:S04]  /*28a30*/  STL [R1+0xa4], R7 ;  /* 0x0000a40701007387 */ /* 0x0001e80000100800 */
[----:B------:R2:W-:Y:S01]  /*28a40*/  STL [R1+0xa0], R4 ;  /* 0x0000a00401007387 */ /* 0x0005e20000100800 */
[C---:B-1----:R-:W-:Y:S02]  /*28a50*/  SEL R0, R3.reuse, R55, !P2 ;  /* 0x0000003703007207 */ /* 0x042fe40005000000 */
[----:B0-----:R-:W-:-:S03]  /*28a60*/  SEL R7, R3, R56, !P2 ;  /* 0x0000003803077207 */ /* 0x001fc60005000000 */
[----:B------:R0:W-:Y:S01]  /*28a70*/  STL [R1+0x9c], R0 ;  /* 0x00009c0001007387 */ /* 0x0001e20000100800 */
[----:B--2---:R-:W-:-:S03]  /*28a80*/  SEL R4, R3, R57, !P2 ;  /* 0x0000003903047207 */ /* 0x004fc60005000000 */
[----:B------:R1:W-:Y:S04]  /*28a90*/  STL [R1+0x18], R7 ;  /* 0x0000180701007387 */ /* 0x0003e80000100800 */
[----:B------:R2:W-:Y:S01]  /*28aa0*/  STL [R1+0x14], R4 ;  /* 0x0000140401007387 */ /* 0x0005e20000100800 */
[C---:B0-----:R-:W-:Y:S02]  /*28ab0*/  SEL R0, R3.reuse, R58, !P2 ;  /* 0x0000003a03007207 */ /* 0x041fe40005000000 */
[----:B-1----:R-:W-:-:S03]  /*28ac0*/  SEL R7, R3, R38, !P2 ;  /* 0x0000002603077207 */ /* 0x002fc60005000000 */
[----:B------:R0:W-:Y:S01]  /*28ad0*/  STL [R1+0x10], R0 ;  /* 0x0000100001007387 */ /* 0x0001e20000100800 */
[----:B--2---:R-:W-:-:S03]  /*28ae0*/  SEL R4, R3, R59, !P2 ;  /* 0x0000003b03047207 */ /* 0x004fc60005000000 */
[----:B------:R1:W-:Y:S04]  /*28af0*/  STL [R1+0x358], R7 ;  /* 0x0003580701007387 */ /* 0x0003e80000100800 */
[----:B------:R2:W-:Y:S01]  /*28b00*/  STL [R1+0x360], R4 ;  /* 0x0003600401007387 */ /* 0x0005e20000100800 */
[C---:B0-----:R-:W-:Y:S02]  /*28b10*/  SEL R0, R3.reuse, R60, !P2 ;  /* 0x0000003c03007207 */ /* 0x041fe40005000000 */
[C---:B-1----:R-:W-:Y:S01]  /*28b20*/  SEL R7, R3.reuse, R61, !P2 ;  /* 0x0000003d03077207 */ /* 0x042fe20005000000 */
[----:B--2---:R-:W2:Y:S04]  /*28b30*/  LDL.LU R4, [R1+0x63c] ;  /* 0x00063c0001047983 */ /* 0x004ea80000300800 */
[----:B------:R0:W-:Y:S04]  /*28b40*/  STL [R1+0x36c], R0 ;  /* 0x00036c0001007387 */ /* 0x0001e80000100800 */
[----:B0-----:R-:W3:Y:S04]  /*28b50*/  LDL.LU R0, [R1+0x644] ;  /* 0x0006440001007983 */ /* 0x001ee80000300800 */
[----:B------:R0:W-:Y:S04]  /*28b60*/  STL [R1+0x374], R7 ;  /* 0x0003740701007387 */ /* 0x0001e80000100800 */
[----:B------:R-:W4:Y:S04]  /*28b70*/  LDL.LU R37, [R1+0x64c] ;  /* 0x00064c0001257983 */ /* 0x000f280000300800 */
[----:B------:R-:W5:Y:S04]  /*28b80*/  LDL.LU R36, [R1+0x650] ;  /* 0x0006500001247983 */ /* 0x000f680000300800 */
        /* <DEDUP_REMOVED lines=15> */
[----:B0-----:R-:W5:Y:S04]  /*28c80*/  LDL.LU R7, [R1+0x6b4] ;  /* 0x0006b40001077983 */ /* 0x001f680000300800 */
        /* <DEDUP_REMOVED lines=10> */
[----:B------:R-:W5:Y:S01]  /*28d30*/  LDL.LU R61, [R1+0x758] ;  /* 0x00075800013d7983 */ /* 0x000f620000300800 */
[----:B--2---:R-:W-:-:S05]  /*28d40*/  SEL R4, R3, R4, !P2 ;  /* 0x0000000403047207 */ /* 0x004fca0005000000 */
[----:B------:R3:W-:Y:S02]  /*28d50*/  STL [R1+0x37c], R4 ;  /* 0x00037c0401007387 */ /* 0x0007e40000100800 */
[----:B---3--:R-:W-:-:S05]  /*28d60*/  SEL R4, R3, R0, !P2 ;  /* 0x0000000003047207 */ /* 0x008fca0005000000 */
[----:B------:R0:W-:Y:S01]  /*28d70*/  STL [R1+0x388], R4 ;  /* 0x0003880401007387 */ /* 0x0001e20000100800 */
[C---:B----4-:R-:W-:Y:S02]  /*28d80*/  SEL R0, R3.reuse, R37, !P2 ;  /* 0x0000002503007207 */ /* 0x050fe40005000000 */
[----:B-----5:R-:W-:-:S03]  /*28d90*/  SEL R36, R3, R36, !P2 ;  /* 0x0000002403247207 */ /* 0x020fc60005000000 */
[----:B------:R1:W-:Y:S01]  /*28da0*/  STL [R1+0x390], R0 ;  /* 0x0003900001007387 */ /* 0x0003e20000100800 */
[----:B0-----:R-:W-:-:S03]  /*28db0*/  SEL R4, R3, R35, !P2 ;  /* 0x0000002303047207 */ /* 0x001fc60005000000 */
[----:B------:R-:W-:Y:S04]  /*28dc0*/  STL [R1+0x398], R36 ;  /* 0x0003982401007387 */ /* 0x000fe80000100800 */
[----:B------:R0:W-:Y:S01]  /*28dd0*/  STL [R1+0x3a0], R4 ;  /* 0x0003a00401007387 */ /* 0x0001e20000100800 */
[C---:B-1----:R-:W-:Y:S02]  /*28de0*/  SEL R0, R3.reuse, R34, !P2 ;  /* 0x0000002203007207 */ /* 0x042fe40005000000 */
        /* <DEDUP_REMOVED lines=921> */
[C---:B---3--:R-:W-:Y:S02]  /*2c780*/  SEL R4, R3.reuse, R0, !P2 ;  /* 0x0000000003047207 */ /* 0x048fe40005000000 */
[----:B----4-:R-:W-:-:S03]  /*2c790*/  SEL R0, R3, R37, !P2 ;  /* 0x0000002503007207 */ /* 0x010fc60005000000 */
[----:B------:R0:W-:Y:S01]  /*2c7a0*/  STL [R1+0x424], R4 ;  /* 0x0004240401007387 */ /* 0x0001e20000100800 */
[----:B-----5:R-:W-:-:S03]  /*2c7b0*/  SEL R36, R3, R36, !P2 ;  /* 0x0000002403247207 */ /* 0x020fc60005000000 */
[----:B------:R1:W-:Y:S01]  /*2c7c0*/  STL [R1+0x420], R0 ;  /* 0x0004200001007387 */ /* 0x0003e20000100800 */
[----:B0-----:R-:W-:-:S03]  /*2c7d0*/  SEL R4, R3, R35, !P2 ;  /* 0x0000002303047207 */ /* 0x001fc60005000000 */
[----:B------:R-:W-:Y:S01]  /*2c7e0*/  STL [R1+0x41c], R36 ;  /* 0x00041c2401007387 */ /* 0x000fe20000100800 */
[----:B-1----:R-:W-:-:S03]  /*2c7f0*/  SEL R0, R3, R34, !P2 ;  /* 0x0000002203007207 */ /* 0x002fc60005000000 */
[----:B------:R0:W-:Y:S01]  /*2c800*/  STL [R1+0x418], R4 ;  /* 0x0004180401007387 */ /* 0x0001e20000100800 */
[----:B------:R-:W-:-:S03]  /*2c810*/  SEL R33, R3, R33, !P2 ;  /* 0x0000002103217207 */ /* 0x000fc60005000000 */
        /* <DEDUP_REMOVED lines=19> */
[C---:B------:R-:W-:Y:S02]  /*2c950*/  SEL R10, R3.reuse, R10, !P2 ;  /* 0x0000000a030a7207 */ /* 0x040fe40005000000 */
[C---:B0-----:R-:W-:Y:S01]  /*2c960*/  SEL R4, R3.reuse, R13, !P2 ;  /* 0x0000000d03047207 */ /* 0x041fe20005000000 */
[----:B------:R-:W-:Y:S01]  /*2c970*/  STL [R1+0x3ec], R15 ;  /* 0x0003ec0f01007387 */ /* 0x000fe20000100800 */
[----:B-1----:R-:W-:-:S03]  /*2c980*/  SEL R0, R3, R12, !P2 ;  /* 0x0000000c03007207 */ /* 0x002fc60005000000 */
[----:B------:R0:W-:Y:S04]  /*2c990*/  STL [R1+0x3e4], R4 ;  /* 0x0003e40401007387 */ /* 0x0001e80000100800 */
        /* <DEDUP_REMOVED lines=8> */
[----:B------:R0:W-:Y:S01]  /*2ca20*/  STL [R1+0x3c0], R7 ;  /* 0x0003c00701007387 */ /* 0x0001e20000100800 */
[----:B-1----:R-:W-:-:S03]  /*2ca30*/  SEL R0, R3, R55, !P2 ;  /* 0x0000003703007207 */ /* 0x002fc60005000000 */
        /* <DEDUP_REMOVED lines=12> */
[----:B------:R1:W-:Y:S01]  /*2cb00*/  STL [R1+0x38c], R4 ;  /* 0x00038c0401007387 */ /* 0x0003e20000100800 */
[----:B0-----:R-:W-:-:S03]  /*2cb10*/  SEL R7, R3, R61, !P2 ;  /* 0x0000003d03077207 */ /* 0x001fc60005000000 */
[----:B-1----:R-:W2:Y:S04]  /*2cb20*/  LDL.LU R4, [R1+0x1c8] ;  /* 0x0001c80001047983 */ /* 0x002ea80000300800 */
        /* <DEDUP_REMOVED lines=33> */
[----:B------:R4:W-:Y:S01]  /*2cd40*/  STL [R1+0x378], R4 ;  /* 0x0003780401007387 */ /* 0x0009e20000100800 */
[----:B---3--:R-:W-:-:S05]  /*2cd50*/  SEL R0, R3, R0, !P2 ;  /* 0x0000000003007207 */ /* 0x008fca0005000000 */
[----:B------:R5:W-:Y:S01]  /*2cd60*/  STL [R1+0x370], R0 ;  /* 0x0003700001007387 */ /* 0x000be20000100800 */
[C---:B----4-:R-:W-:Y:S02]  /*2cd70*/  SEL R4, R3.reuse, R37, !P2 ;  /* 0x0000002503047207 */ /* 0x050fe40005000000 */
[----:B-----5:R-:W-:-:S03]  /*2cd80*/  SEL R0, R3, R36, !P2 ;  /* 0x0000002403007207 */ /* 0x020fc60005000000 */
        /* <DEDUP_REMOVED lines=31> */
[----:B------:R0:W-:Y:S04]  /*2cf80*/  STL [R1+0x324], R4 ;  /* 0x0003240401007387 */ /* 0x0001e80000100800 */
[----:B------:R1:W-:Y:S01]  /*2cf90*/  STL [R1+0x320], R0 ;  /* 0x0003200001007387 */ /* 0x0003e20000100800 */
[----:B0-----:R-:W-:-:S03]  /*2cfa0*/  SEL R4, R3, R11, !P2 ;  /* 0x0000000b03047207 */ /* 0x001fc60005000000 */
[----:B------:R0:W-:Y:S01]  /*2cfb0*/  STL [R1+0x31c], R7 ;  /* 0x00031c0701007387 */ /* 0x0001e20000100800 */
[----:B-1----:R-:W-:-:S03]  /*2cfc0*/  SEL R0, R3, R19, !P2 ;  /* 0x0000001303007207 */ /* 0x002fc60005000000 */
        /* <DEDUP_REMOVED lines=16> */
[----:B------:R1:W-:Y:S04]  /*2d0d0*/  STL [R1+0x2f8], R7 ;  /* 0x0002f80701007387 */ /* 0x0003e80000100800 */
[----:B------:R-:W2:Y:S01]  /*2d0e0*/  LDL.LU R37, [R1+0x138] ;  /* 0x0001380001257983 */ /* 0x000ea20000300800 */
[----:B0-----:R-:W-:-:S03]  /*2d0f0*/  SEL R0, R3, R61, !P2 ;  /* 0x0000003d03007207 */ /* 0x001fc60005000000 */
[----:B------:R0:W-:Y:S04]  /*2d100*/  STL [R1+0x2f4], R4 ;  /* 0x0002f40401007387 */ /* 0x0001e80000100800 */
[----:B------:R-:W3:Y:S04]  /*2d110*/  LDL.LU R36, [R1+0x134] ;  /* 0x0001340001247983 */ /* 0x000ee80000300800 */
[----:B------:R4:W-:Y:S04]  /*2d120*/  STL [R1+0x2f0], R0 ;  /* 0x0002f00001007387 */ /* 0x0009e80000100800 */
        /* <DEDUP_REMOVED lines=15> */
[----:B-1----:R-:W5:Y:S04]  /*2d220*/  LDL.LU R7, [R1+0xf4] ;  /* 0x0000f40001077983 */ /* 0x002f680000300800 */
        /* <DEDUP_REMOVED lines=12> */
[----:B----4-:R-:W4:Y:S01]  /*2d2f0*/  LDL.LU R0, [R1] ;  /* 0x0000000001007983 */ /* 0x010f220000300800 */
[----:B--2---:R-:W-:-:S05]  /*2d300*/  SEL R37, R3, R37, !P2 ;  /* 0x0000002503257207 */ /* 0x004fca0005000000 */
[----:B------:R0:W-:Y:S01]  /*2d310*/  STL [R1+0x2ec], R37 ;  /* 0x0002ec2501007387 */ /* 0x0001e20000100800 */
[----:B---3--:R-:W-:-:S03]  /*2d320*/  SEL R36, R3, R36, !P2 ;  /* 0x0000002403247207 */ /* 0x008fc60005000000 */
[----:B0-----:R-:W2:Y:S01]  /*2d330*/  LDL.LU R37, [R1+0x6ac8] ;  /* 0x006ac80001257983 */ /* 0x001ea20000300800 */
[----:B-----5:R-:W-:-:S03]  /*2d340*/  SEL R35, R3, R35, !P2 ;  /* 0x0000002303237207 */ /* 0x020fc60005000000 */
[----:B------:R0:W-:Y:S01]  /*2d350*/  STL [R1+0x2e8], R36 ;  /* 0x0002e82401007387 */ /* 0x0001e20000100800 */
[C---:B------:R-:W-:Y:S02]  /*2d360*/  SEL R34, R3.reuse, R34, !P2 ;  /* 0x0000002203227207 */ /* 0x040fe40005000000 */
[C---:B------:R-:W-:Y:S01]  /*2d370*/  SEL R33, R3.reuse, R33, !P2 ;  /* 0x0000002103217207 */ /* 0x040fe20005000000 */
[----:B0-----:R-:W3:Y:S01]  /*2d380*/  LDL.LU R36, [R1+0x6ac4] ;  /* 0x006ac40001247983 */ /* 0x001ee20000300800 */
[----:B------:R-:W-:-:S03]  /*2d390*/  SEL R31, R3, R31, !P2 ;  /* 0x0000001f031f7207 */ /* 0x000fc60005000000 */
[----:B------:R0:W-:Y:S01]  /*2d3a0*/  STL [R1+0x2e4], R35 ;  /* 0x0002e42301007387 */ /* 0x0001e20000100800 */
[C---:B------:R-:W-:Y:S02]  /*2d3b0*/  SEL R29, R3.reuse, R29, !P2 ;  /* 0x0000001d031d7207 */ /* 0x040fe40005000000 */
[C---:B------:R-:W-:Y:S01]  /*2d3c0*/  SEL R28, R3.reuse, R28, !P2 ;  /* 0x0000001c031c7207 */ /* 0x040fe20005000000 */
[----:B0-----:R-:W5:Y:S04]  /*2d3d0*/  LDL.LU R35, [R1+0x6ac0] ;  /* 0x006ac00001237983 */ /* 0x001f680000300800 */
[----:B------:R0:W-:Y:S01]  /*2d3e0*/  STL [R1+0x2e0], R34 ;  /* 0x0002e02201007387 */ /* 0x0001e20000100800 */
[C---:B------:R-:W-:Y:S02]  /*2d3f0*/  SEL R26, R3.reuse, R26, !P2 ;  /* 0x0000001a031a7207 */ /* 0x040fe40005000000 */
[C---:B------:R-:W-:Y:S01]  /*2d400*/  SEL R24, R3.reuse, R24, !P2 ;  /* 0x0000001803187207 */ /* 0x040fe20005000000 */
[----:B0-----:R-:W2:Y:S04]  /*2d410*/  LDL.LU R34, [R1+0x6abc] ;  /* 0x006abc0001227983 */ /* 0x001ea80000300800 */
[----:B------:R0:W-:Y:S01]  /*2d420*/  STL [R1+0x2dc], R33 ;  /* 0x0002dc2101007387 */ /* 0x0001e20000100800 */
[----:B------:R-:W-:-:S03]  /*2d430*/  SEL R22, R3, R22, !P2 ;  /* 0x0000001603167207 */ /* 0x000fc60005000000 */
        /* <DEDUP_REMOVED lines=45> */
[----:B0-----:R-:W3:Y:S04]  /*2d710*/  LDL.LU R19, [R1+0x6a7c] ;  /* 0x006a7c0001137983 */ /* 0x001ee80000300800 */
        /* <DEDUP_REMOVED lines=9> */
[----:B------:R0:W-:Y:S04]  /*2d7b0*/  STL [R1+0x290], R57 ;  /* 0x0002903901007387 */ /* 0x0001e80000100800 */
        /* <DEDUP_REMOVED lines=8> */
[----:B0-----:R-:W5:Y:S04]  /*2d840*/  LDL.LU R60, [R1+0x6a5c] ;  /* 0x006a5c00013c7983 */ /* 0x001f680000300800 */
[----:B------:R0:W-:Y:S04]  /*2d850*/  STL [R1+0x27c], R61 ;  /* 0x00027c3d01007387 */ /* 0x0001e80000100800 */
[----:B0-----:R-:W5:Y:S01]  /*2d860*/  LDL.LU R61, [R1+0x6a58] ;  /* 0x006a5800013d7983 */ /* 0x001f620000300800 */
[----:B------:R-:W-:-:S02]  /*2d870*/  SEL R4, R3, R4, !P2 ;  /* 0x0000000403047207 */ /* 0x000fc40005000000 */
[----:B----4-:R-:W-:-:S03]  /*2d880*/  SEL R0, R3, R0, !P2 ;  /* 0x0000000003007207 */ /* 0x010fc60005000000 */
[----:B------:R-:W-:Y:S04]  /*2d890*/  STL [R1+0x278], R4 ;  /* 0x0002780401007387 */ /* 0x000fe80000100800 */
[----:B------:R3:W-:Y:S01]  /*2d8a0*/  STL [R1+0x274], R0 ;  /* 0x0002740001007387 */ /* 0x0007e20000100800 */
[C---:B--2---:R-:W-:Y:S02]  /*2d8b0*/  SEL R11, R3.reuse, R11, !P2 ;  /* 0x0000000b030b7207 */ /* 0x044fe40005000000 */
[C---:B---3--:R-:W-:Y:S02]  /*2d8c0*/  SEL R0, R3.reuse, R59, !P2 ;  /* 0x0000003b03007207 */ /* 0x048fe40005000000 */
[C---:B-----5:R-:W-:Y:S02]  /*2d8d0*/  SEL R60, R3.reuse, R60, !P2 ;  /* 0x0000003c033c7207 */ /* 0x060fe40005000000 */
[----:B------:R-:W-:-:S05]  /*2d8e0*/  SEL R4, R3, R61, !P2 ;  /* 0x0000003d03047207 */ /* 0x000fca0005000000 */
[----:B------:R0:W-:Y:S04]  /*2d8f0*/  STL [R1+0x270], R4 ;  /* 0x0002700401007387 */ /* 0x0001e80000100800 */
[----:B------:R-:W-:Y:S01]  /*2d900*/  STL [R1+0x26c], R60 ;  /* 0x00026c3c01007387 */ /* 0x000fe20000100800 */
[----:B0-----:R-:W-:-:S03]  /*2d910*/  SEL R4, R3, R38, !P2 ;  /* 0x0000002603047207 */ /* 0x001fc60005000000 */
        /* <DEDUP_REMOVED lines=10> */
[----:B------:R-:W-:Y:S01]  /*2d9c0*/  STL [R1+0x24c], R38 ;  /* 0x00024c2601007387 */ /* 0x000fe20000100800 */
[----:B--2---:R-:W-:-:S03]  /*2d9d0*/  SEL R4, R3, R19, !P2 ;  /* 0x0000001303047207 */ /* 0x004fc60005000000 */
        /* <DEDUP_REMOVED lines=21> */
[----:B------:R-:W-:Y:S01]  /*2db30*/  STL [R1+0x21c], R7 ;  /* 0x00021c0701007387 */ /* 0x000fe20000100800 */
[----:B--2---:R-:W-:-:S03]  /*2db40*/  SEL R4, R3, R28, !P2 ;  /* 0x0000001c03047207 */ /* 0x004fc60005000000 */
[----:B------:R-:W2:Y:S04]  /*2db50*/  LDL.LU R59, [R1+0x50] ;  /* 0x00005000013b7983 */ /* 0x000ea80000300800 */
[----:B------:R0:W-:Y:S04]  /*2db60*/  STL [R1+0x218], R0 ;  /* 0x0002180001007387 */ /* 0x0001e80000100800 */
[----:B------:R1:W-:Y:S04]  /*2db70*/  STL [R1+0x214], R4 ;  /* 0x0002140401007387 */ /* 0x0003e80000100800 */
[----:B------:R-:W3:Y:S01]  /*2db80*/  LDL.LU R58, [R1+0x90] ;  /* 0x00009000013a7983 */ /* 0x000ee20000300800 */
[----:B0-----:R-:W-:-:S02]  /*2db90*/  SEL R0, R3, R29, !P2 ;  /* 0x0000001d03007207 */ /* 0x001fc40005000000 */
[----:B-1----:R-:W-:-:S03]  /*2dba0*/  SEL R4, R3, R31, !P2 ;  /* 0x0000001f03047207 */ /* 0x002fc60005000000 */
[----:B------:R0:W-:Y:S04]  /*2dbb0*/  STL [R1+0x210], R0 ;  /* 0x0002100001007387 */ /* 0x0001e80000100800 */
[----:B------:R1:W-:Y:S04]  /*2dbc0*/  STL [R1+0x20c], R4 ;  /* 0x00020c0401007387 */ /* 0x0003e80000100800 */
[----:B------:R-:W4:Y:S01]  /*2dbd0*/  LDL.LU R57, [R1+0x94] ;  /* 0x0000940001397983 */ /* 0x000f220000300800 */
[----:B0-----:R-:W-:-:S05]  /*2dbe0*/  SEL R0, R3, R33, !P2 ;  /* 0x0000002103007207 */ /* 0x001fca0005000000 */
[----:B------:R0:W-:Y:S04]  /*2dbf0*/  STL [R1+0x208], R0 ;  /* 0x0002080001007387 */ /* 0x0001e80000100800 */
[----:B-1----:R-:W5:Y:S01]  /*2dc00*/  LDL.LU R4, [R1+0x98] ;  /* 0x0000980001047983 */ /* 0x002f620000300800 */
[C---:B------:R-:W-:Y:S02]  /*2dc10*/  SEL R7, R3.reuse, R34, !P2 ;  /* 0x0000002203077207 */ /* 0x040fe40005000000 */
[----:B0-----:R-:W-:-:S03]  /*2dc20*/  SEL R0, R3, R35, !P2 ;  /* 0x0000002303007207 */ /* 0x001fc60005000000 */
[----:B------:R0:W-:Y:S04]  /*2dc30*/  STL [R1+0x204], R7 ;  /* 0x0002040701007387 */ /* 0x0001e80000100800 */
[----:B------:R1:W-:Y:S04]  /*2dc40*/  STL [R1+0x200], R0 ;  /* 0x0002000001007387 */ /* 0x0003e80000100800 */
[----:B------:R-:W5:Y:S01]  /*2dc50*/  LDL.LU R55, [R1+0x8c] ;  /* 0x00008c0001377983 */ /* 0x000f620000300800 */
[C---:B0-----:R-:W-:Y:S02]  /*2dc60*/  SEL R7, R3.reuse, R36, !P2 ;  /* 0x0000002403077207 */ /* 0x041fe40005000000 */
[----:B-1----:R-:W-:-:S03]  /*2dc70*/  SEL R0, R3, R37, !P2 ;  /* 0x0000002503007207 */ /* 0x002fc60005000000 */
[----:B------:R0:W-:Y:S04]  /*2dc80*/  STL [R1+0xe0], R7 ;  /* 0x0000e00701007387 */ /* 0x0001e80000100800 */
[----:B------:R1:W-:Y:S04]  /*2dc90*/  STL [R1+0xdc], R0 ;  /* 0x0000dc0001007387 */ /* 0x0003e80000100800 */
[----:B------:R-:W5:Y:S01]  /*2dca0*/  LDL.LU R10, [R1+0x88] ;  /* 0x00008800010a7983 */ /* 0x000f620000300800 */
[C---:B0-----:R-:W-:Y:S02]  /*2dcb0*/  SEL R7, R3.reuse, R39, !P2 ;  /* 0x0000002703077207 */ /* 0x041fe40005000000 */
[----:B-1----:R-:W-:-:S03]  /*2dcc0*/  SEL R0, R3, R40, !P2 ;  /* 0x0000002803007207 */ /* 0x002fc60005000000 */
[----:B------:R0:W-:Y:S04]  /*2dcd0*/  STL [R1+0xd8], R7 ;  /* 0x0000d80701007387 */ /* 0x0001e80000100800 */
[----:B------:R-:W5:Y:S04]  /*2dce0*/  LDL.LU R38, [R1+0x7c] ;  /* 0x00007c0001267983 */ /* 0x000f680000300800 */
[----:B------:R1:W-:Y:S01]  /*2dcf0*/  STL [R1+0xb8], R0 ;  /* 0x0000b80001007387 */ /* 0x0003e20000100800 */
[----:B0-----:R-:W-:-:S05]  /*2dd00*/  SEL R7, R3, R41, !P2 ;  /* 0x0000002903077207 */ /* 0x001fca0005000000 */
[----:B------:R0:W-:Y:S01]  /*2dd10*/  STL [R1+0xb0], R7 ;  /* 0x0000b00701007387 */ /* 0x0001e20000100800 */
[----:B-1----:R-:W-:-:S03]  /*2dd20*/  SEL R0, R3, R43, !P2 ;  /* 0x0000002b03007207 */ /* 0x002fc60005000000 */
[----:B------:R-:W5:Y:S04]  /*2dd30*/  LDL.LU R17, [R1+0x80] ;  /* 0x0000800001117983 */ /* 0x000f680000300800 */
[----:B------:R1:W-:Y:S01]  /*2dd40*/  STL [R1+0x84], R0 ;  /* 0x0000840001007387 */ /* 0x0003e20000100800 */
[----:B0-----:R-:W-:-:S05]  /*2dd50*/  SEL R7, R3, R44, !P2 ;  /* 0x0000002c03077207 */ /* 0x001fca0005000000 */
[----:B------:R0:W-:Y:S01]  /*2dd60*/  STL [R1+0x8], R7 ;  /* 0x0000080701007387 */ /* 0x0001e20000100800 */
[----:B-1----:R-:W-:-:S03]  /*2dd70*/  SEL R0, R3, R45, !P2 ;  /* 0x0000002d03007207 */ /* 0x002fc60005000000 */
[----:B------:R-:W5:Y:S01]  /*2dd80*/  LDL.LU R15, [R1+0x68] ;  /* 0x00006800010f7983 */ /* 0x000f620000300800 */
[----:B------:R-:W-:-:S03]  /*2dd90*/  SEL R61, R3, R14, !P2 ;  /* 0x0000000e033d7207 */ /* 0x000fc60005000000 */
[----:B------:R-:W5:Y:S01]  /*2dda0*/  LDL.LU R12, [R1+0x74] ;  /* 0x00007400010c7983 */ /* 0x000f620000300800 */
[----:B------:R-:W-:-:S03]  /*2ddb0*/  SEL R60, R3, R23, !P2 ;  /* 0x00000017033c7207 */ /* 0x000fc60005000000 */
[----:B------:R1:W-:Y:S04]  /*2ddc0*/  STL [R1+0x4], R0 ;  /* 0x0000040001007387 */ /* 0x0003e80000100800 */
[----:B------:R-:W5:Y:S04]  /*2ddd0*/  LDL.LU R19, [R1+0x78] ;  /* 0x0000780001137983 */ /* 0x000f680000300800 */
[----:B0-----:R-:W5:Y:S01]  /*2dde0*/  LDL.LU R7, [R1+0x70] ;  /* 0x0000700001077983 */ /* 0x001f620000300800 */
[----:B-1----:R-:W-:-:S05]  /*2ddf0*/  SEL R0, R3, R21, !P2 ;  /* 0x0000001503007207 */ /* 0x002fca0005000000 */
[----:B------:R-:W-:Y:S04]  /*2de00*/  STL [R1+0x69e4], R0 ;  /* 0x0069e40001007387 */ /* 0x000fe80000100800 */
[----:B------:R0:W-:Y:S04]  /*2de10*/  STL [R1+0x69e8], R61 ;  /* 0x0069e83d01007387 */ /* 0x0001e80000100800 */
[----:B------:R1:W-:Y:S04]  /*2de20*/  STL [R1+0x69ec], R60 ;  /* 0x0069ec3c01007387 */ /* 0x0003e80000100800 */
[----:B------:R-:W5:Y:S01]  /*2de30*/  LDL.LU R11, [R1+0x6c] ;  /* 0x00006c00010b7983 */ /* 0x000f620000300800 */
[C---:B------:R-:W-:Y:S01]  /*2de40*/  SEL R27, R3.reuse, R27, !P2 ;  /* 0x0000001b031b7207 */ /* 0x040fe20005000000 */
[----:B0-----:R-:W0:Y:S01]  /*2de50*/  LDC R61, c[0x0][0x3ac] ;  /* 0x0000eb00ff3d7b82 */ /* 0x001e220000000800 */
[----:B--2---:R-:W-:-:S05]  /*2de60*/  SEL R59, R3, R59, !P2 ;  /* 0x0000003b033b7207 */ /* 0x004fca0005000000 */
[----:B------:R-:W-:Y:S01]  /*2de70*/  STL [R1+0x69f0], R59 ;  /* 0x0069f03b01007387 */ /* 0x000fe20000100800 */
[----:B---3--:R-:W-:-:S05]  /*2de80*/  SEL R58, R3, R58, !P2 ;  /* 0x0000003a033a7207 */ /* 0x008fca0005000000 */
[----:B------:R-:W-:Y:S04]  /*2de90*/  STL [R1+0x69f4], R58 ;  /* 0x0069f43a01007387 */ /* 0x000fe80000100800 */
[----:B------:R-:W2:Y:S01]  /*2dea0*/  LDL.LU R46, [R1+0x64] ;  /* 0x00006400012e7983 */ /* 0x000ea20000300800 */
[----:B----4-:R-:W-:-:S05]  /*2deb0*/  SEL R57, R3, R57, !P2 ;  /* 0x0000003903397207 */ /* 0x010fca0005000000 */
[----:B------:R-:W-:Y:S01]  /*2dec0*/  STL [R1+0x69f8], R57 ;  /* 0x0069f83901007387 */ /* 0x000fe20000100800 */
[----:B-----5:R-:W-:-:S03]  /*2ded0*/  SEL R56, R3, R4, !P2 ;  /* 0x0000000403387207 */ /* 0x020fc60005000000 */
[----:B------:R-:W3:Y:S04]  /*2dee0*/  LDL.LU R4, [R1+0x60] ;  /* 0x0000600001047983 */ /* 0x000ee80000300800 */
[----:B------:R-:W-:Y:S01]  /*2def0*/  STL [R1+0x69fc], R56 ;  /* 0x0069fc3801007387 */ /* 0x000fe20000100800 */
[----:B------:R-:W-:-:S05]  /*2df00*/  SEL R55, R3, R55, !P2 ;  /* 0x0000003703377207 */ /* 0x000fca0005000000 */
[----:B------:R-:W-:Y:S04]  /*2df10*/  STL [R1+0x6a00], R55 ;  /* 0x006a003701007387 */ /* 0x000fe80000100800 */
[----:B------:R-:W4:Y:S01]  /*2df20*/  LDL.LU R13, [R1+0x5c] ;  /* 0x00005c00010d7983 */ /* 0x000f220000300800 */
[----:B------:R-:W-:-:S05]  /*2df30*/  SEL R20, R3, R10, !P2 ;  /* 0x0000000a03147207 */ /* 0x000fca0005000000 */
[----:B------:R-:W-:Y:S01]  /*2df40*/  STL [R1+0x6a04], R20 ;  /* 0x006a041401007387 */ /* 0x000fe20000100800 */
[----:B------:R-:W-:-:S03]  /*2df50*/  SEL R10, R3, R38, !P2 ;  /* 0x00000026030a7207 */ /* 0x000fc60005000000 */
[----:B------:R-:W5:Y:S04]  /*2df60*/  LDL.LU R38, [R1+0x58] ;  /* 0x0000580001267983 */ /* 0x000f680000300800 */
[----:B------:R-:W-:Y:S01]  /*2df70*/  STL [R1+0x6a08], R10 ;  /* 0x006a080a01007387 */ /* 0x000fe20000100800 */
[----:B------:R-:W-:-:S05]  /*2df80*/  SEL R14, R3, R17, !P2 ;  /* 0x00000011030e7207 */ /* 0x000fca0005000000 */
[----:B------:R-:W-:Y:S04]  /*2df90*/  STL [R1+0x6a0c], R14 ;  /* 0x006a0c0e01007387 */ /* 0x000fe80000100800 */
[----:B------:R-:W5:Y:S01]  /*2dfa0*/  LDL.LU R17, [R1+0x54] ;  /* 0x0000540001117983 */ /* 0x000f620000300800 */
[C---:B------:R-:W-:Y:S02]  /*2dfb0*/  SEL R22, R3.reuse, R15, !P2 ;  /* 0x0000000f03167207 */ /* 0x040fe40005000000 */
[----:B------:R-:W-:-:S03]  /*2dfc0*/  SEL R23, R3, R12, !P2 ;  /* 0x0000000c03177207 */ /* 0x000fc60005000000 */
[----:B------:R-:W-:Y:S04]  /*2dfd0*/  STL [R1+0x6a10], R22 ;  /* 0x006a101601007387 */ /* 0x000fe80000100800 */
[----:B------:R-:W-:Y:S01]  /*2dfe0*/  STL [R1+0x6a14], R23 ;  /* 0x006a141701007387 */ /* 0x000fe20000100800 */
[----:B------:R-:W-:-:S03]  /*2dff0*/  SEL R19, R3, R19, !P2 ;  /* 0x0000001303137207 */ /* 0x000fc60005000000 */
[----:B------:R-:W5:Y:S01]  /*2e000*/  LDL.LU R28, [R1+0x48] ;  /* 0x00004800011c7983 */ /* 0x000f620000300800 */
[----:B------:R-:W-:-:S03]  /*2e010*/  SEL R21, R3, R7, !P2 ;  /* 0x0000000703157207 */ /* 0x000fc60005000000 */
[----:B------:R-:W-:Y:S04]  /*2e020*/  STL [R1+0x6a18], R19 ;  /* 0x006a181301007387 */ /* 0x000fe80000100800 */
[----:B------:R-:W5:Y:S04]  /*2e030*/  LDL.LU R29, [R1+0x4c] ;  /* 0x00004c00011d7983 */ /* 0x000f680000300800 */
[----:B------:R-:W5:Y:S04]  /*2e040*/  LDL.LU R31, [R1+0x38] ;  /* 0x00003800011f7983 */ /* 0x000f680000300800 */
[----:B------:R-:W-:Y:S04]  /*2e050*/  STL [R1+0x6a1c], R21 ;  /* 0x006a1c1501007387 */ /* 0x000fe80000100800 */
[----:B------:R-:W5:Y:S01]  /*2e060*/  LDL.LU R33, [R1+0x40] ;  /* 0x0000400001217983 */ /* 0x000f620000300800 */
[----:B------:R-:W-:-:S03]  /*2e070*/  SEL R11, R3, R11, !P2 ;  /* 0x0000000b030b7207 */ /* 0x000fc60005000000 */
[----:B------:R-:W5:Y:S04]  /*2e080*/  LDL.LU R34, [R1+0x44] ;  /* 0x0000440001227983 */ /* 0x000f680000300800 */
[----:B------:R-:W-:Y:S04]  /*2e090*/  STL [R1+0x6a20], R11 ;  /* 0x006a200b01007387 */ /* 0x000fe80000100800 */
[----:B------:R-:W5:Y:S04]  /*2e0a0*/  LDL.LU R24, [R1+0x3c] ;  /* 0x00003c0001187983 */ /* 0x000f680000300800 */
[----:B------:R-:W5:Y:S01]  /*2e0b0*/  LDL.LU R26, [R1+0x34] ;  /* 0x00003400011a7983 */ /* 0x000f620000300800 */
[----:B--2---:R-:W-:-:S05]  /*2e0c0*/  SEL R7, R3, R46, !P2 ;  /* 0x0000002e03077207 */ /* 0x004fca0005000000 */
[----:B------:R-:W-:Y:S04]  /*2e0d0*/  STL [R1+0x6a24], R7 ;  /* 0x006a240701007387 */ /* 0x000fe80000100800 */
[----:B------:R-:W2:Y:S04]  /*2e0e0*/  LDL.LU R37, [R1+0x30] ;  /* 0x0000300001257983 */ /* 0x000ea80000300800 */
[----:B------:R-:W2:Y:S01]  /*2e0f0*/  LDL.LU R46, [R1+0x2c] ;  /* 0x00002c00012e7983 */ /* 0x000ea20000300800 */
[----:B---3--:R-:W-:-:S03]  /*2e100*/  SEL R12, R3, R4, !P2 ;  /* 0x00000004030c7207 */ /* 0x008fc60005000000 */
[----:B------:R-:W3:Y:S01]  /*2e110*/  LDL.LU R4, [R1+0x28] ;  /* 0x0000280001047983 */ /* 0x000ee20000300800 */
[----:B------:R-:W-:-:S03]  /*2e120*/  SEL R30, R3, R30, !P2 ;  /* 0x0000001e031e7207 */ /* 0x000fc60005000000 */
[----:B------:R-:W-:Y:S01]  /*2e130*/  STL [R1+0x6a28], R12 ;  /* 0x006a280c01007387 */ /* 0x000fe20000100800 */
[----:B----4-:R-:W-:-:S05]  /*2e140*/  SEL R13, R3, R13, !P2 ;  /* 0x0000000d030d7207 */ /* 0x010fca0005000000 */
[----:B------:R-:W-:Y:S04]  /*2e150*/  STL [R1+0x6a2c], R13 ;  /* 0x006a2c0d01007387 */ /* 0x000fe80000100800 */
[----:B------:R-:W4:Y:S04]  /*2e160*/  LDL.LU R35, [R1+0x20] ;  /* 0x0000200001237983 */ /* 0x000f280000300800 */
[----:B------:R-:W4:Y:S01]  /*2e170*/  LDL.LU R36, [R1+0x24] ;  /* 0x0000240001247983 */ /* 0x000f220000300800 */
[----:B-----5:R-:W-:-:S03]  /*2e180*/  SEL R15, R3, R38, !P2 ;  /* 0x00000026030f7207 */ /* 0x020fc60005000000 */
[----:B------:R-:W5:Y:S04]  /*2e190*/  LDL.LU R38, [R1+0x1c] ;  /* 0x00001c0001267983 */ /* 0x000f680000300800 */
[----:B------:R-:W-:Y:S01]  /*2e1a0*/  STL [R1+0x6a30], R15 ;  /* 0x006a300f01007387 */ /* 0x000fe20000100800 */
[----:B------:R-:W-:-:S05]  /*2e1b0*/  SEL R17, R3, R17, !P2 ;  /* 0x0000001103117207 */ /* 0x000fca0005000000 */
[----:B------:R-:W-:Y:S04]  /*2e1c0*/  STL [R1+0x6a34], R17 ;  /* 0x006a341101007387 */ /* 0x000fe80000100800 */
[----:B------:R-:W-:Y:S04]  /*2e1d0*/  STL [R1+0x6a38], R27 ;  /* 0x006a381b01007387 */ /* 0x000fe80000100800 */
[----:B------:R-:W-:Y:S01]  /*2e1e0*/  STL [R1+0x6a3c], R30 ;  /* 0x006a3c1e01007387 */ /* 0x000fe20000100800 */
[C---:B------:R-:W-:Y:S02]  /*2e1f0*/  SEL R28, R3.reuse, R28, !P2 ;  /* 0x0000001c031c7207 */ /* 0x040fe40005000000 */
[----:B------:R-:W-:-:S03]  /*2e200*/  SEL R29, R3, R29, !P2 ;  /* 0x0000001d031d7207 */ /* 0x000fc60005000000 */
[----:B------:R-:W-:Y:S01]  /*2e210*/  STL [R1+0x6a40], R28 ;  /* 0x006a401c01007387 */ /* 0x000fe20000100800 */
[----:B------:R-:W-:-:S03]  /*2e220*/  SEL R31, R3, R31, !P2 ;  /* 0x0000001f031f7207 */ /* 0x000fc60005000000 */
[----:B------:R0:W-:Y:S01]  /*2e230*/  STL [R1+0x6a44], R29 ;  /* 0x006a441d01007387 */ /* 0x0001e20000100800 */
[----:B------:R-:W-:-:S03]  /*2e240*/  SEL R33, R3, R33, !P2 ;  /* 0x0000002103217207 */ /* 0x000fc60005000000 */
[----:B------:R-:W-:Y:S01]  /*2e250*/  STL [R1+0x6a48], R31 ;  /* 0x006a481f01007387 */ /* 0x000fe20000100800 */
[----:B------:R-:W-:-:S03]  /*2e260*/  SEL R34, R3, R34, !P2 ;  /* 0x0000002203227207 */ /* 0x000fc60005000000 */
[----:B------:R-:W-:Y:S01]  /*2e270*/  STL [R1+0x6a4c], R33 ;  /* 0x006a4c2101007387 */ /* 0x000fe20000100800 */
[----:B------:R-:W-:-:S03]  /*2e280*/  SEL R24, R3, R24, !P2 ;  /* 0x0000001803187207 */ /* 0x000fc60005000000 */
[----:B------:R-:W-:Y:S04]  /*2e290*/  STL [R1+0x6a50], R34 ;  /* 0x006a502201007387 */ /* 0x000fe80000100800 */
[----:B------:R-:W-:Y:S01]  /*2e2a0*/  STL [R1+0x6a54], R24 ;  /* 0x006a541801007387 */ /* 0x000fe20000100800 */
[C---:B--2---:R-:W-:Y:S02]  /*2e2b0*/  SEL R40, R3.reuse, R37, !P2 ;  /* 0x0000002503287207 */ /* 0x044fe40005000000 */
[C---:B------:R-:W-:Y:S02]  /*2e2c0*/  SEL R39, R3.reuse, R46, !P2 ;  /* 0x0000002e03277207 */ /* 0x040fe40005000000 */
[----:B---3--:R-:W-:Y:S02]  /*2e2d0*/  SEL R37, R3, R4, !P2 ;  /* 0x0000000403257207 */ /* 0x008fe40005000000 */
[----:B------:R-:W2:Y:S04]  /*2e2e0*/  LDL.LU R4, [R1+0x8f0] ;  /* 0x0008f00001047983 */ /* 0x000ea80000300800 */
[----:B------:R-:W3:Y:S04]  /*2e2f0*/  LDL.LU R44, [R1+0x8dc] ;  /* 0x0008dc00012c7983 */ /* 0x000ee80000300800 */
[----:B------:R-:W3:Y:S04]  /*2e300*/  LDL.LU R45, [R1+0x8d8] ;  /* 0x0008d800012d7983 */ /* 0x000ee80000300800 */
[----:B------:R-:W3:Y:S01]  /*2e310*/  LDL.LU R46, [R1+0x8d4] ;  /* 0x0008d400012e7983 */ /* 0x000ee20000300800 */
[----:B------:R-:W1:Y:S01]  /*2e320*/  S2R R0, SR_TID.X ;  /* 0x0000000000007919 */ /* 0x000e620000002100 */
[----:B------:R-:W-:-:S02]  /*2e330*/  @!P1 IMAD.MOV R5, RZ, RZ, -R5 ;  /* 0x000000ffff059224 */ /* 0x000fc400078e0a05 */
[----:B------:R-:W-:Y:S02]  /*2e340*/  @!P5 IMAD.MOV R2, RZ, RZ, -R2 ;  /* 0x000000ffff02d224 */ /* 0x000fe400078e0a02 */
[----:B------:R-:W-:Y:S02]  /*2e350*/  @!P3 IMAD.MOV R50, RZ, RZ, -R50 ;  /* 0x000000ffff32b224 */ /* 0x000fe400078e0a32 */
[----:B------:R-:W-:Y:S02]  /*2e360*/  @!P6 IMAD.MOV R51, RZ, RZ, -R51 ;  /* 0x000000ffff33e224 */ /* 0x000fe400078e0a33 */
[----:B------:R-:W-:Y:S02]  /*2e370*/  @!P0 IMAD.MOV R52, RZ, RZ, -R52 ;  /* 0x000000ffff348224 */ /* 0x000fe400078e0a34 */
[----:B------:R-:W-:Y:S01]  /*2e380*/  @!P4 IMAD.MOV R53, RZ, RZ, -R53 ;  /* 0x000000ffff35c224 */ /* 0x000fe200078e0a35 */
[C---:B------:R-:W-:Y:S02]  /*2e390*/  SEL R26, R3.reuse, R26, !P2 ;  /* 0x0000001a031a7207 */ /* 0x040fe40005000000 */
[----:B------:R-:W-:-:S02]  /*2e3a0*/  SEL R32, R3, R32, !P2 ;  /* 0x0000002003207207 */ /* 0x000fc40005000000 */
[C---:B------:R-:W-:Y:S02]  /*2e3b0*/  SEL R42, R3.reuse, R42, !P2 ;  /* 0x0000002a032a7207 */ /* 0x040fe40005000000 */
[C---:B----4-:R-:W-:Y:S02]  /*2e3c0*/  SEL R35, R3.reuse, R35, !P2 ;  /* 0x0000002303237207 */ /* 0x050fe40005000000 */
[C---:B------:R-:W-:Y:S02]  /*2e3d0*/  SEL R36, R3.reuse, R36, !P2 ;  /* 0x0000002403247207 */ /* 0x040fe40005000000 */
[----:B------:R-:W-:Y:S02]  /*2e3e0*/  SEL R18, R3, R18, !P2 ;  /* 0x0000001203127207 */ /* 0x000fe40005000000 */
[----:B-1----:R-:W-:-:S05]  /*2e3f0*/  LOP3.LUT R60, R0, 0x1f, RZ, 0xc0, !PT ;  /* 0x0000001f003c7812 */ /* 0x002fca00078ec0ff */
[CC--:B0-----:R-:W-:Y:S02]  /*2e400*/  IMAD R29, R60.reuse, R61.reuse, RZ ;  /* 0x0000003d3c1d7224 */ /* 0x0c1fe400078e02ff */
[----:B------:R-:W-:Y:S01]  /*2e410*/  IMAD R0, R60, R61, RZ ;  /* 0x0000003d3c007224 */ /* 0x000fe200078e02ff */
[----:B-----5:R-:W-:Y:S01]  /*2e420*/  SEL R38, R3, R38, !P2 ;  /* 0x0000002603267207 */ /* 0x020fe20005000000 */
[----:B------:R-:W-:Y:S01]  /*2e430*/  IMAD R29, R61, 0x20, R29 ;  /* 0x000000203d1d7824 */ /* 0x000fe200078e021d */
[C---:B------:R-:W-:Y:S02]  /*2e440*/  SEL R8, R3.reuse, R8, !P2 ;  /* 0x0000000803087207 */ /* 0x040fe40005000000 */
[C---:B------:R-:W-:Y:S02]  /*2e450*/  SEL R16, R3.reuse, R16, !P2 ;  /* 0x0000001003107207 */ /* 0x040fe40005000000 */
[C---:B------:R-:W-:Y:S02]  /*2e460*/  SEL R25, R3.reuse, R25, !P2 ;  /* 0x0000001903197207 */ /* 0x040fe40005000000 */
[----:B------:R-:W-:-:S02]  /*2e470*/  SEL R9, R3, R9, !P2 ;  /* 0x0000000903097207 */ /* 0x000fc40005000000 */
[C---:B------:R-:W-:Y:S02]  /*2e480*/  SEL R54, R3.reuse, R54, !P2 ;  /* 0x0000003603367207 */ /* 0x040fe40005000000 */
[C---:B------:R-:W-:Y:S02]  /*2e490*/  SEL R47, R3.reuse, R47, !P2 ;  /* 0x0000002f032f7207 */ /* 0x040fe40005000000 */
        /* <DEDUP_REMOVED lines=8> */
[----:B------:R-:W-:Y:S02]  /*2e520*/  SEL R53, R3, R53, !P2 ;  /* 0x0000003503357207 */ /* 0x000fe40005000000 */
[----:B------:R-:W-:-:S02]  /*2e530*/  IADD3 R3, P0, PT, R0, UR26, RZ ;  /* 0x0000001a00037c10 */ /* 0x000fc4000ff1e0ff */
[----:B------:R-:W-:Y:S02]  /*2e540*/  IADD3 R2, P4, PT, R29, UR26, RZ ;  /* 0x0000001a1d027c10 */ /* 0x000fe4000ff9e0ff */
[----:B------:R-:W-:Y:S01]  /*2e550*/  LEA.HI.X.SX32 R5, R0, UR27, 0x1, P0 ;  /* 0x0000001b00057c11 */ /* 0x000fe200080f0eff */
[----:B------:R0:W-:Y:S04]  /*2e560*/  STL [R1+0x69c4], R3 ;  /* 0x0069c40301007387 */ /* 0x0001e80000100800 */
[----:B------:R1:W-:Y:S04]  /*2e570*/  STL [R1+0x69c8], R2 ;  /* 0x0069c80201007387 */ /* 0x0003e80000100800 */
[----:B------:R-:W-:Y:S01]  /*2e580*/  STL [R1+0x69bc], R5 ;  /* 0x0069bc0501007387 */ /* 0x000fe20000100800 */
[----:B--2---:R-:W-:-:S02]  /*2e590*/  IMAD R4, R4, UR46, RZ ;  /* 0x0000002e04047c24 */ /* 0x004fc4000f8e02ff */
[----:B---3--:R-:W-:-:S03]  /*2e5a0*/  IMAD R44, R44, UR46, RZ ;  /* 0x0000002e2c2c7c24 */ /* 0x008fc6000f8e02ff */
[----:B------:R-:W-:Y:S01]  /*2e5b0*/  IADD3 R0, P0, PT, R4, UR24, RZ ;  /* 0x0000001804007c10 */ /* 0x000fe2000ff1e0ff */
[----:B------:R-:W-:Y:S01]  /*2e5c0*/  IMAD R45, R45, UR46, RZ ;  /* 0x0000002e2d2d7c24 */ /* 0x000fe2000f8e02ff */
[----:B0-----:R-:W-:Y:S01]  /*2e5d0*/  IADD3 R3, P1, PT, R44, UR24, RZ ;  /* 0x000000182c037c10 */ /* 0x001fe2000ff3e0ff */
[----:B------:R-:W-:-:S03]  /*2e5e0*/  IMAD R46, R46, UR46, RZ ;  /* 0x0000002e2e2e7c24 */ /* 0x000fc6000f8e02ff */
[----:B-1----:R-:W-:Y:S01]  /*2e5f0*/  IADD3 R2, P2, PT, R45, UR24, RZ ;  /* 0x000000182d027c10 */ /* 0x002fe2000ff5e0ff */
[----:B------:R0:W-:Y:S04]  /*2e600*/  STL [R1+0x3b10], R0 ;  /* 0x003b100001007387 */ /* 0x0001e80000100800 */
[----:B------:R1:W-:Y:S04]  /*2e610*/  STL [R1+0x3b14], R3 ;  /* 0x003b140301007387 */ /* 0x0003e80000100800 */
[----:B------:R-:W2:Y:S01]  /*2e620*/  LDL.LU R28, [R1+0xd4] ;  /* 0x0000d400011c7983 */ /* 0x000ea20000300800 */
[----:B0-----:R-:W-:Y:S01]  /*2e630*/  IADD3 R0, P3, PT, R46, UR24, RZ ;  /* 0x000000182e007c10 */ /* 0x001fe2000ff7e0ff */
[----:B------:R-:W-:-:S02]  /*2e640*/  UIMAD UR46, UR41, 0x3f, URZ ;  /* 0x0000003f292e78a4 */ /* 0x000fc4000f8e02ff */
[----:B------:R-:W-:Y:S01]  /*2e650*/  STL [R1+0x3b18], R2 ;  /* 0x003b180201007387 */ /* 0x000fe20000100800 */
[----:B------:R-:W-:Y:S01]  /*2e660*/  UIMAD UR48, UR41, 0x3d, URZ ;  /* 0x0000003d293078a4 */ /* 0x000fe2000f8e02ff */
[----:B-1----:R-:W-:Y:S01]  /*2e670*/  LEA.HI.X.SX32 R3, R44, UR25, 0x1, P1 ;  /* 0x000000192c037c11 */ /* 0x002fe200088f0eff */
[----:B------:R-:W-:Y:S01]  /*2e680*/  UIMAD UR49, UR41, 0x3c, URZ ;  /* 0x0000003c293178a4 */ /* 0x000fe2000f8e02ff */
[----:B------:R-:W3:Y:S01]  /*2e690*/  LDL.LU R30, [R1+0xd0] ;  /* 0x0000d000011e7983 */ /* 0x000ee20000300800 */
[----:B------:R-:W-:Y:S02]  /*2e6a0*/  UIMAD UR50, UR41, 0x3b, URZ ;  /* 0x0000003b293278a4 */ /* 0x000fe4000f8e02ff */
[----:B------:R-:W-:Y:S01]  /*2e6b0*/  UIMAD UR51, UR41, 0x3a, URZ ;  /* 0x0000003a293378a4 */ /* 0x000fe2000f8e02ff */
[----:B------:R0:W-:Y:S01]  /*2e6c0*/  STL [R1+0x3b1c], R0 ;  /* 0x003b1c0001007387 */ /* 0x0001e20000100800 */
[----:B------:R-:W-:Y:S02]  /*2e6d0*/  UIMAD UR52, UR41, 0x39, URZ ;  /* 0x00000039293478a4 */ /* 0x000fe4000f8e02ff */
[----:B------:R-:W-:Y:S01]  /*2e6e0*/  UIMAD UR53, UR41, 0x38, URZ ;  /* 0x00000038293578a4 */ /* 0x000fe2000f8e02ff */
[----:B------:R-:W4:Y:S01]  /*2e6f0*/  LDL.LU R27, [R1+0xcc] ;  /* 0x0000cc00011b7983 */ /* 0x000f220000300800 */
[----:B------:R-:W-:-:S02]  /*2e700*/  UIMAD UR54, UR41, 0x37, URZ ;  /* 0x00000037293678a4 */ /* 0x000fc4000f8e02ff */
[----:B------:R-:W-:Y:S01]  /*2e710*/  UIMAD UR55, UR41, 0x36, URZ ;  /* 0x00000036293778a4 */ /* 0x000fe2000f8e02ff */
[----:B------:R-:W5:Y:S01]  /*2e720*/  LDL.LU R17, [R1+0xc8] ;  /* 0x0000c80001117983 */ /* 0x000f620000300800 */
[----:B------:R-:W-:Y:S02]  /*2e730*/  UIMAD UR56, UR41, 0x35, URZ ;  /* 0x00000035293878a4 */ /* 0x000fe4000f8e02ff */
[----:B------:R-:W-:Y:S01]  /*2e740*/  UIMAD UR57, UR41, 0x34, URZ ;  /* 0x00000034293978a4 */ /* 0x000fe2000f8e02ff */
[----:B------:R-:W2:Y:S01]  /*2e750*/  LDL.LU R15, [R1+0xc4] ;  /* 0x0000c400010f7983 */ /* 0x000ea20000300800 */
[----:B------:R-:W-:Y:S02]  /*2e760*/  UIMAD UR58, UR41, 0x33, URZ ;  /* 0x00000033293a78a4 */ /* 0x000fe4000f8e02ff */
[----:B------:R-:W-:Y:S01]  /*2e770*/  UIMAD UR59, UR41, 0x32, URZ ;  /* 0x00000032293b78a4 */ /* 0x000fe2000f8e02ff */
[----:B------:R-:W3:Y:S01]  /*2e780*/  LDL.LU R13, [R1+0xc0] ;  /* 0x0000c000010d7983 */ /* 0x000ee20000300800 */
[----:B------:R-:W-:-:S02]  /*2e790*/  UIMAD UR60, UR41, 0x31, URZ ;  /* 0x00000031293c78a4 */ /* 0x000fc4000f8e02ff */
[----:B------:R-:W-:Y:S01]  /*2e7a0*/  UIMAD UR61, UR41, 0x30, URZ ;  /* 0x00000030293d78a4 */ /* 0x000fe2000f8e02ff */
[----:B------:R-:W3:Y:S01]  /*2e7b0*/  LDL.LU R12, [R1+0xbc] ;  /* 0x0000bc00010c7983 */ /* 0x000ee20000300800 */
[----:B------:R-:W-:Y:S02]  /*2e7c0*/  UIMAD UR62, UR41, 0x2f, URZ ;  /* 0x0000002f293e78a4 */ /* 0x000fe4000f8e02ff */
[----:B------:R-:W-:Y:S01]  /*2e7d0*/  UIMAD UR63, UR41, 0x2e, URZ ;  /* 0x0000002e293f78a4 */ /* 0x000fe2000f8e02ff */
[----:B------:R-:W3:Y:S01]  /*2e7e0*/  LDL.LU R7, [R1+0xb4] ;  /* 0x0000b40001077983 */ /* 0x000ee20000300800 */
        /* <DEDUP_REMOVED lines=14> */
[----:B0-----:R-:W3:Y:S01]  /*2e8d0*/  LDL.LU R0, [R1+0x9c] ;  /* 0x00009c0001007983 */ /* 0x001ee20000300800 */
[----:B------:R-:W-:Y:S01]  /*2e8e0*/  LEA.HI.X.SX32 R2, R4, UR25, 0x1, P0 ;  /* 0x0000001904027c11 */ /* 0x000fe200080f0eff */
[----:B------:R-:W-:Y:S02]  /*2e8f0*/  UIMAD UR74, UR41, 0x23, URZ ;  /* 0x00000023294a78a4 */ /* 0x000fe4000f8e02ff */
[----:B------:R-:W3:Y:S01]  /*2e900*/  LDL.LU R59, [R1+0x18] ;  /* 0x00001800013b7983 */ /* 0x000ee20000300800 */
[----:B------:R-:W-:Y:S02]  /*2e910*/  UIMAD UR75, UR41, 0x22, URZ ;  /* 0x00000022294b78a4 */ /* 0x000fe4000f8e02ff */
[----:B------:R-:W-:Y:S01]  /*2e920*/  UIMAD UR76, UR41, 0x21, URZ ;  /* 0x00000021294c78a4 */ /* 0x000fe2000f8e02ff */
[----:B------:R0:W-:Y:S01]  /*2e930*/  STL [R1+0x3b0c], R2 ;  /* 0x003b0c0201007387 */ /* 0x0001e20000100800 */
[----:B------:R-:W-:-:S02]  /*2e940*/  UIMAD UR26, UR41, 0x1f, URZ ;  /* 0x0000001f291a78a4 */ /* 0x000fc4000f8e02ff */
[----:B------:R-:W-:Y:S01]  /*2e950*/  UIMAD UR7, UR7, 0x1d, URZ ;  /* 0x0000001d070778a4 */ /* 0x000fe2000f8e02ff */
[----:B------:R-:W3:Y:S01]  /*2e960*/  LDL.LU R60, [R1+0x14] ;  /* 0x00001400013c7983 */ /* 0x000ee20000300800 */
[----:B------:R-:W-:Y:S02]  /*2e970*/  UIMAD UR8, UR8, 0x1c, URZ ;  /* 0x0000001c080878a4 */ /* 0x000fe4000f8e02ff */
[----:B------:R-:W-:Y:S01]  /*2e980*/  UIMAD UR9, UR9, 0x1b, URZ ;  /* 0x0000001b090978a4 */ /* 0x000fe2000f8e02ff */
[----:B------:R-:W-:Y:S01]  /*2e990*/  STL [R1+0x3b08], R3 ;  /* 0x003b080301007387 */ /* 0x000fe20000100800 */
[----:B------:R-:W-:Y:S01]  /*2e9a0*/  UIMAD UR10, UR10, 0x1a, URZ ;  /* 0x0000001a0a0a78a4 */ /* 0x000fe2000f8e02ff */
[----:B0-----:R-:W-:Y:S01]  /*2e9b0*/  LEA.HI.X.SX32 R2, R45, UR25, 0x1, P2 ;  /* 0x000000192d027c11 */ /* 0x001fe200090f0eff */
[----:B------:R-:W-:Y:S01]  /*2e9c0*/  UIMAD UR11, UR11, 0x19, URZ ;  /* 0x000000190b0b78a4 */ /* 0x000fe2000f8e02ff */
[----:B------:R-:W3:Y:S01]  /*2e9d0*/  LDL.LU R22, [R1+0x10] ;  /* 0x0000100001167983 */ /* 0x000ee20000300800 */
[----:B------:R-:W-:-:S02]  /*2e9e0*/  UIMAD UR12, UR12, 0x18, URZ ;  /* 0x000000180c0c78a4 */ /* 0x000fc4000f8e02ff */
[----:B------:R-:W-:Y:S01]  /*2e9f0*/  UIMAD UR13, UR13, 0x17, URZ ;  /* 0x000000170d0d78a4 */ /* 0x000fe2000f8e02ff */
[----:B------:R-:W3:Y:S01]  /*2ea00*/  LDL.LU R14, [R1+0x358] ;  /* 0x00035800010e7983 */ /* 0x000ee20000300800 */
[----:B------:R-:W-:Y:S02]  /*2ea10*/  UIMAD UR14, UR14, 0x16, URZ ;  /* 0x000000160e0e78a4 */ /* 0x000fe4000f8e02ff */
[----:B------:R-:W-:Y:S01]  /*2ea20*/  UIMAD UR15, UR15, 0x15, URZ ;  /* 0x000000150f0f78a4 */ /* 0x000fe2000f8e02ff */
[----:B------:R0:W-:Y:S01]  /*2ea30*/  STL [R1+0x3b04], R2 ;  /* 0x003b040201007387 */ /* 0x0001e20000100800 */
[----:B------:R-:W-:Y:S02]  /*2ea40*/  UIMAD UR16, UR16, 0x14, URZ ;  /* 0x00000014101078a4 */ /* 0x000fe4000f8e02ff */
[----:B------:R-:W-:Y:S01]  /*2ea50*/  UIMAD UR17, UR17, 0x13, URZ ;  /* 0x00000013111178a4 */ /* 0x000fe2000f8e02ff */
[----:B------:R-:W3:Y:S01]  /*2ea60*/  LDL.LU R10, [R1+0x360] ;  /* 0x00036000010a7983 */ /* 0x000ee20000300800 */
[----:B------:R-:W-:-:S02]  /*2ea70*/  UIMAD UR18, UR18, 0x12, URZ ;  /* 0x00000012121278a4 */ /* 0x000fc4000f8e02ff */
[----:B------:R-:W-:Y:S01]  /*2ea80*/  UIMAD UR19, UR19, 0x11, URZ ;  /* 0x00000011131378a4 */ /* 0x000fe2000f8e02ff */
[----:B------:R-:W3:Y:S01]  /*2ea90*/  LDL.LU R20, [R1+0x36c] ;  /* 0x00036c0001147983 */ /* 0x000ee20000300800 */
[----:B------:R-:W-:Y:S02]  /*2eaa0*/  USHF.L.U32 UR20, UR20, 0x4, URZ ;  /* 0x0000000414147899 */ /* 0x000fe400080006ff */
        /* <DEDUP_REMOVED lines=11> */
[----:B------:R-:W-:Y:S02]  /*2eb60*/  USHF.L.U32 UR32, UR32, 0x3, URZ ;  /* 0x0000000320207899 */ /* 0x000fe400080006ff */
[----:B------:R-:W-:Y:S01]  /*2eb70*/  UIMAD UR33, UR33, 0x7, URZ ;  /* 0x00000007212178a4 */ /* 0x000fe2000f8e02ff */
[----:B------:R-:W3:Y:S01]  /*2eb80*/  LDL.LU R61, [R1+0x398] ;  /* 0x00039800013d7983 */ /* 0x000ee20000300800 */
[----:B------:R-:W-:Y:S01]  /*2eb90*/  LEA.HI.X.SX32 R4, R29, UR27, 0x1, P4 ;  /* 0x0000001b1d047c11 */ /* 0x000fe2000a0f0eff */
[----:B------:R-:W-:Y:S01]  /*2eba0*/  UIMAD UR34, UR34, 0x6, URZ ;  /* 0x00000006222278a4 */ /* 0x000fe2000f8e02ff */
[----:B0-----:R-:W-:Y:S01]  /*2ebb0*/  LEA.HI.X.SX32 R2, R46, UR25, 0x1, P3 ;  /* 0x000000192e027c11 */ /* 0x001fe200098f0eff */
[----:B------:R-:W-:-:S02]  /*2ebc0*/  UIMAD UR35, UR35, 0x5, URZ ;  /* 0x00000005232378a4 */ /* 0x000fc4000f8e02ff */
[----:B------:R-:W-:Y:S01]  /*2ebd0*/  STL [R1+0x69c0], R4 ;  /* 0x0069c00401007387 */ /* 0x000fe20000100800 */
[----:B------:R-:W-:Y:S02]  /*2ebe0*/  USHF.L.U32 UR36, UR36, 0x2, URZ ;  /* 0x0000000224247899 */ /* 0x000fe400080006ff */
[----:B------:R-:W-:Y:S01]  /*2ebf0*/  UIMAD UR37, UR37, 0x3, URZ ;  /* 0x00000003252578a4 */ /* 0x000fe2000f8e02ff */
[----:B------:R5:W-:Y:S01]  /*2ec00*/  STL [R1+0x3b00], R2 ;  /* 0x003b000201007387 */ /* 0x000be20000100800 */
[----:B------:R-:W-:Y:S02]  /*2ec10*/  USHF.L.U32 UR38, UR38, 0x1, URZ ;  /* 0x0000000126267899 */ /* 0x000fe400080006ff */
[----:B------:R-:W-:Y:S01]  /*2ec20*/  USHF.R.S32.HI UR39, URZ, 0x1f, UR39 ;  /* 0x0000001fff277899 */ /* 0x000fe20008011427 */
[----:B------:R-:W0:Y:S01]  /*2ec30*/  LDCU UR24, c[0x0][0x3a8] ;  /* 0x00007500ff1877ac */ /* 0x000e220008000800 */
[----:B----4-:R-:W-:Y:S02]  /*2ec40*/  IMAD R3, R27, UR47, RZ ;  /* 0x0000002f1b037c24 */ /* 0x010fe4000f8e02ff */
[----:B-----5:R-:W-:-:S03]  /*2ec50*/  IMAD R2, R17, UR47, RZ ;  /* 0x0000002f11027c24 */ /* 0x020fc6000f8e02ff */
[----:B------:R3:W-:Y:S01]  /*2ec60*/  STL [R1+0x1f4], R3 ;  /* 0x0001f40301007387 */ /* 0x0007e20000100800 */
[----:B--2---:R-:W-:-:S03]  /*2ec70*/  IMAD R15, R15, UR47, RZ ;  /* 0x0000002f0f0f7c24 */ /* 0x004fc6000f8e02ff */
[----:B------:R1:W-:Y:S01]  /*2ec80*/  STL [R1+0x1f0], R2 ;  /* 0x0001f00201007387 */ /* 0x0003e20000100800 */
[----:B---3--:R-:W-:-:S03]  /*2ec90*/  IMAD R3, R13, UR47, RZ ;  /* 0x0000002f0d037c24 */ /* 0x008fc6000f8e02ff */
[----:B------:R-:W-:Y:S01]  /*2eca0*/  STL [R1+0x1ec], R15 ;  /* 0x0001ec0f01007387 */ /* 0x000fe20000100800 */
[----:B-1----:R-:W-:Y:S02]  /*2ecb0*/  IMAD R2, R12, UR47, RZ ;  /* 0x0000002f0c027c24 */ /* 0x002fe4000f8e02ff */
[----:B------:R-:W-:Y:S01]  /*2ecc0*/  IMAD R7, R7, UR47, RZ ;  /* 0x0000002f07077c24 */ /* 0x000fe2000f8e02ff */
[----:B------:R1:W-:Y:S04]  /*2ecd0*/  STL [R1+0x1e8], R3 ;  /* 0x0001e80301007387 */ /* 0x0003e80000100800 */
[----:B------:R2:W-:Y:S04]  /*2ece0*/  STL [R1+0x1e4], R2 ;  /* 0x0001e40201007387 */ /* 0x0005e80000100800 */
[----:B------:R3:W-:Y:S01]  /*2ecf0*/  STL [R1+0x1e0], R7 ;  /* 0x0001e00701007387 */ /* 0x0007e20000100800 */
[----:B-1----:R-:W-:-:S02]  /*2ed00*/  IMAD R3, R11, UR47, RZ ;  /* 0x0000002f0b037c24 */ /* 0x002fc4000f8e02ff */
[----:B--2---:R-:W-:-:S03]  /*2ed10*/  IMAD R2, R21, UR47, RZ ;  /* 0x0000002f15027c24 */ /* 0x004fc6000f8e02ff */
[----:B------:R-:W-:Y:S01]  /*2ed20*/  STL [R1+0x1dc], R3 ;  /* 0x0001dc0301007387 */ /* 0x000fe20000100800 */
[----:B---3--:R-:W-:-:S03]  /*2ed30*/  IMAD R7, R19, UR47, RZ ;  /* 0x0000002f13077c24 */ /* 0x008fc6000f8e02ff */
[----:B------:R1:W-:Y:S04]  /*2ed40*/  STL [R1+0x1d8], R2 ;  /* 0x0001d80201007387 */ /* 0x0003e80000100800 */
[----:B------:R-:W-:Y:S01]  /*2ed50*/  STL [R1+0x1d4], R7 ;  /* 0x0001d40701007387 */ /* 0x000fe20000100800 */
[----:B-1----:R-:W-:-:S03]  /*2ed60*/  IMAD R2, R0, UR47, RZ ;  /* 0x0000002f00027c24 */ /* 0x002fc6000f8e02ff */
[----:B------:R-:W2:Y:S01]  /*2ed70*/  LDL.LU R0, [R1+0x3a0] ;  /* 0x0003a00001007983 */ /* 0x000ea20000300800 */
[----:B------:R-:W-:-:S05]  /*2ed80*/  IMAD R3, R23, UR47, RZ ;  /* 0x0000002f17037c24 */ /* 0x000fca000f8e02ff */
[----:B------:R1:W-:Y:S04]  /*2ed90*/  STL [R1+0x1d0], R3 ;  /* 0x0001d00301007387 */ /* 0x0003e80000100800 */
[----:B------:R3:W-:Y:S01]  /*2eda0*/  STL [R1+0x1cc], R2 ;  /* 0x0001cc0201007387 */ /* 0x0007e20000100800 */
[----:B-1----:R-:W-:-:S03]  /*2edb0*/  IMAD R3, R59, UR47, RZ ;  /* 0x0000002f3b037c24 */ /* 0x002fc6000f8e02ff */
[----:B------:R-:W4:Y:S01]  /*2edc0*/  LDL.LU R59, [R1+0x3ac] ;  /* 0x0003ac00013b7983 */ /* 0x000f220000300800 */
[----:B---3--:R-:W-:-:S03]  /*2edd0*/  IMAD R2, R60, UR47, RZ ;  /* 0x0000002f3c027c24 */ /* 0x008fc6000f8e02ff */
[----:B------:R1:W-:Y:S04]  /*2ede0*/  STL [R1+0x1c8], R3 ;  /* 0x0001c80301007387 */ /* 0x0003e80000100800 */
[----:B------:R-:W3:Y:S01]  /*2edf0*/  LDL.LU R60, [R1+0x3b4] ;  /* 0x0003b400013c7983 */ /* 0x000ee20000300800 */
[----:B------:R-:W-:-:S03]  /*2ee00*/  IMAD R7, R22, UR47, RZ ;  /* 0x0000002f16077c24 */ /* 0x000fc6000f8e02ff */
[----:B------:R5:W-:Y:S01]  /*2ee10*/  STL [R1+0x1c4], R2 ;  /* 0x0001c40201007387 */ /* 0x000be20000100800 */
[----:B-1----:R-:W-:-:S03]  /*2ee20*/  IMAD R3, R14, UR47, RZ ;  /* 0x0000002f0e037c24 */ /* 0x002fc6000f8e02ff */
[----:B------:R1:W-:Y:S04]  /*2ee30*/  STL [R1+0x1c0], R7 ;  /* 0x0001c00701007387 */ /* 0x0003e80000100800 */
[----:B------:R0:W-:Y:S01]  /*2ee40*/  STL [R1+0x1bc], R3 ;  /* 0x0001bc0301007387 */ /* 0x0001e20000100800 */
[----:B-----5:R-:W-:Y:S02]  /*2ee50*/  IMAD R2, R10, UR47, RZ ;  /* 0x0000002f0a027c24 */ /* 0x020fe4000f8e02ff */
[----:B-1----:R-:W-:-:S03]  /*2ee60*/  IMAD R7, R20, UR47, RZ ;  /* 0x0000002f14077c24 */ /* 0x002fc6000f8e02ff */
[----:B------:R1:W-:Y:S01]  /*2ee70*/  STL [R1+0x1b8], R2 ;  /* 0x0001b80201007387 */ /* 0x0003e20000100800 */
[----:B0-----:R-:W-:-:S03]  /*2ee80*/  IMAD R3, R55, UR47, RZ ;  /* 0x0000002f37037c24 */ /* 0x001fc6000f8e02ff */
[----:B------:R0:W-:Y:S04]  /*2ee90*/  STL [R1+0x1b4], R7 ;  /* 0x0001b40701007387 */ /* 0x0001e80000100800 */
[----:B------:R5:W-:Y:S01]  /*2eea0*/  STL [R1+0x1b0], R3 ;  /* 0x0001b00301007387 */ /* 0x000be20000100800 */
[----:B-1----:R-:W-:Y:S02]  /*2eeb0*/  IMAD R2, R56, UR47, RZ ;  /* 0x0000002f38027c24 */ /* 0x002fe4000f8e02ff */
[----:B0-----:R-:W-:-:S03]  /*2eec0*/  IMAD R7, R57, UR47, RZ ;  /* 0x0000002f39077c24 */ /* 0x001fc6000f8e02ff */
[----:B------:R0:W-:Y:S01]  /*2eed0*/  STL [R1+0x1ac], R2 ;  /* 0x0001ac0201007387 */ /* 0x0001e20000100800 */
[----:B-----5:R-:W-:-:S03]  /*2eee0*/  IMAD R3, R58, UR47, RZ ;  /* 0x0000002f3a037c24 */ /* 0x020fc6000f8e02ff */
[----:B------:R1:W-:Y:S04]  /*2eef0*/  STL [R1+0x1a8], R7 ;  /* 0x0001a80701007387 */ /* 0x0003e80000100800 */
[----:B------:R-:W5:Y:S01]  /*2ef00*/  LDL.LU R34, [R1+0x3bc] ;  /* 0x0003bc0001227983 */ /* 0x000f620000300800 */
[----:B0-----:R-:W-:-:S03]  /*2ef10*/  IMAD R2, R61, UR47, RZ ;  /* 0x0000002f3d027c24 */ /* 0x001fc6000f8e02ff */
[----:B------:R-:W-:Y:S04]  /*2ef20*/  STL [R1+0x1a4], R3 ;  /* 0x0001a40301007387 */ /* 0x000fe80000100800 */
[----:B------:R-:W5:Y:S01]  /*2ef30*/  LDL.LU R33, [R1+0x3c4] ;  /* 0x0003c40001217983 */ /* 0x000f620000300800 */
[----:B------:R-:W-:-:S03]  /*2ef40*/  IMAD R4, R28, UR47, RZ ;  /* 0x0000002f1c047c24 */ /* 0x000fc6000f8e02ff */
[----:B------:R2:W-:Y:S04]  /*2ef50*/  STL [R1+0x1a0], R2 ;  /* 0x0001a00201007387 */ /* 0x0005e80000100800 */
[----:B------:R-:W5:Y:S04]  /*2ef60*/  LDL.LU R31, [R1+0x3cc] ;  /* 0x0003cc00011f7983 */ /* 0x000f680000300800 */
[----:B------:R-:W5:Y:S01]  /*2ef70*/  LDL.LU R29, [R1+0x3d4] ;  /* 0x0003d400011d7983 */ /* 0x000f620000300800 */
[----:B------:R-:W-:-:S03]  /*2ef80*/  IMAD R5, R30, UR47, RZ ;  /* 0x0000002f1e057c24 */ /* 0x000fc6000f8e02ff */
        /* <DEDUP_REMOVED lines=12> */
[----:B------:R-:W5:Y:S01]  /*2f050*/  LDL.LU R61, [R1+0x66c] ;  /* 0x00066c00013d7983 */ /* 0x000f620000300800 */
[----:B--2---:R-:W-:-:S03]  /*2f060*/  IMAD R2, R0, UR47, RZ ;  /* 0x0000002f00027c24 */ /* 0x004fc6000f8e02ff */
[----:B------:R-:W2:Y:S04]  /*2f070*/  LDL.LU R0, [R1+0x670] ;  /* 0x0006700001007983 */ /* 0x000ea80000300800 */
[----:B------:R3:W-:Y:S01]  /*2f080*/  STL [R1+0x19c], R2 ;  /* 0x00019c0201007387 */ /* 0x0007e20000100800 */
[----:B----4-:R-:W-:-:S03]  /*2f090*/  IMAD R3, R59, UR47, RZ ;  /* 0x0000002f3b037c24 */ /* 0x010fc6000f8e02ff */
[----:B------:R-:W4:Y:S04]  /*2f0a0*/  LDL.LU R59, [R1+0x678] ;  /* 0x00067800013b7983 */ /* 0x000f280000300800 */
[----:B------:R5:W-:Y:S01]  /*2f0b0*/  STL [R1+0x198], R3 ;  /* 0x0001980301007387 */ /* 0x000be20000100800 */
[----:B---3--:R-:W-:-:S03]  /*2f0c0*/  IMAD R2, R60, UR47, RZ ;  /* 0x0000002f3c027c24 */ /* 0x008fc6000f8e02ff */
[----:B------:R-:W3:Y:S04]  /*2f0d0*/  LDL.LU R22, [R1+0x67c] ;  /* 0x00067c0001167983 */ /* 0x000ee80000300800 */
[----:B------:R-:W3:Y:S04]  /*2f0e0*/  LDL.LU R14, [R1+0x684] ;  /* 0x00068400010e7983 */ /* 0x000ee80000300800 */
[----:B------:R0:W-:Y:S04]  /*2f0f0*/  STL [R1+0x194], R2 ;  /* 0x0001940201007387 */ /* 0x0001e80000100800 */
[----:B------:R-:W3:Y:S04]  /*2f100*/  LDL.LU R10, [R1+0x688] ;  /* 0x00068800010a7983 */ /* 0x000ee80000300800 */
[----:B------:R-:W3:Y:S04]  /*2f110*/  LDL.LU R20, [R1+0x690] ;  /* 0x0006900001147983 */ /* 0x000ee80000300800 */
[----:B------:R-:W3:Y:S04]  /*2f120*/  LDL.LU R55, [R1+0x694] ;  /* 0x0006940001377983 */ /* 0x000ee80000300800 */
[----:B------:R-:W3:Y:S04]  /*2f130*/  LDL.LU R56, [R1+0x69c] ;  /* 0x00069c0001387983 */ /* 0x000ee80000300800 */
[----:B------:R-:W3:Y:S04]  /*2f140*/  LDL.LU R57, [R1+0x6a4] ;  /* 0x0006a40001397983 */ /* 0x000ee80000300800 */
[----:B------:R-:W3:Y:S04]  /*2f150*/  LDL.LU R58, [R1+0x6a8] ;  /* 0x0006a800013a7983 */ /* 0x000ee80000300800 */
[----:B------:R-:W3:Y:S01]  /*2f160*/  LDL.LU R60, [R1+0x6b0] ;  /* 0x0006b000013c7983 */ /* 0x000ee20000300800 */
[----:B-----5:R-:W-:-:S02]  /*2f170*/  IMAD R3, R34, UR47, RZ ;  /* 0x0000002f22037c24 */ /* 0x020fc4000f8e02ff */
[----:B0-----:R-:W-:-:S03]  /*2f180*/  IMAD R2, R33, UR47, RZ ;  /* 0x0000002f21027c24 */ /* 0x001fc6000f8e02ff */
[----:B------:R0:W-:Y:S04]  /*2f190*/  STL [R1+0x190], R3 ;  /* 0x0001900301007387 */ /* 0x0001e80000100800 */
[----:B------:R1:W-:Y:S01]  /*2f1a0*/  STL [R1+0x18c], R2 ;  /* 0x00018c0201007387 */ /* 0x0003e20000100800 */
[----:B------:R-:W-:Y:S02]  /*2f1b0*/  IMAD R24, R31, UR47, RZ ;  /* 0x0000002f1f187c24 */ /* 0x000fe4000f8e02ff */
[----:B0-----:R-:W-:-:S03]  /*2f1c0*/  IMAD R3, R29, UR47, RZ ;  /* 0x0000002f1d037c24 */ /* 0x001fc6000f8e02ff */
[----:B------:R0:W-:Y:S01]  /*2f1d0*/  STL [R1+0x188], R24 ;  /* 0x0001881801007387 */ /* 0x0001e20000100800 */
[----:B-1----:R-:W-:-:S03]  /*2f1e0*/  IMAD R2, R28, UR47, RZ ;  /* 0x0000002f1c027c24 */ /* 0x002fc6000f8e02ff */
[----:B------:R1:W-:Y:S04]  /*2f1f0*/  STL [R1+0x184], R3 ;  /* 0x0001840301007387 */ /* 0x0003e80000100800 */
[----:B------:R5:W-:Y:S01]  /*2f200*/  STL [R1+0x180], R2 ;  /* 0x0001800201007387 */ /* 0x000be20000100800 */
[----:B0-----:R-:W-:Y:S02]  /*2f210*/  IMAD R24, R30, UR47, RZ ;  /* 0x0000002f1e187c24 */ /* 0x001fe4000f8e02ff */
[----:B-1----:R-:W-:-:S03]  /*2f220*/  IMAD R3, R27, UR47, RZ ;  /* 0x0000002f1b037c24 */ /* 0x002fc6000f8e02ff */
[----:B------:R-:W-:Y:S01]  /*2f230*/  STL [R1+0x17c], R24 ;  /* 0x00017c1801007387 */ /* 0x000fe20000100800 */
[----:B-----5:R-:W-:-:S03]  /*2f240*/  IMAD R2, R17, UR47, RZ ;  /* 0x0000002f11027c24 */ /* 0x020fc6000f8e02ff */
[----:B------:R0:W-:Y:S01]  /*2f250*/  STL [R1+0x178], R3 ;  /* 0x0001780301007387 */ /* 0x0001e20000100800 */
[----:B------:R-:W-:-:S03]  /*2f260*/  IMAD R15, R15, UR47, RZ ;  /* 0x0000002f0f0f7c24 */ /* 0x000fc6000f8e02ff */
[----:B------:R1:W-:Y:S01]  /*2f270*/  STL [R1+0x174], R2 ;  /* 0x0001740201007387 */ /* 0x0003e20000100800 */
[----:B0-----:R-:W-:Y:S02]  /*2f280*/  IMAD R3, R13, UR47, RZ ;  /* 0x0000002f0d037c24 */ /* 0x001fe4000f8e02ff */
[----:B------:R-:W-:Y:S02]  /*2f290*/  IMAD R7, R7, UR47, RZ ;  /* 0x0000002f07077c24 */ /* 0x000fe4000f8e02ff */
[----:B-1----:R-:W-:Y:S01]  /*2f2a0*/  IMAD R2, R12, UR47, RZ ;  /* 0x0000002f0c027c24 */ /* 0x002fe2000f8e02ff */
[----:B------:R-:W-:Y:S04]  /*2f2b0*/  STL [R1+0x170], R15 ;  /* 0x0001700f01007387 */ /* 0x000fe80000100800 */
[----:B------:R0:W-:Y:S04]  /*2f2c0*/  STL [R1+0x16c], R3 ;  /* 0x00016c0301007387 */ /* 0x0001e80000100800 */
[----:B------:R1:W-:Y:S04]  /*2f2d0*/  STL [R1+0x168], R2 ;  /* 0x0001680201007387 */ /* 0x0003e80000100800 */
[----:B------:R5:W-:Y:S01]  /*2f2e0*/  STL [R1+0x164], R7 ;  /* 0x0001640701007387 */ /* 0x000be20000100800 */
[----:B0-----:R-:W-:-:S02]  /*2f2f0*/  IMAD R3, R11, UR47, RZ ;  /* 0x0000002f0b037c24 */ /* 0x001fc4000f8e02ff */
[----:B-1----:R-:W-:-:S03]  /*2f300*/  IMAD R2, R21, UR47, RZ ;  /* 0x0000002f15027c24 */ /* 0x002fc6000f8e02ff */
[----:B------:R0:W-:Y:S01]  /*2f310*/  STL [R1+0x160], R3 ;  /* 0x0001600301007387 */ /* 0x0001e20000100800 */
[----:B-----5:R-:W-:-:S03]  /*2f320*/  IMAD R7, R19, UR47, RZ ;  /* 0x0000002f13077c24 */ /* 0x020fc6000f8e02ff */
[----:B------:R1:W-:Y:S04]  /*2f330*/  STL [R1+0x14c], R2 ;  /* 0x00014c0201007387 */ /* 0x0003e80000100800 */
[----:B------:R-:W-:Y:S01]  /*2f340*/  STL [R1+0x144], R7 ;  /* 0x0001440701007387 */ /* 0x000fe20000100800 */
[----:B0-----:R-:W-:Y:S02]  /*2f350*/  IMAD R3, R23, UR47, RZ ;  /* 0x0000002f17037c24 */ /* 0x001fe4000f8e02ff */
[----:B-1----:R-:W-:Y:S02]  /*2f360*/  IMAD R2, R61, UR47, RZ ;  /* 0x0000002f3d027c24 */ /* 0x002fe4000f8e02ff */
[----:B------:R-:W5:Y:S04]  /*2f370*/  LDL.LU R61, [R1+0x6b4] ;  /* 0x0006b400013d7983 */ /* 0x000f680000300800 */
[----:B------:R2:W-:Y:S04]  /*2f380*/  STL [R1+0x140], R3 ;  /* 0x0001400301007387 */ /* 0x0005e80000100800 */
[----:B------:R4:W-:Y:S01]  /*2f390*/  STL [R1+0x13c], R2 ;  /* 0x00013c0201007387 */ /* 0x0009e20000100800 */
[----:B--2---:R-:W-:-:S03]  /*2f3a0*/  IMAD R3, R0, UR47, RZ ;  /* 0x0000002f00037c24 */ /* 0x004fc6000f8e02ff */
[----:B------:R-:W2:Y:S04]  /*2f3b0*/  LDL.LU R0, [R1+0x6bc] ;  /* 0x0006bc0001007983 */ /* 0x000ea80000300800 */
[----:B------:R0:W-:Y:S01]  /*2f3c0*/  STL [R1+0x138], R3 ;  /* 0x0001380301007387 */ /* 0x0001e20000100800 */
[----:B----4-:R-:W-:-:S03]  /*2f3d0*/  IMAD R2, R59, UR47, RZ ;  /* 0x0000002f3b027c24 */ /* 0x010fc6000f8e02ff */
[----:B------:R-:W4:Y:S01]  /*2f3e0*/  LDL.LU R59, [R1+0x6c0] ;  /* 0x0006c000013b7983 */ /* 0x000f220000300800 */
[----:B---3--:R-:W-:-:S03]  /*2f3f0*/  IMAD R7, R22, UR47, RZ ;  /* 0x0000002f16077c24 */ /* 0x008fc6000f8e02ff */
[----:B------:R1:W-:Y:S01]  /*2f400*/  STL [R1+0x134], R2 ;  /* 0x0001340201007387 */ /* 0x0003e20000100800 */
[----:B0-----:R-:W-:-:S03]  /*2f410*/  IMAD R3, R14, UR47, RZ ;  /* 0x0000002f0e037c24 */ /* 0x001fc6000f8e02ff */
[----:B------:R0:W-:Y:S04]  /*2f420*/  STL [R1+0x130], R7 ;  /* 0x0001300701007387 */ /* 0x0001e80000100800 */
[----:B------:R3:W-:Y:S01]  /*2f430*/  STL [R1+0x12c], R3 ;  /* 0x00012c0301007387 */ /* 0x0007e20000100800 */
[----:B-1----:R-:W-:Y:S02]  /*2f440*/  IMAD R2, R10, UR47, RZ ;  /* 0x0000002f0a027c24 */ /* 0x002fe4000f8e02ff */
[----:B0-----:R-:W-:-:S03]  /*2f450*/  IMAD R7, R20, UR47, RZ ;  /* 0x0000002f14077c24 */ /* 0x001fc6000f8e02ff */
[----:B------:R0:W-:Y:S01]  /*2f460*/  STL [R1+0x128], R2 ;  /* 0x0001280201007387 */ /* 0x0001e20000100800 */
[----:B---3--:R-:W-:-:S03]  /*2f470*/  IMAD R3, R55, UR47, RZ ;  /* 0x0000002f37037c24 */ /* 0x008fc6000f8e02ff */
[----:B------:R1:W-:Y:S04]  /*2f480*/  STL [R1+0x124], R7 ;  /* 0x0001240701007387 */ /* 0x0003e80000100800 */
[----:B------:R3:W-:Y:S01]  /*2f490*/  STL [R1+0x120], R3 ;  /* 0x0001200301007387 */ /* 0x0007e20000100800 */
[----:B0-----:R-:W-:Y:S02]  /*2f4a0*/  IMAD R2, R56, UR47, RZ ;  /* 0x0000002f38027c24 */ /* 0x001fe4000f8e02ff */
[----:B-1----:R-:W-:-:S03]  /*2f4b0*/  IMAD R7, R57, UR47, RZ ;  /* 0x0000002f39077c24 */ /* 0x002fc6000f8e02ff */
[----:B------:R0:W-:Y:S01]  /*2f4c0*/  STL [R1+0x11c], R2 ;  /* 0x00011c0201007387 */ /* 0x0001e20000100800 */
[----:B---3--:R-:W-:-:S03]  /*2f4d0*/  IMAD R3, R58, UR47, RZ ;  /* 0x0000002f3a037c24 */ /* 0x008fc6000f8e02ff */
[----:B------:R1:W-:Y:S04]  /*2f4e0*/  STL [R1+0x118], R7 ;  /* 0x0001180701007387 */ /* 0x0003e80000100800 */
[----:B------:R-:W3:Y:S01]  /*2f4f0*/  LDL.LU R34, [R1+0x6c4] ;  /* 0x0006c40001227983 */ /* 0x000ee20000300800 */
[----:B0-----:R-:W-:-:S03]  /*2f500*/  IMAD R2, R60, UR47, RZ ;  /* 0x0000002f3c027c24 */ /* 0x001fc6000f8e02ff */
[----:B------:R-:W-:Y:S04]  /*2f510*/  STL [R1+0x114], R3 ;  /* 0x0001140301007387 */ /* 0x000fe80000100800 */
        /* <DEDUP_REMOVED lines=11> */
[----:B-1----:R-:W3:Y:S04]  /*2f5d0*/  LDL.LU R7, [R1+0x700] ;  /* 0x0007000001077983 */ /* 0x002ee80000300800 */
[----:B------:R-:W3:Y:S04]  /*2f5e0*/  LDL.LU R11, [R1+0x708] ;  /* 0x00070800010b7983 */ /* 0x000ee80000300800 */
[----:B------:R-:W3:Y:S04]  /*2f5f0*/  LDL.LU R21, [R1+0x70c] ;  /* 0x00070c0001157983 */ /* 0x000ee80000300800 */
[----:B------:R-:W3:Y:S04]  /*2f600*/  LDL.LU R19, [R1+0x710] ;  /* 0x0007100001137983 */ /* 0x000ee80000300800 */
[----:B------:R-:W3:Y:S04]  /*2f610*/  LDL.LU R23, [R1+0x714] ;  /* 0x0007140001177983 */ /* 0x000ee80000300800 */
[----:B------:R-:W3:Y:S01]  /*2f620*/  LDL.LU R60, [R1+0x718] ;  /* 0x00071800013c7983 */ /* 0x000ee20000300800 */
[----:B-----5:R-:W-:-:S03]  /*2f630*/  IMAD R2, R61, UR47, RZ ;  /* 0x0000002f3d027c24 */ /* 0x020fc6000f8e02ff */
[----:B------:R-:W5:Y:S04]  /*2f640*/  LDL.LU R61, [R1+0x720] ;  /* 0x00072000013d7983 */ /* 0x000f680000300800 */
[----:B------:R4:W-:Y:S01]  /*2f650*/  STL [R1+0x10c], R2 ;  /* 0x00010c0201007387 */ /* 0x0009e20000100800 */
[----:B--2---:R-:W-:-:S03]  /*2f660*/  IMAD R3, R0, UR47, RZ ;  /* 0x0000002f00037c24 */ /* 0x004fc6000f8e02ff */
[----:B------:R-:W2:Y:S04]  /*2f670*/  LDL.LU R0, [R1+0x728] ;  /* 0x0007280001007983 */ /* 0x000ea80000300800 */
[----:B------:R3:W-:Y:S04]  /*2f680*/  STL [R1+0x108], R3 ;  /* 0x0001080301007387 */ /* 0x0007e80000100800 */
[----:B------:R-:W2:Y:S04]  /*2f690*/  LDL.LU R22, [R1+0x72c] ;  /* 0x00072c0001167983 */ /* 0x000ea80000300800 */
[----:B------:R-:W2:Y:S01]  /*2f6a0*/  LDL.LU R14, [R1+0x730] ;  /* 0x00073000010e7983 */ /* 0x000ea20000300800 */
[----:B----4-:R-:W-:-:S05]  /*2f6b0*/  IMAD R2, R59, UR47, RZ ;  /* 0x0000002f3b027c24 */ /* 0x010fca000f8e02ff */
[----:B------:R0:W-:Y:S04]  /*2f6c0*/  STL [R1+0x104], R2 ;  /* 0x0001040201007387 */ /* 0x0001e80000100800 */
[----:B------:R-:W4:Y:S04]  /*2f6d0*/  LDL.LU R10, [R1+0x738] ;  /* 0x00073800010a7983 */ /* 0x000f280000300800 */
[----:B------:R-:W4:Y:S04]  /*2f6e0*/  LDL.LU R20, [R1+0x740] ;  /* 0x0007400001147983 */ /* 0x000f280000300800 */
[----:B------:R-:W4:Y:S04]  /*2f6f0*/  LDL.LU R55, [R1+0x744] ;  /* 0x0007440001377983 */ /* 0x000f280000300800 */
[----:B------:R-:W4:Y:S04]  /*2f700*/  LDL.LU R56, [R1+0x748] ;  /* 0x0007480001387983 */ /* 0x000f280000300800 */
[----:B------:R-:W4:Y:S04]  /*2f710*/  LDL.LU R57, [R1+0x74c] ;  /* 0x00074c0001397983 */ /* 0x000f280000300800 */
[----:B------:R-:W4:Y:S04]  /*2f720*/  LDL.LU R58, [R1+0x754] ;  /* 0x00075400013a7983 */ /* 0x000f280000300800 */
[----:B------:R-:W4:Y:S01]  /*2f730*/  LDL.LU R59, [R1+0x758] ;  /* 0x00075800013b7983 */ /* 0x000f220000300800 */
[----:B---3--:R-:W-:-:S02]  /*2f740*/  IMAD R3, R34, UR47, RZ ;  /* 0x0000002f22037c24 */ /* 0x008fc4000f8e02ff */
        /* <DEDUP_REMOVED lines=12> */
[----:B---3--:R-:W-:-:S03]  /*2f810*/  IMAD R2, R17, UR47, RZ ;  /* 0x0000002f11027c24 */ /* 0x008fc6000f8e02ff */
[----:B------:R0:W-:Y:S01]  /*2f820*/  STL [R1+0xe8], R3 ;  /* 0x0000e80301007387 */ /* 0x0001e20000100800 */
[----:B------:R-:W-:-:S03]  /*2f830*/  IMAD R15, R15, UR47, RZ ;  /* 0x0000002f0f0f7c24 */ /* 0x000fc6000f8e02ff */
[----:B------:R1:W-:Y:S01]  /*2f840*/  STL [R1+0xe4], R2 ;  /* 0x0000e40201007387 */ /* 0x0003e20000100800 */
[----:B0-----:R-:W-:-:S03]  /*2f850*/  IMAD R3, R13, UR47, RZ ;  /* 0x0000002f0d037c24 */ /* 0x001fc6000f8e02ff */
[----:B------:R-:W-:Y:S01]  /*2f860*/  STL [R1+0x358], R15 ;  /* 0x0003580f01007387 */ /* 0x000fe20000100800 */
[----:B-1----:R-:W-:-:S03]  /*2f870*/  IMAD R2, R12, UR47, RZ ;  /* 0x0000002f0c027c24 */ /* 0x002fc6000f8e02ff */
[----:B------:R0:W-:Y:S01]  /*2f880*/  STL [R1+0x360], R3 ;  /* 0x0003600301007387 */ /* 0x0001e20000100800 */
[----:B------:R-:W-:-:S03]  /*2f890*/  IMAD R7, R7, UR47, RZ ;  /* 0x0000002f07077c24 */ /* 0x000fc6000f8e02ff */
[----:B------:R1:W-:Y:S01]  /*2f8a0*/  STL [R1+0x36c], R2 ;  /* 0x00036c0201007387 */ /* 0x0003e20000100800 */
        /* <DEDUP_REMOVED lines=9> */
[----:B------:R-:W3:Y:S04]  /*2f940*/  LDL.LU R60, [R1+0x75c] ;  /* 0x00075c00013c7983 */ /* 0x000ee80000300800 */
[----:B------:R5:W-:Y:S04]  /*2f950*/  STL [R1+0x398], R3 ;  /* 0x0003980301007387 */ /* 0x000be80000100800 */
[----:B------:R2:W-:Y:S01]  /*2f960*/  STL [R1+0x3a0], R2 ;  /* 0x0003a00201007387 */ /* 0x0005e20000100800 */
[----:B-----5:R-:W-:-:S03]  /*2f970*/  IMAD R3, R61, UR47, RZ ;  /* 0x0000002f3d037c24 */ /* 0x020fc6000f8e02ff */
[----:B------:R-:W5:Y:S04]  /*2f980*/  LDL.LU R61, [R1+0x760] ;  /* 0x00076000013d7983 */ /* 0x000f680000300800 */
[----:B------:R0:W-:Y:S01]  /*2f990*/  STL [R1+0x3ac], R3 ;  /* 0x0003ac0301007387 */ /* 0x0001e20000100800 */
[----:B--2---:R-:W-:-:S03]  /*2f9a0*/  IMAD R2, R0, UR47, RZ ;  /* 0x0000002f00027c24 */ /* 0x004fc6000f8e02ff */
[----:B------:R-:W2:Y:S01]  /*2f9b0*/  LDL.LU R0, [R1+0x768] ;  /* 0x0007680001007983 */ /* 0x000ea20000300800 */
[----:B------:R-:W-:-:S03]  /*2f9c0*/  IMAD R7, R22, UR47, RZ ;  /* 0x0000002f16077c24 */ /* 0x000fc6000f8e02ff */
[----:B------:R4:W-:Y:S01]  /*2f9d0*/  STL [R1+0x3b4], R2 ;  /* 0x0003b40201007387 */ /* 0x0009e20000100800 */
[----:B0-----:R-:W-:-:S03]  /*2f9e0*/  IMAD R3, R14, UR47, RZ ;  /* 0x0000002f0e037c24 */ /* 0x001fc6000f8e02ff */
[----:B------:R0:W-:Y:S04]  /*2f9f0*/  STL [R1+0x3bc], R7 ;  /* 0x0003bc0701007387 */ /* 0x0001e80000100800 */
[----:B------:R1:W-:Y:S01]  /*2fa00*/  STL [R1+0x3c4], R3 ;  /* 0x0003c40301007387 */ /* 0x0003e20000100800 */
[----:B----4-:R-:W-:Y:S02]  /*2fa10*/  IMAD R2, R10, UR47, RZ ;  /* 0x0000002f0a027c24 */ /* 0x010fe4000f8e02ff */
[----:B0-----:R-:W-:-:S03]  /*2fa20*/  IMAD R7, R20, UR47, RZ ;  /* 0x0000002f14077c24 */ /* 0x001fc6000f8e02ff */
[----:B------:R0:W-:Y:S01]  /*2fa30*/  STL [R1+0x3cc], R2 ;  /* 0x0003cc0201007387 */ /* 0x0001e20000100800 */
[----:B-1----:R-:W-:-:S03]  /*2fa40*/  IMAD R3, R55, UR47, RZ ;  /* 0x0000002f37037c24 */ /* 0x002fc6000f8e02ff */
[----:B------:R1:W-:Y:S01]  /*2fa50*/  STL [R1+0x3d4], R7 ;  /* 0x0003d40701007387 */ /* 0x0003e20000100800 */
[----:B0-----:R-:W-:-:S03]  /*2fa60*/  IMAD R2, R56, UR47, RZ ;  /* 0x0000002f38027c24 */ /* 0x001fc6000f8e02ff */
[----:B------:R0:W-:Y:S01]  /*2fa70*/  STL [R1+0x3e0], R3 ;  /* 0x0003e00301007387 */ /* 0x0001e20000100800 */
[----:B-1----:R-:W-:-:S03]  /*2fa80*/  IMAD R7, R57, UR47, RZ ;  /* 0x0000002f39077c24 */ /* 0x002fc6000f8e02ff */
[----:B------:R1:W-:Y:S01]  /*2fa90*/  STL [R1+0x3e8], R2 ;  /* 0x0003e80201007387 */ /* 0x0003e20000100800 */
[----:B0-----:R-:W-:-:S03]  /*2faa0*/  IMAD R3, R58, UR47, RZ ;  /* 0x0000002f3a037c24 */ /* 0x001fc6000f8e02ff */
[----:B------:R0:W-:Y:S01]  /*2fab0*/  STL [R1+0x61c], R7 ;  /* 0x00061c0701007387 */ /* 0x0001e20000100800 */
[----:B-1----:R-:W-:-:S03]  /*2fac0*/  IMAD R2, R59, UR47, RZ ;  /* 0x0000002f3b027c24 */ /* 0x002fc6000f8e02ff */
[----:B------:R-:W4:Y:S04]  /*2fad0*/  LDL.LU R34, [R1+0x76c] ;  /* 0x00076c0001227983 */ /* 0x000f280000300800 */
[----:B------:R3:W-:Y:S04]  /*2fae0*/  STL [R1+0x628], R3 ;  /* 0x0006280301007387 */ /* 0x0007e80000100800 */
[----:B------:R-:W4:Y:S04]  /*2faf0*/  LDL.LU R33, [R1+0x770] ;  /* 0x0007700001217983 */ /* 0x000f280000300800 */
[----:B------:R5:W-:Y:S04]  /*2fb00*/  STL [R1+0x634], R2 ;  /* 0x0006340201007387 */ /* 0x000be80000100800 */
[----:B------:R-:W4:Y:S04]  /*2fb10*/  LDL.LU R31, [R1+0x778] ;  /* 0x00077800011f7983 */ /* 0x000f280000300800 */
        /* <DEDUP_REMOVED lines=8> */
[----:B0-----:R-:W4:Y:S04]  /*2fba0*/  LDL.LU R7, [R1+0x7a8] ;  /* 0x0007a80001077983 */ /* 0x001f280000300800 */
[----:B------:R-:W4:Y:S04]  /*2fbb0*/  LDL.LU R11, [R1+0x7ac] ;  /* 0x0007ac00010b7983 */ /* 0x000f280000300800 */
[----:B------:R-:W4:Y:S04]  /*2fbc0*/  LDL.LU R21, [R1+0x7b4] ;  /* 0x0007b40001157983 */ /* 0x000f280000300800 */
[----:B------:R-:W4:Y:S04]  /*2fbd0*/  LDL.LU R19, [R1+0x7bc] ;  /* 0x0007bc0001137983 */ /* 0x000f280000300800 */
[----:B------:R-:W4:Y:S04]  /*2fbe0*/  LDL.LU R23, [R1+0x7c0] ;  /* 0x0007c00001177983 */ /* 0x000f280000300800 */
[----:B------:R-:W4:Y:S04]  /*2fbf0*/  LDL.LU R22, [R1+0x7c4] ;  /* 0x0007c40001167983 */ /* 0x000f280000300800 */
[----:B------:R-:W4:Y:S01]  /*2fc00*/  LDL.LU R14, [R1+0x7c8] ;  /* 0x0007c800010e7983 */ /* 0x000f220000300800 */
[----:B---3--:R-:W-:-:S05]  /*2fc10*/  IMAD R3, R60, UR47, RZ ;  /* 0x0000002f3c037c24 */ /* 0x008fca000f8e02ff */
[----:B------:R-:W-:Y:S04]  /*2fc20*/  STL [R1+0x63c], R3 ;  /* 0x00063c0301007387 */ /* 0x000fe80000100800 */
[----:B------:R-:W3:Y:S01]  /*2fc30*/  LDL.LU R10, [R1+0x7d0] ;  /* 0x0007d000010a7983 */ /* 0x000ee20000300800 */
[----:B-----5:R-:W-:-:S05]  /*2fc40*/  IMAD R2, R61, UR47, RZ ;  /* 0x0000002f3d027c24 */ /* 0x020fca000f8e02ff */
[----:B------:R-:W-:Y:S04]  /*2fc50*/  STL [R1+0x644], R2 ;  /* 0x0006440201007387 */ /* 0x000fe80000100800 */
[----:B------:R-:W5:Y:S04]  /*2fc60*/  LDL.LU R20, [R1+0x7d4] ;  /* 0x0007d40001147983 */ /* 0x000f680000300800 */
[----:B------:R-:W5:Y:S01]  /*2fc70*/  LDL.LU R55, [R1+0x7d8] ;  /* 0x0007d80001377983 */ /* 0x000f620000300800 */
[----:B--2---:R-:W-:-:S05]  /*2fc80*/  IMAD R0, R0, UR47, RZ ;  /* 0x0000002f00007c24 */ /* 0x004fca000f8e02ff */
[----:B------:R0:W-:Y:S04]  /*2fc90*/  STL [R1+0x64c], R0 ;  /* 0x00064c0001007387 */ /* 0x0001e80000100800 */
[----:B------:R-:W2:Y:S04]  /*2fca0*/  LDL.LU R56, [R1+0x7dc] ;  /* 0x0007dc0001387983 */ /* 0x000ea80000300800 */
[----:B------:R-:W2:Y:S04]  /*2fcb0*/  LDL.LU R57, [R1+0x7e4] ;  /* 0x0007e40001397983 */ /* 0x000ea80000300800 */
[----:B------:R-:W2:Y:S04]  /*2fcc0*/  LDL.LU R58, [R1+0x7e8] ;  /* 0x0007e800013a7983 */ /* 0x000ea80000300800 */
[----:B------:R-:W2:Y:S04]  /*2fcd0*/  LDL.LU R59, [R1+0x810] ;  /* 0x00081000013b7983 */ /* 0x000ea80000300800 */
[----:B------:R-:W2:Y:S04]  /*2fce0*/  LDL.LU R60, [R1+0x80c] ;  /* 0x00080c00013c7983 */ /* 0x000ea80000300800 */
[----:B------:R-:W2:Y:S04]  /*2fcf0*/  LDL.LU R61, [R1+0x838] ;  /* 0x00083800013d7983 */ /* 0x000ea80000300800 */
[----:B0-----:R-:W2:Y:S01]  /*2fd00*/  LDL.LU R0, [R1+0x834] ;  /* 0x0008340001007983 */ /* 0x001ea20000300800 */
[----:B----4-:R-:W-:-:S05]  /*2fd10*/  IMAD R2, R34, UR47, RZ ;  /* 0x0000002f22027c24 */ /* 0x010fca000f8e02ff */
[----:B------:R0:W-:Y:S01]  /*2fd20*/  STL [R1+0x650], R2 ;  /* 0x0006500201007387 */ /* 0x0001e20000100800 */
[----:B------:R-:W-:Y:S02]  /*2fd30*/  IMAD R24, R33, UR47, RZ ;  /* 0x0000002f21187c24 */ /* 0x000fe4000f8e02ff */
[----:B------:R-:W-:-:S03]  /*2fd40*/  IMAD R3, R31, UR47, RZ ;  /* 0x0000002f1f037c24 */ /* 0x000fc6000f8e02ff */
[----:B------:R1:W-:Y:S01]  /*2fd50*/  STL [R1+0x658], R24 ;  /* 0x0006581801007387 */ /* 0x0003e20000100800 */
[----:B0-----:R-:W-:-:S03]  /*2fd60*/  IMAD R2, R29, UR47, RZ ;  /* 0x0000002f1d027c24 */ /* 0x001fc6000f8e02ff */
[----:B------:R0:W-:Y:S04]  /*2fd70*/  STL [R1+0x65c], R3 ;  /* 0x00065c0301007387 */ /* 0x0001e80000100800 */
[----:B------:R4:W-:Y:S01]  /*2fd80*/  STL [R1+0x664], R2 ;  /* 0x0006640201007387 */ /* 0x0009e20000100800 */
[----:B-1----:R-:W-:Y:S02]  /*2fd90*/  IMAD R24, R28, UR47, RZ ;  /* 0x0000002f1c187c24 */ /* 0x002fe4000f8e02ff */
[----:B0-----:R-:W-:-:S03]  /*2fda0*/  IMAD R3, R30, UR47, RZ ;  /* 0x0000002f1e037c24 */ /* 0x001fc6000f8e02ff */
[----:B------:R-:W-:Y:S01]  /*2fdb0*/  STL [R1+0x66c], R24 ;  /* 0x00066c1801007387 */ /* 0x000fe20000100800 */
[----:B----4-:R-:W-:-:S03]  /*2fdc0*/  IMAD R2, R27, UR47, RZ ;  /* 0x0000002f1b027c24 */ /* 0x010fc6000f8e02ff */
        /* <DEDUP_REMOVED lines=10> */
[----:B------:R-:W-:Y:S01]  /*2fe70*/  STL [R1+0x690], R12 ;  /* 0x0006900c01007387 */ /* 0x000fe20000100800 */
[----:B-1----:R-:W-:-:S03]  /*2fe80*/  IMAD R2, R11, UR47, RZ ;  /* 0x0000002f0b027c24 */ /* 0x002fc6000f8e02ff */
[----:B------:R0:W-:Y:S01]  /*2fe90*/  STL [R1+0x694], R3 ;  /* 0x0006940301007387 */ /* 0x0001e20000100800 */
[----:B------:R-:W-:Y:S02]  /*2fea0*/  IMAD R44, R21, UR47, RZ ;  /* 0x0000002f152c7c24 */ /* 0x000fe4000f8e02ff */
[----:B------:R-:W-:Y:S01]  /*2feb0*/  IMAD R45, R19, UR47, RZ ;  /* 0x0000002f132d7c24 */ /* 0x000fe2000f8e02ff */
[----:B------:R1:W-:Y:S01]  /*2fec0*/  STL [R1+0x69c], R2 ;  /* 0x00069c0201007387 */ /* 0x0003e20000100800 */
[----:B------:R-:W-:Y:S02]  /*2fed0*/  IMAD R46, R23, UR47, RZ ;  /* 0x0000002f172e7c24 */ /* 0x000fe4000f8e02ff */
[----:B0-----:R-:W-:Y:S01]  /*2fee0*/  IMAD R3, R22, UR47, RZ ;  /* 0x0000002f16037c24 */ /* 0x001fe2000f8e02ff */
[----:B------:R-:W-:Y:S01]  /*2fef0*/  STL [R1+0x6a4], R44 ;  /* 0x0006a42c01007387 */ /* 0x000fe20000100800 */
[----:B-1----:R-:W-:-:S03]  /*2ff00*/  IMAD R2, R14, UR47, RZ ;  /* 0x0000002f0e027c24 */ /* 0x002fc6000f8e02ff */
[----:B------:R3:W-:Y:S04]  /*2ff10*/  STL [R1+0x6b4], R3 ;  /* 0x0006b40301007387 */ /* 0x0007e80000100800 */
[----:B------:R-:W-:Y:S04]  /*2ff20*/  STL [R1+0x6a8], R45 ;  /* 0x0006a82d01007387 */ /* 0x000fe80000100800 */
[----:B------:R5:W-:Y:S04]  /*2ff30*/  STL [R1+0x6bc], R2 ;  /* 0x0006bc0201007387 */ /* 0x000be80000100800 */
[----:B------:R-:W-:Y:S01]  /*2ff40*/  STL [R1+0x6b0], R46 ;  /* 0x0006b02e01007387 */ /* 0x000fe20000100800 */
[----:B---3--:R-:W-:-:S05]  /*2ff50*/  IMAD R3, R10, UR47, RZ ;  /* 0x0000002f0a037c24 */ /* 0x008fca000f8e02ff */
[----:B------:R0:W-:Y:S01]  /*2ff60*/  STL [R1+0x6c0], R3 ;  /* 0x0006c00301007387 */ /* 0x0001e20000100800 */
[----:B-----5:R-:W-:Y:S02]  /*2ff70*/  IMAD R2, R20, UR47, RZ ;  /* 0x0000002f14027c24 */ /* 0x020fe4000f8e02ff */
[----:B0-----:R-:W-:-:S03]  /*2ff80*/  IMAD R3, R55, UR47, RZ ;  /* 0x0000002f37037c24 */ /* 0x001fc6000f8e02ff */
[----:B------:R0:W-:Y:S04]  /*2ff90*/  STL [R1+0x6c4], R2 ;  /* 0x0006c40201007387 */ /* 0x0001e80000100800 */
[----:B------:R1:W-:Y:S01]  /*2ffa0*/  STL [R1+0x6c8], R3 ;  /* 0x0006c80301007387 */ /* 0x0003e20000100800 */
[----:B--2---:R-:W-:Y:S02]  /*2ffb0*/  IMAD R7, R56, UR47, RZ ;  /* 0x0000002f38077c24 */ /* 0x004fe4000f8e02ff */
[----:B0-----:R-:W-:-:S03]  /*2ffc0*/  IMAD R2, R57, UR47, RZ ;  /* 0x0000002f39027c24 */ /* 0x001fc6000f8e02ff */
[----:B------:R0:W-:Y:S01]  /*2ffd0*/  STL [R1+0x6d0], R7 ;  /* 0x0006d00701007387 */ /* 0x0001e20000100800 */
[----:B-1----:R-:W-:-:S03]  /*2ffe0*/  IMAD R3, R58, UR47, RZ ;  /* 0x0000002f3a037c24 */ /* 0x002fc6000f8e02ff */
[----:B------:R1:W-:Y:S01]  /*2fff0*/  STL [R1+0x6d4], R2 ;  /* 0x0006d40201007387 */ /* 0x0003e20000100800 */
[----:B0-----:R-:W-:-:S03]  /*30000*/  IMAD R7, R59, UR47, RZ ;  /* 0x0000002f3b077c24 */ /* 0x001fc6000f8e02ff */
[----:B------:R0:W-:Y:S01]  /*30010*/  STL [R1+0x6dc], R3 ;  /* 0x0006dc0301007387 */ /* 0x0001e20000100800 */
[----:B-1----:R-:W-:-:S03]  /*30020*/  IMAD R2, R60, UR47, RZ ;  /* 0x0000002f3c027c24 */ /* 0x002fc6000f8e02ff */
[----:B------:R-:W-:Y:S04]  /*30030*/  STL [R1+0x6e0], R7 ;  /* 0x0006e00701007387 */ /* 0x000fe80000100800 */
[----:B------:R1:W-:Y:S01]  /*30040*/  STL [R1+0x6e4], R2 ;  /* 0x0006e40201007387 */ /* 0x0003e20000100800 */
[----:B0-----:R-:W-:Y:S02]  /*30050*/  IMAD R3, R61, UR47, RZ ;  /* 0x0000002f3d037c24 */ /* 0x001fe4000f8e02ff */
[----:B------:R-:W-:Y:S01]  /*30060*/  IMAD R0, R0, UR47, RZ ;  /* 0x0000002f00007c24 */ /* 0x000fe2000f8e02ff */
        /* <DEDUP_REMOVED lines=32> */
[----:B0-----:R-:W5:Y:S01]  /*30270*/  LDL.LU R0, [R1+0x854] ;  /* 0x0008540001007983 */ /* 0x001f620000300800 */
[----:B--2---:R-:W-:-:S05]  /*30280*/  IMAD R2, R2, UR47, RZ ;  /* 0x0000002f02027c24 */ /* 0x004fca000f8e02ff */
[----:B------:R3:W-:Y:S02]  /*30290*/  STL [R1+0x6f4], R2 ;  /* 0x0006f40201007387 */ /* 0x0007e40000100800 */
[----:B---3--:R-:W-:-:S05]  /*302a0*/  IMAD R2, R3, UR47, RZ ;  /* 0x0000002f03027c24 */ /* 0x008fca000f8e02ff */
[----:B------:R0:W-:Y:S01]  /*302b0*/  STL [R1+0x6fc], R2 ;  /* 0x0006fc0201007387 */ /* 0x0001e20000100800 */
[----:B----4-:R-:W-:Y:S02]  /*302c0*/  IMAD R3, R24, UR47, RZ ;  /* 0x0000002f18037c24 */ /* 0x010fe4000f8e02ff */
[----:B-----5:R-:W-:-:S03]  /*302d0*/  IMAD R24, R34, UR47, RZ ;  /* 0x0000002f22187c24 */ /* 0x020fc6000f8e02ff */
[----:B------:R1:W-:Y:S01]  /*302e0*/  STL [R1+0x700], R3 ;  /* 0x0007000301007387 */ /* 0x0003e20000100800 */
[----:B0-----:R-:W-:-:S03]  /*302f0*/  IMAD R2, R33, UR47, RZ ;  /* 0x0000002f21027c24 */ /* 0x001fc6000f8e02ff */
[----:B------:R0:W-:Y:S04]  /*30300*/  STL [R1+0x708], R24 ;  /* 0x0007081801007387 */ /* 0x0001e80000100800 */
[----:B------:R2:W-:Y:S01]  /*30310*/  STL [R1+0x70c], R2 ;  /* 0x00070c0201007387 */ /* 0x0005e20000100800 */
[----:B-1----:R-:W-:Y:S02]  /*30320*/  IMAD R3, R31, UR47, RZ ;  /* 0x0000002f1f037c24 */ /* 0x002fe4000f8e02ff */
[----:B0-----:R-:W-:-:S03]  /*30330*/  IMAD R24, R29, UR47, RZ ;  /* 0x0000002f1d187c24 */ /* 0x001fc6000f8e02ff */
[----:B------:R0:W-:Y:S01]  /*30340*/  STL [R1+0x710], R3 ;  /* 0x0007100301007387 */ /* 0x0001e20000100800 */
[----:B--2---:R-:W-:-:S03]  /*30350*/  IMAD R2, R28, UR47, RZ ;  /* 0x0000002f1c027c24 */ /* 0x004fc6000f8e02ff */
[----:B------:R1:W-:Y:S04]  /*30360*/  STL [R1+0x714], R24 ;  /* 0x0007141801007387 */ /* 0x0003e80000100800 */
[----:B------:R2:W-:Y:S01]  /*30370*/  STL [R1+0x718], R2 ;  /* 0x0007180201007387 */ /* 0x0005e20000100800 */
[----:B0-----:R-:W-:Y:S02]  /*30380*/  IMAD R3, R30, UR47, RZ ;  /* 0x0000002f1e037c24 */ /* 0x001fe4000f8e02ff */
[----:B-1----:R-:W-:-:S03]  /*30390*/  IMAD R24, R27, UR47, RZ ;  /* 0x0000002f1b187c24 */ /* 0x002fc6000f8e02ff */
[----:B------:R0:W-:Y:S01]  /*303a0*/  STL [R1+0x720], R3 ;  /* 0x0007200301007387 */ /* 0x0001e20000100800 */
[----:B--2---:R-:W-:-:S03]  /*303b0*/  IMAD R2, R17, UR47, RZ ;  /* 0x0000002f11027c24 */ /* 0x004fc6000f8e02ff */
[----:B------:R-:W-:Y:S01]  /*303c0*/  STL [R1+0x728], R24 ;  /* 0x0007281801007387 */ /* 0x000fe20000100800 */
[----:B------:R-:W-:-:S03]  /*303d0*/  IMAD R13, R13, UR47, RZ ;  /* 0x0000002f0d0d7c24 */ /* 0x000fc6000f8e02ff */
[----:B------:R1:W-:Y:S01]  /*303e0*/  STL [R1+0x72c], R2 ;  /* 0x00072c0201007387 */ /* 0x0003e20000100800 */
[----:B0-----:R-:W-:-:S05]  /*303f0*/  IMAD R3, R15, UR47, RZ ;  /* 0x0000002f0f037c24 */ /* 0x001fca000f8e02ff */
[----:B------:R0:W-:Y:S01]  /*30400*/  STL [R1+0x730], R3 ;  /* 0x0007300301007387 */ /* 0x0001e20000100800 */
[----:B-1----:R-:W-:-:S03]  /*30410*/  IMAD R2, R12, UR47, RZ ;  /* 0x0000002f0c027c24 */ /* 0x002fc6000f8e02ff */
[----:B------:R-:W-:Y:S04]  /*30420*/  STL [R1+0x738], R13 ;  /* 0x0007380d01007387 */ /* 0x000fe80000100800 */
[----:B------:R1:W-:Y:S01]  /*30430*/  STL [R1+0x740], R2 ;  /* 0x0007400201007387 */ /* 0x0003e20000100800 */
[----:B0-----:R-:W-:Y:S02]  /*30440*/  IMAD R3, R7, UR47, RZ ;  /* 0x0000002f07037c24 */ /* 0x001fe4000f8e02ff */
[----:B------:R-:W-:-:S03]  /*30450*/  IMAD R7, R11, UR47, RZ ;  /* 0x0000002f0b077c24 */ /* 0x000fc6000f8e02ff */
[----:B------:R0:W-:Y:S01]  /*30460*/  STL [R1+0x744], R3 ;  /* 0x0007440301007387 */ /* 0x0001e20000100800 */
[----:B-1----:R-:W-:-:S03]  /*30470*/  IMAD R2, R21, UR47, RZ ;  /* 0x0000002f15027c24 */ /* 0x002fc6000f8e02ff */
[----:B------:R1:W-:Y:S04]  /*30480*/  STL [R1+0x748], R7 ;  /* 0x0007480701007387 */ /* 0x0003e80000100800 */
[----:B------:R2:W-:Y:S01]  /*30490*/  STL [R1+0x74c], R2 ;  /* 0x00074c0201007387 */ /* 0x0005e20000100800 */
[----:B0-----:R-:W-:Y:S02]  /*304a0*/  IMAD R3, R19, UR47, RZ ;  /* 0x0000002f13037c24 */ /* 0x001fe4000f8e02ff */
[----:B-1----:R-:W-:-:S03]  /*304b0*/  IMAD R7, R23, UR47, RZ ;  /* 0x0000002f17077c24 */ /* 0x002fc6000f8e02ff */
        /* <DEDUP_REMOVED lines=767> */
[----:B0-----:R-:W-:-:S03]  /*334b0*/  IMAD R3, R61, UR47, RZ ;  /* 0x0000002f3d037c24 */ /* 0x001fc6000f8e02ff */
        /* <DEDUP_REMOVED lines=34> */
[----:B------:R4:W-:Y:S01]  /*336e0*/  STL [R1+0x59c], R2 ;  /* 0x00059c0201007387 */ /* 0x0009e20000100800 */
[----:B---3--:R-:W-:-:S05]  /*336f0*/  IMAD R3, R3, UR47, RZ ;  /* 0x0000002f03037c24 */ /* 0x008fca000f8e02ff */
[----:B------:R0:W-:Y:S01]  /*33700*/  STL [R1+0x5a4], R3 ;  /* 0x0005a40301007387 */ /* 0x0001e20000100800 */
[----:B----4-:R-:W-:Y:S02]  /*33710*/  IMAD R2, R24, UR47, RZ ;  /* 0x0000002f18027c24 */ /* 0x010fe4000f8e02ff */
[----:B-----5:R-:W-:-:S03]  /*33720*/  IMAD R24, R34, UR47, RZ ;  /* 0x0000002f22187c24 */ /* 0x020fc6000f8e02ff */
        /* <DEDUP_REMOVED lines=10> */
[----:B------:R0:W-:Y:S04]  /*337d0*/  STL [R1+0x5c8], R3 ;  /* 0x0005c80301007387 */ /* 0x0001e80000100800 */
[----:B------:R2:W-:Y:S01]  /*337e0*/  STL [R1+0x5d0], R2 ;  /* 0x0005d00201007387 */ /* 0x0005e20000100800 */
[----:B-1----:R-:W-:Y:S02]  /*337f0*/  IMAD R24, R27, UR47, RZ ;  /* 0x0000002f1b187c24 */ /* 0x002fe4000f8e02ff */
[----:B0-----:R-:W-:-:S03]  /*33800*/  IMAD R3, R17, UR47, RZ ;  /* 0x0000002f11037c24 */ /* 0x001fc6000f8e02ff */
[----:B------:R-:W-:Y:S01]  /*33810*/  STL [R1+0x5d4], R24 ;  /* 0x0005d41801007387 */ /* 0x000fe20000100800 */
[----:B--2---:R-:W-:-:S03]  /*33820*/  IMAD R2, R15, UR47, RZ ;  /* 0x0000002f0f027c24 */ /* 0x004fc6000f8e02ff */
        /* <DEDUP_REMOVED lines=30> */
[----:B------:R1:W-:Y:S01]  /*33a10*/  STL [R1+0x838], R3 ;  /* 0x0008380301007387 */ /* 0x0003e20000100800 */
[----:B------:R-:W-:-:S03]  /*33a20*/  IMAD R0, R0, UR47, RZ ;  /* 0x0000002f00007c24 */ /* 0x000fc6000f8e02ff */
[----:B------:R2:W-:Y:S01]  /*33a30*/  STL [R1+0x83c], R2 ;  /* 0x00083c0201007387 */ /* 0x0005e20000100800 */
[----:B0-----:R-:W-:Y:S02]  /*33a40*/  IMAD R7, R59, UR47, RZ ;  /* 0x0000002f3b077c24 */ /* 0x001fe4000f8e02ff */
[----:B-1----:R-:W-:-:S03]  /*33a50*/  IMAD R3, R60, UR47, RZ ;  /* 0x0000002f3c037c24 */ /* 0x002fc6000f8e02ff */
[----:B------:R0:W-:Y:S01]  /*33a60*/  STL [R1+0x844], R7 ;  /* 0x0008440701007387 */ /* 0x0001e20000100800 */
[----:B--2---:R-:W-:-:S03]  /*33a70*/  IMAD R2, R61, UR47, RZ ;  /* 0x0000002f3d027c24 */ /* 0x004fc6000f8e02ff */
[----:B------:R-:W-:Y:S04]  /*33a80*/  STL [R1+0x84c], R3 ;  /* 0x00084c0301007387 */ /* 0x000fe80000100800 */
[----:B------:R-:W2:Y:S04]  /*33a90*/  LDL.LU R24, [R1+0x258] ;  /* 0x0002580001187983 */ /* 0x000ea80000300800 */
[----:B------:R-:W-:Y:S04]  /*33aa0*/  STL [R1+0x850], R2 ;  /* 0x0008500201007387 */ /* 0x000fe80000100800 */
[----:B------:R-:W3:Y:S04]  /*33ab0*/  LDL.LU R34, [R1+0x254] ;  /* 0x0002540001227983 */ /* 0x000ee80000300800 */
        /* <DEDUP_REMOVED lines=29> */
[----:B------:R-:W5:Y:S01]  /*33c90*/  LDL.LU R3, [R1+0x4] ;  /* 0x0000040001037983 */ /* 0x000f620000300800 */
[----:B--2---:R-:W-:-:S05]  /*33ca0*/  IMAD R24, R24, UR47, RZ ;  /* 0x0000002f18187c24 */ /* 0x004fca000f8e02ff */
[----:B------:R0:W-:Y:S01]  /*33cb0*/  STL [R1+0xaf0], R24 ;  /* 0x000af01801007387 */ /* 0x0001e20000100800 */
[----:B---3--:R-:W-:-:S03]  /*33cc0*/  IMAD R34, R34, UR47, RZ ;  /* 0x0000002f22227c24 */ /* 0x008fc6000f8e02ff */
[----:B0-----:R-:W2:Y:S01]  /*33cd0*/  LDL.LU R24, [R1+0x6a54] ;  /* 0x006a540001187983 */ /* 0x001ea20000300800 */
[----:B----4-:R-:W-:-:S03]  /*33ce0*/  IMAD R33, R33, UR47, RZ ;  /* 0x0000002f21217c24 */ /* 0x010fc6000f8e02ff */
[----:B------:R0:W-:Y:S01]  /*33cf0*/  STL [R1+0xafc], R34 ;  /* 0x000afc2201007387 */ /* 0x0001e20000100800 */
[----:B-----5:R-:W-:Y:S02]  /*33d00*/  IMAD R31, R31, UR47, RZ ;  /* 0x0000002f1f1f7c24 */ /* 0x020fe4000f8e02ff */
[----:B------:R-:W-:Y:S01]  /*33d10*/  IMAD R29, R29, UR47, RZ ;  /* 0x0000002f1d1d7c24 */ /* 0x000fe2000f8e02ff */
[----:B0-----:R-:W3:Y:S01]  /*33d20*/  LDL.LU R34, [R1+0x6a50] ;  /* 0x006a500001227983 */ /* 0x001ee20000300800 */
[----:B------:R-:W-:-:S03]  /*33d30*/  IMAD R28, R28, UR47, RZ ;  /* 0x0000002f1c1c7c24 */ /* 0x000fc6000f8e02ff */
[----:B------:R0:W-:Y:S01]  /*33d40*/  STL [R1+0xb08], R33 ;  /* 0x000b082101007387 */ /* 0x0001e20000100800 */
[----:B------:R-:W-:Y:S02]  /*33d50*/  IMAD R30, R30, UR47, RZ ;  /* 0x0000002f1e1e7c24 */ /* 0x000fe4000f8e02ff */
[----:B------:R-:W-:Y:S01]  /*33d60*/  IMAD R27, R27, UR47, RZ ;  /* 0x0000002f1b1b7c24 */ /* 0x000fe2000f8e02ff */
[----:B0-----:R-:W4:Y:S04]  /*33d70*/  LDL.LU R33, [R1+0x6a4c] ;  /* 0x006a4c0001217983 */ /* 0x001f280000300800 */
[----:B------:R0:W-:Y:S01]  /*33d80*/  STL [R1+0xb10], R31 ;  /* 0x000b101f01007387 */ /* 0x0001e20000100800 */
[----:B------:R-:W-:Y:S02]  /*33d90*/  IMAD R17, R17, UR47, RZ ;  /* 0x0000002f11117c24 */ /* 0x000fe4000f8e02ff */
[----:B------:R-:W-:Y:S01]  /*33da0*/  IMAD R15, R15, UR47, RZ ;  /* 0x0000002f0f0f7c24 */ /* 0x000fe2000f8e02ff */
[----:B0-----:R-:W5:Y:S04]  /*33db0*/  LDL.LU R31, [R1+0x6a48] ;  /* 0x006a4800011f7983 */ /* 0x001f680000300800 */
[----:B------:R0:W-:Y:S01]  /*33dc0*/  STL [R1+0xb1c], R29 ;  /* 0x000b1c1d01007387 */ /* 0x0001e20000100800 */
[----:B------:R-:W-:-:S03]  /*33dd0*/  IMAD R13, R13, UR47, RZ ;  /* 0x0000002f0d0d7c24 */ /* 0x000fc6000f8e02ff */
[----:B0-----:R-:W2:Y:S04]  /*33de0*/  LDL.LU R29, [R1+0x6a44] ;  /* 0x006a4400011d7983 */ /* 0x001ea80000300800 */
        /* <DEDUP_REMOVED lines=54> */
[----:B------:R0:W-:Y:S04]  /*34150*/  STL [R1+0xbdc], R57 ;  /* 0x000bdc3901007387 */ /* 0x0001e80000100800 */
        /* <DEDUP_REMOVED lines=10> */
[----:B0-----:R-:W3:Y:S01]  /*34200*/  LDL.LU R0, [R1+0x69e4] ;  /* 0x0069e40001007983 */ /* 0x001ee20000300800 */
[----:B------:R-:W-:-:S02]  /*34210*/  IMAD R2, R2, UR47, RZ ;  /* 0x0000002f02027c24 */ /* 0x000fc4000f8e02ff */
[----:B------:R-:W-:-:S03]  /*34220*/  IMAD R3, R3, UR47, RZ ;  /* 0x0000002f03037c24 */ /* 0x000fc6000f8e02ff */
[----:B------:R-:W-:Y:S04]  /*34230*/  STL [R1+0xc1c], R2 ;  /* 0x000c1c0201007387 */ /* 0x000fe80000100800 */
[----:B------:R2:W-:Y:S02]  /*34240*/  STL [R1+0xc24], R3 ;  /* 0x000c240301007387 */ /* 0x0005e40000100800 */
[----:B--2---:R-:W-:Y:S02]  /*34250*/  IMAD R3, R61, UR47, RZ ;  /* 0x0000002f3d037c24 */ /* 0x004fe4000f8e02ff */
[----:B---3--:R-:W-:Y:S02]  /*34260*/  IMAD R2, R0, UR47, RZ ;  /* 0x0000002f00027c24 */ /* 0x008fe4000f8e02ff */
[----:B------:R-:W-:-:S03]  /*34270*/  IMAD R0, R60, UR47, RZ ;  /* 0x0000002f3c007c24 */ /* 0x000fc6000f8e02ff */
[----:B------:R0:W-:Y:S04]  /*34280*/  STL [R1+0xc30], R2 ;  /* 0x000c300201007387 */ /* 0x0001e80000100800 */
        /* <DEDUP_REMOVED lines=45> */
[----:B-----5:R-:W-:-:S03]  /*34560*/  IMAD R3, R31, UR47, RZ ;  /* 0x0000002f1f037c24 */ /* 0x020fc6000f8e02ff */
[----:B------:R0:W-:Y:S01]  /*34570*/  STL [R1+0xcd4], R2 ;  /* 0x000cd40201007387 */ /* 0x0001e20000100800 */
[----:B----4-:R-:W-:-:S03]  /*34580*/  IMAD R0, R33, UR47, RZ ;  /* 0x0000002f21007c24 */ /* 0x010fc6000f8e02ff */
        /* <DEDUP_REMOVED lines=46> */
[----:B------:R-:W-:Y:S01]  /*34870*/  STL [R1+0xd64], R2 ;  /* 0x000d640201007387 */ /* 0x000fe20000100800 */
[----:B-1----:R-:W-:-:S03]  /*34880*/  IMAD R0, R51, UR47, RZ ;  /* 0x0000002f33007c24 */ /* 0x002fc6000f8e02ff */
[----:B------:R-:W-:Y:S01]  /*34890*/  STL [R1+0xd70], R6 ;  /* 0x000d700601007387 */ /* 0x000fe20000100800 */
[----:B------:R-:W-:-:S03]  /*348a0*/  IMAD R3, R43, UR47, RZ ;  /* 0x0000002f2b037c24 */ /* 0x000fc6000f8e02ff */
[----:B------:R-:W-:Y:S04]  /*348b0*/  STL [R1+0x69cc], R2 ;  /* 0x0069cc0201007387 */ /* 0x000fe80000100800 */
[----:B------:R0:W-:Y:S04]  /*348c0*/  STL [R1+0xd78], R0 ;  /* 0x000d780001007387 */ /* 0x0001e80000100800 */
[----:B------:R-:W2:Y:S01]  /*348d0*/  LDL R33, [R1+0x1f4] ;  /* 0x0001f40001217983 */ /* 0x000ea20000100800 */
[----:B0-----:R-:W-:-:S03]  /*348e0*/  IMAD R0, R52, UR47, RZ ;  /* 0x0000002f34007c24 */ /* 0x001fc6000f8e02ff */
[----:B------:R-:W-:Y:S01]  /*348f0*/  STL [R1+0xd6c], R3 ;  /* 0x000d6c0301007387 */ /* 0x000fe20000100800 */
[----:B------:R-:W-:-:S03]  /*34900*/  SHF.R.S32.HI R2, RZ, 0x1f, R4 ;  /* 0x0000001fff027819 */ /* 0x000fc60000011404 */
[----:B------:R-:W-:Y:S04]  /*34910*/  STL [R1+0xd7c], R0 ;  /* 0x000d7c0001007387 */ /* 0x000fe80000100800 */
[----:B------:R-:W-:Y:S04]  /*34920*/  STL [R1+0x69d0], R3 ;  /* 0x0069d00301007387 */ /* 0x000fe80000100800 */
[----:B------:R-:W3:Y:S04]  /*34930*/  LDL R31, [R1+0x1f0] ;  /* 0x0001f000011f7983 */ /* 0x000ee80000100800 */
[----:B------:R-:W4:Y:S04]  /*34940*/  LDL R29, [R1+0x1ec] ;  /* 0x0001ec00011d7983 */ /* 0x000f280000100800 */
[----:B------:R0:W-:Y:S04]  /*34950*/  STL [R1+0xe0], R2 ;  /* 0x0000e00201007387 */ /* 0x0001e80000100800 */
[----:B------:R-:W5:Y:S04]  /*34960*/  LDL R28, [R1+0x1e8] ;  /* 0x0001e800011c7983 */ /* 0x000f680000100800 */
        /* <DEDUP_REMOVED lines=20> */
[----:B------:R-:W5:Y:S01]  /*34ab0*/  LDL R60, [R1+0x194] ;  /* 0x00019400013c7983 */ /* 0x000f620000100800 */
[----:B0-----:R-:W-:Y:S01]  /*34ac0*/  SHF.R.S32.HI R2, RZ, 0x1f, R5 ;  /* 0x0000001fff027819 */ /* 0x001fe20000011405 */
[----:B------:R-:W-:-:S02]  /*34ad0*/  IMAD R0, R53, UR47, RZ ;  /* 0x0000002f35007c24 */ /* 0x000fc4000f8e02ff */
[----:B------:R-:W-:Y:S04]  /*34ae0*/  STL [R1+0x69d4], R4 ;  /* 0x0069d40401007387 */ /* 0x000fe80000100800 */
[----:B------:R-:W5:Y:S04]  /*34af0*/  LDL R59, [R1+0x190] ;  /* 0x00019000013b7983 */ /* 0x000f680000100800 */
[----:B------:R-:W-:Y:S04]  /*34b00*/  STL [R1+0x69d8], R5 ;  /* 0x0069d80501007387 */ /* 0x000fe80000100800 */
[----:B------:R2:W-:Y:S04]  /*34b10*/  STL [R1+0xdc], R2 ;  /* 0x0000dc0201007387 */ /* 0x0005e80000100800 */
[----:B------:R-:W-:Y:S04]  /*34b20*/  STL [R1+0xd84], R0 ;  /* 0x000d840001007387 */ /* 0x000fe80000100800 */
[----:B------:R3:W-:Y:S01]  /*34b30*/  STL [R1+0x69dc], R0 ;  /* 0x0069dc0001007387 */ /* 0x0007e20000100800 */
[----:B--2---:R-:W-:-:S05]  /*34b40*/  SHF.R.S32.HI R2, RZ, 0x1f, R33 ;  /* 0x0000001fff027819 */ /* 0x004fca0000011421 */
[----:B------:R4:W-:Y:S01]  /*34b50*/  STL [R1+0xd8], R2 ;  /* 0x0000d80201007387 */ /* 0x0009e20000100800 */
[----:B---3--:R-:W-:Y:S02]  /*34b60*/  SHF.R.S32.HI R0, RZ, 0x1f, R31 ;  /* 0x0000001fff007819 */ /* 0x008fe4000001141f */
[----:B----4-:R-:W-:-:S03]  /*34b70*/  SHF.R.S32.HI R2, RZ, 0x1f, R29 ;  /* 0x0000001fff027819 */ /* 0x010fc6000001141d */
[----:B------:R0:W-:Y:S01]  /*34b80*/  STL [R1+0xd4], R0 ;  /* 0x0000d40001007387 */ /* 0x0001e20000100800 */
[----:B-----5:R-:W-:-:S03]  /*34b90*/  SHF.R.S32.HI R3, RZ, 0x1f, R28 ;  /* 0x0000001fff037819 */ /* 0x020fc6000001141c */
[----:B------:R1:W-:Y:S01]  /*34ba0*/  STL [R1+0xd0], R2 ;  /* 0x0000d00201007387 */ /* 0x0003e20000100800 */
[----:B0-----:R-:W-:-:S03]  /*34bb0*/  SHF.R.S32.HI R0, RZ, 0x1f, R30 ;  /* 0x0000001fff007819 */ /* 0x001fc6000001141e */
[----:B------:R0:W-:Y:S04]  /*34bc0*/  STL [R1+0xcc], R3 ;  /* 0x0000cc0301007387 */ /* 0x0001e80000100800 */
[----:B------:R2:W-:Y:S01]  /*34bd0*/  STL [R1+0xc8], R0 ;  /* 0x0000c80001007387 */ /* 0x0005e20000100800 */
[----:B-1----:R-:W-:Y:S02]  /*34be0*/  SHF.R.S32.HI R2, RZ, 0x1f, R27 ;  /* 0x0000001fff027819 */ /* 0x002fe4000001141b */
[----:B0-----:R-:W-:-:S03]  /*34bf0*/  SHF.R.S32.HI R3, RZ, 0x1f, R17 ;  /* 0x0000001fff037819 */ /* 0x001fc60000011411 */
[----:B------:R0:W-:Y:S01]  /*34c00*/  STL [R1+0xc4], R2 ;  /* 0x0000c40201007387 */ /* 0x0001e20000100800 */
[----:B--2---:R-:W-:-:S03]  /*34c10*/  SHF.R.S32.HI R0, RZ, 0x1f, R15 ;  /* 0x0000001fff007819 */ /* 0x004fc6000001140f */
[----:B------:R1:W-:Y:S04]  /*34c20*/  STL [R1+0xc0], R3 ;  /* 0x0000c00301007387 */ /* 0x0003e80000100800 */
[----:B------:R2:W-:Y:S01]  /*34c30*/  STL [R1+0xbc], R0 ;  /* 0x0000bc0001007387 */ /* 0x0005e20000100800 */
[----:B0-----:R-:W-:Y:S02]  /*34c40*/  SHF.R.S32.HI R2, RZ, 0x1f, R13 ;  /* 0x0000001fff027819 */ /* 0x001fe4000001140d */
[----:B-1----:R-:W-:-:S03]  /*34c50*/  SHF.R.S32.HI R3, RZ, 0x1f, R12 ;  /* 0x0000001fff037819 */ /* 0x002fc6000001140c */
        /* <DEDUP_REMOVED lines=20> */
[----:B------:R1:W-:Y:S01]  /*34da0*/  STL [R1+0x90], R3 ;  /* 0x0000900301007387 */ /* 0x0003e20000100800 */
[----:B0-----:R-:W-:-:S03]  /*34db0*/  SHF.R.S32.HI R2, RZ, 0x1f, R61 ;  /* 0x0000001fff027819 */ /* 0x001fc6000001143d */
[----:B------:R-:W2:Y:S01]  /*34dc0*/  LDL R61, [R1+0x18c] ;  /* 0x00018c00013d7983 */ /* 0x000ea20000100800 */
[----:B-1----:R-:W-:-:S03]  /*34dd0*/  SHF.R.S32.HI R3, RZ, 0x1f, R57 ;  /* 0x0000001fff037819 */ /* 0x002fc60000011439 */
[----:B------:R0:W-:Y:S04]  /*34de0*/  STL [R1+0x8c], R0 ;  /* 0x00008c0001007387 */ /* 0x0001e80000100800 */
[----:B------:R1:W-:Y:S01]  /*34df0*/  STL [R1+0x88], R2 ;  /* 0x0000880201007387 */ /* 0x0003e20000100800 */
[----:B0-----:R-:W-:Y:S02]  /*34e00*/  SHF.R.S32.HI R0, RZ, 0x1f, R56 ;  /* 0x0000001fff007819 */ /* 0x001fe40000011438 */
[----:B-1----:R-:W-:-:S03]  /*34e10*/  SHF.R.S32.HI R2, RZ, 0x1f, R58 ;  /* 0x0000001fff027819 */ /* 0x002fc6000001143a */
[----:B------:R0:W-:Y:S04]  /*34e20*/  STL [R1+0x84], R0 ;  /* 0x0000840001007387 */ /* 0x0001e80000100800 */
[----:B------:R-:W-:Y:S04]  /*34e30*/  STL [R1+0x80], R3 ;  /* 0x0000800301007387 */ /* 0x000fe80000100800 */
[----:B------:R-:W3:Y:S01]  /*34e40*/  LDL R26, [R1+0x188] ;  /* 0x00018800011a7983 */ /* 0x000ee20000100800 */
[----:B0-----:R-:W-:-:S03]  /*34e50*/  SHF.R.S32.HI R0, RZ, 0x1f, R60 ;  /* 0x0000001fff007819 */ /* 0x001fc6000001143c */
[----:B------:R-:W-:Y:S04]  /*34e60*/  STL [R1+0x7c], R2 ;  /* 0x00007c0201007387 */ /* 0x000fe80000100800 */
[----:B------:R-:W4:Y:S04]  /*34e70*/  LDL R60, [R1+0x184] ;  /* 0x00018400013c7983 */ /* 0x000f280000100800 */
[----:B------:R0:W-:Y:S04]  /*34e80*/  STL [R1+0x78], R0 ;  /* 0x0000780001007387 */ /* 0x0001e80000100800 */
[----:B------:R-:W5:Y:S04]  /*34e90*/  LDL R24, [R1+0x180] ;  /* 0x0001800001187983 */ /* 0x000f680000100800 */
[----:B------:R-:W5:Y:S01]  /*34ea0*/  LDL R34, [R1+0x17c] ;  /* 0x00017c0001227983 */ /* 0x000f620000100800 */
[----:B0-----:R-:W-:-:S05]  /*34eb0*/  SHF.R.S32.HI R0, RZ, 0x1f, R59 ;  /* 0x0000001fff007819 */ /* 0x001fca000001143b */
        /* <DEDUP_REMOVED lines=24> */
[----:B--2---:R-:W-:-:S05]  /*35040*/  SHF.R.S32.HI R0, RZ, 0x1f, R61 ;  /* 0x0000001fff007819 */ /* 0x004fca000001143d */
[----:B------:R4:W-:Y:S04]  /*35050*/  STL [R1+0x70], R0 ;  /* 0x0000700001007387 */ /* 0x0009e80000100800 */
[----:B------:R-:W2:Y:S04]  /*35060*/  LDL R59, [R1+0x108] ;  /* 0x00010800013b7983 */ /* 0x000ea80000100800 */
[----:B------:R-:W2:Y:S01]  /*35070*/  LDL R61, [R1+0x104] ;  /* 0x00010400013d7983 */ /* 0x000ea20000100800 */
[----:B----4-:R-:W-:-:S03]  /*35080*/  SHF.R.S32.HI R0, RZ, 0x1f, R60 ;  /* 0x0000001fff007819 */ /* 0x010fc6000001143c */
[----:B------:R-:W4:Y:S01]  /*35090*/  LDL R60, [R1+0x100] ;  /* 0x00010000013c7983 */ /* 0x000f220000100800 */
[----:B---3--:R-:W-:-:S05]  /*350a0*/  SHF.R.S32.HI R2, RZ, 0x1f, R26 ;  /* 0x0000001fff027819 */ /* 0x008fca000001141a */
[----:B------:R5:W-:Y:S04]  /*350b0*/  STL [R1+0x6c], R2 ;  /* 0x00006c0201007387 */ /* 0x000be80000100800 */
[----:B------:R0:W-:Y:S01]  /*350c0*/  STL [R1+0x68], R0 ;  /* 0x0000680001007387 */ /* 0x0001e20000100800 */
[----:B-----5:R-:W-:Y:S02]  /*350d0*/  SHF.R.S32.HI R2, RZ, 0x1f, R24 ;  /* 0x0000001fff027819 */ /* 0x020fe40000011418 */
[----:B0-----:R-:W-:-:S03]  /*350e0*/  SHF.R.S32.HI R0, RZ, 0x1f, R34 ;  /* 0x0000001fff007819 */ /* 0x001fc60000011422 */
[----:B------:R0:W-:Y:S01]  /*350f0*/  STL [R1+0x64], R2 ;  /* 0x0000640201007387 */ /* 0x0001e20000100800 */
[----:B------:R-:W-:-:S03]  /*35100*/  SHF.R.S32.HI R3, RZ, 0x1f, R33 ;  /* 0x0000001fff037819 */ /* 0x000fc60000011421 */
[----:B------:R1:W-:Y:S01]  /*35110*/  STL [R1+0x60], R0 ;  /* 0x0000600001007387 */ /* 0x0003e20000100800 */
[----:B0-----:R-:W-:-:S03]  /*35120*/  SHF.R.S32.HI R2, RZ, 0x1f, R31 ;  /* 0x0000001fff027819 */ /* 0x001fc6000001141f */
[----:B------:R0:W-:Y:S01]  /*35130*/  STL [R1+0x5c], R3 ;  /* 0x00005c0301007387 */ /* 0x0001e20000100800 */
[----:B-1----:R-:W-:-:S03]  /*35140*/  SHF.R.S32.HI R0, RZ, 0x1f, R29 ;  /* 0x0000001fff007819 */ /* 0x002fc6000001141d */
        /* <DEDUP_REMOVED lines=36> */
[----:B------:R-:W3:Y:S04]  /*35390*/  LDL R55, [R1+0xec] ;  /* 0x0000ec0001377983 */ /* 0x000ee80000100800 */
[----:B------:R1:W-:Y:S01]  /*353a0*/  STL [R1+0x10], R2 ;  /* 0x0000100201007387 */ /* 0x0003e20000100800 */
[----:B0-----:R-:W-:-:S03]  /*353b0*/  SHF.R.S32.HI R3, RZ, 0x1f, R57 ;  /* 0x0000001fff037819 */ /* 0x001fc60000011439 */
[----:B------:R2:W-:Y:S01]  /*353c0*/  STL [R1+0xc], R0 ;  /* 0x00000c0001007387 */ /* 0x0005e20000100800 */
[----:B-1----:R-:W-:-:S03]  /*353d0*/  SHF.R.S32.HI R2, RZ, 0x1f, R58 ;  /* 0x0000001fff027819 */ /* 0x002fc6000001143a */
[----:B------:R-:W-:Y:S04]  /*353e0*/  STL [R1+0x8], R3 ;  /* 0x0000080301007387 */ /* 0x000fe80000100800 */
[----:B------:R-:W-:Y:S04]  /*353f0*/  STL [R1+0x4], R2 ;  /* 0x0000040201007387 */ /* 0x000fe80000100800 */
[----:B------:R-:W5:Y:S01]  /*35400*/  LDL R21, [R1+0xe4] ;  /* 0x0000e40001157983 */ /* 0x000f620000100800 */
[----:B--2---:R-:W-:Y:S02]  /*35410*/  SHF.R.S32.HI R0, RZ, 0x1f, R59 ;  /* 0x0000001fff007819 */ /* 0x004fe4000001143b */
[----:B------:R-:W-:-:S03]  /*35420*/  SHF.R.S32.HI R61, RZ, 0x1f, R61 ;  /* 0x0000001fff3d7819 */ /* 0x000fc6000001143d */
[----:B------:R-:W-:Y:S04]  /*35430*/  STL [R1], R0 ;  /* 0x0000000001007387 */ /* 0x000fe80000100800 */
[----:B------:R-:W-:Y:S04]  /*35440*/  STL [R1+0x6978], R61 ;  /* 0x0069783d01007387 */ /* 0x000fe80000100800 */
[----:B------:R-:W2:Y:S04]  /*35450*/  LDL R19, [R1+0x360] ;  /* 0x0003600001137983 */ /* 0x000ea80000100800 */
[----:B------:R-:W2:Y:S04]  /*35460*/  LDL R10, [R1+0x36c] ;  /* 0x00036c00010a7983 */ /* 0x000ea80000100800 */
[----:B------:R-:W2:Y:S04]  /*35470*/  LDL R23, [R1+0x374] ;  /* 0x0003740001177983 */ /* 0x000ea80000100800 */
[----:B------:R-:W2:Y:S01]  /*35480*/  LDL R22, [R1+0x37c] ;  /* 0x00037c0001167983 */ /* 0x000ea20000100800 */
[----:B----4-:R-:W-:-:S03]  /*35490*/  SHF.R.S32.HI R60, RZ, 0x1f, R60 ;  /* 0x0000001fff3c7819 */ /* 0x010fc6000001143c */
[----:B------:R-:W4:Y:S04]  /*354a0*/  LDL R14, [R1+0x388] ;  /* 0x00038800010e7983 */ /* 0x000f280000100800 */
[----:B------:R-:W2:Y:S04]  /*354b0*/  LDL R20, [R1+0x390] ;  /* 0x0003900001147983 */ /* 0x000ea80000100800 */
[----:B------:R0:W-:Y:S04]  /*354c0*/  STL [R1+0x6974], R60 ;  /* 0x0069743c01007387 */ /* 0x0001e80000100800 */
[----:B0-----:R-:W2:Y:S02]  /*354d0*/  LDL.LU R60, [R1+0xfc] ;  /* 0x0000fc00013c7983 */ /* 0x001ea40000300800 */
[----:B--2---:R-:W-:-:S02]  /*354e0*/  SHF.R.S32.HI R59, RZ, 0x1f, R60 ;  /* 0x0000001fff3b7819 */ /* 0x004fc4000001143c */
[----:B------:R-:W-:Y:S04]  /*354f0*/  STL [R1+0x6980], R60 ;  /* 0x0069803c01007387 */ /* 0x000fe80000100800 */
        /* <DEDUP_REMOVED lines=9> */
[----:B0-----:R-:W2:Y:S01]  /*35590*/  LDL.LU R57, [R1+0xf0] ;  /* 0x0000f00001397983 */ /* 0x001ea20000300800 */
[----:B---3--:R-:W-:Y:S02]  /*355a0*/  SHF.R.S32.HI R55, RZ, 0x1f, R55 ;  /* 0x0000001fff377819 */ /* 0x008fe40000011437 */
[----:B--2---:R-:W-:-:S05]  /*355b0*/  SHF.R.S32.HI R56, RZ, 0x1f, R57 ;  /* 0x0000001fff387819 */ /* 0x004fca0000011439 */
[----:B------:R-:W-:Y:S04]  /*355c0*/  STL [R1+0x698c], R56 ;  /* 0x00698c3801007387 */ /* 0x000fe80000100800 */
[----:B------:R-:W-:Y:S04]  /*355d0*/  STL [R1+0x6988], R57 ;  /* 0x0069883901007387 */ /* 0x000fe80000100800 */
[----:B------:R0:W-:Y:S04]  /*355e0*/  STL [R1+0x6964], R55 ;  /* 0x0069643701007387 */ /* 0x0001e80000100800 */
[----:B0-----:R-:W2:Y:S01]  /*355f0*/  LDL.LU R55, [R1+0xe8] ;  /* 0x0000e80001377983 */ /* 0x001ea20000300800 */
[----:B-----5:R-:W-:-:S02]  /*35600*/  SHF.R.S32.HI R7, RZ, 0x1f, R21 ;  /* 0x0000001fff077819 */ /* 0x020fc40000011415 */
[----:B--2---:R-:W-:-:S05]  /*35610*/  SHF.R.S32.HI R6, RZ, 0x1f, R55 ;  /* 0x0000001fff067819 */ /* 0x004fca0000011437 */
[----:B------:R-:W-:Y:S04]  /*35620*/  STL [R1+0x6994], R6 ;  /* 0x0069940601007387 */ /* 0x000fe80000100800 */
[----:B------:R-:W-:Y:S04]  /*35630*/  STL [R1+0x6990], R55 ;  /* 0x0069903701007387 */ /* 0x000fe80000100800 */
[----:B------:R-:W2:Y:S04]  /*35640*/  LDL R15, [R1+0x398] ;  /* 0x00039800010f7983 */ /* 0x000ea80000100800 */
[----:B------:R0:W-:Y:S04]  /*35650*/  STL [R1+0x6960], R7 ;  /* 0x0069600701007387 */ /* 0x0001e80000100800 */
[----:B0-----:R-:W3:Y:S01]  /*35660*/  LDL.LU R7, [R1+0x358] ;  /* 0x0003580001077983 */ /* 0x001ee20000300800 */
[----:B------:R-:W-:-:S02]  /*35670*/  SHF.R.S32.HI R9, RZ, 0x1f, R19 ;  /* 0x0000001fff097819 */ /* 0x000fc40000011413 */
[----:B---3--:R-:W-:-:S05]  /*35680*/  SHF.R.S32.HI R8, RZ, 0x1f, R7 ;  /* 0x0000001fff087819 */ /* 0x008fca0000011407 */
[----:B------:R-:W-:Y:S04]  /*35690*/  STL [R1+0x699c], R8 ;  /* 0x00699c0801007387 */ /* 0x000fe80000100800 */
[----:B------:R-:W-:Y:S04]  /*356a0*/  STL [R1+0x6998], R7 ;  /* 0x0069980701007387 */ /* 0x000fe80000100800 */
[----:B------:R-:W-:Y:S04]  /*356b0*/  STL [R1+0x69a0], R9 ;  /* 0x0069a00901007387 */ /* 0x000fe80000100800 */
[----:B------:R-:W3:Y:S01]  /*356c0*/  LDL R42, [R1+0x3a0] ;  /* 0x0003a000012a7983 */ /* 0x000ee20000100800 */
[----:B------:R-:W-:-:S02]  /*356d0*/  SHF.R.S32.HI R10, RZ, 0x1f, R10 ;  /* 0x0000001fff0a7819 */ /* 0x000fc4000001140a */
[----:B------:R-:W-:Y:S02]  /*356e0*/  SHF.R.S32.HI R11, RZ, 0x1f, R23 ;  /* 0x0000001fff0b7819 */ /* 0x000fe40000011417 */
[----:B------:R-:W-:Y:S01]  /*356f0*/  SHF.R.S32.HI R12, RZ, 0x1f, R22 ;  /* 0x0000001fff0c7819 */ /* 0x000fe20000011416 */
[----:B------:R-:W-:Y:S01]  /*35700*/  STL [R1+0x69a4], R10 ;  /* 0x0069a40a01007387 */ /* 0x000fe20000100800 */
[----:B----4-:R-:W-:Y:S02]  /*35710*/  SHF.R.S32.HI R13, RZ, 0x1f, R14 ;  /* 0x0000001fff0d7819 */ /* 0x010fe4000001140e */
[----:B------:R-:W-:Y:S01]  /*35720*/  SHF.R.S32.HI R14, RZ, 0x1f, R20 ;  /* 0x0000001fff0e7819 */ /* 0x000fe20000011414 */
[----:B------:R-:W-:Y:S01]  /*35730*/  STL [R1+0x69a8], R11 ;  /* 0x0069a80b01007387 */ /* 0x000fe20000100800 */
[----:B--2---:R-:W-:-:S03]  /*35740*/  SHF.R.S32.HI R15, RZ, 0x1f, R15 ;  /* 0x0000001fff0f7819 */ /* 0x004fc6000001140f */
[----:B------:R-:W-:Y:S04]  /*35750*/  STL [R1+0x69ac], R12 ;  /* 0x0069ac0c01007387 */ /* 0x000fe80000100800 */
[----:B------:R-:W2:Y:S04]  /*35760*/  LDL R17, [R1+0x3ac] ;  /* 0x0003ac0001117983 */ /* 0x000ea80000100800 */
[----:B------:R-:W-:Y:S04]  /*35770*/  STL [R1+0x69b0], R13 ;  /* 0x0069b00d01007387 */ /* 0x000fe80000100800 */
[----:B------:R-:W4:Y:S04]  /*35780*/  LDL R18, [R1+0x3b4] ;  /* 0x0003b40001127983 */ /* 0x000f280000100800 */
[----:B------:R-:W5:Y:S04]  /*35790*/  LDL R19, [R1+0x3bc] ;  /* 0x0003bc0001137983 */ /* 0x000f680000100800 */
[----:B------:R-:W2:Y:S04]  /*357a0*/  LDL R20, [R1+0x3c4] ;  /* 0x0003c40001147983 */ /* 0x000ea80000100800 */
        /* <DEDUP_REMOVED lines=13> */
[----:B------:R0:W-:Y:S04]  /*35880*/  STL [R1+0x69b4], R14 ;  /* 0x0069b40e01007387 */ /* 0x0001e80000100800 */
[----:B------:R-:W2:Y:S04]  /*35890*/  LDL R34, [R1+0x664] ;  /* 0x0006640001227983 */ /* 0x000ea80000100800 */
[----:B------:R-:W2:Y:S04]  /*358a0*/  LDL R35, [R1+0x66c] ;  /* 0x00066c0001237983 */ /* 0x000ea80000100800 */
[----:B------:R-:W2:Y:S04]  /*358b0*/  LDL R36, [R1+0x670] ;  /* 0x0006700001247983 */ /* 0x000ea80000100800 */
[----:B------:R1:W-:Y:S04]  /*358c0*/  STL [R1+0x69b8], R15 ;  /* 0x0069b80f01007387 */ /* 0x0003e80000100800 */
[----:B------:R-:W2:Y:S04]  /*358d0*/  LDL R37, [R1+0x678] ;  /* 0x0006780001257983 */ /* 0x000ea80000100800 */
[----:B------:R-:W2:Y:S04]  /*358e0*/  LDL R38, [R1+0x67c] ;  /* 0x00067c0001267983 */ /* 0x000ea80000100800 */
[----:B------:R-:W2:Y:S04]  /*358f0*/  LDL R39, [R1+0x684] ;  /* 0x0006840001277983 */ /* 0x000ea80000100800 */
[----:B------:R-:W2:Y:S01]  /*35900*/  LDL R40, [R1+0x688] ;  /* 0x0006880001287983 */ /* 0x000ea20000100800 */
[----:B---3--:R-:W-:-:S05]  /*35910*/  SHF.R.S32.HI R16, RZ, 0x1f, R42 ;  /* 0x0000001fff107819 */ /* 0x008fca000001142a */
[----:B------:R3:W-:Y:S04]  /*35920*/  STL [R1+0x69e0], R16 ;  /* 0x0069e01001007387 */ /* 0x0007e80000100800 */
[----:B------:R-:W1:Y:S04]  /*35930*/  LDL R61, [R1+0x6e0] ;  /* 0x0006e000013d7983 */ /* 0x000e680000100800 */
[----:B------:R-:W2:Y:S04]  /*35940*/  LDL R54, [R1+0x69c] ;  /* 0x00069c0001367983 */ /* 0x000ea80000100800 */
[----:B------:R-:W3:Y:S04]  /*35950*/  LDL R60, [R1+0x6e4] ;  /* 0x0006e400013c7983 */ /* 0x000ee80000100800 */
[----:B0-----:R-:W4:Y:S04]  /*35960*/  LDL R14, [R1+0x6ec] ;  /* 0x0006ec00010e7983 */ /* 0x001f280000100800 */
[----:B------:R-:W4:Y:S04]  /*35970*/  LDL R13, [R1+0x6f0] ;  /* 0x0006f000010d7983 */ /* 0x000f280000100800 */
[----:B------:R-:W4:Y:S04]  /*35980*/  LDL R12, [R1+0x6f4] ;  /* 0x0006f400010c7983 */ /* 0x000f280000100800 */
        /* <DEDUP_REMOVED lines=25> */
[----:B-1----:R-:W-:-:S03]  /*35b20*/  SHF.R.S32.HI R15, RZ, 0x1f, R61 ;  /* 0x0000001fff0f7819 */ /* 0x002fc6000001143d */
[----:B------:R-:W5:Y:S01]  /*35b30*/  LDL R61, [R1+0x754] ;  /* 0x00075400013d7983 */ /* 0x000f620000100800 */
[----:B--2---:R-:W-:-:S03]  /*35b40*/  SHF.R.S32.HI R43, RZ, 0x1f, R54 ;  /* 0x0000001fff2b7819 */ /* 0x004fc60000011436 */
[----:B------:R-:W2:Y:S01]  /*35b50*/  LDL R54, [R1+0x6dc] ;  /* 0x0006dc0001367983 */ /* 0x000ea20000100800 */
[----:B---3--:R-:W-:-:S03]  /*35b60*/  SHF.R.S32.HI R16, RZ, 0x1f, R60 ;  /* 0x0000001fff107819 */ /* 0x008fc6000001143c */
[----:B------:R4:W-:Y:S04]  /*35b70*/  STL [R1+0x200], R15 ;  /* 0x0002000f01007387 */ /* 0x0009e80000100800 */
[----:B------:R-:W3:Y:S01]  /*35b80*/  LDL R60, [R1+0x758] ;  /* 0x00075800013c7983 */ /* 0x000ee20000100800 */
[----:B----4-:R-:W-:Y:S02]  /*35b90*/  SHF.R.S32.HI R15, RZ, 0x1f, R14 ;  /* 0x0000001fff0f7819 */ /* 0x010fe4000001140e */
[----:B------:R-:W-:Y:S02]  /*35ba0*/  SHF.R.S32.HI R14, RZ, 0x1f, R13 ;  /* 0x0000001fff0e7819 */ /* 0x000fe4000001140d */
[----:B------:R-:W-:Y:S01]  /*35bb0*/  SHF.R.S32.HI R13, RZ, 0x1f, R12 ;  /* 0x0000001fff0d7819 */ /* 0x000fe2000001140c */
[----:B------:R-:W-:Y:S01]  /*35bc0*/  STL [R1+0x204], R16 ;  /* 0x0002041001007387 */ /* 0x000fe20000100800 */
[----:B-----5:R-:W-:-:S02]  /*35bd0*/  SHF.R.S32.HI R12, RZ, 0x1f, R11 ;  /* 0x0000001fff0c7819 */ /* 0x020fc4000001140b */
[----:B------:R-:W-:Y:S01]  /*35be0*/  SHF.R.S32.HI R11, RZ, 0x1f, R10 ;  /* 0x0000001fff0b7819 */ /* 0x000fe2000001140a */
[----:B------:R-:W-:Y:S01]  /*35bf0*/  STL [R1+0x208], R15 ;  /* 0x0002080f01007387 */ /* 0x000fe20000100800 */
[----:B------:R-:W-:-:S03]  /*35c00*/  SHF.R.S32.HI R10, RZ, 0x1f, R9 ;  /* 0x0000001fff0a7819 */ /* 0x000fc60000011409 */
[----:B------:R-:W-:Y:S04]  /*35c10*/  STL [R1+0x20c], R14 ;  /* 0x00020c0e01007387 */ /* 0x000fe80000100800 */
[----:B------:R-:W-:Y:S01]  /*35c20*/  STL [R1+0x210], R13 ;  /* 0x0002100d01007387 */ /* 0x000fe20000100800 */
[----:B------:R-:W-:-:S03]  /*35c30*/  SHF.R.S32.HI R7, RZ, 0x1f, R7 ;  /* 0x0000001fff077819 */ /* 0x000fc60000011407 */
[----:B------:R-:W-:Y:S01]  /*35c40*/  STL [R1+0x214], R12 ;  /* 0x0002140c01007387 */ /* 0x000fe20000100800 */
[----:B------:R-:W-:-:S03]  /*35c50*/  SHF.R.S32.HI R9, RZ, 0x1f, R0 ;  /* 0x0000001fff097819 */ /* 0x000fc60000011400 */
[----:B------:R-:W-:Y:S04]  /*35c60*/  STL [R1+0x218], R11 ;  /* 0x0002180b01007387 */ /* 0x000fe80000100800 */
[----:B------:R-:W-:Y:S04]  /*35c70*/  STL [R1+0x21c], R10 ;  /* 0x00021c0a01007387 */ /* 0x000fe80000100800 */
[----:B------:R-:W4:Y:S04]  /*35c80*/  LDL R0, [R1+0x75c] ;  /* 0x00075c0001007983 */ /* 0x000f280000100800 */
[----:B------:R0:W-:Y:S04]  /*35c90*/  STL [R1+0x220], R7 ;  /* 0x0002200701007387 */ /* 0x0001e80000100800 */
[----:B------:R-:W-:Y:S01]  /*35ca0*/  STL [R1+0x224], R9 ;  /* 0x0002240901007387 */ /* 0x000fe20000100800 */
[----:B0-----:R-:W-:-:S02]  /*35cb0*/  SHF.R.S32.HI R7, RZ, 0x1f, R8 ;  /* 0x0000001fff077819 */ /* 0x001fc40000011408 */
[----:B------:R-:W-:Y:S02]  /*35cc0*/  SHF.R.S32.HI R8, RZ, 0x1f, R5 ;  /* 0x0000001fff087819 */ /* 0x000fe40000011405 */
[----:B------:R-:W5:Y:S04]  /*35cd0*/  LDL R5, [R1+0x760] ;  /* 0x0007600001057983 */ /* 0x000f680000100800 */
[----:B------:R0:W-:Y:S04]  /*35ce0*/  STL [R1+0x228], R7 ;  /* 0x0002280701007387 */ /* 0x0001e80000100800 */
[----:B------:R1:W-:Y:S01]  /*35cf0*/  STL [R1+0x22c], R8 ;  /* 0x00022c0801007387 */ /* 0x0003e20000100800 */
[----:B0-----:R-:W-:-:S03]  /*35d00*/  SHF.R.S32.HI R7, RZ, 0x1f, R4 ;  /* 0x0000001fff077819 */ /* 0x001fc60000011404 */
[----:B------:R-:W2:Y:S01]  /*35d10*/  LDL R4, [R1+0x768] ;  /* 0x0007680001047983 */ /* 0x000ea20000100800 */
[----:B-1----:R-:W-:-:S03]  /*35d20*/  SHF.R.S32.HI R8, RZ, 0x1f, R55 ;  /* 0x0000001fff087819 */ /* 0x002fc60000011437 */
[----:B------:R0:W-:Y:S01]  /*35d30*/  STL [R1+0x230], R7 ;  /* 0x0002300701007387 */ /* 0x0001e20000100800 */
[----:B------:R-:W-:-:S03]  /*35d40*/  SHF.R.S32.HI R6, RZ, 0x1f, R6 ;  /* 0x0000001fff067819 */ /* 0x000fc60000011406 */
[----:B------:R-:W-:Y:S01]  /*35d50*/  STL [R1+0x234], R8 ;  /* 0x0002340801007387 */ /* 0x000fe20000100800 */
[----:B0-----:R-:W-:-:S03]  /*35d60*/  SHF.R.S32.HI R7, RZ, 0x1f, R3 ;  /* 0x0000001fff077819 */ /* 0x001fc60000011403 */
[----:B------:R-:W2:Y:S04]  /*35d70*/  LDL R3, [R1+0x76c] ;  /* 0x00076c0001037983 */ /* 0x000ea80000100800 */
[----:B------:R0:W-:Y:S04]  /*35d80*/  STL [R1+0x238], R6 ;  /* 0x0002380601007387 */ /* 0x0001e80000100800 */
[----:B------:R1:W-:Y:S01]  /*35d90*/  STL [R1+0x23c], R7 ;  /* 0x00023c0701007387 */ /* 0x0003e20000100800 */
[----:B0-----:R-:W-:-:S03]  /*35da0*/  SHF.R.S32.HI R6, RZ, 0x1f, R2 ;  /* 0x0000001fff067819 */ /* 0x001fc60000011402 */
[----:B------:R-:W2:Y:S01]  /*35db0*/  LDL R2, [R1+0x770] ;  /* 0x0007700001027983 */ /* 0x000ea20000100800 */
[----:B------:R-:W-:Y:S02]  /*35dc0*/  SHF.R.S32.HI R8, RZ, 0x1f, R57 ;  /* 0x0000001fff087819 */ /* 0x000fe40000011439 */
[----:B-1----:R-:W-:Y:S01]  /*35dd0*/  SHF.R.S32.HI R7, RZ, 0x1f, R58 ;  /* 0x0000001fff077819 */ /* 0x002fe2000001143a */
[----:B------:R0:W-:Y:S04]  /*35de0*/  STL [R1+0x240], R6 ;  /* 0x0002400601007387 */ /* 0x0001e80000100800 */
[----:B------:R-:W-:Y:S04]  /*35df0*/  STL [R1+0x244], R8 ;  /* 0x0002440801007387 */ /* 0x000fe80000100800 */
[----:B------:R-:W2:Y:S01]  /*35e00*/  LDL R16, [R1+0x778] ;  /* 0x0007780001107983 */ /* 0x000ea20000100800 */
[----:B0-----:R-:W-:-:S03]  /*35e10*/  SHF.R.S32.HI R6, RZ, 0x1f, R59 ;  /* 0x0000001fff067819 */ /* 0x001fc6000001143b */
[----:B------:R-:W-:Y:S04]  /*35e20*/  STL [R1+0x248], R7 ;  /* 0x0002480701007387 */ /* 0x000fe80000100800 */
[----:B------:R-:W2:Y:S04]  /*35e30*/  LDL R15, [R1+0x77c] ;  /* 0x00077c00010f7983 */ /* 0x000ea80000100800 */
[----:B------:R0:W-:Y:S04]  /*35e40*/  STL [R1+0x24c], R6 ;  /* 0x00024c0601007387 */ /* 0x0001e80000100800 */
[----:B------:R-:W2:Y:S04]  /*35e50*/  LDL R58, [R1+0x780] ;  /* 0x00078000013a7983 */ /* 0x000ea80000100800 */
[----:B------:R-:W2:Y:S01]  /*35e60*/  LDL R59, [R1+0x788] ;  /* 0x00078800013b7983 */ /* 0x000ea20000100800 */
[----:B0-----:R-:W-:-:S02]  /*35e70*/  SHF.R.S32.HI R6, RZ, 0x1f, R56 ;  /* 0x0000001fff067819 */ /* 0x001fc40000011438 */
[----:B------:R-:W-:Y:S02]  /*35e80*/  SHF.R.S32.HI R7, RZ, 0x1f, R61 ;  /* 0x0000001fff077819 */ /* 0x000fe4000001143d */
[----:B------:R-:W2:Y:S04]  /*35e90*/  LDL R61, [R1+0x78c] ;  /* 0x00078c00013d7983 */ /* 0x000ea80000100800 */
[----:B------:R3:W-:Y:S04]  /*35ea0*/  STL [R1+0x250], R6 ;  /* 0x0002500601007387 */ /* 0x0007e80000100800 */
[----:B------:R0:W-:Y:S04]  /*35eb0*/  STL [R1+0x254], R7 ;  /* 0x0002540701007387 */ /* 0x0001e80000100800 */
[----:B------:R-:W2:Y:S01]  /*35ec0*/  LDL R14, [R1+0x790] ;  /* 0x00079000010e7983 */ /* 0x000ea20000100800 */
[----:B---3--:R-:W-:-:S03]  /*35ed0*/  SHF.R.S32.HI R6, RZ, 0x1f, R60 ;  /* 0x0000001fff067819 */ /* 0x008fc6000001143c */
[----:B------:R-:W3:Y:S04]  /*35ee0*/  LDL R13, [R1+0x798] ;  /* 0x00079800010d7983 */ /* 0x000ee80000100800 */
[----:B------:R4:W-:Y:S04]  /*35ef0*/  STL [R1+0x258], R6 ;  /* 0x0002580601007387 */ /* 0x0009e80000100800 */
[----:B------:R-:W3:Y:S04]  /*35f00*/  LDL R12, [R1+0x79c] ;  /* 0x00079c00010c7983 */ /* 0x000ee80000100800 */
[----:B------:R-:W3:Y:S04]  /*35f10*/  LDL R11, [R1+0x7a4] ;  /* 0x0007a400010b7983 */ /* 0x000ee80000100800 */
[----:B------:R-:W3:Y:S04]  /*35f20*/  LDL R10, [R1+0x7a8] ;  /* 0x0007a800010a7983 */ /* 0x000ee80000100800 */
[----:B------:R-:W3:Y:S04]  /*35f30*/  LDL R9, [R1+0x7ac] ;  /* 0x0007ac0001097983 */ /* 0x000ee80000100800 */
[----:B0-----:R-:W3:Y:S04]  /*35f40*/  LDL R7, [R1+0x7b4] ;  /* 0x0007b40001077983 */ /* 0x001ee80000100800 */
[----:B------:R-:W3:Y:S04]  /*35f50*/  LDL R60, [R1+0x7bc] ;  /* 0x0007bc00013c7983 */ /* 0x000ee80000100800 */
[----:B------:R-:W3:Y:S01]  /*35f60*/  LDL R8, [R1+0x7c0] ;  /* 0x0007c00001087983 */ /* 0x000ee20000100800 */
[----:B----4-:R-:W-:-:S03]  /*35f70*/  SHF.R.S32.HI R6, RZ, 0x1f, R0 ;  /* 0x0000001fff067819 */ /* 0x010fc60000011400 */
[----:B------:R-:W4:Y:S04]  /*35f80*/  LDL R0, [R1+0x7c4] ;  /* 0x0007c40001007983 */ /* 0x000f280000100800 */
[----:B------:R5:W-:Y:S02]  /*35f90*/  STL [R1+0x25c], R6 ;  /* 0x00025c0601007387 */ /* 0x000be40000100800 */
[----:B-----5:R-:W-:Y:S02]  /*35fa0*/  SHF.R.S32.HI R6, RZ, 0x1f, R5 ;  /* 0x0000001fff067819 */ /* 0x020fe40000011405 */
[----:B------:R-:W5:Y:S04]  /*35fb0*/  LDL R5, [R1+0x7c8] ;  /* 0x0007c80001057983 */ /* 0x000f680000100800 */
[----:B------:R0:W-:Y:S04]  /*35fc0*/  STL [R1+0x268], R6 ;  /* 0x0002680601007387 */ /* 0x0001e80000100800 */
[----:B------:R-:W5:Y:S01]  /*35fd0*/  LDL R55, [R1+0x7d0] ;  /* 0x0007d00001377983 */ /* 0x000f620000100800 */
[----:B--2---:R-:W-:-:S03]  /*35fe0*/  SHF.R.S32.HI R4, RZ, 0x1f, R4 ;  /* 0x0000001fff047819 */ /* 0x004fc60000011404 */
[----:B0-----:R-:W2:Y:S04]  /*35ff0*/  LDL R6, [R1+0x7d4] ;  /* 0x0007d40001067983 */ /* 0x001ea80000100800 */
[----:B------:R0:W-:Y:S04]  /*36000*/  STL [R1+0x26c], R4 ;  /* 0x00026c0401007387 */ /* 0x0001e80000100800 */
[----:B0-----:R-:W2:Y:S01]  /*36010*/  LDL R4, [R1+0x7d8] ;  /* 0x0007d80001047983 */ /* 0x001ea20000100800 */
[----:B------:R-:W-:-:S03]  /*36020*/  SHF.R.S32.HI R56, RZ, 0x1f, R3 ;  /* 0x0000001fff387819 */ /* 0x000fc60000011403 */
[----:B------:R-:W2:Y:S04]  /*36030*/  LDL R3, [R1+0x7dc] ;  /* 0x0007dc0001037983 */ /* 0x000ea80000100800 */
[----:B------:R0:W-:Y:S04]  /*36040*/  STL [R1+0x270], R56 ;  /* 0x0002703801007387 */ /* 0x0001e80000100800 */
[----:B------:R-:W2:Y:S01]  /*36050*/  LDL R57, [R1+0x7e4] ;  /* 0x0007e40001397983 */ /* 0x000ea20000100800 */
[----:B------:R-:W-:-:S03]  /*36060*/  SHF.R.S32.HI R2, RZ, 0x1f, R2 ;  /* 0x0000001fff027819 */ /* 0x000fc60000011402 */
[----:B0-----:R-:W2:Y:S04]  /*36070*/  LDL R56, [R1+0x7e8] ;  /* 0x0007e80001387983 */ /* 0x001ea80000100800 */
[----:B------:R0:W-:Y:S04]  /*36080*/  STL [R1+0x274], R2 ;  /* 0x0002740201007387 */ /* 0x0001e80000100800 */
[----:B0-----:R-:W2:Y:S01]  /*36090*/  LDL R2, [R1+0x804] ;  /* 0x0008040001027983 */ /* 0x001ea20000100800 */
[----:B------:R-:W-:Y:S02]  /*360a0*/  SHF.R.S32.HI R16, RZ, 0x1f, R16 ;  /* 0x0000001fff107819 */ /* 0x000fe40000011410 */
[----:B------:R-:W-:-:S03]  /*360b0*/  SHF.R.S32.HI R15, RZ, 0x1f, R15 ;  /* 0x0000001fff0f7819 */ /* 0x000fc6000001140f */
[----:B------:R0:W-:Y:S04]  /*360c0*/  STL [R1+0x278], R16 ;  /* 0x0002781001007387 */ /* 0x0001e80000100800 */
[----:B------:R1:W-:Y:S01]  /*360d0*/  STL [R1+0x27c], R15 ;  /* 0x00027c0f01007387 */ /* 0x0003e20000100800 */
[----:B0-----:R-:W-:-:S03]  /*360e0*/  SHF.R.S32.HI R16, RZ, 0x1f, R58 ;  /* 0x0000001fff107819 */ /* 0x001fc6000001143a */
[----:B------:R-:W2:Y:S01]  /*360f0*/  LDL R58, [R1+0x800] ;  /* 0x00080000013a7983 */ /* 0x000ea20000100800 */
[----:B-1----:R-:W-:-:S03]  /*36100*/  SHF.R.S32.HI R15, RZ, 0x1f, R59 ;  /* 0x0000001fff0f7819 */ /* 0x002fc6000001143b */
[----:B------:R0:W-:Y:S04]  /*36110*/  STL [R1+0x280], R16 ;  /* 0x0002801001007387 */ /* 0x0001e80000100800 */
[----:B------:R-:W2:Y:S04]  /*36120*/  LDL R59, [R1+0x7fc] ;  /* 0x0007fc00013b7983 */ /* 0x000ea80000100800 */
[----:B------:R1:W-:Y:S01]  /*36130*/  STL [R1+0x284], R15 ;  /* 0x0002840f01007387 */ /* 0x0003e20000100800 */
[----:B0-----:R-:W-:-:S03]  /*36140*/  SHF.R.S32.HI R16, RZ, 0x1f, R61 ;  /* 0x0000001fff107819 */ /* 0x001fc6000001143d */
[----:B------:R-:W2:Y:S04]  /*36150*/  LDL R61, [R1+0x7f8] ;  /* 0x0007f800013d7983 */ /* 0x000ea80000100800 */
[----:B------:R-:W-:Y:S01]  /*36160*/  STL [R1+0x288], R16 ;  /* 0x0002881001007387 */ /* 0x000fe20000100800 */
[----:B-1----:R-:W-:Y:S02]  /*36170*/  SHF.R.S32.HI R15, RZ, 0x1f, R14 ;  /* 0x0000001fff0f7819 */ /* 0x002fe4000001140e */
[----:B---3--:R-:W-:-:S03]  /*36180*/  SHF.R.S32.HI R14, RZ, 0x1f, R13 ;  /* 0x0000001fff0e7819 */ /* 0x008fc6000001140d */
[----:B------:R-:W-:Y:S01]  /*36190*/  STL [R1+0x28c], R15 ;  /* 0x00028c0f01007387 */ /* 0x000fe20000100800 */
[----:B------:R-:W-:-:S03]  /*361a0*/  SHF.R.S32.HI R13, RZ, 0x1f, R12 ;  /* 0x0000001fff0d7819 */ /* 0x000fc6000001140c */
        /* <DEDUP_REMOVED lines=10> */
[----:B------:R-:W3:Y:S04]  /*36250*/  LDL R60, [R1+0x7f4] ;  /* 0x0007f400013c7983 */ /* 0x000ee80000100800 */
[----:B------:R0:W-:Y:S04]  /*36260*/  STL [R1+0x2a4], R7 ;  /* 0x0002a40701007387 */ /* 0x0001e80000100800 */
[----:B------:R-:W-:Y:S01]  /*36270*/  STL [R1+0x2a8], R9 ;  /* 0x0002a80901007387 */ /* 0x000fe20000100800 */
[----:B0-----:R-:W-:Y:S02]  /*36280*/  SHF.R.S32.HI R7, RZ, 0x1f, R8 ;  /* 0x0000001fff077819 */ /* 0x001fe40000011408 */
[----:B----4-:R-:W-:-:S02]  /*36290*/  SHF.R.S32.HI R8, RZ, 0x1f, R0 ;  /* 0x0000001fff087819 */ /* 0x010fc40000011400 */
[----:B------:R-:W4:Y:S04]  /*362a0*/  LDL R0, [R1+0x7f0] ;  /* 0x0007f00001007983 */ /* 0x000f280000100800 */
[----:B------:R5:W-:Y:S04]  /*362b0*/  STL [R1+0x2ac], R7 ;  /* 0x0002ac0701007387 */ /* 0x000be80000100800 */
[----:B------:R0:W-:Y:S01]  /*362c0*/  STL [R1+0x2b0], R8 ;  /* 0x0002b00801007387 */ /* 0x0001e20000100800 */
[----:B-----5:R-:W-:-:S03]  /*362d0*/  SHF.R.S32.HI R7, RZ, 0x1f, R5 ;  /* 0x0000001fff077819 */ /* 0x020fc60000011405 */
[----:B------:R-:W5:Y:S01]  /*362e0*/  LDL R5, [R1+0x7ec] ;  /* 0x0007ec0001057983 */ /* 0x000f620000100800 */
[----:B0-----:R-:W-:-:S03]  /*362f0*/  SHF.R.S32.HI R8, RZ, 0x1f, R55 ;  /* 0x0000001fff087819 */ /* 0x001fc60000011437 */
[----:B------:R0:W-:Y:S01]  /*36300*/  STL [R1+0x2b4], R7 ;  /* 0x0002b40701007387 */ /* 0x0001e20000100800 */
[----:B--2---:R-:W-:-:S03]  /*36310*/  SHF.R.S32.HI R6, RZ, 0x1f, R6 ;  /* 0x0000001fff067819 */ /* 0x004fc60000011406 */
[----:B------:R-:W-:Y:S01]  /*36320*/  STL [R1+0x2b8], R8 ;  /* 0x0002b80801007387 */ /* 0x000fe20000100800 */
[----:B0-----:R-:W-:-:S03]  /*36330*/  SHF.R.S32.HI R7, RZ, 0x1f, R4 ;  /* 0x0000001fff077819 */ /* 0x001fc60000011404 */
[----:B------:R-:W2:Y:S04]  /*36340*/  LDL R4, [R1+0x7e0] ;  /* 0x0007e00001047983 */ /* 0x000ea80000100800 */
[----:B------:R0:W-:Y:S04]  /*36350*/  STL [R1+0x2bc], R6 ;  /* 0x0002bc0601007387 */ /* 0x0001e80000100800 */
[----:B------:R1:W-:Y:S01]  /*36360*/  STL [R1+0x2c0], R7 ;  /* 0x0002c00701007387 */ /* 0x0003e20000100800 */
[----:B0-----:R-:W-:-:S03]  /*36370*/  SHF.R.S32.HI R6, RZ, 0x1f, R3 ;  /* 0x0000001fff067819 */ /* 0x001fc60000011403 */
[----:B------:R-:W2:Y:S01]  /*36380*/  LDL R3, [R1+0x7cc] ;  /* 0x0007cc0001037983 */ /* 0x000ea20000100800 */
[----:B-1----:R-:W-:-:S03]  /*36390*/  SHF.R.S32.HI R7, RZ, 0x1f, R57 ;  /* 0x0000001fff077819 */ /* 0x002fc60000011439 */
[----:B------:R0:W-:Y:S04]  /*363a0*/  STL [R1+0x2c4], R6 ;  /* 0x0002c40601007387 */ /* 0x0001e80000100800 */
[----:B------:R-:W-:Y:S04]  /*363b0*/  STL [R1+0x2c8], R7 ;  /* 0x0002c80701007387 */ /* 0x000fe80000100800 */
[----:B------:R-:W2:Y:S01]  /*363c0*/  LDL R16, [R1+0x7b8] ;  /* 0x0007b80001107983 */ /* 0x000ea20000100800 */
[----:B0-----:R-:W-:Y:S02]  /*363d0*/  SHF.R.S32.HI R6, RZ, 0x1f, R56 ;  /* 0x0000001fff067819 */ /* 0x001fe40000011438 */
[----:B------:R-:W-:-:S03]  /*363e0*/  SHF.R.S32.HI R2, RZ, 0x1f, R2 ;  /* 0x0000001fff027819 */ /* 0x000fc60000011402 */
[----:B------:R-:W-:Y:S04]  /*363f0*/  STL [R1+0x2cc], R6 ;  /* 0x0002cc0601007387 */ /* 0x000fe80000100800 */
[----:B------:R-:W2:Y:S04]  /*36400*/  LDL R15, [R1+0x7b0] ;  /* 0x0007b000010f7983 */ /* 0x000ea80000100800 */
[----:B------:R0:W-:Y:S04]  /*36410*/  STL [R1+0x2d0], R2 ;  /* 0x0002d00201007387 */ /* 0x0001e80000100800 */
[----:B------:R-:W2:Y:S04]  /*36420*/  LDL R56, [R1+0x7a0] ;  /* 0x0007a00001387983 */ /* 0x000ea80000100800 */
[----:B0-----:R-:W2:Y:S01]  /*36430*/  LDL R2, [R1+0x794] ;  /* 0x0007940001027983 */ /* 0x001ea20000100800 */
[----:B------:R-:W-:-:S02]  /*36440*/  SHF.R.S32.HI R6, RZ, 0x1f, R58 ;  /* 0x0000001fff067819 */ /* 0x000fc4000001143a */
[----:B------:R-:W-:Y:S02]  /*36450*/  SHF.R.S32.HI R7, RZ, 0x1f, R59 ;  /* 0x0000001fff077819 */ /* 0x000fe4000001143b */
[----:B------:R-:W2:Y:S04]  /*36460*/  LDL R59, [R1+0x784] ;  /* 0x00078400013b7983 */ /* 0x000ea80000100800 */
[----:B------:R0:W-:Y:S04]  /*36470*/  STL [R1+0x2d4], R6 ;  /* 0x0002d40601007387 */ /* 0x0001e80000100800 */
[----:B------:R1:W-:Y:S04]  /*36480*/  STL [R1+0x2d8], R7 ;  /* 0x0002d80701007387 */ /* 0x0003e80000100800 */
[----:B------:R-:W2:Y:S04]  /*36490*/  LDL R14, [R1+0x774] ;  /* 0x00077400010e7983 */ /* 0x000ea80000100800 */
[----:B------:R-:W2:Y:S01]  /*364a0*/  LDL R13, [R1+0x764] ;  /* 0x00076400010d7983 */ /* 0x000ea20000100800 */
[----:B0-----:R-:W-:-:S05]  /*364b0*/  SHF.R.S32.HI R6, RZ, 0x1f, R61 ;  /* 0x0000001fff067819 */ /* 0x001fca000001143d */
[----:B------:R3:W-:Y:S04]  /*364c0*/  STL [R1+0x2dc], R6 ;  /* 0x0002dc0601007387 */ /* 0x0007e80000100800 */
[----:B------:R-:W2:Y:S04]  /*364d0*/  LDL R12, [R1+0x750] ;  /* 0x00075000010c7983 */ /* 0x000ea80000100800 */
[----:B------:R-:W2:Y:S04]  /*364e0*/  LDL R11, [R1+0x73c] ;  /* 0x00073c00010b7983 */ /* 0x000ea80000100800 */
[----:B------:R-:W2:Y:S04]  /*364f0*/  LDL R10, [R1+0x734] ;  /* 0x00073400010a7983 */ /* 0x000ea80000100800 */
[----:B------:R-:W2:Y:S04]  /*36500*/  LDL R9, [R1+0x724] ;  /* 0x0007240001097983 */ /* 0x000ea80000100800 */
[----:B-1----:R-:W2:Y:S04]  /*36510*/  LDL R7, [R1+0x71c] ;  /* 0x00071c0001077983 */ /* 0x002ea80000100800 */
[----:B------:R-:W2:Y:S04]  /*36520*/  LDL R61, [R1+0x704] ;  /* 0x00070400013d7983 */ /* 0x000ea80000100800 */
[----:B------:R-:W2:Y:S01]  /*36530*/  LDL R8, [R1+0x6f8] ;  /* 0x0006f80001087983 */ /* 0x000ea20000100800 */
[----:B---3--:R-:W-:-:S03]  /*36540*/  SHF.R.S32.HI R6, RZ, 0x1f, R60 ;  /* 0x0000001fff067819 */ /* 0x008fc6000001143c */
[----:B------:R-:W3:Y:S04]  /*36550*/  LDL R60, [R1+0x6e8] ;  /* 0x0006e800013c7983 */ /* 0x000ee80000100800 */
[----:B------:R4:W-:Y:S02]  /*36560*/  STL [R1+0x2e0], R6 ;  /* 0x0002e00601007387 */ /* 0x0009e40000100800 */
[----:B----4-:R-:W-:Y:S02]  /*36570*/  SHF.R.S32.HI R6, RZ, 0x1f, R0 ;  /* 0x0000001fff067819 */ /* 0x010fe40000011400 */
[----:B------:R-:W4:Y:S04]  /*36580*/  LDL R0, [R1+0x6d8] ;  /* 0x0006d80001007983 */ /* 0x000f280000100800 */
[----:B------:R0:W-:Y:S04]  /*36590*/  STL [R1+0x2e4], R6 ;  /* 0x0002e40601007387 */ /* 0x0001e80000100800 */
[----:B------:R-:W4:Y:S01]  /*365a0*/  LDL R55, [R1+0x6cc] ;  /* 0x0006cc0001377983 */ /* 0x000f220000100800 */
[----:B-----5:R-:W-:-:S03]  /*365b0*/  SHF.R.S32.HI R5, RZ, 0x1f, R5 ;  /* 0x0000001fff057819 */ /* 0x020fc60000011405 */
[----:B0-----:R-:W5:Y:S04]  /*365c0*/  LDL R6, [R1+0x6b8] ;  /* 0x0006b80001067983 */ /* 0x001f680000100800 */
[----:B------:R0:W-:Y:S04]  /*365d0*/  STL [R1+0x2e8], R5 ;  /* 0x0002e80501007387 */ /* 0x0001e80000100800 */
[----:B0-----:R-:W5:Y:S01]  /*365e0*/  LDL R5, [R1+0x6ac] ;  /* 0x0006ac0001057983 */ /* 0x001f620000100800 */
[----:B--2---:R-:W-:-:S03]  /*365f0*/  SHF.R.S32.HI R57, RZ, 0x1f, R4 ;  /* 0x0000001fff397819 */ /* 0x004fc60000011404 */
[----:B------:R-:W2:Y:S04]  /*36600*/  LDL R4, [R1+0x6a0] ;  /* 0x0006a00001047983 */ /* 0x000ea80000100800 */
[----:B------:R0:W-:Y:S04]  /*36610*/  STL [R1+0x2ec], R57 ;  /* 0x0002ec3901007387 */ /* 0x0001e80000100800 */
[----:B------:R-:W2:Y:S01]  /*36620*/  LDL R58, [R1+0x68c] ;  /* 0x00068c00013a7983 */ /* 0x000ea20000100800 */
[----:B------:R-:W-:-:S03]  /*36630*/  SHF.R.S32.HI R3, RZ, 0x1f, R3 ;  /* 0x0000001fff037819 */ /* 0x000fc60000011403 */
[----:B0-----:R-:W2:Y:S04]  /*36640*/  LDL R57, [R1+0x698] ;  /* 0x0006980001397983 */ /* 0x001ea80000100800 */
[----:B------:R0:W-:Y:S04]  /*36650*/  STL [R1+0x2f0], R3 ;  /* 0x0002f00301007387 */ /* 0x0001e80000100800 */
[----:B0-----:R-:W2:Y:S01]  /*36660*/  LDL R3, [R1+0x680] ;  /* 0x0006800001037983 */ /* 0x001ea20000100800 */
[----:B------:R-:W-:-:S05]  /*36670*/  SHF.R.S32.HI R16, RZ, 0x1f, R16 ;  /* 0x0000001fff107819 */ /* 0x000fca0000011410 */
[----:B------:R0:W-:Y:S01]  /*36680*/  STL [R1+0x2f4], R16 ;  /* 0x0002f41001007387 */ /* 0x0001e20000100800 */
[----:B------:R-:W-:-:S05]  /*36690*/  SHF.R.S32.HI R15, RZ, 0x1f, R15 ;  /* 0x0000001fff0f7819 */ /* 0x000fca000001140f */
[----:B------:R1:W-:Y:S01]  /*366a0*/  STL [R1+0x2f8], R15 ;  /* 0x0002f80f01007387 */ /* 0x0003e20000100800 */
[----:B0-----:R-:W-:-:S03]  /*366b0*/  SHF.R.S32.HI R16, RZ, 0x1f, R56 ;  /* 0x0000001fff107819 */ /* 0x001fc60000011438 */
[----:B------:R-:W2:Y:S04]  /*366c0*/  LDL R56, [R1+0x674] ;  /* 0x0006740001387983 */ /* 0x000ea80000100800 */
[----:B------:R0:W-:Y:S01]  /*366d0*/  STL [R1+0x2fc], R16 ;  /* 0x0002fc1001007387 */ /* 0x0001e20000100800 */
[----:B-1----:R-:W-:-:S03]  /*366e0*/  SHF.R.S32.HI R15, RZ, 0x1f, R2 ;  /* 0x0000001fff0f7819 */ /* 0x002fc60000011402 */
[----:B------:R-:W2:Y:S04]  /*366f0*/  LDL R2, [R1+0x668] ;  /* 0x0006680001027983 */ /* 0x000ea80000100800 */
[----:B------:R1:W-:Y:S01]  /*36700*/  STL [R1+0x300], R15 ;  /* 0x0003000f01007387 */ /* 0x0003e20000100800 */
[----:B0-----:R-:W-:-:S03]  /*36710*/  SHF.R.S32.HI R16, RZ, 0x1f, R59 ;  /* 0x0000001fff107819 */ /* 0x001fc6000001143b */
[----:B------:R-:W2:Y:S01]  /*36720*/  LDL R59, [R1+0x660] ;  /* 0x00066000013b7983 */ /* 0x000ea20000100800 */
[----:B-1----:R-:W-:Y:S02]  /*36730*/  SHF.R.S32.HI R15, RZ, 0x1f, R14 ;  /* 0x0000001fff0f7819 */ /* 0x002fe4000001140e */
[----:B------:R-:W-:Y:S01]  /*36740*/  SHF.R.S32.HI R14, RZ, 0x1f, R13 ;  /* 0x0000001fff0e7819 */ /* 0x000fe2000001140d */
[----:B------:R-:W-:Y:S04]  /*36750*/  STL [R1+0x304], R16 ;  /* 0x0003041001007387 */ /* 0x000fe80000100800 */
[----:B------:R-:W-:Y:S04]  /*36760*/  STL [R1+0x308], R15 ;  /* 0x0003080f01007387 */ /* 0x000fe80000100800 */
[----:B------:R-:W-:Y:S01]  /*36770*/  STL [R1+0x30c], R14 ;  /* 0x00030c0e01007387 */ /* 0x000fe20000100800 */
[----:B------:R-:W-:-:S02]  /*36780*/  SHF.R.S32.HI R13, RZ, 0x1f, R12 ;  /* 0x0000001fff0d7819 */ /* 0x000fc4000001140c */
        /* <DEDUP_REMOVED lines=9> */
[----:B------:R-:W2:Y:S04]  /*36820*/  LDL R61, [R1+0x654] ;  /* 0x00065400013d7983 */ /* 0x000ea80000100800 */
[----:B------:R0:W-:Y:S04]  /*36830*/  STL [R1+0x320], R7 ;  /* 0x0003200701007387 */ /* 0x0001e80000100800 */
[----:B------:R-:W-:Y:S01]  /*36840*/  STL [R1+0x324], R9 ;  /* 0x0003240901007387 */ /* 0x000fe20000100800 */
[----:B0-----:R-:W-:Y:S02]  /*36850*/  SHF.R.S32.HI R7, RZ, 0x1f, R8 ;  /* 0x0000001fff077819 */ /* 0x001fe40000011408 */
[----:B---3--:R-:W-:-:S02]  /*36860*/  SHF.R.S32.HI R8, RZ, 0x1f, R60 ;  /* 0x0000001fff087819 */ /* 0x008fc4000001143c */
[----:B------:R-:W3:Y:S04]  /*36870*/  LDL R60, [R1+0x648] ;  /* 0x00064800013c7983 */ /* 0x000ee80000100800 */
[----:B------:R4:W-:Y:S04]  /*36880*/  STL [R1+0x328], R7 ;  /* 0x0003280701007387 */ /* 0x0009e80000100800 */
[----:B------:R0:W-:Y:S01]  /*36890*/  STL [R1+0x32c], R8 ;  /* 0x00032c0801007387 */ /* 0x0001e20000100800 */
[----:B----4-:R-:W-:-:S03]  /*368a0*/  SHF.R.S32.HI R7, RZ, 0x1f, R0 ;  /* 0x0000001fff077819 */ /* 0x010fc60000011400 */
[----:B------:R-:W4:Y:S01]  /*368b0*/  LDL R0, [R1+0x640] ;  /* 0x0006400001007983 */ /* 0x000f220000100800 */
[----:B0-----:R-:W-:-:S03]  /*368c0*/  SHF.R.S32.HI R8, RZ, 0x1f, R55 ;  /* 0x0000001fff087819 */ /* 0x001fc60000011437 */
[----:B------:R0:W-:Y:S04]  /*368d0*/  STL [R1+0x330], R7 ;  /* 0x0003300701007387 */ /* 0x0001e80000100800 */
[----:B------:R-:W-:Y:S01]  /*368e0*/  STL [R1+0x334], R8 ;  /* 0x0003340801007387 */ /* 0x000fe20000100800 */
[----:B-----5:R-:W-:Y:S02]  /*368f0*/  SHF.R.S32.HI R6, RZ, 0x1f, R6 ;  /* 0x0000001fff067819 */ /* 0x020fe40000011406 */
[----:B0-----:R-:W-:Y:S02]  /*36900*/  SHF.R.S32.HI R7, RZ, 0x1f, R5 ;  /* 0x0000001fff077819 */ /* 0x001fe40000011405 */
[----:B------:R-:W5:Y:S04]  /*36910*/  LDL R5, [R1+0x638] ;  /* 0x0006380001057983 */ /* 0x000f680000100800 */
[----:B------:R2:W-:Y:S04]  /*36920*/  STL [R1+0x338], R6 ;  /* 0x0003380601007387 */ /* 0x0005e80000100800 */
[----:B------:R0:W-:Y:S01]  /*36930*/  STL [R1+0x33c], R7 ;  /* 0x00033c0701007387 */ /* 0x0001e20000100800 */
[----:B--2---:R-:W-:-:S03]  /*36940*/  SHF.R.S32.HI R6, RZ, 0x1f, R4 ;  /* 0x0000001fff067819 */ /* 0x004fc60000011404 */
[----:B------:R-:W2:Y:S01]  /*36950*/  LDL R4, [R1+0x630] ;  /* 0x0006300001047983 */ /* 0x000ea20000100800 */
[----:B0-----:R-:W-:-:S03]  /*36960*/  SHF.R.S32.HI R7, RZ, 0x1f, R57 ;  /* 0x0000001fff077819 */ /* 0x001fc60000011439 */
        /* <DEDUP_REMOVED lines=10> */
[----:B------:R-:W-:-:S03]  /*36a10*/  SHF.R.S32.HI R7, RZ, 0x1f, R2 ;  /* 0x0000001fff077819 */ /* 0x000fc60000011402 */
[----:B------:R-:W2:Y:S01]  /*36a20*/  LDL R2, [R1+0x614] ;  /* 0x0006140001027983 */ /* 0x000ea20000100800 */
[----:B------:R-:W-:-:S05]  /*36a30*/  SHF.R.S32.HI R6, RZ, 0x1f, R56 ;  /* 0x0000001fff067819 */ /* 0x000fca0000011438 */
[----:B------:R0:W-:Y:S04]  /*36a40*/  STL [R1+0x350], R6 ;  /* 0x0003500601007387 */ /* 0x0001e80000100800 */
[----:B------:R1:W-:Y:S04]  /*36a50*/  STL [R1+0x354], R7 ;  /* 0x0003540701007387 */ /* 0x0003e80000100800 */
[----:B------:R-:W2:Y:S01]  /*36a60*/  LDL R14, [R1+0x610] ;  /* 0x00061000010e7983 */ /* 0x000ea20000100800 */
[----:B0-----:R-:W-:-:S03]  /*36a70*/  SHF.R.S32.HI R6, RZ, 0x1f, R59 ;  /* 0x0000001fff067819 */ /* 0x001fc6000001143b */
[----:B------:R-:W2:Y:S04]  /*36a80*/  LDL R13, [R1+0x60c] ;  /* 0x00060c00010d7983 */ /* 0x000ea80000100800 */
        /* <DEDUP_REMOVED lines=8> */
[----:B0-----:R-:W-:-:S03]  /*36b10*/  SHF.R.S32.HI R6, RZ, 0x1f, R61 ;  /* 0x0000001fff067819 */ /* 0x001fc6000001143d */
[----:B------:R-:W2:Y:S04]  /*36b20*/  LDL R61, [R1+0x434] ;  /* 0x00043400013d7983 */ /* 0x000ea80000100800 */
[----:B------:R3:W-:Y:S02]  /*36b30*/  STL [R1+0x364], R6 ;  /* 0x0003640601007387 */ /* 0x0007e40000100800 */
[----:B---3--:R-:W-:Y:S02]  /*36b40*/  SHF.R.S32.HI R6, RZ, 0x1f, R60 ;  /* 0x0000001fff067819 */ /* 0x008fe4000001143c */
[----:B------:R-:W3:Y:S04]  /*36b50*/  LDL R60, [R1+0x430] ;  /* 0x00043000013c7983 */ /* 0x000ee80000100800 */
[----:B------:R0:W-:Y:S04]  /*36b60*/  STL [R1+0x368], R6 ;  /* 0x0003680601007387 */ /* 0x0001e80000100800 */
[----:B------:R-:W3:Y:S04]  /*36b70*/  LDL R55, [R1+0x42c] ;  /* 0x00042c0001377983 */ /* 0x000ee80000100800 */
[----:B0-----:R-:W3:Y:S01]  /*36b80*/  LDL R6, [R1+0x428] ;  /* 0x0004280001067983 */ /* 0x001ee20000100800 */
[----:B----4-:R-:W-:-:S05]  /*36b90*/  SHF.R.S32.HI R0, RZ, 0x1f, R0 ;  /* 0x0000001fff007819 */ /* 0x010fca0000011400 */
[----:B------:R0:W-:Y:S04]  /*36ba0*/  STL [R1+0x370], R0 ;  /* 0x0003700001007387 */ /* 0x0001e80000100800 */
[----:B0-----:R-:W4:Y:S01]  /*36bb0*/  LDL R0, [R1+0x424] ;  /* 0x0004240001007983 */ /* 0x001f220000100800 */
[----:B-----5:R-:W-:-:S03]  /*36bc0*/  SHF.R.S32.HI R56, RZ, 0x1f, R5 ;  /* 0x0000001fff387819 */ /* 0x020fc60000011405 */
[----:B------:R-:W5:Y:S04]  /*36bd0*/  LDL R5, [R1+0x420] ;  /* 0x0004200001057983 */ /* 0x000f680000100800 */
[----:B------:R0:W-:Y:S04]  /*36be0*/  STL [R1+0x378], R56 ;  /* 0x0003783801007387 */ /* 0x0001e80000100800 */
[----:B------:R-:W5:Y:S01]  /*36bf0*/  LDL R57, [R1+0x41c] ;  /* 0x00041c0001397983 */ /* 0x000f620000100800 */
[----:B--2---:R-:W-:-:S03]  /*36c00*/  SHF.R.S32.HI R4, RZ, 0x1f, R4 ;  /* 0x0000001fff047819 */ /* 0x004fc60000011404 */
        /* <DEDUP_REMOVED lines=14> */
[----:B------:R-:W2:Y:S04]  /*36cf0*/  LDL R2, [R1+0x408] ;  /* 0x0004080001027983 */ /* 0x000ea80000100800 */
[----:B------:R-:W-:Y:S01]  /*36d00*/  STL [R1+0x3a4], R16 ;  /* 0x0003a41001007387 */ /* 0x000fe20000100800 */
[----:B-1----:R-:W-:Y:S02]  /*36d10*/  SHF.R.S32.HI R15, RZ, 0x1f, R14 ;  /* 0x0000001fff0f7819 */ /* 0x002fe4000001140e */
        /* <DEDUP_REMOVED lines=17> */
[----:B------:R-:W-:-:S02]  /*36e30*/  SHF.R.S32.HI R8, RZ, 0x1f, R61 ;  /* 0x0000001fff087819 */ /* 0x000fc4000001143d */
[----:B------:R-:W2:Y:S04]  /*36e40*/  LDL R61, [R1+0x400] ;  /* 0x00040000013d7983 */ /* 0x000ea80000100800 */
[----:B------:R3:W-:Y:S04]  /*36e50*/  STL [R1+0x3e4], R7 ;  /* 0x0003e40701007387 */ /* 0x0007e80000100800 */
[----:B------:R0:W-:Y:S01]  /*36e60*/  STL [R1+0x3ec], R8 ;  /* 0x0003ec0801007387 */ /* 0x0001e20000100800 */
[----:B---3--:R-:W-:-:S03]  /*36e70*/  SHF.R.S32.HI R7, RZ, 0x1f, R60 ;  /* 0x0000001fff077819 */ /* 0x008fc6000001143c */
[----:B------:R-:W3:Y:S01]  /*36e80*/  LDL R60, [R1+0x3fc] ;  /* 0x0003fc00013c7983 */ /* 0x000ee20000100800 */
[----:B0-----:R-:W-:-:S03]  /*36e90*/  SHF.R.S32.HI R8, RZ, 0x1f, R55 ;  /* 0x0000001fff087819 */ /* 0x001fc60000011437 */
[----:B------:R4:W-:Y:S04]  /*36ea0*/  STL [R1+0x3f0], R7 ;  /* 0x0003f00701007387 */ /* 0x0009e80000100800 */
[----:B------:R-:W-:Y:S01]  /*36eb0*/  STL [R1+0x45c], R8 ;  /* 0x00045c0801007387 */ /* 0x000fe20000100800 */
[----:B------:R-:W-:Y:S02]  /*36ec0*/  SHF.R.S32.HI R6, RZ, 0x1f, R6 ;  /* 0x0000001fff067819 */ /* 0x000fe40000011406 */
[----:B----4-:R-:W-:Y:S02]  /*36ed0*/  SHF.R.S32.HI R7, RZ, 0x1f, R0 ;  /* 0x0000001fff077819 */ /* 0x010fe40000011400 */
[----:B------:R-:W4:Y:S04]  /*36ee0*/  LDL R0, [R1+0x3f8] ;  /* 0x0003f80001007983 */ /* 0x000f280000100800 */
[----:B------:R5:W-:Y:S04]  /*36ef0*/  STL [R1+0x468], R6 ;  /* 0x0004680601007387 */ /* 0x000be80000100800 */
[----:B------:R0:W-:Y:S01]  /*36f00*/  STL [R1+0x470], R7 ;  /* 0x0004700701007387 */ /* 0x0001e20000100800 */
[----:B-----5:R-:W-:-:S03]  /*36f10*/  SHF.R.S32.HI R6, RZ, 0x1f, R5 ;  /* 0x0000001fff067819 */ /* 0x020fc60000011405 */
[----:B------:R-:W5:Y:S01]  /*36f20*/  LDL R5, [R1+0x3f4] ;  /* 0x0003f40001057983 */ /* 0x000f620000100800 */
[----:B0-----:R-:W-:-:S03]  /*36f30*/  SHF.R.S32.HI R7, RZ, 0x1f, R57 ;  /* 0x0000001fff077819 */ /* 0x001fc60000011439 */
[----:B------:R2:W-:Y:S04]  /*36f40*/  STL [R1+0x47c], R6 ;  /* 0x00047c0601007387 */ /* 0x0005e80000100800 */
[----:B------:R-:W-:Y:S04]  /*36f50*/  STL [R1+0x488], R7 ;  /* 0x0004880701007387 */ /* 0x000fe80000100800 */
[----:B------:R-:W5:Y:S01]  /*36f60*/  LDL R16, [R1+0x454] ;  /* 0x0004540001107983 */ /* 0x000f620000100800 */
[----:B--2---:R-:W-:-:S05]  /*36f70*/  SHF.R.S32.HI R6, RZ, 0x1f, R56 ;  /* 0x0000001fff067819 */ /* 0x004fca0000011438 */
[----:B------:R-:W-:Y:S04]  /*36f80*/  STL [R1+0x494], R6 ;  /* 0x0004940601007387 */ /* 0x000fe80000100800 */
[----:B------:R-:W2:Y:S01]  /*36f90*/  LDL R15, [R1+0x458] ;  /* 0x00045800010f7983 */ /* 0x000ea20000100800 */
[----:B------:R-:W-:-:S05]  /*36fa0*/  SHF.R.S32.HI R4, RZ, 0x1f, R4 ;  /* 0x0000001fff047819 */ /* 0x000fca0000011404 */
[----:B------:R0:W-:Y:S04]  /*36fb0*/  STL [R1+0x4a0], R4 ;  /* 0x0004a00401007387 */ /* 0x0001e80000100800 */
[----:B------:R-:W2:Y:S04]  /*36fc0*/  LDL R56, [R1+0x460] ;  /* 0x0004600001387983 */ /* 0x000ea80000100800 */
[----:B0-----:R-:W2:Y:S01]  /*36fd0*/  LDL R4, [R1+0x464] ;  /* 0x0004640001047983 */ /* 0x001ea20000100800 */
[----:B------:R-:W-:Y:S02]  /*36fe0*/  SHF.R.S32.HI R7, RZ, 0x1f, R58 ;  /* 0x0000001fff077819 */ /* 0x000fe4000001143a */
[----:B------:R-:W-:-:S02]  /*36ff0*/  SHF.R.S32.HI R6, RZ, 0x1f, R3 ;  /* 0x0000001fff067819 */ /* 0x000fc40000011403 */
[----:B------:R-:W2:Y:S04]  /*37000*/  LDL R3, [R1+0x46c] ;  /* 0x00046c0001037983 */ /* 0x000ea80000100800 */
[----:B------:R-:W-:Y:S01]  /*37010*/  STL [R1+0x4a8], R7 ;  /* 0x0004a80701007387 */ /* 0x000fe20000100800 */
[----:B------:R-:W-:-:S03]  /*37020*/  SHF.R.S32.HI R2, RZ, 0x1f, R2 ;  /* 0x0000001fff027819 */ /* 0x000fc60000011402 */
[----:B------:R-:W-:Y:S04]  /*37030*/  STL [R1+0x4b4], R6 ;  /* 0x0004b40601007387 */ /* 0x000fe80000100800 */
[----:B------:R-:W2:Y:S04]  /*37040*/  LDL R14, [R1+0x474] ;  /* 0x00047400010e7983 */ /* 0x000ea80000100800 */
[----:B------:R-:W2:Y:S04]  /*37050*/  LDL R13, [R1+0x478] ;  /* 0x00047800010d7983 */ /* 0x000ea80000100800 */
[----:B------:R0:W-:Y:S04]  /*37060*/  STL [R1+0x4c0], R2 ;  /* 0x0004c00201007387 */ /* 0x0001e80000100800 */
[----:B------:R-:W2:Y:S04]  /*37070*/  LDL R12, [R1+0x480] ;  /* 0x00048000010c7983 */ /* 0x000ea80000100800 */
[----:B------:R-:W2:Y:S04]  /*37080*/  LDL R11, [R1+0x484] ;  /* 0x00048400010b7983 */ /* 0x000ea80000100800 */
[----:B------:R-:W2:Y:S04]  /*37090*/  LDL R10, [R1+0x48c] ;  /* 0x00048c00010a7983 */ /* 0x000ea80000100800 */
[----:B------:R-:W2:Y:S04]  /*370a0*/  LDL R9, [R1+0x490] ;  /* 0x0004900001097983 */ /* 0x000ea80000100800 */
[----:B0-----:R-:W2:Y:S04]  /*370b0*/  LDL R2, [R1+0x49c] ;  /* 0x00049c0001027983 */ /* 0x001ea80000100800 */
[----:B------:R-:W2:Y:S04]  /*370c0*/  LDL R7, [R1+0x498] ;  /* 0x0004980001077983 */ /* 0x000ea80000100800 */
[----:B------:R-:W2:Y:S01]  /*370d0*/  LDL R8, [R1+0x4a4] ;  /* 0x0004a40001087983 */ /* 0x000ea20000100800 */
[----:B------:R-:W-:-:S03]  /*370e0*/  SHF.R.S32.HI R6, RZ, 0x1f, R59 ;  /* 0x0000001fff067819 */ /* 0x000fc6000001143b */
[----:B------:R-:W2:Y:S04]  /*370f0*/  LDL R59, [R1+0x4ac] ;  /* 0x0004ac00013b7983 */ /* 0x000ea80000100800 */
[----:B------:R0:W-:Y:S02]  /*37100*/  STL [R1+0x4c8], R6 ;  /* 0x0004c80601007387 */ /* 0x0001e40000100800 */
[----:B0-----:R-:W-:Y:S02]  /*37110*/  SHF.R.S32.HI R6, RZ, 0x1f, R61 ;  /* 0x0000001fff067819 */ /* 0x001fe4000001143d */
[----:B------:R-:W2:Y:S04]  /*37120*/  LDL R61, [R1+0x4b0] ;  /* 0x0004b000013d7983 */ /* 0x000ea80000100800 */
[----:B------:R0:W-:Y:S04]  /*37130*/  STL [R1+0x4d4], R6 ;  /* 0x0004d40601007387 */ /* 0x0001e80000100800 */
[----:B------:R-:W2:Y:S04]  /*37140*/  LDL R55, [R1+0x4b8] ;  /* 0x0004b80001377983 */ /* 0x000ea80000100800 */
[----:B0-----:R-:W2:Y:S01]  /*37150*/  LDL R6, [R1+0x4bc] ;  /* 0x0004bc0001067983 */ /* 0x001ea20000100800 */
[----:B---3--:R-:W-:-:S05]  /*37160*/  SHF.R.S32.HI R57, RZ, 0x1f, R60 ;  /* 0x0000001fff397819 */ /* 0x008fca000001143c */
[----:B------:R4:W-:Y:S04]  /*37170*/  STL [R1+0x4e0], R57 ;  /* 0x0004e03901007387 */ /* 0x0009e80000100800 */
[----:B------:R-:W3:Y:S01]  /*37180*/  LDL R60, [R1+0x4c4] ;  /* 0x0004c400013c7983 */ /* 0x000ee20000100800 */
[----:B----4-:R-:W-:-:S03]  /*37190*/  SHF.R.S32.HI R57, RZ, 0x1f, R0 ;  /* 0x0000001fff397819 */ /* 0x010fc60000011400 */
[----:B------:R-:W4:Y:S04]  /*371a0*/  LDL R0, [R1+0x4cc] ;  /* 0x0004cc0001007983 */ /* 0x000f280000100800 */
[----:B------:R0:W-:Y:S04]  /*371b0*/  STL [R1+0x4e8], R57 ;  /* 0x0004e83901007387 */ /* 0x0001e80000100800 */
[----:B------:R-:W4:Y:S01]  /*371c0*/  LDL R58, [R1+0x4d8] ;  /* 0x0004d800013a7983 */ /* 0x000f220000100800 */
[----:B-----5:R-:W-:-:S03]  /*371d0*/  SHF.R.S32.HI R5, RZ, 0x1f, R5 ;  /* 0x0000001fff057819 */ /* 0x020fc60000011405 */
[----:B0-----:R-:W5:Y:S04]  /*371e0*/  LDL R57, [R1+0x4d0] ;  /* 0x0004d00001397983 */ /* 0x001f680000100800 */
[----:B------:R0:W-:Y:S04]  /*371f0*/  STL [R1+0x4f4], R5 ;  /* 0x0004f40501007387 */ /* 0x0001e80000100800 */
[----:B0-----:R-:W5:Y:S01]  /*37200*/  LDL R5, [R1+0x4dc] ;  /* 0x0004dc0001057983 */ /* 0x001f620000100800 */
[----:B------:R-:W-:-:S05]  /*37210*/  SHF.R.S32.HI R16, RZ, 0x1f, R16 ;  /* 0x0000001fff107819 */ /* 0x000fca0000011410 */
[----:B------:R0:W-:Y:S01]  /*37220*/  STL [R1+0x500], R16 ;  /* 0x0005001001007387 */ /* 0x0001e20000100800 */
[----:B--2---:R-:W-:-:S05]  /*37230*/  SHF.R.S32.HI R15, RZ, 0x1f, R15 ;  /* 0x0000001fff0f7819 */ /* 0x004fca000001140f */
        /* <DEDUP_REMOVED lines=22> */
[----:B------:R-:W-:Y:S04]  /*373a0*/  STL [R1+0x56c], R10 ;  /* 0x00056c0a01007387 */ /* 0x000fe80000100800 */
[----:B------:R-:W2:Y:S01]  /*373b0*/  LDL R2, [R1+0x4f8] ;  /* 0x0004f80001027983 */ /* 0x000ea20000100800 */
[----:B------:R-:W-:-:S05]  /*373c0*/  SHF.R.S32.HI R7, RZ, 0x1f, R7 ;  /* 0x0000001fff077819 */ /* 0x000fca0000011407 */
[----:B------:R0:W-:Y:S04]  /*373d0*/  STL [R1+0x574], R7 ;  /* 0x0005740701007387 */ /* 0x0001e80000100800 */
[----:B------:R-:W-:Y:S01]  /*373e0*/  STL [R1+0x580], R9 ;  /* 0x0005800901007387 */ /* 0x000fe20000100800 */
[----:B0-----:R-:W-:Y:S02]  /*373f0*/  SHF.R.S32.HI R7, RZ, 0x1f, R8 ;  /* 0x0000001fff077819 */ /* 0x001fe40000011408 */
[----:B------:R-:W-:Y:S02]  /*37400*/  SHF.R.S32.HI R8, RZ, 0x1f, R59 ;  /* 0x0000001fff087819 */ /* 0x000fe4000001143b */
[----:B------:R-:W2:Y:S04]  /*37410*/  LDL R59, [R1+0x4fc] ;  /* 0x0004fc00013b7983 */ /* 0x000ea80000100800 */
[----:B------:R0:W-:Y:S04]  /*37420*/  STL [R1+0x58c], R7 ;  /* 0x00058c0701007387 */ /* 0x0001e80000100800 */
[----:B------:R1:W-:Y:S01]  /*37430*/  STL [R1+0x598], R8 ;  /* 0x0005980801007387 */ /* 0x0003e20000100800 */
[----:B0-----:R-:W-:-:S03]  /*37440*/  SHF.R.S32.HI R7, RZ, 0x1f, R61 ;  /* 0x0000001fff077819 */ /* 0x001fc6000001143d */
[----:B------:R-:W2:Y:S01]  /*37450*/  LDL R61, [R1+0x504] ;  /* 0x00050400013d7983 */ /* 0x000ea20000100800 */
[----:B-1----:R-:W-:-:S03]  /*37460*/  SHF.R.S32.HI R8, RZ, 0x1f, R55 ;  /* 0x0000001fff087819 */ /* 0x002fc60000011437 */
[----:B------:R3:W-:Y:S04]  /*37470*/  STL [R1+0x5a0], R7 ;  /* 0x0005a00701007387 */ /* 0x0007e80000100800 */
[----:B------:R-:W-:Y:S01]  /*37480*/  STL [R1+0x5ac], R8 ;  /* 0x0005ac0801007387 */ /* 0x000fe20000100800 */
[----:B------:R-:W-:Y:S02]  /*37490*/  SHF.R.S32.HI R6, RZ, 0x1f, R6 ;  /* 0x0000001fff067819 */ /* 0x000fe40000011406 */
[----:B---3--:R-:W-:Y:S02]  /*374a0*/  SHF.R.S32.HI R7, RZ, 0x1f, R60 ;  /* 0x0000001fff077819 */ /* 0x008fe4000001143c */
[----:B------:R-:W3:Y:S04]  /*374b0*/  LDL R60, [R1+0x50c] ;  /* 0x00050c00013c7983 */ /* 0x000ee80000100800 */
[----:B------:R4:W-:Y:S04]  /*374c0*/  STL [R1+0x5b8], R6 ;  /* 0x0005b80601007387 */ /* 0x0009e80000100800 */
[----:B------:R5:W-:Y:S01]  /*374d0*/  STL [R1+0x5c0], R7 ;  /* 0x0005c00701007387 */ /* 0x000be20000100800 */
[----:B----4-:R-:W-:-:S03]  /*374e0*/  SHF.R.S32.HI R6, RZ, 0x1f, R0 ;  /* 0x0000001fff067819 */ /* 0x010fc60000011400 */
[----:B------:R-:W4:Y:S04]  /*374f0*/  LDL R0, [R1+0x510] ;  /* 0x0005100001007983 */ /* 0x000f280000100800 */
[----:B------:R0:W-:Y:S01]  /*37500*/  STL [R1+0x5cc], R6 ;  /* 0x0005cc0601007387 */ /* 0x0001e20000100800 */
[----:B-----5:R-:W-:Y:S02]  /*37510*/  SHF.R.S32.HI R7, RZ, 0x1f, R57 ;  /* 0x0000001fff077819 */ /* 0x020fe40000011439 */
[----:B0-----:R-:W-:-:S03]  /*37520*/  SHF.R.S32.HI R6, RZ, 0x1f, R58 ;  /* 0x0000001fff067819 */ /* 0x001fc6000001143a */
[----:B------:R-:W-:Y:S04]  /*37530*/  STL [R1+0x5d8], R7 ;  /* 0x0005d80701007387 */ /* 0x000fe80000100800 */
[----:B------:R-:W5:Y:S01]  /*37540*/  LDL R16, [R1+0x518] ;  /* 0x0005180001107983 */ /* 0x000f620000100800 */
[----:B------:R-:W-:-:S03]  /*37550*/  SHF.R.S32.HI R5, RZ, 0x1f, R5 ;  /* 0x0000001fff057819 */ /* 0x000fc60000011405 */
[----:B------:R-:W-:Y:S04]  /*37560*/  STL [R1+0x5e0], R6 ;  /* 0x0005e00601007387 */ /* 0x000fe80000100800 */
[----:B------:R-:W5:Y:S04]  /*37570*/  LDL R15, [R1+0x51c] ;  /* 0x00051c00010f7983 */ /* 0x000f680000100800 */
[----:B------:R0:W-:Y:S04]  /*37580*/  STL [R1+0x5ec], R5 ;  /* 0x0005ec0501007387 */ /* 0x0001e80000100800 */
[----:B------:R-:W5:Y:S04]  /*37590*/  LDL R58, [R1+0x524] ;  /* 0x00052400013a7983 */ /* 0x000f680000100800 */
[----:B0-----:R-:W5:Y:S01]  /*375a0*/  LDL R5, [R1+0x528] ;  /* 0x0005280001057983 */ /* 0x001f620000100800 */
[----:B--2---:R-:W-:-:S02]  /*375b0*/  SHF.R.S32.HI R7, RZ, 0x1f, R56 ;  /* 0x0000001fff077819 */ /* 0x004fc40000011438 */
[----:B------:R-:W-:Y:S02]  /*375c0*/  SHF.R.S32.HI R6, RZ, 0x1f, R4 ;  /* 0x0000001fff067819 */ /* 0x000fe40000011404 */
[----:B------:R-:W2:Y:S04]  /*375d0*/  LDL R4, [R1+0x530] ;  /* 0x0005300001047983 */ /* 0x000ea80000100800 */
[----:B------:R0:W-:Y:S01]  /*375e0*/  STL [R1+0x5f8], R7 ;  /* 0x0005f80701007387 */ /* 0x0001e20000100800 */
        /* <DEDUP_REMOVED lines=10> */
[----:B-1----:R-:W2:Y:S04]  /*37690*/  LDL R3, [R1+0x564] ;  /* 0x0005640001037983 */ /* 0x002ea80000100800 */
        /* <DEDUP_REMOVED lines=9> */
[----:B------:R-:W-:-:S05]  /*37730*/  SHF.R.S32.HI R56, RZ, 0x1f, R61 ;  /* 0x0000001fff387819 */ /* 0x000fca000001143d */
[----:B------:R3:W-:Y:S04]  /*37740*/  STL [R1+0x828], R56 ;  /* 0x0008283801007387 */ /* 0x0007e80000100800 */
[----:B------:R-:W2:Y:S01]  /*37750*/  LDL R61, [R1+0x588] ;  /* 0x00058800013d7983 */ /* 0x000ea20000100800 */
[----:B---3--:R-:W-:-:S03]  /*37760*/  SHF.R.S32.HI R56, RZ, 0x1f, R60 ;  /* 0x0000001fff387819 */ /* 0x008fc6000001143c */
[----:B------:R-:W3:Y:S04]  /*37770*/  LDL R60, [R1+0x590] ;  /* 0x00059000013c7983 */ /* 0x000ee80000100800 */
[----:B------:R0:W-:Y:S04]  /*37780*/  STL [R1+0x834], R56 ;  /* 0x0008343801007387 */ /* 0x0001e80000100800 */
[----:B------:R-:W3:Y:S04]  /*37790*/  LDL R57, [R1+0x594] ;  /* 0x0005940001397983 */ /* 0x000ee80000100800 */
[----:B0-----:R-:W3:Y:S01]  /*377a0*/  LDL R56, [R1+0x59c] ;  /* 0x00059c0001387983 */ /* 0x001ee20000100800 */
[----:B----4-:R-:W-:-:S05]  /*377b0*/  SHF.R.S32.HI R0, RZ, 0x1f, R0 ;  /* 0x0000001fff007819 */ /* 0x010fca0000011400 */
[----:B------:R0:W-:Y:S04]  /*377c0*/  STL [R1+0x840], R0 ;  /* 0x0008400001007387 */ /* 0x0001e80000100800 */
[----:B0-----:R-:W4:Y:S01]  /*377d0*/  LDL R0, [R1+0x5a4] ;  /* 0x0005a40001007983 */ /* 0x001f220000100800 */
[----:B-----5:R-:W-:-:S05]  /*377e0*/  SHF.R.S32.HI R16, RZ, 0x1f, R16 ;  /* 0x0000001fff107819 */ /* 0x020fca0000011410 */
[----:B------:R0:W-:Y:S01]  /*377f0*/  STL [R1+0x848], R16 ;  /* 0x0008481001007387 */ /* 0x0001e20000100800 */
[----:B------:R-:W-:-:S05]  /*37800*/  SHF.R.S32.HI R15, RZ, 0x1f, R15 ;  /* 0x0000001fff0f7819 */ /* 0x000fca000001140f */
[----:B------:R1:W-:Y:S01]  /*37810*/  STL [R1+0x854], R15 ;  /* 0x0008540f01007387 */ /* 0x0003e20000100800 */
[----:B0-----:R-:W-:-:S03]  /*37820*/  SHF.R.S32.HI R16, RZ, 0x1f, R58 ;  /* 0x0000001fff107819 */ /* 0x001fc6000001143a */
[----:B------:R-:W5:Y:S04]  /*37830*/  LDL R58, [R1+0x5a8] ;  /* 0x0005a800013a7983 */ /* 0x000f680000100800 */
[----:B------:R2:W-:Y:S01]  /*37840*/  STL [R1+0x858], R16 ;  /* 0x0008581001007387 */ /* 0x0005e20000100800 */
[----:B-1----:R-:W-:-:S03]  /*37850*/  SHF.R.S32.HI R15, RZ, 0x1f, R5 ;  /* 0x0000001fff0f7819 */ /* 0x002fc60000011405 */
[----:B------:R-:W5:Y:S04]  /*37860*/  LDL R5, [R1+0x5b0] ;  /* 0x0005b00001057983 */ /* 0x000f680000100800 */
[----:B------:R0:W-:Y:S01]  /*37870*/  STL [R1+0x85c], R15 ;  /* 0x00085c0f01007387 */ /* 0x0001e20000100800 */
[----:B--2---:R-:W-:-:S03]  /*37880*/  SHF.R.S32.HI R16, RZ, 0x1f, R4 ;  /* 0x0000001fff107819 */ /* 0x004fc60000011404 */
[----:B------:R-:W2:Y:S04]  /*37890*/  LDL R4, [R1+0x5b4] ;  /* 0x0005b40001047983 */ /* 0x000ea80000100800 */
[----:B------:R-:W-:Y:S01]  /*378a0*/  STL [R1+0x860], R16 ;  /* 0x0008601001007387 */ /* 0x000fe20000100800 */
[----:B0-----:R-:W-:Y:S02]  /*378b0*/  SHF.R.S32.HI R15, RZ, 0x1f, R14 ;  /* 0x0000001fff0f7819 */ /* 0x001fe4000001140e */
        /* <DEDUP_REMOVED lines=31> */
[----:B---3--:R-:W-:-:S03]  /*37ab0*/  SHF.R.S32.HI R6, RZ, 0x1f, R60 ;  /* 0x0000001fff067819 */ /* 0x008fc6000001143c */
[----:B------:R-:W3:Y:S01]  /*37ac0*/  LDL R60, [R1+0x5d4] ;  /* 0x0005d400013c7983 */ /* 0x000ee20000100800 */
[----:B0-----:R-:W-:-:S03]  /*37ad0*/  SHF.R.S32.HI R7, RZ, 0x1f, R57 ;  /* 0x0000001fff077819 */ /* 0x001fc60000011439 */
[----:B------:R0:W-:Y:S04]  /*37ae0*/  STL [R1+0x89c], R6 ;  /* 0x00089c0601007387 */ /* 0x0001e80000100800 */
[----:B------:R-:W-:Y:S04]  /*37af0*/  STL [R1+0x8a0], R7 ;  /* 0x0008a00701007387 */ /* 0x000fe80000100800 */
[----:B------:R-:W3:Y:S01]  /*37b00*/  LDL R16, [R1+0x5dc] ;  /* 0x0005dc0001107983 */ /* 0x000ee20000100800 */
[----:B0-----:R-:W-:-:S05]  /*37b10*/  SHF.R.S32.HI R6, RZ, 0x1f, R56 ;  /* 0x0000001fff067819 */ /* 0x001fca0000011438 */
[----:B------:R-:W-:Y:S04]  /*37b20*/  STL [R1+0x8a4], R6 ;  /* 0x0008a40601007387 */ /* 0x000fe80000100800 */
[----:B------:R-:W3:Y:S01]  /*37b30*/  LDL R15, [R1+0x5e4] ;  /* 0x0005e400010f7983 */ /* 0x000ee20000100800 */
[----:B----4-:R-:W-:-:S05]  /*37b40*/  SHF.R.S32.HI R0, RZ, 0x1f, R0 ;  /* 0x0000001fff007819 */ /* 0x010fca0000011400 */
[----:B------:R0:W-:Y:S04]  /*37b50*/  STL [R1+0x8a8], R0 ;  /* 0x0008a80001007387 */ /* 0x0001e80000100800 */
[----:B------:R-:W4:Y:S04]  /*37b60*/  LDL R56, [R1+0x5e8] ;  /* 0x0005e80001387983 */ /* 0x000f280000100800 */
[----:B0-----:R-:W4:Y:S01]  /*37b70*/  LDL R0, [R1+0x5f0] ;  /* 0x0005f00001007983 */ /* 0x001f220000100800 */
[----:B-----5:R-:W-:Y:S02]  /*37b80*/  SHF.R.S32.HI R7, RZ, 0x1f, R58 ;  /* 0x0000001fff077819 */ /* 0x020fe4000001143a */
[----:B------:R-:W-:-:S02]  /*37b90*/  SHF.R.S32.HI R6, RZ, 0x1f, R5 ;  /* 0x0000001fff067819 */ /* 0x000fc40000011405 */
[----:B------:R-:W5:Y:S04]  /*37ba0*/  LDL R5, [R1+0x5f4] ;  /* 0x0005f40001057983 */ /* 0x000f680000100800 */
[----:B------:R0:W-:Y:S04]  /*37bb0*/  STL [R1+0x8ac], R7 ;  /* 0x0008ac0701007387 */ /* 0x0001e80000100800 */
[----:B------:R-:W-:Y:S01]  /*37bc0*/  STL [R1+0x8b0], R6 ;  /* 0x0008b00601007387 */ /* 0x000fe20000100800 */
[----:B--2---:R-:W-:-:S03]  /*37bd0*/  SHF.R.S32.HI R4, RZ, 0x1f, R4 ;  /* 0x0000001fff047819 */ /* 0x004fc60000011404 */
        /* <DEDUP_REMOVED lines=16> */
[----:B------:R-:W2:Y:S01]  /*37ce0*/  LDL R55, [R1+0x83c] ;  /* 0x00083c0001377983 */ /* 0x000ea20000100800 */
[----:B------:R-:W-:-:S03]  /*37cf0*/  SHF.R.S32.HI R57, RZ, 0x1f, R59 ;  /* 0x0000001fff397819 */ /* 0x000fc6000001143b */
[----:B0-----:R-:W2:Y:S04]  /*37d00*/  LDL R6, [R1+0x844] ;  /* 0x0008440001067983 */ /* 0x001ea80000100800 */
[----:B------:R0:W-:Y:S04]  /*37d10*/  STL [R1+0x8c0], R57 ;  /* 0x0008c03901007387 */ /* 0x0001e80000100800 */
[----:B------:R-:W2:Y:S01]  /*37d20*/  LDL R59, [R1+0x84c] ;  /* 0x00084c00013b7983 */ /* 0x000ea20000100800 */
[----:B0-----:R-:W-:-:S03]  /*37d30*/  SHF.R.S32.HI R57, RZ, 0x1f, R61 ;  /* 0x0000001fff397819 */ /* 0x001fc6000001143d */
[----:B------:R-:W2:Y:S04]  /*37d40*/  LDL R61, [R1+0x850] ;  /* 0x00085000013d7983 */ /* 0x000ea80000100800 */
[----:B------:R0:W-:Y:S04]  /*37d50*/  STL [R1+0x8c4], R57 ;  /* 0x0008c43901007387 */ /* 0x0001e80000100800 */
[----:B------:R-:W2:Y:S04]  /*37d60*/  LDL R58, [R1+0x910] ;  /* 0x00091000013a7983 */ /* 0x000ea80000100800 */
[----:B0-----:R-:W2:Y:S01]  /*37d70*/  LDL R57, [R1+0x90c] ;  /* 0x00090c0001397983 */ /* 0x001ea20000100800 */
[----:B---3--:R-:W-:-:S05]  /*37d80*/  SHF.R.S32.HI R60, RZ, 0x1f, R60 ;  /* 0x0000001fff3c7819 */ /* 0x008fca000001143c */
[----:B------:R0:W-:Y:S04]  /*37d90*/  STL [R1+0x8c8], R60 ;  /* 0x0008c83c01007387 */ /* 0x0001e80000100800 */
[----:B0-----:R-:W3:Y:S01]  /*37da0*/  LDL R60, [R1+0x918] ;  /* 0x00091800013c7983 */ /* 0x001ee20000100800 */
[----:B------:R-:W-:-:S05]  /*37db0*/  SHF.R.S32.HI R16, RZ, 0x1f, R16 ;  /* 0x0000001fff107819 */ /* 0x000fca0000011410 */
[----:B------:R4:W-:Y:S01]  /*37dc0*/  STL [R1+0x8cc], R16 ;  /* 0x0008cc1001007387 */ /* 0x0009e20000100800 */
[----:B------:R-:W-:-:S05]  /*37dd0*/  SHF.R.S32.HI R15, RZ, 0x1f, R15 ;  /* 0x0000001fff0f7819 */ /* 0x000fca000001140f */
[----:B------:R0:W-:Y:S01]  /*37de0*/  STL [R1+0x8d0], R15 ;  /* 0x0008d00f01007387 */ /* 0x0001e20000100800 */
[----:B----4-:R-:W-:-:S03]  /*37df0*/  SHF.R.S32.HI R16, RZ, 0x1f, R56 ;  /* 0x0000001fff107819 */ /* 0x010fc60000011438 */
[----:B------:R-:W4:Y:S01]  /*37e00*/  LDL R56, [R1+0x920] ;  /* 0x0009200001387983 */ /* 0x000f220000100800 */
[----:B0-----:R-:W-:-:S03]  /*37e10*/  SHF.R.S32.HI R15, RZ, 0x1f, R0 ;  /* 0x0000001fff0f7819 */ /* 0x001fc60000011400 */
[----:B------:R5:W-:Y:S04]  /*37e20*/  STL [R1+0x8d4], R16 ;  /* 0x0008d41001007387 */ /* 0x000be80000100800 */
[----:B------:R-:W4:Y:S04]  /*37e30*/  LDL R0, [R1+0x924] ;  /* 0x0009240001007983 */ /* 0x000f280000100800 */
[----:B------:R2:W-:Y:S01]  /*37e40*/  STL [R1+0x8d8], R15 ;  /* 0x0008d80f01007387 */ /* 0x0005e20000100800 */
[----:B-----5:R-:W-:-:S03]  /*37e50*/  SHF.R.S32.HI R16, RZ, 0x1f, R5 ;  /* 0x0000001fff107819 */ /* 0x020fc60000011405 */
[----:B------:R-:W5:Y:S04]  /*37e60*/  LDL R5, [R1+0x92c] ;  /* 0x00092c0001057983 */ /* 0x000f680000100800 */
[----:B------:R-:W-:Y:S01]  /*37e70*/  STL [R1+0x8dc], R16 ;  /* 0x0008dc1001007387 */ /* 0x000fe20000100800 */
[----:B--2---:R-:W-:Y:S02]  /*37e80*/  SHF.R.S32.HI R15, RZ, 0x1f, R14 ;  /* 0x0000001fff0f7819 */ /* 0x004fe4000001140e */
        /* <DEDUP_REMOVED lines=27> */
[----:B0-----:R-:W-:Y:S02]  /*38040*/  SHF.R.S32.HI R7, RZ, 0x1f, R59 ;  /* 0x0000001fff077819 */ /* 0x001fe4000001143b */
[----:B------:R-:W2:Y:S04]  /*38050*/  LDL R59, [R1+0x944] ;  /* 0x00094400013b7983 */ /* 0x000ea80000100800 */
[----:B------:R0:W-:Y:S04]  /*38060*/  STL [R1+0x91c], R6 ;  /* 0x00091c0601007387 */ /* 0x0001e80000100800 */
[----:B------:R1:W-:Y:S01]  /*38070*/  STL [R1+0x928], R7 ;  /* 0x0009280701007387 */ /* 0x0003e20000100800 */
[----:B0-----:R-:W-:-:S03]  /*38080*/  SHF.R.S32.HI R6, RZ, 0x1f, R61 ;  /* 0x0000001fff067819 */ /* 0x001fc6000001143d */
[----:B------:R-:W2:Y:S04]  /*38090*/  LDL R61, [R1+0x94c] ;  /* 0x00094c00013d7983 */ /* 0x000ea80000100800 */
[----:B------:R3:W-:Y:S01]  /*380a0*/  STL [R1+0x934], R6 ;  /* 0x0009340601007387 */ /* 0x0007e20000100800 */
[----:B-1----:R-:W-:Y:S02]  /*380b0*/  SHF.R.S32.HI R7, RZ, 0x1f, R58 ;  /* 0x0000001fff077819 */ /* 0x002fe4000001143a */
[----:B------:R-:W-:-:S05]  /*380c0*/  SHF.R.S32.HI R8, RZ, 0x1f, R57 ;  /* 0x0000001fff087819 */ /* 0x000fca0000011439 */
[----:B------:R-:W-:Y:S04]  /*380d0*/  STL [R1+0x940], R8 ;  /* 0x0009400801007387 */ /* 0x000fe80000100800 */
[----:B------:R-:W2:Y:S04]  /*380e0*/  LDL R16, [R1+0x950] ;  /* 0x0009500001107983 */ /* 0x000ea80000100800 */
[----:B------:R4:W-:Y:S01]  /*380f0*/  STL [R1+0x948], R7 ;  /* 0x0009480701007387 */ /* 0x0009e20000100800 */
[----:B---3--:R-:W-:-:S03]  /*38100*/  SHF.R.S32.HI R6, RZ, 0x1f, R60 ;  /* 0x0000001fff067819 */ /* 0x008fc6000001143c */
[----:B------:R-:W3:Y:S04]  /*38110*/  LDL R15, [R1+0x958] ;  /* 0x00095800010f7983 */ /* 0x000ee80000100800 */
[----:B------:R0:W-:Y:S04]  /*38120*/  STL [R1+0x954], R6 ;  /* 0x0009540601007387 */ /* 0x0001e80000100800 */
[----:B------:R-:W3:Y:S04]  /*38130*/  LDL R58, [R1+0x960] ;  /* 0x00096000013a7983 */ /* 0x000ee80000100800 */
[----:B------:R-:W3:Y:S01]  /*38140*/  LDL R60, [R1+0x964] ;  /* 0x00096400013c7983 */ /* 0x000ee20000100800 */
[----:B----4-:R-:W-:-:S02]  /*38150*/  SHF.R.S32.HI R7, RZ, 0x1f, R56 ;  /* 0x0000001fff077819 */ /* 0x010fc40000011438 */
[----:B0-----:R-:W-:Y:S02]  /*38160*/  SHF.R.S32.HI R6, RZ, 0x1f, R0 ;  /* 0x0000001fff067819 */ /* 0x001fe40000011400 */
[----:B------:R-:W4:Y:S04]  /*38170*/  LDL R0, [R1+0x96c] ;  /* 0x00096c0001007983 */ /* 0x000f280000100800 */
[----:B------:R0:W-:Y:S04]  /*38180*/  STL [R1+0x95c], R7 ;  /* 0x00095c0701007387 */ /* 0x0001e80000100800 */
[----:B------:R-:W-:Y:S04]  /*38190*/  STL [R1+0x968], R6 ;  /* 0x0009680601007387 */ /* 0x000fe80000100800 */
[----:B------:R-:W4:Y:S04]  /*381a0*/  LDL R14, [R1+0x970] ;  /* 0x00097000010e7983 */ /* 0x000f280000100800 */
[----:B------:R-:W4:Y:S01]  /*381b0*/  LDL R13, [R1+0x978] ;  /* 0x00097800010d7983 */ /* 0x000f220000100800 */
[----:B-----5:R-:W-:-:S05]  /*381c0*/  SHF.R.S32.HI R5, RZ, 0x1f, R5 ;  /* 0x0000001fff057819 */ /* 0x020fca0000011405 */
[----:B------:R1:W-:Y:S04]  /*381d0*/  STL [R1+0x974], R5 ;  /* 0x0009740501007387 */ /* 0x0003e80000100800 */
[----:B------:R-:W5:Y:S04]  /*381e0*/  LDL R12, [R1+0x97c] ;  /* 0x00097c00010c7983 */ /* 0x000f680000100800 */
[----:B------:R-:W5:Y:S04]  /*381f0*/  LDL R11, [R1+0x984] ;  /* 0x00098400010b7983 */ /* 0x000f680000100800 */
[----:B------:R-:W5:Y:S04]  /*38200*/  LDL R10, [R1+0x98c] ;  /* 0x00098c00010a7983 */ /* 0x000f680000100800 */
[----:B------:R-:W5:Y:S04]  /*38210*/  LDL R9, [R1+0x990] ;  /* 0x0009900001097983 */ /* 0x000f680000100800 */
[----:B0-----:R-:W5:Y:S04]  /*38220*/  LDL R7, [R1+0x998] ;  /* 0x0009980001077983 */ /* 0x001f680000100800 */
[----:B-1----:R-:W5:Y:S04]  /*38230*/  LDL R5, [R1+0x99c] ;  /* 0x00099c0001057983 */ /* 0x002f680000100800 */
[----:B------:R-:W5:Y:S01]  /*38240*/  LDL R8, [R1+0x9a4] ;  /* 0x0009a40001087983 */ /* 0x000f620000100800 */
[----:B--2---:R-:W-:-:S03]  /*38250*/  SHF.R.S32.HI R6, RZ, 0x1f, R4 ;  /* 0x0000001fff067819 */ /* 0x004fc60000011404 */
        /* <DEDUP_REMOVED lines=9> */
[----:B0-----:R-:W2:Y:S01]  /*382f0*/  LDL R2, [R1+0x9c4] ;  /* 0x0009c40001027983 */ /* 0x001ea20000100800 */
[----:B------:R-:W-:-:S03]  /*38300*/  SHF.R.S32.HI R56, RZ, 0x1f, R59 ;  /* 0x0000001fff387819 */ /* 0x000fc6000001143b */
[----:B------:R-:W2:Y:S04]  /*38310*/  LDL R59, [R1+0x9c8] ;  /* 0x0009c800013b7983 */ /* 0x000ea80000100800 */
[----:B------:R0:W-:Y:S04]  /*38320*/  STL [R1+0x9a0], R56 ;  /* 0x0009a03801007387 */ /* 0x0001e80000100800 */
[----:B------:R-:W2:Y:S04]  /*38330*/  LDL R57, [R1+0x9d0] ;  /* 0x0009d00001397983 */ /* 0x000ea80000100800 */
[----:B0-----:R-:W2:Y:S01]  /*38340*/  LDL R56, [R1+0x9d8] ;  /* 0x0009d80001387983 */ /* 0x001ea20000100800 */
[----:B------:R-:W-:-:S05]  /*38350*/  SHF.R.S32.HI R61, RZ, 0x1f, R61 ;  /* 0x0000001fff3d7819 */ /* 0x000fca000001143d */
[----:B------:R0:W-:Y:S04]  /*38360*/  STL [R1+0x9ac], R61 ;  /* 0x0009ac3d01007387 */ /* 0x0001e80000100800 */
[----:B0-----:R-:W2:Y:S01]  /*38370*/  LDL R61, [R1+0x9dc] ;  /* 0x0009dc00013d7983 */ /* 0x001ea20000100800 */
[----:B------:R-:W-:-:S05]  /*38380*/  SHF.R.S32.HI R16, RZ, 0x1f, R16 ;  /* 0x0000001fff107819 */ /* 0x000fca0000011410 */
[----:B------:R0:W-:Y:S01]  /*38390*/  STL [R1+0x9b4], R16 ;  /* 0x0009b41001007387 */ /* 0x0001e20000100800 */
[----:B---3--:R-:W-:-:S05]  /*383a0*/  SHF.R.S32.HI R15, RZ, 0x1f, R15 ;  /* 0x0000001fff0f7819 */ /* 0x008fca000001140f */
[----:B------:R1:W-:Y:S01]  /*383b0*/  STL [R1+0x9c0], R15 ;  /* 0x0009c00f01007387 */ /* 0x0003e20000100800 */
[----:B0-----:R-:W-:-:S03]  /*383c0*/  SHF.R.S32.HI R16, RZ, 0x1f, R58 ;  /* 0x0000001fff107819 */ /* 0x001fc6000001143a */
[----:B------:R-:W3:Y:S01]  /*383d0*/  LDL R58, [R1+0x9e4] ;  /* 0x0009e400013a7983 */ /* 0x000ee20000100800 */
[----:B-1----:R-:W-:-:S03]  /*383e0*/  SHF.R.S32.HI R15, RZ, 0x1f, R60 ;  /* 0x0000001fff0f7819 */ /* 0x002fc6000001143c */
[----:B------:R4:W-:Y:S04]  /*383f0*/  STL [R1+0x9cc], R16 ;  /* 0x0009cc1001007387 */ /* 0x0009e80000100800 */
[----:B------:R-:W3:Y:S04]  /*38400*/  LDL R60, [R1+0x9e8] ;  /* 0x0009e800013c7983 */ /* 0x000ee80000100800 */
[----:B------:R0:W-:Y:S01]  /*38410*/  STL [R1+0x9d4], R15 ;  /* 0x0009d40f01007387 */ /* 0x0001e20000100800 */
[----:B----4-:R-:W-:-:S03]  /*38420*/  SHF.R.S32.HI R16, RZ, 0x1f, R0 ;  /* 0x0000001fff107819 */ /* 0x010fc60000011400 */
[----:B------:R-:W4:Y:S04]  /*38430*/  LDL R0, [R1+0x9f0] ;  /* 0x0009f00001007983 */ /* 0x000f280000100800 */
[----:B------:R-:W-:Y:S01]  /*38440*/  STL [R1+0x9e0], R16 ;  /* 0x0009e01001007387 */ /* 0x000fe20000100800 */
[----:B0-----:R-:W-:Y:S02]  /*38450*/  SHF.R.S32.HI R15, RZ, 0x1f, R14 ;  /* 0x0000001fff0f7819 */ /* 0x001fe4000001140e */
[----:B------:R-:W-:-:S03]  /*38460*/  SHF.R.S32.HI R14, RZ, 0x1f, R13 ;  /* 0x0000001fff0e7819 */ /* 0x000fc6000001140d */
[----:B------:R-:W-:Y:S04]  /*38470*/  STL [R1+0x9ec], R15 ;  /* 0x0009ec0f01007387 */ /* 0x000fe80000100800 */
[----:B------:R-:W-:Y:S01]  /*38480*/  STL [R1+0x9f4], R14 ;  /* 0x0009f40e01007387 */ /* 0x000fe20000100800 */
[----:B-----5:R-:W-:Y:S02]  /*38490*/  SHF.R.S32.HI R13, RZ, 0x1f, R12 ;  /* 0x0000001fff0d7819 */ /* 0x020fe4000001140c */
        /* <DEDUP_REMOVED lines=9> */
[----:B------:R-:W5:Y:S04]  /*38530*/  LDL R5, [R1+0x9f8] ;  /* 0x0009f80001057983 */ /* 0x000f680000100800 */
[----:B------:R0:W-:Y:S04]  /*38540*/  STL [R1+0xa2c], R7 ;  /* 0x000a2c0701007387 */ /* 0x0001e80000100800 */
[----:B------:R-:W-:Y:S01]  /*38550*/  STL [R1+0xa34], R9 ;  /* 0x000a340901007387 */ /* 0x000fe20000100800 */
[----:B0-----:R-:W-:Y:S02]  /*38560*/  SHF.R.S32.HI R7, RZ, 0x1f, R8 ;  /* 0x0000001fff077819 */ /* 0x001fe40000011408 */
[----:B--2---:R-:W-:-:S02]  /*38570*/  SHF.R.S32.HI R8, RZ, 0x1f, R4 ;  /* 0x0000001fff087819 */ /* 0x004fc40000011404 */
[----:B------:R-:W2:Y:S04]  /*38580*/  LDL R4, [R1+0x9fc] ;  /* 0x0009fc0001047983 */ /* 0x000ea80000100800 */
[----:B------:R0:W-:Y:S04]  /*38590*/  STL [R1+0xa40], R7 ;  /* 0x000a400701007387 */ /* 0x0001e80000100800 */
[----:B------:R1:W-:Y:S01]  /*385a0*/  STL [R1+0xa4c], R8 ;  /* 0x000a4c0801007387 */ /* 0x0003e20000100800 */
[----:B0-----:R-:W-:-:S03]  /*385b0*/  SHF.R.S32.HI R7, RZ, 0x1f, R3 ;  /* 0x0000001fff077819 */ /* 0x001fc60000011403 */
[----:B------:R-:W2:Y:S01]  /*385c0*/  LDL R3, [R1+0xa04] ;  /* 0x000a040001037983 */ /* 0x000ea20000100800 */
[----:B-1----:R-:W-:-:S03]  /*385d0*/  SHF.R.S32.HI R8, RZ, 0x1f, R55 ;  /* 0x0000001fff087819 */ /* 0x002fc60000011437 */
[----:B------:R0:W-:Y:S04]  /*385e0*/  STL [R1+0xa58], R7 ;  /* 0x000a580701007387 */ /* 0x0001e80000100800 */
[----:B------:R1:W-:Y:S01]  /*385f0*/  STL [R1+0xa60], R8 ;  /* 0x000a600801007387 */ /* 0x0003e20000100800 */
[----:B0-----:R-:W-:-:S03]  /*38600*/  SHF.R.S32.HI R7, RZ, 0x1f, R2 ;  /* 0x0000001fff077819 */ /* 0x001fc60000011402 */
[----:B------:R-:W2:Y:S01]  /*38610*/  LDL R2, [R1+0xa08] ;  /* 0x000a080001027983 */ /* 0x000ea20000100800 */
[----:B------:R-:W-:-:S05]  /*38620*/  SHF.R.S32.HI R6, RZ, 0x1f, R6 ;  /* 0x0000001fff067819 */ /* 0x000fca0000011406 */
[----:B------:R0:W-:Y:S04]  /*38630*/  STL [R1+0xa6c], R6 ;  /* 0x000a6c0601007387 */ /* 0x0001e80000100800 */
[----:B------:R0:W-:Y:S01]  /*38640*/  STL [R1+0xa74], R7 ;  /* 0x000a740701007387 */ /* 0x0001e20000100800 */
[----:B-1----:R-:W-:Y:S02]  /*38650*/  SHF.R.S32.HI R8, RZ, 0x1f, R57 ;  /* 0x0000001fff087819 */ /* 0x002fe40000011439 */
[----:B0-----:R-:W-:Y:S02]  /*38660*/  SHF.R.S32.HI R6, RZ, 0x1f, R59 ;  /* 0x0000001fff067819 */ /* 0x001fe4000001143b */
[----:B------:R-:W2:Y:S01]  /*38670*/  LDL R59, [R1+0xa10] ;  /* 0x000a1000013b7983 */ /* 0x000ea20000100800 */
[----:B------:R-:W-:-:S03]  /*38680*/  SHF.R.S32.HI R7, RZ, 0x1f, R56 ;  /* 0x0000001fff077819 */ /* 0x000fc60000011438 */
[----:B------:R0:W-:Y:S04]  /*38690*/  STL [R1+0xa80], R6 ;  /* 0x000a800601007387 */ /* 0x0001e80000100800 */
[----:B------:R-:W-:Y:S04]  /*386a0*/  STL [R1+0xa8c], R8 ;  /* 0x000a8c0801007387 */ /* 0x000fe80000100800 */
[----:B------:R-:W2:Y:S04]  /*386b0*/  LDL R16, [R1+0xa18] ;  /* 0x000a180001107983 */ /* 0x000ea80000100800 */
[----:B------:R3:W-:Y:S04]  /*386c0*/  STL [R1+0xa98], R7 ;  /* 0x000a980701007387 */ /* 0x0007e80000100800 */
[----:B------:R-:W2:Y:S01]  /*386d0*/  LDL R15, [R1+0xa1c] ;  /* 0x000a1c00010f7983 */ /* 0x000ea20000100800 */
[----:B0-----:R-:W-:-:S05]  /*386e0*/  SHF.R.S32.HI R6, RZ, 0x1f, R61 ;  /* 0x0000001fff067819 */ /* 0x001fca000001143d */
[----:B------:R0:W-:Y:S04]  /*386f0*/  STL [R1+0xaa0], R6 ;  /* 0x000aa00601007387 */ /* 0x0001e80000100800 */
[----:B------:R-:W2:Y:S04]  /*38700*/  LDL R56, [R1+0xa24] ;  /* 0x000a240001387983 */ /* 0x000ea80000100800 */
[----:B------:R-:W2:Y:S01]  /*38710*/  LDL R61, [R1+0xa28] ;  /* 0x000a2800013d7983 */ /* 0x000ea20000100800 */
[----:B---3--:R-:W-:Y:S02]  /*38720*/  SHF.R.S32.HI R7, RZ, 0x1f, R58 ;  /* 0x0000001fff077819 */ /* 0x008fe4000001143a */
[----:B0-----:R-:W-:-:S02]  /*38730*/  SHF.R.S32.HI R6, RZ, 0x1f, R60 ;  /* 0x0000001fff067819 */ /* 0x001fc4000001143c */
[----:B------:R-:W3:Y:S04]  /*38740*/  LDL R60, [R1+0xa30] ;  /* 0x000a3000013c7983 */ /* 0x000ee80000100800 */
[----:B------:R0:W-:Y:S04]  /*38750*/  STL [R1+0xaac], R7 ;  /* 0x000aac0701007387 */ /* 0x0001e80000100800 */
[----:B------:R-:W-:Y:S04]  /*38760*/  STL [R1+0xab8], R6 ;  /* 0x000ab80601007387 */ /* 0x000fe80000100800 */
[----:B------:R-:W3:Y:S04]  /*38770*/  LDL R14, [R1+0xa38] ;  /* 0x000a3800010e7983 */ /* 0x000ee80000100800 */
[----:B------:R-:W3:Y:S01]  /*38780*/  LDL R13, [R1+0xa3c] ;  /* 0x000a3c00010d7983 */ /* 0x000ee20000100800 */
[----:B----4-:R-:W-:-:S05]  /*38790*/  SHF.R.S32.HI R0, RZ, 0x1f, R0 ;  /* 0x0000001fff007819 */ /* 0x010fca0000011400 */
[----:B------:R1:W-:Y:S04]  /*387a0*/  STL [R1+0xac4], R0 ;  /* 0x000ac40001007387 */ /* 0x0003e80000100800 */
[----:B------:R-:W4:Y:S04]  /*387b0*/  LDL R12, [R1+0xa44] ;  /* 0x000a4400010c7983 */ /* 0x000f280000100800 */
[----:B------:R-:W4:Y:S04]  /*387c0*/  LDL R11, [R1+0xa48] ;  /* 0x000a4800010b7983 */ /* 0x000f280000100800 */
[----:B------:R-:W4:Y:S04]  /*387d0*/  LDL R10, [R1+0xa50] ;  /* 0x000a5000010a7983 */ /* 0x000f280000100800 */
[----:B------:R-:W4:Y:S04]  /*387e0*/  LDL R9, [R1+0xa54] ;  /* 0x000a540001097983 */ /* 0x000f280000100800 */
[----:B0-----:R-:W4:Y:S04]  /*387f0*/  LDL R7, [R1+0xa5c] ;  /* 0x000a5c0001077983 */ /* 0x001f280000100800 */
[----:B-1----:R-:W4:Y:S04]  /*38800*/  LDL R0, [R1+0xa64] ;  /* 0x000a640001007983 */ /* 0x002f280000100800 */
[----:B------:R-:W4:Y:S01]  /*38810*/  LDL R8, [R1+0xa68] ;  /* 0x000a680001087983 */ /* 0x000f220000100800 */
[----:B-----5:R-:W-:-:S03]  /*38820*/  SHF.R.S32.HI R6, RZ, 0x1f, R5 ;  /* 0x0000001fff067819 */ /* 0x020fc60000011405 */
[----:B------:R-:W5:Y:S04]  /*38830*/  LDL R5, [R1+0xa70] ;  /* 0x000a700001057983 */ /* 0x000f680000100800 */
[----:B------:R2:W-:Y:S02]  /*38840*/  STL [R1+0xacc], R6 ;  /* 0x000acc0601007387 */ /* 0x0005e40000100800 */
[----:B--2---:R-:W-:Y:S02]  /*38850*/  SHF.R.S32.HI R6, RZ, 0x1f, R4 ;  /* 0x0000001fff067819 */ /* 0x004fe40000011404 */
[----:B------:R-:W2:Y:S04]  /*38860*/  LDL R4, [R1+0xa78] ;  /* 0x000a780001047983 */ /* 0x000ea80000100800 */
[----:B------:R0:W-:Y:S04]  /*38870*/  STL [R1+0xad8], R6 ;  /* 0x000ad80601007387 */ /* 0x0001e80000100800 */
[----:B------:R-:W2:Y:S04]  /*38880*/  LDL R55, [R1+0xa7c] ;  /* 0x000a7c0001377983 */ /* 0x000ea80000100800 */
[----:B0-----:R-:W2:Y:S01]  /*38890*/  LDL R6, [R1+0xa84] ;  /* 0x000a840001067983 */ /* 0x001ea20000100800 */
[----:B------:R-:W-:-:S05]  /*388a0*/  SHF.R.S32.HI R3, RZ, 0x1f, R3 ;  /* 0x0000001fff037819 */ /* 0x000fca0000011403 */
        /* <DEDUP_REMOVED lines=8> */
[----:B------:R0:W-:Y:S01]  /*38930*/  STL [R1+0xb04], R59 ;  /* 0x000b043b01007387 */ /* 0x0001e20000100800 */
[----:B------:R-:W-:-:S03]  /*38940*/  SHF.R.S32.HI R16, RZ, 0x1f, R16 ;  /* 0x0000001fff107819 */ /* 0x000fc60000011410 */
[----:B0-----:R-:W2:Y:S01]  /*38950*/  LDL R59, [R1+0xaa4] ;  /* 0x000aa400013b7983 */ /* 0x001ea20000100800 */
        /* <DEDUP_REMOVED lines=9> */
[----:B---3--:R-:W-:-:S03]  /*389f0*/  SHF.R.S32.HI R16, RZ, 0x1f, R60 ;  /* 0x0000001fff107819 */ /* 0x008fc6000001143c */
[----:B------:R-:W3:Y:S04]  /*38a00*/  LDL R60, [R1+0xab4] ;  /* 0x000ab400013c7983 */ /* 0x000ee80000100800 */
[----:B------:R-:W-:Y:S01]  /*38a10*/  STL [R1+0xb60], R16 ;  /* 0x000b601001007387 */ /* 0x000fe20000100800 */
[----:B0-----:R-:W-:Y:S02]  /*38a20*/  SHF.R.S32.HI R15, RZ, 0x1f, R14 ;  /* 0x0000001fff0f7819 */ /* 0x001fe4000001140e */
[----:B------:R-:W-:-:S03]  /*38a30*/  SHF.R.S32.HI R14, RZ, 0x1f, R13 ;  /* 0x0000001fff0e7819 */ /* 0x000fc6000001140d */
[----:B------:R-:W-:Y:S04]  /*38a40*/  STL [R1+0xb74], R15 ;  /* 0x000b740f01007387 */ /* 0x000fe80000100800 */
[----:B------:R-:W-:Y:S01]  /*38a50*/  STL [R1+0xb88], R14 ;  /* 0x000b880e01007387 */ /* 0x000fe20000100800 */
[----:B----4-:R-:W-:Y:S02]  /*38a60*/  SHF.R.S32.HI R13, RZ, 0x1f, R12 ;  /* 0x0000001fff0d7819 */ /* 0x010fe4000001140c */
        /* <DEDUP_REMOVED lines=9> */
[----:B------:R-:W4:Y:S04]  /*38b00*/  LDL R0, [R1+0xabc] ;  /* 0x000abc0001007983 */ /* 0x000f280000100800 */
[----:B------:R0:W-:Y:S04]  /*38b10*/  STL [R1+0xbe4], R7 ;  /* 0x000be40701007387 */ /* 0x0001e80000100800 */
[----:B------:R-:W-:Y:S01]  /*38b20*/  STL [R1+0xbf4], R9 ;  /* 0x000bf40901007387 */ /* 0x000fe20000100800 */
[----:B0-----:R-:W-:Y:S02]  /*38b30*/  SHF.R.S32.HI R7, RZ, 0x1f, R8 ;  /* 0x0000001fff077819 */ /* 0x001fe40000011408 */
[----:B-----5:R-:W-:-:S02]  /*38b40*/  SHF.R.S32.HI R8, RZ, 0x1f, R5 ;  /* 0x0000001fff087819 */ /* 0x020fc40000011405 */
[----:B------:R-:W5:Y:S04]  /*38b50*/  LDL R5, [R1+0xac0] ;  /* 0x000ac00001057983 */ /* 0x000f680000100800 */
[----:B------:R2:W-:Y:S04]  /*38b60*/  STL [R1+0xc08], R7 ;  /* 0x000c080701007387 */ /* 0x0005e80000100800 */
[----:B------:R0:W-:Y:S01]  /*38b70*/  STL [R1+0xc18], R8 ;  /* 0x000c180801007387 */ /* 0x0001e20000100800 */
[----:B--2---:R-:W-:-:S03]  /*38b80*/  SHF.R.S32.HI R7, RZ, 0x1f, R4 ;  /* 0x0000001fff077819 */ /* 0x004fc60000011404 */
[----:B------:R-:W2:Y:S01]  /*38b90*/  LDL R4, [R1+0xac8] ;  /* 0x000ac80001047983 */ /* 0x000ea20000100800 */
[----:B0-----:R-:W-:-:S03]  /*38ba0*/  SHF.R.S32.HI R8, RZ, 0x1f, R55 ;  /* 0x0000001fff087819 */ /* 0x001fc60000011437 */
        /* <DEDUP_REMOVED lines=14> */
[----:B------:R-:W-:Y:S04]  /*38c90*/  STL [R1+0xc7c], R7 ;  /* 0x000c7c0701007387 */ /* 0x000fe80000100800 */
[----:B------:R-:W2:Y:S01]  /*38ca0*/  LDL R15, [R1+0xae4] ;  /* 0x000ae400010f7983 */ /* 0x000ea20000100800 */
[----:B0-----:R-:W-:-:S05]  /*38cb0*/  SHF.R.S32.HI R6, RZ, 0x1f, R59 ;  /* 0x0000001fff067819 */ /* 0x001fca000001143b */
[----:B------:R0:W-:Y:S04]  /*38cc0*/  STL [R1+0xc84], R6 ;  /* 0x000c840601007387 */ /* 0x0001e80000100800 */
[----:B------:R-:W2:Y:S04]  /*38cd0*/  LDL R58, [R1+0xaec] ;  /* 0x000aec00013a7983 */ /* 0x000ea80000100800 */
[----:B------:R-:W2:Y:S01]  /*38ce0*/  LDL R59, [R1+0xaf8] ;  /* 0x000af800013b7983 */ /* 0x000ea20000100800 */
[----:B0-----:R-:W-:Y:S02]  /*38cf0*/  SHF.R.S32.HI R6, RZ, 0x1f, R56 ;  /* 0x0000001fff067819 */ /* 0x001fe40000011438 */
[----:B------:R-:W-:-:S02]  /*38d00*/  SHF.R.S32.HI R7, RZ, 0x1f, R61 ;  /* 0x0000001fff077819 */ /* 0x000fc4000001143d */
[----:B------:R-:W2:Y:S04]  /*38d10*/  LDL R61, [R1+0xb00] ;  /* 0x000b0000013d7983 */ /* 0x000ea80000100800 */
[----:B------:R3:W-:Y:S04]  /*38d20*/  STL [R1+0xc90], R6 ;  /* 0x000c900601007387 */ /* 0x0007e80000100800 */
[----:B------:R0:W-:Y:S04]  /*38d30*/  STL [R1+0xc9c], R7 ;  /* 0x000c9c0701007387 */ /* 0x0001e80000100800 */
[----:B------:R-:W2:Y:S04]  /*38d40*/  LDL R14, [R1+0xb0c] ;  /* 0x000b0c00010e7983 */ /* 0x000ea80000100800 */
[----:B------:R-:W2:Y:S01]  /*38d50*/  LDL R13, [R1+0xb14] ;  /* 0x000b1400010d7983 */ /* 0x000ea20000100800 */
[----:B---3--:R-:W-:-:S05]  /*38d60*/  SHF.R.S32.HI R6, RZ, 0x1f, R60 ;  /* 0x0000001fff067819 */ /* 0x008fca000001143c */
        /* <DEDUP_REMOVED lines=14> */
[----:B------:R-:W5:Y:S04]  /*38e50*/  LDL R55, [R1+0xb7c] ;  /* 0x000b7c0001377983 */ /* 0x000f680000100800 */
[----:B0-----:R-:W5:Y:S01]  /*38e60*/  LDL R6, [R1+0xb84] ;  /* 0x000b840001067983 */ /* 0x001f620000100800 */
[----:B--2---:R-:W-:-:S05]  /*38e70*/  SHF.R.S32.HI R4, RZ, 0x1f, R4 ;  /* 0x0000001fff047819 */ /* 0x004fca0000011404 */
        /* <DEDUP_REMOVED lines=25> */
[----:B------:R-:W-:Y:S04]  /*39010*/  STL [R1+0xd1c], R15 ;  /* 0x000d1c0f01007387 */ /* 0x000fe80000100800 */
[----:B------:R-:W-:Y:S01]  /*39020*/  STL [R1+0xd24], R14 ;  /* 0x000d240e01007387 */ /* 0x000fe20000100800 */
[----:B---3--:R-:W-:Y:S02]  /*39030*/  SHF.R.S32.HI R13, RZ, 0x1f, R12 ;  /* 0x0000001fff0d7819 */ /* 0x008fe4000001140c */
        /* <DEDUP_REMOVED lines=20> */
[----:B------:R2:W-:Y:S04]  /*39180*/  STL [R1+0xd88], R7 ;  /* 0x000d880701007387 */ /* 0x0005e80000100800 */
[----:B------:R-:W-:Y:S01]  /*39190*/  STL [R1+0xd8c], R8 ;  /* 0x000d8c0801007387 */ /* 0x000fe20000100800 */
[----:B------:R-:W-:Y:S02]  /*391a0*/  SHF.R.S32.HI R6, RZ, 0x1f, R6 ;  /* 0x0000001fff067819 */ /* 0x000fe40000011406 */
[----:B--2---:R-:W-:Y:S02]  /*391b0*/  SHF.R.S32.HI R7, RZ, 0x1f, R4 ;  /* 0x0000001fff077819 */ /* 0x004fe40000011404 */
        /* <DEDUP_REMOVED lines=9> */
[----:B0-----:R-:W-:-:S05]  /*39250*/  SHF.R.S32.HI R6, RZ, 0x1f, R56 ;  /* 0x0000001fff067819 */ /* 0x001fca0000011438 */
[----:B------:R-:W-:Y:S04]  /*39260*/  STL [R1+0xda4], R6 ;  /* 0x000da40601007387 */ /* 0x000fe80000100800 */
[----:B------:R-:W2:Y:S01]  /*39270*/  LDL R15, [R1+0xc20] ;  /* 0x000c2000010f7983 */ /* 0x000ea20000100800 */
[----:B------:R-:W-:-:S05]  /*39280*/  SHF.R.S32.HI R2, RZ, 0x1f, R2 ;  /* 0x0000001fff027819 */ /* 0x000fca0000011402 */
[----:B------:R0:W-:Y:S04]  /*39290*/  STL [R1+0xda8], R2 ;  /* 0x000da80201007387 */ /* 0x0001e80000100800 */
[----:B------:R-:W2:Y:S04]  /*392a0*/  LDL R56, [R1+0xc28] ;  /* 0x000c280001387983 */ /* 0x000ea80000100800 */
[----:B0-----:R-:W2:Y:S01]  /*392b0*/  LDL R2, [R1+0xc34] ;  /* 0x000c340001027983 */ /* 0x001ea20000100800 */
[----:B------:R-:W-:-:S03]  /*392c0*/  SHF.R.S32.HI R6, RZ, 0x1f, R58 ;  /* 0x0000001fff067819 */ /* 0x000fc6000001143a */
[----:B------:R-:W2:Y:S04]  /*392d0*/  LDL R58, [R1+0xc3c] ;  /* 0x000c3c00013a7983 */ /* 0x000ea80000100800 */
[----:B------:R0:W-:Y:S01]  /*392e0*/  STL [R1+0xdac], R6 ;  /* 0x000dac0601007387 */ /* 0x0001e20000100800 */
[----:B------:R-:W-:-:S05]  /*392f0*/  SHF.R.S32.HI R7, RZ, 0x1f, R59 ;  /* 0x0000001fff077819 */ /* 0x000fca000001143b */
        /* <DEDUP_REMOVED lines=11> */
[----:B------:R-:W2:Y:S04]  /*393b0*/  LDL R8, [R1+0xb30] ;  /* 0x000b300001087983 */ /* 0x000ea80000100800 */
[----:B------:R-:W2:Y:S01]  /*393c0*/  LDL R59, [R1+0xb38] ;  /* 0x000b3800013b7983 */ /* 0x000ea20000100800 */
[----:B---3--:R-:W-:-:S05]  /*393d0*/  SHF.R.S32.HI R6, RZ, 0x1f, R60 ;  /* 0x0000001fff067819 */ /* 0x008fca000001143c */
[----:B------:R4:W-:Y:S04]  /*393e0*/  STL [R1+0xdb8], R6 ;  /* 0x000db80601007387 */ /* 0x0009e80000100800 */
[----:B------:R-:W3:Y:S01]  /*393f0*/  LDL R60, [R1+0xb44] ;  /* 0x000b4400013c7983 */ /* 0x000ee20000100800 */
[----:B----4-:R-:W-:-:S05]  /*39400*/  SHF.R.S32.HI R6, RZ, 0x1f, R0 ;  /* 0x0000001fff067819 */ /* 0x010fca0000011400 */
[----:B------:R0:W-:Y:S04]  /*39410*/  STL [R1+0xdbc], R6 ;  /* 0x000dbc0601007387 */ /* 0x0001e80000100800 */
[----:B------:R-:W4:Y:S04]  /*39420*/  LDL R55, [R1+0xb4c] ;  /* 0x000b4c0001377983 */ /* 0x000f280000100800 */
[----:B0-----:R-:W4:Y:S01]  /*39430*/  LDL R6, [R1+0xb58] ;  /* 0x000b580001067983 */ /* 0x001f220000100800 */
[----:B-----5:R-:W-:-:S05]  /*39440*/  SHF.R.S32.HI R0, RZ, 0x1f, R5 ;  /* 0x0000001fff007819 */ /* 0x020fca0000011405 */
[----:B------:R0:W-:Y:S04]  /*39450*/  STL [R1+0xdc0], R0 ;  /* 0x000dc00001007387 */ /* 0x0001e80000100800 */
[----:B------:R-:W5:Y:S04]  /*39460*/  LDL R5, [R1+0xb6c] ;  /* 0x000b6c0001057983 */ /* 0x000f680000100800 */
[----:B0-----:R-:W5:Y:S01]  /*39470*/  LDL R0, [R1+0xb64] ;  /* 0x000b640001007983 */ /* 0x001f620000100800 */
[----:B--2---:R-:W-:-:S05]  /*39480*/  SHF.R.S32.HI R4, RZ, 0x1f, R4 ;  /* 0x0000001fff047819 */ /* 0x004fca0000011404 */
        /* <DEDUP_REMOVED lines=23> */
[----:B------:R-:W-:Y:S02]  /*39600*/  SHF.R.S32.HI R13, RZ, 0x1f, R12 ;  /* 0x0000001fff0d7819 */ /* 0x000fe4000001140c */
        /* <DEDUP_REMOVED lines=18> */
[----:B------:R-:W3:Y:S04]  /*39730*/  LDL R60, [R1+0xbc8] ;  /* 0x000bc800013c7983 */ /* 0x000ee80000100800 */
[----:B------:R0:W-:Y:S01]  /*39740*/  STL [R1+0xe08], R7 ;  /* 0x000e080701007387 */ /* 0x0001e20000100800 */
[----:B----4-:R-:W-:Y:S02]  /*39750*/  SHF.R.S32.HI R8, RZ, 0x1f, R55 ;  /* 0x0000001fff087819 */ /* 0x010fe40000011437 */
[----:B0-----:R-:W-:-:S03]  /*39760*/  SHF.R.S32.HI R7, RZ, 0x1f, R6 ;  /* 0x0000001fff077819 */ /* 0x001fc60000011406 */
[----:B------:R-:W-:Y:S01]  /*39770*/  STL [R1+0xe0c], R8 ;  /* 0x000e0c0801007387 */ /* 0x000fe20000100800 */
[----:B-----5:R-:W-:-:S03]  /*39780*/  SHF.R.S32.HI R6, RZ, 0x1f, R0 ;  /* 0x0000001fff067819 */ /* 0x020fc60000011400 */
[----:B------:R-:W4:Y:S04]  /*39790*/  LDL R0, [R1+0xbd4] ;  /* 0x000bd40001007983 */ /* 0x000f280000100800 */
[----:B------:R0:W-:Y:S04]  /*397a0*/  STL [R1+0xe10], R7 ;  /* 0x000e100701007387 */ /* 0x0001e80000100800 */
[----:B------:R2:W-:Y:S01]  /*397b0*/  STL [R1+0xe14], R6 ;  /* 0x000e140601007387 */ /* 0x0005e20000100800 */
[----:B0-----:R-:W-:-:S03]  /*397c0*/  SHF.R.S32.HI R7, RZ, 0x1f, R5 ;  /* 0x0000001fff077819 */ /* 0x001fc60000011405 */
[----:B------:R-:W5:Y:S01]  /*397d0*/  LDL R5, [R1+0xbdc] ;  /* 0x000bdc0001057983 */ /* 0x000f620000100800 */
[----:B--2---:R-:W-:-:S03]  /*397e0*/  SHF.R.S32.HI R6, RZ, 0x1f, R57 ;  /* 0x0000001fff067819 */ /* 0x004fc60000011439 */
[----:B------:R-:W-:Y:S04]  /*397f0*/  STL [R1+0xe18], R7 ;  /* 0x000e180701007387 */ /* 0x000fe80000100800 */
[----:B------:R-:W-:Y:S01]  /*39800*/  STL [R1+0xe1c], R6 ;  /* 0x000e1c0601007387 */ /* 0x000fe20000100800 */
[----:B------:R-:W-:-:S03]  /*39810*/  SHF.R.S32.HI R4, RZ, 0x1f, R4 ;  /* 0x0000001fff047819 */ /* 0x000fc60000011404 */
[----:B------:R-:W2:Y:S04]  /*39820*/  LDL R16, [R1+0xbe8] ;  /* 0x000be80001107983 */ /* 0x000ea80000100800 */
[----:B------:R0:W-:Y:S04]  /*39830*/  STL [R1+0xe20], R4 ;  /* 0x000e200401007387 */ /* 0x0001e80000100800 */
[----:B------:R-:W2:Y:S01]  /*39840*/  LDL R15, [R1+0xbf0] ;  /* 0x000bf000010f7983 */ /* 0x000ea20000100800 */
[----:B------:R-:W-:-:S05]  /*39850*/  SHF.R.S32.HI R3, RZ, 0x1f, R3 ;  /* 0x0000001fff037819 */ /* 0x000fca0000011403 */
[----:B------:R1:W-:Y:S04]  /*39860*/  STL [R1+0xe24], R3 ;  /* 0x000e240301007387 */ /* 0x0003e80000100800 */
[----:B0-----:R-:W2:Y:S04]  /*39870*/  LDL R4, [R1+0xbfc] ;  /* 0x000bfc0001047983 */ /* 0x001ea80000100800 */
[----:B-1----:R-:W2:Y:S01]  /*39880*/  LDL R3, [R1+0xc04] ;  /* 0x000c040001037983 */ /* 0x002ea20000100800 */
        /* <DEDUP_REMOVED lines=18> */
[----:B------:R0:W-:Y:S04]  /*399b0*/  STL [R1+0xe34], R6 ;  /* 0x000e340601007387 */ /* 0x0001e80000100800 */
[----:B0-----:R-:W2:Y:S01]  /*399c0*/  LDL R6, [R1+0xc6c] ;  /* 0x000c6c0001067983 */ /* 0x001ea20000100800 */
[----:B------:R-:W-:-:S05]  /*399d0*/  SHF.R.S32.HI R56, RZ, 0x1f, R59 ;  /* 0x0000001fff387819 */ /* 0x000fca000001143b */
[----:B------:R0:W-:Y:S04]  /*399e0*/  STL [R1+0xe38], R56 ;  /* 0x000e383801007387 */ /* 0x0001e80000100800 */
[----:B------:R-:W2:Y:S04]  /*399f0*/  LDL R57, [R1+0xc74] ;  /* 0x000c740001397983 */ /* 0x000ea80000100800 */
[----:B0-----:R-:W2:Y:S01]  /*39a00*/  LDL R56, [R1+0xc78] ;  /* 0x000c780001387983 */ /* 0x001ea20000100800 */
[----:B---3--:R-:W-:-:S05]  /*39a10*/  SHF.R.S32.HI R58, RZ, 0x1f, R60 ;  /* 0x0000001fff3a7819 */ /* 0x008fca000001143c */
[----:B------:R0:W-:Y:S04]  /*39a20*/  STL [R1+0xe3c], R58 ;  /* 0x000e3c3a01007387 */ /* 0x0001e80000100800 */
[----:B------:R-:W3:Y:S04]  /*39a30*/  LDL R59, [R1+0xc88] ;  /* 0x000c8800013b7983 */ /* 0x000ee80000100800 */
[----:B0-----:R-:W3:Y:S01]  /*39a40*/  LDL R58, [R1+0xc80] ;  /* 0x000c8000013a7983 */ /* 0x001ee20000100800 */
[----:B----4-:R-:W-:-:S05]  /*39a50*/  SHF.R.S32.HI R0, RZ, 0x1f, R0 ;  /* 0x0000001fff007819 */ /* 0x010fca0000011400 */
[----:B------:R0:W-:Y:S04]  /*39a60*/  STL [R1+0xe40], R0 ;  /* 0x000e400001007387 */ /* 0x0001e80000100800 */
[----:B------:R-:W4:Y:S04]  /*39a70*/  LDL R60, [R1+0xc8c] ;  /* 0x000c8c00013c7983 */ /* 0x000f280000100800 */
[----:B0-----:R-:W4:Y:S01]  /*39a80*/  LDL R0, [R1+0xc94] ;  /* 0x000c940001007983 */ /* 0x001f220000100800 */
[----:B-----5:R-:W-:-:S05]  /*39a90*/  SHF.R.S32.HI R5, RZ, 0x1f, R5 ;  /* 0x0000001fff057819 */ /* 0x020fca0000011405 */
[----:B------:R0:W-:Y:S04]  /*39aa0*/  STL [R1+0xe44], R5 ;  /* 0x000e440501007387 */ /* 0x0001e80000100800 */
[----:B0-----:R-:W5:Y:S01]  /*39ab0*/  LDL R5, [R1+0xc98] ;  /* 0x000c980001057983 */ /* 0x001f620000100800 */
[----:B--2---:R-:W-:-:S05]  /*39ac0*/  SHF.R.S32.HI R16, RZ, 0x1f, R16 ;  /* 0x0000001fff107819 */ /* 0x004fca0000011410 */
        /* <DEDUP_REMOVED lines=28> */
[----:B------:R1:W-:Y:S01]  /*39c90*/  STL [R1+0xe78], R9 ;  /* 0x000e780901007387 */ /* 0x0003e20000100800 */
[----:B0-----:R-:W-:Y:S02]  /*39ca0*/  SHF.R.S32.HI R7, RZ, 0x1f, R55 ;  /* 0x0000001fff077819 */ /* 0x001fe40000011437 */
[----:B-1----:R-:W-:-:S02]  /*39cb0*/  SHF.R.S32.HI R9, RZ, 0x1f, R61 ;  /* 0x0000001fff097819 */ /* 0x002fc4000001143d */
[----:B------:R-:W2:Y:S04]  /*39cc0*/  LDL R61, [R1+0xcb8] ;  /* 0x000cb800013d7983 */ /* 0x000ea80000100800 */
[----:B------:R0:W-:Y:S04]  /*39cd0*/  STL [R1+0xe7c], R7 ;  /* 0x000e7c0701007387 */ /* 0x0001e80000100800 */
[----:B------:R1:W-:Y:S04]  /*39ce0*/  STL [R1+0xe80], R9 ;  /* 0x000e800901007387 */ /* 0x0003e80000100800 */
[----:B------:R-:W2:Y:S01]  /*39cf0*/  LDL R55, [R1+0xcc0] ;  /* 0x000cc00001377983 */ /* 0x000ea20000100800 */
[----:B0-----:R-:W-:-:S05]  /*39d00*/  SHF.R.S32.HI R7, RZ, 0x1f, R6 ;  /* 0x0000001fff077819 */ /* 0x001fca0000011406 */
[----:B------:R-:W-:Y:S01]  /*39d10*/  STL [R1+0xe84], R7 ;  /* 0x000e840701007387 */ /* 0x000fe20000100800 */
[----:B------:R-:W-:Y:S02]  /*39d20*/  SHF.R.S32.HI R6, RZ, 0x1f, R57 ;  /* 0x0000001fff067819 */ /* 0x000fe40000011439 */
[----:B-1----:R-:W-:-:S03]  /*39d30*/  SHF.R.S32.HI R9, RZ, 0x1f, R56 ;  /* 0x0000001fff097819 */ /* 0x002fc60000011438 */
[----:B------:R0:W-:Y:S04]  /*39d40*/  STL [R1+0xe88], R6 ;  /* 0x000e880601007387 */ /* 0x0001e80000100800 */
[----:B0-----:R-:W2:Y:S01]  /*39d50*/  LDL R6, [R1+0xcc8] ;  /* 0x000cc80001067983 */ /* 0x001ea20000100800 */
[----:B---3--:R-:W-:-:S03]  /*39d60*/  SHF.R.S32.HI R7, RZ, 0x1f, R58 ;  /* 0x0000001fff077819 */ /* 0x008fc6000001143a */
[----:B------:R0:W-:Y:S04]  /*39d70*/  STL [R1+0xe8c], R9 ;  /* 0x000e8c0901007387 */ /* 0x0001e80000100800 */
[----:B------:R4:W-:Y:S04]  /*39d80*/  STL [R1+0xe90], R7 ;  /* 0x000e900701007387 */ /* 0x0009e80000100800 */
[----:B------:R-:W3:Y:S01]  /*39d90*/  LDL R57, [R1+0xccc] ;  /* 0x000ccc0001397983 */ /* 0x000ee20000100800 */
[----:B0-----:R-:W-:-:S05]  /*39da0*/  SHF.R.S32.HI R9, RZ, 0x1f, R59 ;  /* 0x0000001fff097819 */ /* 0x001fca000001143b */
[----:B------:R-:W-:Y:S01]  /*39db0*/  STL [R1+0xe94], R9 ;  /* 0x000e940901007387 */ /* 0x000fe20000100800 */
[----:B----4-:R-:W-:Y:S02]  /*39dc0*/  SHF.R.S32.HI R7, RZ, 0x1f, R60 ;  /* 0x0000001fff077819 */ /* 0x010fe4000001143c */
[----:B------:R-:W-:-:S03]  /*39dd0*/  SHF.R.S32.HI R0, RZ, 0x1f, R0 ;  /* 0x0000001fff007819 */ /* 0x000fc60000011400 */
[----:B------:R-:W-:Y:S04]  /*39de0*/  STL [R1+0xe98], R7 ;  /* 0x000e980701007387 */ /* 0x000fe80000100800 */
[----:B------:R-:W4:Y:S04]  /*39df0*/  LDL R16, [R1+0xcd4] ;  /* 0x000cd40001107983 */ /* 0x000f280000100800 */
[----:B------:R0:W-:Y:S01]  /*39e00*/  STL [R1+0xe9c], R0 ;  /* 0x000e9c0001007387 */ /* 0x0001e20000100800 */
[----:B-----5:R-:W-:-:S03]  /*39e10*/  SHF.R.S32.HI R5, RZ, 0x1f, R5 ;  /* 0x0000001fff057819 */ /* 0x020fc60000011405 */
[----:B0-----:R-:W5:Y:S04]  /*39e20*/  LDL R0, [R1+0xcd8] ;  /* 0x000cd80001007983 */ /* 0x001f680000100800 */
[----:B------:R0:W-:Y:S04]  /*39e30*/  STL [R1+0xea0], R5 ;  /* 0x000ea00501007387 */ /* 0x0001e80000100800 */
[----:B------:R-:W5:Y:S04]  /*39e40*/  LDL R56, [R1+0xce0] ;  /* 0x000ce00001387983 */ /* 0x000f680000100800 */
[----:B------:R-:W5:Y:S04]  /*39e50*/  LDL R58, [R1+0xce8] ;  /* 0x000ce800013a7983 */ /* 0x000f680000100800 */
[----:B------:R-:W5:Y:S01]  /*39e60*/  LDL R59, [R1+0xcec] ;  /* 0x000cec00013b7983 */ /* 0x000f620000100800 */
[----:B--2---:R-:W-:-:S05]  /*39e70*/  SHF.R.S32.HI R4, RZ, 0x1f, R4 ;  /* 0x0000001fff047819 */ /* 0x004fca0000011404 */
[----:B------:R1:W-:Y:S01]  /*39e80*/  STL [R1+0xea4], R4 ;  /* 0x000ea40401007387 */ /* 0x0003e20000100800 */
[----:B------:R-:W-:-:S05]  /*39e90*/  SHF.R.S32.HI R3, RZ, 0x1f, R3 ;  /* 0x0000001fff037819 */ /* 0x000fca0000011403 */
[----:B------:R2:W-:Y:S04]  /*39ea0*/  STL [R1+0xea8], R3 ;  /* 0x000ea80301007387 */ /* 0x0005e80000100800 */
[----:B0-----:R-:W5:Y:S04]  /*39eb0*/  LDL R5, [R1+0xcf4] ;  /* 0x000cf40001057983 */ /* 0x001f680000100800 */
[----:B-1----:R-:W5:Y:S01]  /*39ec0*/  LDL R4, [R1+0xcf8] ;  /* 0x000cf80001047983 */ /* 0x002f620000100800 */
[----:B------:R-:W-:-:S05]  /*39ed0*/  SHF.R.S32.HI R2, RZ, 0x1f, R2 ;  /* 0x0000001fff027819 */ /* 0x000fca0000011402 */
[----:B------:R0:W-:Y:S04]  /*39ee0*/  STL [R1+0xeac], R2 ;  /* 0x000eac0201007387 */ /* 0x0001e80000100800 */
[----:B--2---:R-:W2:Y:S04]  /*39ef0*/  LDL R3, [R1+0xd00] ;  /* 0x000d000001037983 */ /* 0x004ea80000100800 */
[----:B------:R-:W2:Y:S04]  /*39f00*/  LDL R15, [R1+0xd0c] ;  /* 0x000d0c00010f7983 */ /* 0x000ea80000100800 */
[----:B0-----:R-:W2:Y:S04]  /*39f10*/  LDL R2, [R1+0xd04] ;  /* 0x000d040001027983 */ /* 0x001ea80000100800 */
[----:B------:R-:W2:Y:S04]  /*39f20*/  LDL R14, [R1+0xd14] ;  /* 0x000d1400010e7983 */ /* 0x000ea80000100800 */
[----:B------:R-:W2:Y:S04]  /*39f30*/  LDL R13, [R1+0xd18] ;  /* 0x000d1800010d7983 */ /* 0x000ea80000100800 */
[----:B------:R-:W2:Y:S04]  /*39f40*/  LDL R60, [R1+0xd20] ;  /* 0x000d2000013c7983 */ /* 0x000ea80000100800 */
[----:B------:R-:W2:Y:S04]  /*39f50*/  LDL R12, [R1+0xd28] ;  /* 0x000d2800010c7983 */ /* 0x000ea80000100800 */
[----:B------:R-:W2:Y:S01]  /*39f60*/  LDL R7, [R1+0xd2c] ;  /* 0x000d2c0001077983 */ /* 0x000ea20000100800 */
[----:B------:R-:W-:-:S05]  /*39f70*/  SHF.R.S32.HI R8, RZ, 0x1f, R8 ;  /* 0x0000001fff087819 */ /* 0x000fca0000011408 */
[----:B------:R0:W-:Y:S01]  /*39f80*/  STL [R1+0xeb0], R8 ;  /* 0x000eb00801007387 */ /* 0x0001e20000100800 */
[----:B------:R-:W-:-:S03]  /*39f90*/  SHF.R.S32.HI R9, RZ, 0x1f, R61 ;  /* 0x0000001fff097819 */ /* 0x000fc6000001143d */
[----:B------:R-:W2:Y:S04]  /*39fa0*/  LDL R61, [R1+0xd34] ;  /* 0x000d3400013d7983 */ /* 0x000ea80000100800 */
[----:B------:R-:W-:Y:S04]  /*39fb0*/  STL [R1+0xeb4], R9 ;  /* 0x000eb40901007387 */ /* 0x000fe80000100800 */
[----:B------:R-:W2:Y:S01]  /*39fc0*/  LDL R11, [R1+0xd38] ;  /* 0x000d3800010b7983 */ /* 0x000ea20000100800 */
[----:B0-----:R-:W-:-:S03]  /*39fd0*/  SHF.R.S32.HI R8, RZ, 0x1f, R55 ;  /* 0x0000001fff087819 */ /* 0x001fc60000011437 */
        /* <DEDUP_REMOVED lines=8> */
[----:B0-----:R-:W3:Y:S04]  /*3a060*/  LDL R6, [R1+0xd58] ;  /* 0x000d580001067983 */ /* 0x001ee80000100800 */
[----:B------:R0:W-:Y:S04]  /*3a070*/  STL [R1+0xec0], R57 ;  /* 0x000ec03901007387 */ /* 0x0001e80000100800 */
[----:B0-----:R-:W3:Y:S01]  /*3a080*/  LDL R57, [R1+0xd60] ;  /* 0x000d600001397983 */ /* 0x001ee20000100800 */
[----:B----4-:R-:W-:-:S05]  /*3a090*/  SHF.R.S32.HI R16, RZ, 0x1f, R16 ;  /* 0x0000001fff107819 */ /* 0x010fca0000011410 */
[----:B------:R0:W-:Y:S01]  /*3a0a0*/  STL [R1+0xec4], R16 ;  /* 0x000ec41001007387 */ /* 0x0001e20000100800 */
[----:B-----5:R-:W-:-:S03]  /*3a0b0*/  SHF.R.S32.HI R0, RZ, 0x1f, R0 ;  /* 0x0000001fff007819 */ /* 0x020fc60000011400 */
[----:B0-----:R-:W4:Y:S04]  /*3a0c0*/  LDL.LU R16, [R1+0x69e0] ;  /* 0x0069e00001107983 */ /* 0x001f280000300800 */
[----:B------:R0:W-:Y:S01]  /*3a0d0*/  STL [R1+0xec8], R0 ;  /* 0x000ec80001007387 */ /* 0x0001e20000100800 */
[----:B------:R-:W-:Y:S02]  /*3a0e0*/  SHF.R.S32.HI R56, RZ, 0x1f, R56 ;  /* 0x0000001fff387819 */ /* 0x000fe40000011438 */
[----:B------:R-:W-:Y:S01]  /*3a0f0*/  SHF.R.S32.HI R58, RZ, 0x1f, R58 ;  /* 0x0000001fff3a7819 */ /* 0x000fe2000001143a */
[----:B0-----:R-:W5:Y:S01]  /*3a100*/  LDL.LU R0, [R1+0x69dc] ;  /* 0x0069dc0001007983 */ /* 0x001f620000300800 */
[----:B------:R-:W-:-:S03]  /*3a110*/  SHF.R.S32.HI R59, RZ, 0x1f, R59 ;  /* 0x0000001fff3b7819 */ /* 0x000fc6000001143b */
[----:B------:R0:W-:Y:S04]  /*3a120*/  STL [R1+0xecc], R56 ;  /* 0x000ecc3801007387 */ /* 0x0001e80000100800 */
[----:B0-----:R-:W4:Y:S04]  /*3a130*/  LDL R56, [R1+0xd70] ;  /* 0x000d700001387983 */ /* 0x001f280000100800 */
[----:B------:R0:W-:Y:S01]  /*3a140*/  STL [R1+0xed0], R58 ;  /* 0x000ed03a01007387 */ /* 0x0001e20000100800 */
[----:B------:R-:W-:-:S03]  /*3a150*/  SHF.R.S32.HI R5, RZ, 0x1f, R5 ;  /* 0x0000001fff057819 */ /* 0x000fc60000011405 */
[----:B0-----:R-:W4:Y:S01]  /*3a160*/  LDL R58, [R1+0xd78] ;  /* 0x000d7800013a7983 */ /* 0x001f220000100800 */
[----:B------:R-:W-:-:S03]  /*3a170*/  SHF.R.S32.HI R4, RZ, 0x1f, R4 ;  /* 0x0000001fff047819 */ /* 0x000fc60000011404 */
[----:B------:R0:W-:Y:S04]  /*3a180*/  STL [R1+0xed4], R59 ;  /* 0x000ed43b01007387 */ /* 0x0001e80000100800 */
[----:B0-----:R-:W4:Y:S01]  /*3a190*/  LDL R59, [R1+0xd7c] ;  /* 0x000d7c00013b7983 */ /* 0x001f220000100800 */
[----:B--2---:R-:W-:-:S03]  /*3a1a0*/  SHF.R.S32.HI R3, RZ, 0x1f, R3 ;  /* 0x0000001fff037819 */ /* 0x004fc60000011403 */
[----:B------:R0:W-:Y:S01]  /*3a1b0*/  STL [R1+0xed8], R5 ;  /* 0x000ed80501007387 */ /* 0x0001e20000100800 */
[----:B------:R-:W-:-:S03]  /*3a1c0*/  SHF.R.S32.HI R2, RZ, 0x1f, R2 ;  /* 0x0000001fff027819 */ /* 0x000fc60000011402 */
[----:B0-----:R-:W2:Y:S04]  /*3a1d0*/  LDL.LU R5, [R1+0x69d8] ;  /* 0x0069d80001057983 */ /* 0x001ea80000300800 */
[----:B------:R0:W-:Y:S04]  /*3a1e0*/  STL [R1+0xedc], R4 ;  /* 0x000edc0401007387 */ /* 0x0001e80000100800 */
[----:B0-----:R-:W2:Y:S04]  /*3a1f0*/  LDL.LU R4, [R1+0x69d4] ;  /* 0x0069d40001047983 */ /* 0x001ea80000300800 */
[----:B------:R0:W-:Y:S04]  /*3a200*/  STL [R1+0xee0], R3 ;  /* 0x000ee00301007387 */ /* 0x0001e80000100800 */
[----:B0-----:R-:W2:Y:S04]  /*3a210*/  LDL.LU R3, [R1+0x69d0] ;  /* 0x0069d00001037983 */ /* 0x001ea80000300800 */
[----:B------:R0:W-:Y:S04]  /*3a220*/  STL [R1+0xee4], R2 ;  /* 0x000ee40201007387 */ /* 0x0001e80000100800 */
[----:B0-----:R-:W4:Y:S01]  /*3a230*/  LDL.LU R2, [R1+0x69cc] ;  /* 0x0069cc0001027983 */ /* 0x001f220000300800 */
[----:B------:R-:W-:-:S02]  /*3a240*/  SHF.R.S32.HI R15, RZ, 0x1f, R15 ;  /* 0x0000001fff0f7819 */ /* 0x000fc4000001140f */
[----:B------:R-:W-:-:S03]  /*3a250*/  SHF.R.S32.HI R13, RZ, 0x1f, R13 ;  /* 0x0000001fff0d7819 */ /* 0x000fc6000001140d */
[----:B------:R0:W-:Y:S02]  /*3a260*/  STL [R1+0xee8], R15 ;  /* 0x000ee80f01007387 */ /* 0x0001e40000100800 */
[----:B0-----:R-:W-:Y:S02]  /*3a270*/  SHF.R.S32.HI R15, RZ, 0x1f, R14 ;  /* 0x0000001fff0f7819 */ /* 0x001fe4000001140e */
[----:B------:R-:W-:-:S03]  /*3a280*/  SHF.R.S32.HI R14, RZ, 0x1f, R60 ;  /* 0x0000001fff0e7819 */ /* 0x000fc6000001143c */
[----:B------:R-:W-:Y:S04]  /*3a290*/  STL [R1+0xeec], R15 ;  /* 0x000eec0f01007387 */ /* 0x000fe80000100800 */
[----:B------:R-:W5:Y:S04]  /*3a2a0*/  LDL.LU R60, [R1+0x1f4] ;  /* 0x0001f400013c7983 */ /* 0x000f680000300800 */
[----:B------:R0:W-:Y:S04]  /*3a2b0*/  STL [R1+0xef0], R13 ;  /* 0x000ef00d01007387 */ /* 0x0001e80000100800 */
[----:B------:R-:W-:Y:S01]  /*3a2c0*/  STL [R1+0xef4], R14 ;  /* 0x000ef40e01007387 */ /* 0x000fe20000100800 */
[----:B0-----:R-:W-:-:S02]  /*3a2d0*/  SHF.R.S32.HI R13, RZ, 0x1f, R12 ;  /* 0x0000001fff0d7819 */ /* 0x001fc4000001140c */
[----:B------:R-:W-:Y:S02]  /*3a2e0*/  SHF.R.S32.HI R12, RZ, 0x1f, R7 ;  /* 0x0000001fff0c7819 */ /* 0x000fe40000011407 */
[----:B------:R-:W5:Y:S04]  /*3a2f0*/  LDL.LU R7, [R1+0xe0] ;  /* 0x0000e00001077983 */ /* 0x000f680000300800 */
[----:B------:R0:W-:Y:S04]  /*3a300*/  STL [R1+0xef8], R13 ;  /* 0x000ef80d01007387 */ /* 0x0001e80000100800 */
[----:B------:R1:W-:Y:S01]  /*3a310*/  STL [R1+0xefc], R12 ;  /* 0x000efc0c01007387 */ /* 0x0003e20000100800 */
[----:B0-----:R-:W-:-:S03]  /*3a320*/  SHF.R.S32.HI R13, RZ, 0x1f, R61 ;  /* 0x0000001fff0d7819 */ /* 0x001fc6000001143d */
[----:B------:R-:W5:Y:S01]  /*3a330*/  LDL.LU R61, [R1+0x1f0] ;  /* 0x0001f000013d7983 */ /* 0x000f620000300800 */
[----:B-1----:R-:W-:-:S03]  /*3a340*/  SHF.R.S32.HI R12, RZ, 0x1f, R11 ;  /* 0x0000001fff0c7819 */ /* 0x002fc6000001140b */
[----:B------:R-:W-:Y:S01]  /*3a350*/  STL [R1+0xf00], R13 ;  /* 0x000f000d01007387 */ /* 0x000fe20000100800 */
[----:B------:R-:W-:-:S03]  /*3a360*/  SHF.R.S32.HI R10, RZ, 0x1f, R10 ;  /* 0x0000001fff0a7819 */ /* 0x000fc6000001140a */
[----:B------:R-:W-:Y:S01]  /*3a370*/  STL [R1+0xf04], R12 ;  /* 0x000f040c01007387 */ /* 0x000fe20000100800 */
[----:B------:R-:W-:-:S03]  /*3a380*/  SHF.R.S32.HI R11, RZ, 0x1f, R8 ;  /* 0x0000001fff0b7819 */ /* 0x000fc60000011408 */
[----:B------:R-:W5:Y:S04]  /*3a390*/  LDL.LU R8, [R1+0xdc] ;  /* 0x0000dc0001087983 */ /* 0x000f680000300800 */
[----:B------:R0:W-:Y:S04]  /*3a3a0*/  STL [R1+0xf08], R10 ;  /* 0x000f080a01007387 */ /* 0x0001e80000100800 */
[----:B------:R1:W-:Y:S01]  /*3a3b0*/  STL [R1+0xf0c], R11 ;  /* 0x000f0c0b01007387 */ /* 0x0003e20000100800 */
[----:B0-----:R-:W-:-:S03]  /*3a3c0*/  SHF.R.S32.HI R10, RZ, 0x1f, R55 ;  /* 0x0000001fff0a7819 */ /* 0x001fc60000011437 */
[----:B------:R-:W5:Y:S01]  /*3a3d0*/  LDL.LU R55, [R1+0x1ec] ;  /* 0x0001ec0001377983 */ /* 0x000f620000300800 */
[----:B-1----:R-:W-:-:S03]  /*3a3e0*/  SHF.R.S32.HI R11, RZ, 0x1f, R9 ;  /* 0x0000001fff0b7819 */ /* 0x002fc60000011409 */
[----:B------:R0:W-:Y:S01]  /*3a3f0*/  STL [R1+0xf10], R10 ;  /* 0x000f100a01007387 */ /* 0x0001e20000100800 */
[----:B---3--:R-:W-:-:S03]  /*3a400*/  SHF.R.S32.HI R9, RZ, 0x1f, R6 ;  /* 0x0000001fff097819 */ /* 0x008fc60000011406 */
[----:B------:R-:W-:Y:S04]  /*3a410*/  STL [R1+0xf14], R11 ;  /* 0x000f140b01007387 */ /* 0x000fe80000100800 */
[----:B------:R-:W3:Y:S04]  /*3a420*/  LDL.LU R6, [R1+0xd8] ;  /* 0x0000d80001067983 */ /* 0x000ee80000300800 */
[----:B------:R-:W-:Y:S01]  /*3a430*/  STL [R1+0xf18], R9 ;  /* 0x000f180901007387 */ /* 0x000fe20000100800 */
[----:B0-----:R-:W-:-:S05]  /*3a440*/  SHF.R.S32.HI R10, RZ, 0x1f, R57 ;  /* 0x0000001fff0a7819 */ /* 0x001fca0000011439 */
[----:B------:R2:W-:Y:S02]  /*3a450*/  STL [R1+0xf1c], R10 ;  /* 0x000f1c0a01007387 */ /* 0x0005e40000100800 */
[----:B--2---:R-:W-:Y:S02]  /*3a460*/  SHF.R.S32.HI R10, RZ, 0x1f, R3 ;  /* 0x0000001fff0a7819 */ /* 0x004fe40000011403 */
[----:B----4-:R-:W-:Y:S02]  /*3a470*/  SHF.R.S32.HI R9, RZ, 0x1f, R2 ;  /* 0x0000001fff097819 */ /* 0x010fe40000011402 */
[----:B------:R-:W2:Y:S04]  /*3a480*/  LDL.LU R2, [R1+0x69c8] ;  /* 0x0069c80001027983 */ /* 0x000ea80000300800 */
[----:B------:R-:W4:Y:S04]  /*3a490*/  LDL.LU R57, [R1+0x1e8] ;  /* 0x0001e80001397983 */ /* 0x000f280000300800 */
[----:B------:R0:W-:Y:S04]  /*3a4a0*/  STL [R1+0xf20], R9 ;  /* 0x000f200901007387 */ /* 0x0001e80000100800 */
[----:B------:R-:W3:Y:S01]  /*3a4b0*/  LDL.LU R3, [R1+0x69c4] ;  /* 0x0069c40001037983 */ /* 0x000ee20000300800 */
[----:B------:R-:W-:-:S02]  /*3a4c0*/  SHF.R.S32.HI R11, RZ, 0x1f, R58 ;  /* 0x0000001fff0b7819 */ /* 0x000fc4000001143a */
[----:B0-----:R-:W-:Y:S01]  /*3a4d0*/  SHF.R.S32.HI R9, RZ, 0x1f, R56 ;  /* 0x0000001fff097819 */ /* 0x001fe20000011438 */
[----:B------:R0:W-:Y:S04]  /*3a4e0*/  STL [R1+0xf24], R10 ;  /* 0x000f240a01007387 */ /* 0x0001e80000100800 */
[----:B0-----:R-:W4:Y:S04]  /*3a4f0*/  LDL.LU R10, [R1+0xd4] ;  /* 0x0000d400010a7983 */ /* 0x001f280000300800 */
[----:B------:R0:W-:Y:S04]  /*3a500*/  STL [R1+0xf28], R9 ;  /* 0x000f280901007387 */ /* 0x0001e80000100800 */
[----:B------:R2:W-:Y:S04]  /*3a510*/  STL [R1+0xf2c], R11 ;  /* 0x000f2c0b01007387 */ /* 0x0005e80000100800 */
[----:B------:R-:W4:Y:S01]  /*3a520*/  LDL.LU R56, [R1+0x1e4] ;  /* 0x0001e40001387983 */ /* 0x000f220000300800 */
[----:B0-----:R-:W-:-:S05]  /*3a530*/  SHF.R.S32.HI R9, RZ, 0x1f, R59 ;  /* 0x0000001fff097819 */ /* 0x001fca000001143b */
[----:B------:R3:W-:Y:S01]  /*3a540*/  STL [R1+0xf30], R9 ;  /* 0x000f300901007387 */ /* 0x0007e20000100800 */
[CC--:B--2---:R-:W-:Y:S02]  /*3a550*/  IADD3 R11, P3, PT, R4.reuse, R2.reuse, RZ ;  /* 0x00000002040b7210 */ /* 0x0c4fe40007f7e0ff */
[----:B---3--:R-:W-:Y:S02]  /*3a560*/  IADD3 R9, P6, PT, R4, R3, RZ ;  /* 0x0000000304097210 */ /* 0x008fe40007fde0ff */
[----:B------:R-:W2:Y:S04]  /*3a570*/  LDL.LU R4, [R1+0x69c0] ;  /* 0x0069c00001047983 */ /* 0x000ea80000300800 */
[----:B------:R0:W-:Y:S04]  /*3a580*/  STL [R1+0x6388], R11 ;  /* 0x0063880b01007387 */ /* 0x0001e80000100800 */
[----:B------:R-:W3:Y:S01]  /*3a590*/  LDL.LU R58, [R1+0xd0] ;  /* 0x0000d000013a7983 */ /* 0x000ee20000300800 */
[----:B0-----:R-:W-:-:S03]  /*3a5a0*/  IADD3 R11, P2, PT, R5, R2, RZ ;  /* 0x00000002050b7210 */ /* 0x001fc60007f5e0ff */
[----:B------:R0:W-:Y:S04]  /*3a5b0*/  STL [R1+0x6380], R9 ;  /* 0x0063800901007387 */ /* 0x0001e80000100800 */
[----:B------:R-:W3:Y:S04]  /*3a5c0*/  LDL.LU R59, [R1+0x1e0] ;  /* 0x0001e000013b7983 */ /* 0x000ee80000300800 */
[----:B------:R1:W-:Y:S01]  /*3a5d0*/  STL [R1+0x6384], R11 ;  /* 0x0063840b01007387 */ /* 0x0003e20000100800 */
[----:B0-----:R-:W-:-:S03]  /*3a5e0*/  IADD3 R9, P1, PT, R5, R3, RZ ;  /* 0x0000000305097210 */ /* 0x001fc60007f3e0ff */
[----:B------:R-:W3:Y:S01]  /*3a5f0*/  LDL.LU R5, [R1+0x69bc] ;  /* 0x0069bc0001057983 */ /* 0x000ee20000300800 */
[C---:B-----5:R-:W-:Y:S02]  /*3a600*/  IADD3 R12, P0, PT, R60.reuse, R3, RZ ;  /* 0x000000033c0c7210 */ /* 0x060fe40007f1e0ff */
[-C--:B-1----:R-:W-:Y:S01]  /*3a610*/  IADD3 R11, P5, PT, R60, R2.reuse, RZ ;  /* 0x000000023c0b7210 */ /* 0x082fe20007fbe0ff */
[----:B------:R0:W-:Y:S01]  /*3a620*/  STL [R1+0x6378], R9 ;  /* 0x0063780901007387 */ /* 0x0001e20000100800 */
[----:B------:R-:W-:-:S03]  /*3a630*/  IADD3 R13, P4, PT, R61, R2, RZ ;  /* 0x000000023d0d7210 */ /* 0x000fc60007f9e0ff */
[----:B0-----:R-:W5:Y:S04]  /*3a640*/  LDL.LU R9, [R1+0xcc] ;  /* 0x0000cc0001097983 */ /* 0x001f680000300800 */
[----:B------:R2:W-:Y:S04]  /*3a650*/  STL [R1+0x637c], R11 ;  /* 0x00637c0b01007387 */ /* 0x0005e80000100800 */
[----:B------:R0:W-:Y:S04]  /*3a660*/  STL [R1+0x6370], R12 ;  /* 0x0063700c01007387 */ /* 0x0001e80000100800 */
[----:B------:R-:W4:Y:S01]  /*3a670*/  LDL.LU R60, [R1+0x1dc] ;  /* 0x0001dc00013c7983 */ /* 0x000f220000300800 */
[----:B--2---:R-:W-:Y:S01]  /*3a680*/  IMAD.X R11, R7, 0x1, R4, P3 ;  /* 0x00000001070b7824 */ /* 0x004fe200018e0604 */
[----:B0-----:R-:W-:-:S04]  /*3a690*/  IADD3 R12, P3, PT, R61, R3, RZ ;  /* 0x000000033d0c7210 */ /* 0x001fc80007f7e0ff */
[----:B------:R3:W-:Y:S04]  /*3a6a0*/  STL [R1+0x636c], R11 ;  /* 0x00636c0b01007387 */ /* 0x0007e80000100800 */
[----:B------:R-:W-:Y:S01]  /*3a6b0*/  STL [R1+0x6374], R13 ;  /* 0x0063740d01007387 */ /* 0x000fe20000100800 */
[----:B---3--:R-:W-:-:S03]  /*3a6c0*/  IMAD.X R11, R7, 0x1, R5, P6 ;  /* 0x00000001070b7824 */ /* 0x008fc600030e0605 */
[----:B------:R-:W2:Y:S04]  /*3a6d0*/  LDL.LU R7, [R1+0xc8] ;  /* 0x0000c80001077983 */ /* 0x000ea80000300800 */
[----:B------:R0:W-:Y:S04]  /*3a6e0*/  STL [R1+0x6368], R11 ;  /* 0x0063680b01007387 */ /* 0x0001e80000100800 */
[----:B------:R-:W-:Y:S04]  /*3a6f0*/  STL [R1+0x6360], R12 ;  /* 0x0063600c01007387 */ /* 0x000fe80000100800 */
[----:B------:R-:W3:Y:S01]  /*3a700*/  LDL.LU R61, [R1+0x1d8] ;  /* 0x0001d800013d7983 */ /* 0x000ee20000300800 */
[----:B0-----:R-:W-:Y:S01]  /*3a710*/  IMAD.X R11, R8, 0x1, R4, P2 ;  /* 0x00000001080b7824 */ /* 0x001fe200010e0604 */
[----:B------:R-:W-:-:S04]  /*3a720*/  IADD3 R13, P2, PT, R55, R2, RZ ;  /* 0x00000002370d7210 */ /* 0x000fc80007f5e0ff */
[----:B------:R0:W-:Y:S04]  /*3a730*/  STL [R1+0x635c], R11 ;  /* 0x00635c0b01007387 */ /* 0x0001e80000100800 */
[----:B------:R-:W-:Y:S01]  /*3a740*/  STL [R1+0x6364], R13 ;  /* 0x0063640d01007387 */ /* 0x000fe20000100800 */
[----:B0-----:R-:W-:Y:S01]  /*3a750*/  IMAD.X R11, R8, 0x1, R5, P1 ;  /* 0x00000001080b7824 */ /* 0x001fe200008e0605 */
[----:B------:R-:W-:Y:S02]  /*3a760*/  IADD3 R12, P1, PT, R55, R3, RZ ;  /* 0x00000003370c7210 */ /* 0x000fe40007f3e0ff */
[----:B------:R-:W3:Y:S04]  /*3a770*/  LDL.LU R8, [R1+0xc4] ;  /* 0x0000c40001087983 */ /* 0x000ee80000300800 */
[----:B------:R0:W-:Y:S04]  /*3a780*/  STL [R1+0x6358], R11 ;  /* 0x0063580b01007387 */ /* 0x0001e80000100800 */
[----:B------:R-:W-:Y:S04]  /*3a790*/  STL [R1+0x6350], R12 ;  /* 0x0063500c01007387 */ /* 0x000fe80000100800 */
[----:B------:R-:W3:Y:S01]  /*3a7a0*/  LDL.LU R55, [R1+0x1d4] ;  /* 0x0001d40001377983 */ /* 0x000ee20000300800 */
[----:B0-----:R-:W-:Y:S01]  /*3a7b0*/  IMAD.X R11, R6, 0x1, R4, P5 ;  /* 0x00000001060b7824 */ /* 0x001fe200028e0604 */
[----:B----4-:R-:W-:-:S04]  /*3a7c0*/  IADD3 R13, P5, PT, R57, R2, RZ ;  /* 0x00000002390d7210 */ /* 0x010fc80007fbe0ff */
[----:B------:R0:W-:Y:S04]  /*3a7d0*/  STL [R1+0x634c], R11 ;  /* 0x00634c0b01007387 */ /* 0x0001e80000100800 */
[----:B------:R-:W-:Y:S01]  /*3a7e0*/  STL [R1+0x6354], R13 ;  /* 0x0063540d01007387 */ /* 0x000fe20000100800 */
[----:B0-----:R-:W-:Y:S01]  /*3a7f0*/  IMAD.X R11, R6, 0x1, R5, P0 ;  /* 0x00000001060b7824 */ /* 0x001fe200000e0605 */
[----:B------:R-:W-:Y:S02]  /*3a800*/  IADD3 R12, P0, PT, R57, R3, RZ ;  /* 0x00000003390c7210 */ /* 0x000fe40007f1e0ff */
[----:B------:R-:W4:Y:S04]  /*3a810*/  LDL.LU R6, [R1+0xc0] ;  /* 0x0000c00001067983 */ /* 0x000f280000300800 */
[----:B------:R0:W-:Y:S04]  /*3a820*/  STL [R1+0x6348], R11 ;  /* 0x0063480b01007387 */ /* 0x0001e80000100800 */
[----:B------:R-:W-:Y:S04]  /*3a830*/  STL [R1+0x6340], R12 ;  /* 0x0063400c01007387 */ /* 0x000fe80000100800 */
[----:B------:R-:W4:Y:S01]  /*3a840*/  LDL.LU R57, [R1+0x1d0] ;  /* 0x0001d00001397983 */ /* 0x000f220000300800 */
[----:B0-----:R-:W-:Y:S01]  /*3a850*/  IMAD.X R11, R10, 0x1, R4, P4 ;  /* 0x000000010a0b7824 */ /* 0x001fe200020e0604 */
[----:B------:R-:W-:-:S04]  /*3a860*/  IADD3 R13, P4, PT, R56, R2, RZ ;  /* 0x00000002380d7210 */ /* 0x000fc80007f9e0ff */
        /* <DEDUP_REMOVED lines=18> */
[----:B-----5:R-:W-:Y:S01]  /*3a990*/  IMAD.X R11, R9, 0x1, R4, P5 ;  /* 0x00000001090b7824 */ /* 0x020fe200028e0604 */
[----:B------:R-:W-:-:S04]  /*3a9a0*/  IADD3 R13, P5, PT, R60, R2, RZ ;  /* 0x000000023c0d7210 */ /* 0x000fc80007fbe0ff */
[----:B------:R0:W-:Y:S04]  /*3a9b0*/  STL [R1+0x631c], R11 ;  /* 0x00631c0b01007387 */ /* 0x0001e80000100800 */
[----:B------:R-:W-:Y:S01]  /*3a9c0*/  STL [R1+0x6324], R13 ;  /* 0x0063240d01007387 */ /* 0x000fe20000100800 */
[----:B0-----:R-:W-:Y:S01]  /*3a9d0*/  IMAD.X R11, R9, 0x1, R5, P0 ;  /* 0x00000001090b7824 */ /* 0x001fe200000e0605 */
[----:B------:R-:W-:Y:S02]  /*3a9e0*/  IADD3 R12, P0, PT, R60, R3, RZ ;  /* 0x000000033c0c7210 */ /* 0x000fe40007f1e0ff */
[----:B------:R-:W5:Y:S04]  /*3a9f0*/  LDL.LU R9, [R1+0xb4] ;  /* 0x0000b40001097983 */ /* 0x000f680000300800 */
[----:B------:R2:W-:Y:S04]  /*3aa00*/  STL [R1+0x6318], R11 ;  /* 0x0063180b01007387 */ /* 0x0005e80000100800 */
[----:B------:R-:W-:Y:S04]  /*3aa10*/  STL [R1+0x6310], R12 ;  /* 0x0063100c01007387 */ /* 0x000fe80000100800 */
[----:B------:R-:W5:Y:S01]  /*3aa20*/  LDL.LU R60, [R1+0x1c4] ;  /* 0x0001c400013c7983 */ /* 0x000f620000300800 */
[----:B--2---:R-:W-:-:S05]  /*3aa30*/  IMAD.X R11, R7, 0x1, R4, P4 ;  /* 0x00000001070b7824 */ /* 0x004fca00020e0604 */
[----:B------:R0:W-:Y:S01]  /*3aa40*/  STL [R1+0x630c], R11 ;  /* 0x00630c0b01007387 */ /* 0x0001e20000100800 */
[----:B---3--:R-:W-:Y:S01]  /*3aa50*/  IADD3 R13, P4, PT, R61, R2, RZ ;  /* 0x000000023d0d7210 */ /* 0x008fe20007f9e0ff */
[----:B0-----:R-:W-:Y:S01]  /*3aa60*/  IMAD.X R11, R7, 0x1, R5, P3 ;  /* 0x00000001070b7824 */ /* 0x001fe200018e0605 */
[----:B------:R-:W-:-:S03]  /*3aa70*/  IADD3 R12, P3, PT, R61, R3, RZ ;  /* 0x000000033d0c7210 */ /* 0x000fc60007f7e0ff */
[----:B------:R-:W-:Y:S04]  /*3aa80*/  STL [R1+0x6314], R13 ;  /* 0x0063140d01007387 */ /* 0x000fe80000100800 */
[----:B------:R-:W2:Y:S04]  /*3aa90*/  LDL.LU R7, [R1+0xb0] ;  /* 0x0000b00001077983 */ /* 0x000ea80000300800 */
[----:B------:R0:W-:Y:S04]  /*3aaa0*/  STL [R1+0x6308], R11 ;  /* 0x0063080b01007387 */ /* 0x0001e80000100800 */
[----:B------:R-:W-:Y:S04]  /*3aab0*/  STL [R1+0x6300], R12 ;  /* 0x0063000c01007387 */ /* 0x000fe80000100800 */
[----:B------:R-:W3:Y:S01]  /*3aac0*/  LDL.LU R61, [R1+0x1c0] ;  /* 0x0001c000013d7983 */ /* 0x000ee20000300800 */
[----:B0-----:R-:W-:-:S05]  /*3aad0*/  IMAD.X R11, R8, 0x1, R4, P2 ;  /* 0x00000001080b7824 */ /* 0x001fca00010e0604 */
[----:B------:R0:W-:Y:S01]  /*3aae0*/  STL [R1+0x62fc], R11 ;  /* 0x0062fc0b01007387 */ /* 0x0001e20000100800 */
[C---:B------:R-:W-:Y:S01]  /*3aaf0*/  IADD3 R13, P2, PT, R55.reuse, R2, RZ ;  /* 0x00000002370d7210 */ /* 0x040fe20007f5e0ff */
[----:B0-----:R-:W-:Y:S01]  /*3ab00*/  IMAD.X R11, R8, 0x1, R5, P1 ;  /* 0x00000001080b7824 */ /* 0x001fe200008e0605 */
[----:B------:R-:W-:-:S03]  /*3ab10*/  IADD3 R12, P1, PT, R55, R3, RZ ;  /* 0x00000003370c7210 */ /* 0x000fc60007f3e0ff */
[----:B------:R-:W-:Y:S04]  /*3ab20*/  STL [R1+0x6304], R13 ;  /* 0x0063040d01007387 */ /* 0x000fe80000100800 */
[----:B------:R-:W3:Y:S04]  /*3ab30*/  LDL.LU R8, [R1+0xac] ;  /* 0x0000ac0001087983 */ /* 0x000ee80000300800 */
[----:B------:R4:W-:Y:S04]  /*3ab40*/  STL [R1+0x62f8], R11 ;  /* 0x0062f80b01007387 */ /* 0x0009e80000100800 */
[----:B------:R-:W-:Y:S04]  /*3ab50*/  STL [R1+0x62f0], R12 ;  /* 0x0062f00c01007387 */ /* 0x000fe80000100800 */
[----:B------:R-:W3:Y:S01]  /*3ab60*/  LDL.LU R55, [R1+0x1bc] ;  /* 0x0001bc0001377983 */ /* 0x000ee20000300800 */
[----:B----4-:R-:W-:Y:S01]  /*3ab70*/  IMAD.X R11, R6, 0x1, R4, P5 ;  /* 0x00000001060b7824 */ /* 0x010fe200028e0604 */
        /* <DEDUP_REMOVED lines=59> */
[----:B----4-:R-:W-:-:S05]  /*3af30*/  IMAD.X R11, R6, 0x1, R4, P5 ;  /* 0x00000001060b7824 */ /* 0x010fca00028e0604 */
[----:B------:R0:W-:Y:S01]  /*3af40*/  STL [R1+0x628c], R11 ;  /* 0x00628c0b01007387 */ /* 0x0001e20000100800 */
[C---:B------:R-:W-:Y:S01]  /*3af50*/  IADD3 R13, P5, PT, R57.reuse, R2, RZ ;  /* 0x00000002390d7210 */ /* 0x040fe20007fbe0ff */
[----:B0-----:R-:W-:Y:S01]  /*3af60*/  IMAD.X R11, R6, 0x1, R5, P0 ;  /* 0x00000001060b7824 */ /* 0x001fe200000e0605 */
[----:B------:R-:W-:-:S03]  /*3af70*/  IADD3 R12, P0, PT, R57, R3, RZ ;  /* 0x00000003390c7210 */ /* 0x000fc60007f1e0ff */
[----:B------:R-:W-:Y:S04]  /*3af80*/  STL [R1+0x6294], R13 ;  /* 0x0062940d01007387 */ /* 0x000fe80000100800 */
        /* <DEDUP_REMOVED lines=22> */
[----:B------:R0:W-:Y:S04]  /*3b0f0*/  STL [R1+0x6260], R12 ;  /* 0x0062600c01007387 */ /* 0x0001e80000100800 */
[----:B------:R-:W4:Y:S01]  /*3b100*/  LDL.LU R59, [R1+0x198] ;  /* 0x00019800013b7983 */ /* 0x000f220000300800 */
[----:B-----5:R-:W-:Y:S01]  /*3b110*/  IMAD.X R11, R9, 0x1, R4, P5 ;  /* 0x00000001090b7824 */ /* 0x020fe200028e0604 */
[----:B0-----:R-:W-:-:S04]  /*3b120*/  IADD3 R12, P5, PT, R60, R2, RZ ;  /* 0x000000023c0c7210 */ /* 0x001fc80007fbe0ff */
[----:B------:R0:W-:Y:S02]  /*3b130*/  STL [R1+0x625c], R11 ;  /* 0x00625c0b01007387 */ /* 0x0001e40000100800 */
[----:B0-----:R-:W-:Y:S02]  /*3b140*/  IMAD.X R11, R9, 0x1, R5, P0 ;  /* 0x00000001090b7824 */ /* 0x001fe400000e0605 */
[----:B------:R-:W5:Y:S04]  /*3b150*/  LDL.LU R9, [R1+0x84] ;  /* 0x0000840001097983 */ /* 0x000f680000300800 */
[----:B------:R0:W-:Y:S04]  /*3b160*/  STL [R1+0x6264], R12 ;  /* 0x0062640c01007387 */ /* 0x0001e80000100800 */
[----:B------:R2:W-:Y:S01]  /*3b170*/  STL [R1+0x6258], R11 ;  /* 0x0062580b01007387 */ /* 0x0005e20000100800 */
[----:B0-----:R-:W-:-:S03]  /*3b180*/  IADD3 R12, P0, PT, R60, R3, RZ ;  /* 0x000000033c0c7210 */ /* 0x001fc60007f1e0ff */
[----:B------:R-:W5:Y:S04]  /*3b190*/  LDL.LU R60, [R1+0x194] ;  /* 0x00019400013c7983 */ /* 0x000f680000300800 */
[----:B------:R-:W-:Y:S01]  /*3b1a0*/  STL [R1+0x6250], R12 ;  /* 0x0062500c01007387 */ /* 0x000fe20000100800 */
        /* <DEDUP_REMOVED lines=28> */
[----:B------:R1:W-:Y:S04]  /*3b370*/  STL [R1+0x6220], R12 ;  /* 0x0062200c01007387 */ /* 0x0003e80000100800 */
[----:B------:R-:W4:Y:S01]  /*3b380*/  LDL.LU R57, [R1+0x188] ;  /* 0x0001880001397983 */ /* 0x000f220000300800 */
[----:B0-----:R-:W-:Y:S01]  /*3b390*/  IMAD.X R11, R10, 0x1, R4, P4 ;  /* 0x000000010a0b7824 */ /* 0x001fe200020e0604 */
[----:B------:R-:W-:-:S04]  /*3b3a0*/  IADD3 R13, P4, PT, R56, R2, RZ ;  /* 0x00000002380d7210 */ /* 0x000fc80007f9e0ff */
[----:B------:R0:W-:Y:S01]  /*3b3b0*/  STL [R1+0x621c], R11 ;  /* 0x00621c0b01007387 */ /* 0x0001e20000100800 */
[----:B-1----:R-:W-:-:S03]  /*3b3c0*/  IMAD.X R12, R10, 0x1, R5, P3 ;  /* 0x000000010a0c7824 */ /* 0x002fc600018e0605 */
[----:B------:R-:W-:Y:S04]  /*3b3d0*/  STL [R1+0x6224], R13 ;  /* 0x0062240d01007387 */ /* 0x000fe80000100800 */
[----:B------:R-:W4:Y:S01]  /*3b3e0*/  LDL.LU R10, [R1+0x74] ;  /* 0x00007400010a7983 */ /* 0x000f220000300800 */
[----:B0-----:R-:W-:-:S03]  /*3b3f0*/  IADD3 R11, P3, PT, R56, R3, RZ ;  /* 0x00000003380b7210 */ /* 0x001fc60007f7e0ff */
[----:B------:R0:W-:Y:S04]  /*3b400*/  STL [R1+0x6218], R12 ;  /* 0x0062180c01007387 */ /* 0x0001e80000100800 */
[----:B------:R1:W-:Y:S04]  /*3b410*/  STL [R1+0x6210], R11 ;  /* 0x0062100b01007387 */ /* 0x0003e80000100800 */
[----:B------:R-:W4:Y:S01]  /*3b420*/  LDL.LU R56, [R1+0x184] ;  /* 0x0001840001387983 */ /* 0x000f220000300800 */
[C---:B0-----:R-:W-:Y:S02]  /*3b430*/  IMAD.X R12, R58.reuse, 0x1, R4, P2 ;  /* 0x000000013a0c7824 */ /* 0x041fe400010e0604 */
[----:B------:R-:W-:Y:S01]  /*3b440*/  IMAD.X R13, R58, 0x1, R5, P1 ;  /* 0x000000013a0d7824 */ /* 0x000fe200008e0605 */
[----:B-1----:R-:W-:-:S02]  /*3b450*/  IADD3 R11, P2, PT, R59, R2, RZ ;  /* 0x000000023b0b7210 */ /* 0x002fc40007f5e0ff */
[----:B------:R0:W-:Y:S04]  /*3b460*/  STL [R1+0x620c], R12 ;  /* 0x00620c0c01007387 */ /* 0x0001e80000100800 */
[----:B------:R5:W-:Y:S04]  /*3b470*/  STL [R1+0x6214], R11 ;  /* 0x0062140b01007387 */ /* 0x000be80000100800 */
[----:B------:R1:W-:Y:S01]  /*3b480*/  STL [R1+0x6208], R13 ;  /* 0x0062080d01007387 */ /* 0x0003e20000100800 */
[----:B0-----:R-:W-:-:S03]  /*3b490*/  IADD3 R12, P1, PT, R59, R3, RZ ;  /* 0x000000033b0c7210 */ /* 0x001fc60007f3e0ff */
[----:B------:R-:W4:Y:S04]  /*3b4a0*/  LDL.LU R58, [R1+0x70] ;  /* 0x00007000013a7983 */ /* 0x000f280000300800 */
[----:B------:R-:W-:Y:S04]  /*3b4b0*/  STL [R1+0x6200], R12 ;  /* 0x0062000c01007387 */ /* 0x000fe80000100800 */
[----:B------:R-:W4:Y:S01]  /*3b4c0*/  LDL.LU R59, [R1+0x180] ;  /* 0x00018000013b7983 */ /* 0x000f220000300800 */
[----:B-----5:R-:W-:-:S05]  /*3b4d0*/  IMAD.X R11, R9, 0x1, R4, P5 ;  /* 0x00000001090b7824 */ /* 0x020fca00028e0604 */
[----:B------:R0:W-:Y:S01]  /*3b4e0*/  STL [R1+0x61fc], R11 ;  /* 0x0061fc0b01007387 */ /* 0x0001e20000100800 */
[C---:B-1----:R-:W-:Y:S01]  /*3b4f0*/  IADD3 R13, P5, PT, R60.reuse, R2, RZ ;  /* 0x000000023c0d7210 */ /* 0x042fe20007fbe0ff */
[----:B0-----:R-:W-:Y:S01]  /*3b500*/  IMAD.X R11, R9, 0x1, R5, P0 ;  /* 0x00000001090b7824 */ /* 0x001fe200000e0605 */
[----:B------:R-:W-:-:S03]  /*3b510*/  IADD3 R12, P0, PT, R60, R3, RZ ;  /* 0x000000033c0c7210 */ /* 0x000fc60007f1e0ff */
[----:B------:R-:W-:Y:S04]  /*3b520*/  STL [R1+0x6204], R13 ;  /* 0x0062040d01007387 */ /* 0x000fe80000100800 */
        /* <DEDUP_REMOVED lines=12> */
[----:B------:R1:W-:Y:S04]  /*3b5f0*/  STL [R1+0x61e0], R12 ;  /* 0x0061e00c01007387 */ /* 0x0003e80000100800 */
[----:B------:R-:W3:Y:S01]  /*3b600*/  LDL.LU R61, [R1+0x178] ;  /* 0x00017800013d7983 */ /* 0x000ee20000300800 */
[----:B0-----:R-:W-:-:S02]  /*3b610*/  IMAD.X R11, R8, 0x1, R4, P2 ;  /* 0x00000001080b7824 */ /* 0x001fc400010e0604 */
[----:B-1----:R-:W-:-:S03]  /*3b620*/  IMAD.X R12, R8, 0x1, R5, P1 ;  /* 0x00000001080c7824 */ /* 0x002fc600008e0605 */
[----:B------:R0:W-:Y:S01]  /*3b630*/  STL [R1+0x61dc], R11 ;  /* 0x0061dc0b01007387 */ /* 0x0001e20000100800 */
[C---:B------:R-:W-:Y:S02]  /*3b640*/  IADD3 R13, P2, PT, R55.reuse, R2, RZ ;  /* 0x00000002370d7210 */ /* 0x040fe40007f5e0ff */
[----:B0-----:R-:W-:-:S03]  /*3b650*/  IADD3 R11, P1, PT, R55, R3, RZ ;  /* 0x00000003370b7210 */ /* 0x001fc60007f3e0ff */
[----:B------:R-:W-:Y:S04]  /*3b660*/  STL [R1+0x61e4], R13 ;  /* 0x0061e40d01007387 */ /* 0x000fe80000100800 */
[----:B------:R-:W3:Y:S04]  /*3b670*/  LDL.LU R8, [R1+0x64] ;  /* 0x0000640001087983 */ /* 0x000ee80000300800 */
[----:B------:R4:W-:Y:S04]  /*3b680*/  STL [R1+0x61d8], R12 ;  /* 0x0061d80c01007387 */ /* 0x0009e80000100800 */
[----:B------:R0:W-:Y:S04]  /*3b690*/  STL [R1+0x61d0], R11 ;  /* 0x0061d00b01007387 */ /* 0x0001e80000100800 */
[----:B------:R-:W3:Y:S01]  /*3b6a0*/  LDL.LU R55, [R1+0x174] ;  /* 0x0001740001377983 */ /* 0x000ee20000300800 */
[----:B----4-:R-:W-:-:S05]  /*3b6b0*/  IMAD.X R12, R6, 0x1, R4, P5 ;  /* 0x00000001060c7824 */ /* 0x010fca00028e0604 */
[----:B------:R1:W-:Y:S01]  /*3b6c0*/  STL [R1+0x61cc], R12 ;  /* 0x0061cc0c01007387 */ /* 0x0003e20000100800 */
[C---:B0-----:R-:W-:Y:S01]  /*3b6d0*/  IADD3 R11, P5, PT, R57.reuse, R2, RZ ;  /* 0x00000002390b7210 */ /* 0x041fe20007fbe0ff */
[----:B-1----:R-:W-:Y:S02]  /*3b6e0*/  IMAD.X R12, R6, 0x1, R5, P0 ;  /* 0x00000001060c7824 */ /* 0x002fe400000e0605 */
[----:B------:R-:W4:Y:S04]  /*3b6f0*/  LDL.LU R6, [R1+0x60] ;  /* 0x0000600001067983 */ /* 0x000f280000300800 */
[----:B------:R0:W-:Y:S04]  /*3b700*/  STL [R1+0x61d4], R11 ;  /* 0x0061d40b01007387 */ /* 0x0001e80000100800 */
[----:B------:R1:W-:Y:S01]  /*3b710*/  STL [R1+0x61c8], R12 ;  /* 0x0061c80c01007387 */ /* 0x0003e20000100800 */
[----:B0-----:R-:W-:-:S03]  /*3b720*/  IADD3 R11, P0, PT, R57, R3, RZ ;  /* 0x00000003390b7210 */ /* 0x001fc60007f1e0ff */
[----:B------:R-:W4:Y:S01]  /*3b730*/  LDL.LU R57, [R1+0x170] ;  /* 0x0001700001397983 */ /* 0x000f220000300800 */
[----:B-1----:R-:W-:-:S03]  /*3b740*/  IMAD.X R12, R10, 0x1, R4, P4 ;  /* 0x000000010a0c7824 */ /* 0x002fc600020e0604 */
[----:B------:R0:W-:Y:S04]  /*3b750*/  STL [R1+0x61c0], R11 ;  /* 0x0061c00b01007387 */ /* 0x0001e80000100800 */
[----:B------:R1:W-:Y:S01]  /*3b760*/  STL [R1+0x61bc], R12 ;  /* 0x0061bc0c01007387 */ /* 0x0003e20000100800 */
[----:B0-----:R-:W-:Y:S01]  /*3b770*/  IADD3 R11, P4, PT, R56, R2, RZ ;  /* 0x00000002380b7210 */ /* 0x001fe20007f9e0ff */
[----:B-1----:R-:W-:Y:S02]  /*3b780*/  IMAD.X R12, R10, 0x1, R5, P3 ;  /* 0x000000010a0c7824 */ /* 0x002fe400018e0605 */
[----:B------:R-:W4:Y:S04]  /*3b790*/  LDL.LU R10, [R1+0x5c] ;  /* 0x00005c00010a7983 */ /* 0x000f280000300800 */
[----:B------:R0:W-:Y:S04]  /*3b7a0*/  STL [R1+0x61c4], R11 ;  /* 0x0061c40b01007387 */ /* 0x0001e80000100800 */
[----:B------:R1:W-:Y:S01]  /*3b7b0*/  STL [R1+0x61b8], R12 ;  /* 0x0061b80c01007387 */ /* 0x0003e20000100800 */
[----:B0-----:R-:W-:-:S03]  /*3b7c0*/  IADD3 R11, P3, PT, R56, R3, RZ ;  /* 0x00000003380b7210 */ /* 0x001fc60007f7e0ff */
[----:B------:R-:W4:Y:S01]  /*3b7d0*/  LDL.LU R56, [R1+0x16c] ;  /* 0x00016c0001387983 */ /* 0x000f220000300800 */
[----:B------:R-:W-:-:S03]  /*3b7e0*/  IMAD.X R13, R58, 0x1, R4, P2 ;  /* 0x000000013a0d7824 */ /* 0x000fc600010e0604 */
[----:B------:R0:W-:Y:S01]  /*3b7f0*/  STL [R1+0x61b0], R11 ;  /* 0x0061b00b01007387 */ /* 0x0001e20000100800 */
[----:B-1----:R-:W-:-:S03]  /*3b800*/  IADD3 R12, P2, PT, R59, R2, RZ ;  /* 0x000000023b0c7210 */ /* 0x002fc60007f5e0ff */
[----:B------:R-:W-:Y:S01]  /*3b810*/  STL [R1+0x61ac], R13 ;  /* 0x0061ac0d01007387 */ /* 0x000fe20000100800 */
[----:B0-----:R-:W-:-:S03]  /*3b820*/  IMAD.X R11, R58, 0x1, R5, P1 ;  /* 0x000000013a0b7824 */ /* 0x001fc600008e0605 */
[----:B------:R-:W4:Y:S04]  /*3b830*/  LDL.LU R58, [R1+0x58] ;  /* 0x00005800013a7983 */ /* 0x000f280000300800 */
[----:B------:R0:W-:Y:S04]  /*3b840*/  STL [R1+0x61b4], R12 ;  /* 0x0061b40c01007387 */ /* 0x0001e80000100800 */
[----:B------:R5:W-:Y:S01]  /*3b850*/  STL [R1+0x61a8], R11 ;  /* 0x0061a80b01007387 */ /* 0x000be20000100800 */
[----:B0-----:R-:W-:-:S03]  /*3b860*/  IADD3 R12, P1, PT, R59, R3, RZ ;  /* 0x000000033b0c7210 */ /* 0x001fc60007f3e0ff */
[----:B------:R-:W4:Y:S01]  /*3b870*/  LDL.LU R59, [R1+0x168] ;  /* 0x00016800013b7983 */ /* 0x000f220000300800 */
[----:B-----5:R-:W-:-:S03]  /*3b880*/  IMAD.X R11, R9, 0x1, R4, P5 ;  /* 0x00000001090b7824 */ /* 0x020fc600028e0604 */
[----:B------:R0:W-:Y:S04]  /*3b890*/  STL [R1+0x61a0], R12 ;  /* 0x0061a00c01007387 */ /* 0x0001e80000100800 */
[----:B------:R1:W-:Y:S01]  /*3b8a0*/  STL [R1+0x619c], R11 ;  /* 0x00619c0b01007387 */ /* 0x0003e20000100800 */
[C---:B0-----:R-:W-:Y:S01]  /*3b8b0*/  IADD3 R12, P5, PT, R60.reuse, R2, RZ ;  /* 0x000000023c0c7210 */ /* 0x041fe20007fbe0ff */
[----:B-1----:R-:W-:Y:S02]  /*3b8c0*/  IMAD.X R11, R9, 0x1, R5, P0 ;  /* 0x00000001090b7824 */ /* 0x002fe400000e0605 */
[----:B------:R-:W5:Y:S04]  /*3b8d0*/  LDL.LU R9, [R1+0x54] ;  /* 0x0000540001097983 */ /* 0x000f680000300800 */
[----:B------:R0:W-:Y:S04]  /*3b8e0*/  STL [R1+0x61a4], R12 ;  /* 0x0061a40c01007387 */ /* 0x0001e80000100800 */
[----:B------:R2:W-:Y:S01]  /*3b8f0*/  STL [R1+0x6198], R11 ;  /* 0x0061980b01007387 */ /* 0x0005e20000100800 */
[----:B0-----:R-:W-:-:S03]  /*3b900*/  IADD3 R12, P0, PT, R60, R3, RZ ;  /* 0x000000033c0c7210 */ /* 0x001fc60007f1e0ff */
[----:B------:R-:W5:Y:S04]  /*3b910*/  LDL.LU R60, [R1+0x164] ;  /* 0x00016400013c7983 */ /* 0x000f680000300800 */
[----:B------:R3:W-:Y:S01]  /*3b920*/  STL [R1+0x6190], R12 ;  /* 0x0061900c01007387 */ /* 0x0007e20000100800 */
[----:B--2---:R-:W-:-:S05]  /*3b930*/  IMAD.X R11, R7, 0x1, R4, P4 ;  /* 0x00000001070b7824 */ /* 0x004fca00020e0604 */
[----:B------:R0:W-:Y:S01]  /*3b940*/  STL [R1+0x618c], R11 ;  /* 0x00618c0b01007387 */ /* 0x0001e20000100800 */
[----:B---3--:R-:W-:Y:S01]  /*3b950*/  IADD3 R12, P4, PT, R61, R2, RZ ;  /* 0x000000023d0c7210 */ /* 0x008fe20007f9e0ff */
[----:B0-----:R-:W-:Y:S01]  /*3b960*/  IMAD.X R11, R7, 0x1, R5, P3 ;  /* 0x00000001070b7824 */ /* 0x001fe200018e0605 */
[----:B------:R-:W-:-:S03]  /*3b970*/  IADD3 R7, P3, PT, R61, R3, RZ ;  /* 0x000000033d077210 */ /* 0x000fc60007f7e0ff */
[----:B------:R-:W-:Y:S04]  /*3b980*/  STL [R1+0x6194], R12 ;  /* 0x0061940c01007387 */ /* 0x000fe80000100800 */
[----:B------:R-:W2:Y:S04]  /*3b990*/  LDL.LU R61, [R1+0x50] ;  /* 0x00005000013d7983 */ /* 0x000ea80000300800 */
[----:B------:R-:W-:Y:S04]  /*3b9a0*/  STL [R1+0x6188], R11 ;  /* 0x0061880b01007387 */ /* 0x000fe80000100800 */
[----:B------:R0:W-:Y:S04]  /*3b9b0*/  STL [R1+0x6180], R7 ;  /* 0x0061800701007387 */ /* 0x0001e80000100800 */
[----:B0-----:R-:W3:Y:S01]  /*3b9c0*/  LDL.LU R7, [R1+0x160] ;  /* 0x0001600001077983 */ /* 0x001ee20000300800 */
[----:B------:R-:W-:-:S02]  /*3b9d0*/  IMAD.X R12, R8, 0x1, R4, P2 ;  /* 0x00000001080c7824 */ /* 0x000fc400010e0604 */
[----:B------:R-:W-:-:S03]  /*3b9e0*/  IMAD.X R8, R8, 0x1, R5, P1 ;  /* 0x0000000108087824 */ /* 0x000fc600008e0605 */
[----:B------:R0:W-:Y:S01]  /*3b9f0*/  STL [R1+0x617c], R12 ;  /* 0x00617c0c01007387 */ /* 0x0001e20000100800 */
[----:B------:R-:W-:-:S05]  /*3ba00*/  IADD3 R11, P2, PT, R55, R2, RZ ;  /* 0x00000002370b7210 */ /* 0x000fca0007f5e0ff */
[----:B------:R-:W-:Y:S01]  /*3ba10*/  STL [R1+0x6184], R11 ;  /* 0x0061840b01007387 */ /* 0x000fe20000100800 */
[----:B0-----:R-:W-:-:S03]  /*3ba20*/  IADD3 R12, P1, PT, R55, R3, RZ ;  /* 0x00000003370c7210 */ /* 0x001fc60007f3e0ff */
[----:B------:R0:W-:Y:S04]  /*3ba30*/  STL [R1+0x6178], R8 ;  /* 0x0061780801007387 */ /* 0x0001e80000100800 */
[----:B0-----:R-:W3:Y:S04]  /*3ba40*/  LDL.LU R8, [R1+0x4c] ;  /* 0x00004c0001087983 */ /* 0x001ee80000300800 */
[----:B------:R0:W-:Y:S04]  /*3ba50*/  STL [R1+0x6170], R12 ;  /* 0x0061700c01007387 */ /* 0x0001e80000100800 */
[----:B------:R-:W3:Y:S01]  /*3ba60*/  LDL.LU R55, [R1+0x14c] ;  /* 0x00014c0001377983 */ /* 0x000ee20000300800 */
[----:B----4-:R-:W-:-:S02]  /*3ba70*/  IMAD.X R11, R6, 0x1, R4, P5 ;  /* 0x00000001060b7824 */ /* 0x010fc400028e0604 */
[----:B------:R-:W-:Y:S01]  /*3ba80*/  IMAD.X R6, R6, 0x1, R5, P0 ;  /* 0x0000000106067824 */ /* 0x000fe200000e0605 */
[C---:B0-----:R-:W-:Y:S02]  /*3ba90*/  IADD3 R12, P5, PT, R57.reuse, R2, RZ ;  /* 0x00000002390c7210 */ /* 0x041fe40007fbe0ff */
[----:B------:R-:W-:Y:S04]  /*3baa0*/  STL [R1+0x616c], R11 ;  /* 0x00616c0b01007387 */ /* 0x000fe80000100800 */
[----:B------:R-:W-:Y:S04]  /*3bab0*/  STL [R1+0x6174], R12 ;  /* 0x0061740c01007387 */ /* 0x000fe80000100800 */
[----:B------:R0:W-:Y:S04]  /*3bac0*/  STL [R1+0x6168], R6 ;  /* 0x0061680601007387 */ /* 0x0001e80000100800 */
[----:B0-----:R-:W4:Y:S01]  /*3bad0*/  LDL.LU R6, [R1+0x48] ;  /* 0x0000480001067983 */ /* 0x001f220000300800 */
[----:B------:R-:W-:Y:S01]  /*3bae0*/  IADD3 R11, P0, PT, R57, R3, RZ ;  /* 0x00000003390b7210 */ /* 0x000fe20007f1e0ff */
[----:B------:R-:W-:-:S04]  /*3baf0*/  IMAD.X R12, R10, 0x1, R4, P4 ;  /* 0x000000010a0c7824 */ /* 0x000fc800020e0604 */
[----:B------:R0:W-:Y:S04]  /*3bb00*/  STL [R1+0x6160], R11 ;  /* 0x0061600b01007387 */ /* 0x0001e80000100800 */
[----:B------:R1:W-:Y:S04]  /*3bb10*/  STL [R1+0x615c], R12 ;  /* 0x00615c0c01007387 */ /* 0x0003e80000100800 */
[----:B------:R-:W4:Y:S01]  /*3bb20*/  LDL.LU R57, [R1+0x144] ;  /* 0x0001440001397983 */ /* 0x000f220000300800 */
[----:B0-----:R-:W-:Y:S01]  /*3bb30*/  IADD3 R11, P4, PT, R56, R2, RZ ;  /* 0x00000002380b7210 */ /* 0x001fe20007f9e0ff */
[----:B-1----:R-:W-:-:S04]  /*3bb40*/  IMAD.X R12, R10, 0x1, R5, P3 ;  /* 0x000000010a0c7824 */ /* 0x002fc800018e0605 */
[----:B------:R0:W-:Y:S04]  /*3bb50*/  STL [R1+0x6164], R11 ;  /* 0x0061640b01007387 */ /* 0x0001e80000100800 */
[----:B------:R-:W-:Y:S01]  /*3bb60*/  STL [R1+0x6158], R12 ;  /* 0x0061580c01007387 */ /* 0x000fe20000100800 */
[----:B0-----:R-:W-:-:S03]  /*3bb70*/  IADD3 R11, P3, PT, R56, R3, RZ ;  /* 0x00000003380b7210 */ /* 0x001fc60007f7e0ff */
[----:B------:R-:W4:Y:S04]  /*3bb80*/  LDL.LU R56, [R1+0x44] ;  /* 0x0000440001387983 */ /* 0x000f280000300800 */
[----:B------:R0:W-:Y:S01]  /*3bb90*/  STL [R1+0x6150], R11 ;  /* 0x0061500b01007387 */ /* 0x0001e20000100800 */
[----:B------:R-:W-:-:S03]  /*3bba0*/  IMAD.X R10, R58, 0x1, R4, P2 ;  /* 0x000000013a0a7824 */ /* 0x000fc600010e0604 */
[----:B0-----:R-:W4:Y:S01]  /*3bbb0*/  LDL.LU R11, [R1+0x140] ;  /* 0x00014000010b7983 */ /* 0x001f220000300800 */
[----:B------:R-:W-:-:S03]  /*3bbc0*/  IMAD.X R13, R58, 0x1, R5, P1 ;  /* 0x000000013a0d7824 */ /* 0x000fc600008e0605 */
[----:B------:R0:W-:Y:S01]  /*3bbd0*/  STL [R1+0x614c], R10 ;  /* 0x00614c0a01007387 */ /* 0x0001e20000100800 */
[C---:B------:R-:W-:Y:S02]  /*3bbe0*/  IADD3 R12, P1, PT, R59.reuse, R3, RZ ;  /* 0x000000033b0c7210 */ /* 0x040fe40007f3e0ff */
[----:B0-----:R-:W-:-:S05]  /*3bbf0*/  IADD3 R10, P2, PT, R59, R2, RZ ;  /* 0x000000023b0a7210 */ /* 0x001fca0007f5e0ff */
[----:B------:R5:W-:Y:S04]  /*3bc00*/  STL [R1+0x6154], R10 ;  /* 0x0061540a01007387 */ /* 0x000be80000100800 */
[----:B------:R0:W-:Y:S04]  /*3bc10*/  STL [R1+0x6148], R13 ;  /* 0x0061480d01007387 */ /* 0x0001e80000100800 */
[----:B------:R-:W4:Y:S04]  /*3bc20*/  LDL.LU R58, [R1+0x40] ;  /* 0x00004000013a7983 */ /* 0x000f280000300800 */
[----:B------:R1:W-:Y:S04]  /*3bc30*/  STL [R1+0x6140], R12 ;  /* 0x0061400c01007387 */ /* 0x0003e80000100800 */
[----:B------:R-:W4:Y:S01]  /*3bc40*/  LDL.LU R59, [R1+0x13c] ;  /* 0x00013c00013b7983 */ /* 0x000f220000300800 */
[C---:B-----5:R-:W-:Y:S01]  /*3bc50*/  IMAD.X R10, R9.reuse, 0x1, R4, P5 ;  /* 0x00000001090a7824 */ /* 0x060fe200028e0604 */
[----:B0-----:R-:W-:Y:S01]  /*3bc60*/  IADD3 R13, P5, PT, R60, R2, RZ ;  /* 0x000000023c0d7210 */ /* 0x001fe20007fbe0ff */
[----:B-1----:R-:W-:-:S03]  /*3bc70*/  IMAD.X R12, R9, 0x1, R5, P0 ;  /* 0x00000001090c7824 */ /* 0x002fc600000e0605 */
[----:B------:R0:W-:Y:S01]  /*3bc80*/  STL [R1+0x613c], R10 ;  /* 0x00613c0a01007387 */ /* 0x0001e20000100800 */
[----:B------:R-:W-:-:S03]  /*3bc90*/  IADD3 R9, P0, PT, R60, R3, RZ ;  /* 0x000000033c097210 */ /* 0x000fc60007f1e0ff */
[----:B0-----:R-:W5:Y:S04]  /*3bca0*/  LDL.LU R10, [R1+0x3c] ;  /* 0x00003c00010a7983 */ /* 0x001f680000300800 */
[----:B------:R-:W-:Y:S04]  /*3bcb0*/  STL [R1+0x6144], R13 ;  /* 0x0061440d01007387 */ /* 0x000fe80000100800 */
[----:B------:R2:W-:Y:S04]  /*3bcc0*/  STL [R1+0x6138], R12 ;  /* 0x0061380c01007387 */ /* 0x0005e80000100800 */
[----:B------:R-:W5:Y:S04]  /*3bcd0*/  LDL.LU R60, [R1+0x138] ;  /* 0x00013800013c7983 */ /* 0x000f680000300800 */
[----:B------:R-:W-:Y:S01]  /*3bce0*/  STL [R1+0x6130], R9 ;  /* 0x0061300901007387 */ /* 0x000fe20000100800 */
[----:B--2---:R-:W-:-:S05]  /*3bcf0*/  IMAD.X R12, R61, 0x1, R4, P4 ;  /* 0x000000013d0c7824 */ /* 0x004fca00020e0604 */
[----:B------:R0:W-:Y:S02]  /*3bd00*/  STL [R1+0x612c], R12 ;  /* 0x00612c0c01007387 */ /* 0x0001e40000100800 */
[----:B0-----:R-:W-:Y:S02]  /*3bd10*/  IMAD.X R12, R61, 0x1, R5, P3 ;  /* 0x000000013d0c7824 */ /* 0x001fe400018e0605 */
[----:B------:R-:W2:Y:S01]  /*3bd20*/  LDL.LU R61, [R1+0x38] ;  /* 0x00003800013d7983 */ /* 0x000ea20000300800 */
[----:B---3--:R-:W-:-:S05]  /*3bd30*/  IADD3 R9, P4, PT, R7, R2, RZ ;  /* 0x0000000207097210 */ /* 0x008fca0007f9e0ff */
[----:B------:R0:W-:Y:S04]  /*3bd40*/  STL [R1+0x6134], R9 ;  /* 0x0061340901007387 */ /* 0x0001e80000100800 */
[----:B0-----:R-:W3:Y:S04]  /*3bd50*/  LDL.LU R9, [R1+0x134] ;  /* 0x0001340001097983 */ /* 0x001ee80000300800 */
[----:B------:R0:W-:Y:S02]  /*3bd60*/  STL [R1+0x6128], R12 ;  /* 0x0061280c01007387 */ /* 0x0001e40000100800 */
[----:B0-----:R-:W-:Y:S01]  /*3bd70*/  IADD3 R12, P3, PT, R7, R3, RZ ;  /* 0x00000003070c7210 */ /* 0x001fe20007f7e0ff */
[----:B------:R-:W-:Y:S01]  /*3bd80*/  IMAD.X R7, R8, 0x1, R4, P2 ;  /* 0x0000000108077824 */ /* 0x000fe200010e0604 */
[----:B------:R-:W-:-:S03]  /*3bd90*/  IADD3 R13, P2, PT, R55, R2, RZ ;  /* 0x00000002370d7210 */ /* 0x000fc60007f5e0ff */
[----:B------:R0:W-:Y:S04]  /*3bda0*/  STL [R1+0x6120], R12 ;  /* 0x0061200c01007387 */ /* 0x0001e80000100800 */
[----:B------:R1:W-:Y:S01]  /*3bdb0*/  STL [R1+0x611c], R7 ;  /* 0x00611c0701007387 */ /* 0x0003e20000100800 */
[----:B0-----:R-:W-:-:S03]  /*3bdc0*/  IMAD.X R12, R8, 0x1, R5, P1 ;  /* 0x00000001080c7824 */ /* 0x001fc600008e0605 */
[----:B-1----:R-:W3:Y:S04]  /*3bdd0*/  LDL.LU R7, [R1+0x34] ;  /* 0x0000340001077983 */ /* 0x002ee80000300800 */
[----:B------:R4:W-:Y:S04]  /*3bde0*/  STL [R1+0x6124], R13 ;  /* 0x0061240d01007387 */ /* 0x0009e80000100800 */
[----:B------:R-:W3:Y:S04]  /*3bdf0*/  LDL.LU R8, [R1+0x130] ;  /* 0x0001300001087983 */ /* 0x000ee80000300800 */
[----:B------:R0:W-:Y:S01]  /*3be00*/  STL [R1+0x6118], R12 ;  /* 0x0061180c01007387 */ /* 0x0001e20000100800 */
[----:B----4-:R-:W-:Y:S01]  /*3be10*/  IMAD.X R13, R6, 0x1, R4, P5 ;  /* 0x00000001060d7824 */ /* 0x010fe200028e0604 */
[----:B0-----:R-:W-:-:S02]  /*3be20*/  IADD3 R12, P1, PT, R55, R3, RZ ;  /* 0x00000003370c7210 */ /* 0x001fc40007f3e0ff */
[----:B------:R-:W4:Y:S04]  /*3be30*/  LDL.LU R55, [R1+0x30] ;  /* 0x0000300001377983 */ /* 0x000f280000300800 */
[----:B------:R-:W-:Y:S04]  /*3be40*/  STL [R1+0x6110], R12 ;  /* 0x0061100c01007387 */ /* 0x000fe80000100800 */
[----:B------:R0:W-:Y:S02]  /*3be50*/  STL [R1+0x610c], R13 ;  /* 0x00610c0d01007387 */ /* 0x0001e40000100800 */
[----:B0-----:R-:W-:-:S02]  /*3be60*/  IMAD.X R13, R6, 0x1, R5, P0 ;  /* 0x00000001060d7824 */ /* 0x001fc400000e0605 */
[----:B------:R-:W4:Y:S01]  /*3be70*/  LDL.LU R6, [R1+0x12c] ;  /* 0x00012c0001067983 */ /* 0x000f220000300800 */
[----:B------:R-:W-:Y:S01]  /*3be80*/  IADD3 R12, P5, PT, R57, R2, RZ ;  /* 0x00000002390c7210 */ /* 0x000fe20007fbe0ff */
[----:B------:R-:W-:-:S04]  /*3be90*/  IMAD.X R14, R56, 0x1, R4, P4 ;  /* 0x00000001380e7824 */ /* 0x000fc800020e0604 */
[----:B------:R0:W-:Y:S04]  /*3bea0*/  STL [R1+0x6114], R12 ;  /* 0x0061140c01007387 */ /* 0x0001e80000100800 */
[----:B------:R1:W-:Y:S01]  /*3beb0*/  STL [R1+0x6108], R13 ;  /* 0x0061080d01007387 */ /* 0x0003e20000100800 */
[----:B0-----:R-:W-:-:S05]  /*3bec0*/  IADD3 R12, P0, PT, R57, R3, RZ ;  /* 0x00000003390c7210 */ /* 0x001fca0007f1e0ff */
[----:B------:R0:W-:Y:S04]  /*3bed0*/  STL [R1+0x6100], R12 ;  /* 0x0061000c01007387 */ /* 0x0001e80000100800 */
[----:B------:R-:W-:Y:S04]  /*3bee0*/  STL [R1+0x60fc], R14 ;  /* 0x0060fc0e01007387 */ /* 0x000fe80000100800 */
[----:B------:R-:W4:Y:S01]  /*3bef0*/  LDL.LU R57, [R1+0x2c] ;  /* 0x00002c0001397983 */ /* 0x000f220000300800 */
[----:B-1----:R-:W-:Y:S01]  /*3bf00*/  IADD3 R13, P4, PT, R11, R2, RZ ;  /* 0x000000020b0d7210 */ /* 0x002fe20007f9e0ff */
[----:B0-----:R-:W-:-:S04]  /*3bf10*/  IMAD.X R12, R56, 0x1, R5, P3 ;  /* 0x00000001380c7824 */ /* 0x001fc800018e0605 */
[----:B------:R0:W-:Y:S04]  /*3bf20*/  STL [R1+0x6104], R13 ;  /* 0x0061040d01007387 */ /* 0x0001e80000100800 */
[----:B------:R-:W4:Y:S01]  /*3bf30*/  LDL.LU R56, [R1+0x128] ;  /* 0x0001280001387983 */ /* 0x000f220000300800 */
[----:B0-----:R-:W-:-:S03]  /*3bf40*/  IADD3 R13, P3, PT, R11, R3, RZ ;  /* 0x000000030b0d7210 */ /* 0x001fc60007f7e0ff */
[----:B------:R0:W-:Y:S04]  /*3bf50*/  STL [R1+0x60f8], R12 ;  /* 0x0060f80c01007387 */ /* 0x0001e80000100800 */
[----:B------:R1:W-:Y:S01]  /*3bf60*/  STL [R1+0x60f0], R13 ;  /* 0x0060f00d01007387 */ /* 0x0003e20000100800 */
[C---:B0-----:R-:W-:Y:S01]  /*3bf70*/  IMAD.X R12, R58.reuse, 0x1, R4, P2 ;  /* 0x000000013a0c7824 */ /* 0x041fe200010e0604 */
[----:B------:R-:W-:Y:S01]  /*3bf80*/  IADD3 R11, P2, PT, R59, R2, RZ ;  /* 0x000000023b0b7210 */ /* 0x000fe20007f5e0ff */
[----:B-1----:R-:W-:-:S03]  /*3bf90*/  IMAD.X R13, R58, 0x1, R5, P1 ;  /* 0x000000013a0d7824 */ /* 0x002fc600008e0605 */
[----:B------:R0:W-:Y:S04]  /*3bfa0*/  STL [R1+0x60ec], R12 ;  /* 0x0060ec0c01007387 */ /* 0x0001e80000100800 */
[----:B------:R5:W-:Y:S04]  /*3bfb0*/  STL [R1+0x60f4], R11 ;  /* 0x0060f40b01007387 */ /* 0x000be80000100800 */
[----:B------:R-:W-:Y:S04]  /*3bfc0*/  STL [R1+0x60e8], R13 ;  /* 0x0060e80d01007387 */ /* 0x000fe80000100800 */
[----:B------:R-:W4:Y:S01]  /*3bfd0*/  LDL.LU R58, [R1+0x28] ;  /* 0x00002800013a7983 */ /* 0x000f220000300800 */
[----:B0-----:R-:W-:-:S05]  /*3bfe0*/  IADD3 R12, P1, PT, R59, R3, RZ ;  /* 0x000000033b0c7210 */ /* 0x001fca0007f3e0ff */
[----:B------:R0:W-:Y:S04]  /*3bff0*/  STL [R1+0x60e0], R12 ;  /* 0x0060e00c01007387 */ /* 0x0001e80000100800 */
[----:B------:R-:W4:Y:S01]  /*3c000*/  LDL.LU R59, [R1+0x124] ;  /* 0x00012400013b7983 */ /* 0x000f220000300800 */
[----:B-----5:R-:W-:Y:S01]  /*3c010*/  IMAD.X R11, R10, 0x1, R4, P5 ;  /* 0x000000010a0b7824 */ /* 0x020fe200028e0604 */
[----:B0-----:R-:W-:-:S04]  /*3c020*/  IADD3 R12, P5, PT, R60, R2, RZ ;  /* 0x000000023c0c7210 */ /* 0x001fc80007fbe0ff */
[----:B------:R0:W-:Y:S04]  /*3c030*/  STL [R1+0x60dc], R11 ;  /* 0x0060dc0b01007387 */ /* 0x0001e80000100800 */
[----:B------:R2:W-:Y:S01]  /*3c040*/  STL [R1+0x60e4], R12 ;  /* 0x0060e40c01007387 */ /* 0x0005e20000100800 */
[----:B0-----:R-:W-:Y:S01]  /*3c050*/  IMAD.X R11, R10, 0x1, R5, P0 ;  /* 0x000000010a0b7824 */ /* 0x001fe200000e0605 */
[----:B------:R-:W-:-:S04]  /*3c060*/  IADD3 R10, P0, PT, R60, R3, RZ ;  /* 0x000000033c0a7210 */ /* 0x000fc80007f1e0ff */
[----:B------:R-:W-:Y:S04]  /*3c070*/  STL [R1+0x60d8], R11 ;  /* 0x0060d80b01007387 */ /* 0x000fe80000100800 */
[----:B------:R0:W-:Y:S01]  /*3c080*/  STL [R1+0x60d0], R10 ;  /* 0x0060d00a01007387 */ /* 0x0001e20000100800 */
[----:B--2---:R-:W-:-:S05]  /*3c090*/  IMAD.X R12, R61, 0x1, R4, P4 ;  /* 0x000000013d0c7824 */ /* 0x004fca00020e0604 */
[----:B------:R-:W-:Y:S04]  /*3c0a0*/  STL [R1+0x60cc], R12 ;  /* 0x0060cc0c01007387 */ /* 0x000fe80000100800 */
[----:B------:R-:W2:Y:S01]  /*3c0b0*/  LDL.LU R60, [R1+0x24] ;  /* 0x00002400013c7983 */ /* 0x000ea20000300800 */
[----:B0-----:R-:W-:Y:S01]  /*3c0c0*/  IMAD.X R10, R61, 0x1, R5, P3 ;  /* 0x000000013d0a7824 */ /* 0x001fe200018e0605 */
[----:B---3--:R-:W-:-:S05]  /*3c0d0*/  IADD3 R11, P4, PT, R9, R2, RZ ;  /* 0x00000002090b7210 */ /* 0x008fca0007f9e0ff */
[----:B------:R0:W-:Y:S04]  /*3c0e0*/  STL [R1+0x60d4], R11 ;  /* 0x0060d40b01007387 */ /* 0x0001e80000100800 */
[----:B------:R-:W3:Y:S01]  /*3c0f0*/  LDL.LU R61, [R1+0x120] ;  /* 0x00012000013d7983 */ /* 0x000ee20000300800 */
[----:B------:R-:W-:-:S03]  /*3c100*/  IADD3 R9, P3, PT, R9, R3, RZ ;  /* 0x0000000309097210 */ /* 0x000fc60007f7e0ff */
[----:B------:R-:W-:Y:S04]  /*3c110*/  STL [R1+0x60c8], R10 ;  /* 0x0060c80a01007387 */ /* 0x000fe80000100800 */
[----:B------:R1:W-:Y:S01]  /*3c120*/  STL [R1+0x60c0], R9 ;  /* 0x0060c00901007387 */ /* 0x0003e20000100800 */
[C---:B0-----:R-:W-:Y:S02]  /*3c130*/  IMAD.X R11, R7.reuse, 0x1, R4, P2 ;  /* 0x00000001070b7824 */ /* 0x041fe400010e0604 */
[----:B-1----:R-:W-:Y:S01]  /*3c140*/  IMAD.X R9, R7, 0x1, R5, P1 ;  /* 0x0000000107097824 */ /* 0x002fe200008e0605 */
[C---:B------:R-:W-:Y:S02]  /*3c150*/  IADD3 R10, P2, PT, R8.reuse, R2, RZ ;  /* 0x00000002080a7210 */ /* 0x040fe40007f5e0ff */
[----:B------:R-:W-:Y:S01]  /*3c160*/  STL [R1+0x60bc], R11 ;  /* 0x0060bc0b01007387 */ /* 0x000fe20000100800 */
[----:B------:R-:W-:-:S03]  /*3c170*/  IADD3 R8, P1, PT, R8, R3, RZ ;  /* 0x0000000308087210 */ /* 0x000fc60007f3e0ff */
[----:B------:R-:W-:Y:S04]  /*3c180*/  STL [R1+0x60c4], R10 ;  /* 0x0060c40a01007387 */ /* 0x000fe80000100800 */
[----:B------:R-:W-:Y:S04]  /*3c190*/  STL [R1+0x60b8], R9 ;  /* 0x0060b80901007387 */ /* 0x000fe80000100800 */
[----:B------:R-:W5:Y:S04]  /*3c1a0*/  LDL.LU R15, [R1+0x20] ;  /* 0x00002000010f7983 */ /* 0x000f680000300800 */
[----:B------:R0:W-:Y:S01]  /*3c1b0*/  STL [R1+0x60b0], R8 ;  /* 0x0060b00801007387 */ /* 0x0001e20000100800 */
[----:B----4-:R-:W-:-:S03]  /*3c1c0*/  IMAD.X R7, R55, 0x1, R4, P5 ;  /* 0x0000000137077824 */ /* 0x010fc600028e0604 */
[----:B------:R-:W4:Y:S04]  /*3c1d0*/  LDL.LU R14, [R1+0x11c] ;  /* 0x00011c00010e7983 */ /* 0x000f280000300800 */
[----:B------:R1:W-:Y:S01]  /*3c1e0*/  STL [R1+0x60ac], R7 ;  /* 0x0060ac0701007387 */ /* 0x0003e20000100800 */
[----:B0-----:R-:W-:Y:S01]  /*3c1f0*/  IADD3 R8, P5, PT, R6, R2, RZ ;  /* 0x0000000206087210 */ /* 0x001fe20007fbe0ff */
[----:B-1----:R-:W-:-:S04]  /*3c200*/  IMAD.X R7, R55, 0x1, R5, P0 ;  /* 0x0000000137077824 */ /* 0x002fc800000e0605 */
[----:B------:R-:W-:Y:S04]  /*3c210*/  STL [R1+0x60b4], R8 ;  /* 0x0060b40801007387 */ /* 0x000fe80000100800 */
[----:B------:R-:W4:Y:S04]  /*3c220*/  LDL.LU R13, [R1+0x1c] ;  /* 0x00001c00010d7983 */ /* 0x000f280000300800 */
[----:B------:R0:W-:Y:S04]  /*3c230*/  STL [R1+0x60a8], R7 ;  /* 0x0060a80701007387 */ /* 0x0001e80000100800 */
[----:B------:R-:W4:Y:S01]  /*3c240*/  LDL.LU R12, [R1+0x118] ;  /* 0x00011800010c7983 */ /* 0x000f220000300800 */
[----:B------:R-:W-:-:S05]  /*3c250*/  IADD3 R6, P0, PT, R6, R3, RZ ;  /* 0x0000000306067210 */ /* 0x000fca0007f1e0ff */
[----:B------:R1:W-:Y:S04]  /*3c260*/  STL [R1+0x60a0], R6 ;  /* 0x0060a00601007387 */ /* 0x0003e80000100800 */
[----:B------:R-:W4:Y:S01]  /*3c270*/  LDL.LU R11, [R1+0x18] ;  /* 0x00001800010b7983 */ /* 0x000f220000300800 */
[----:B0-----:R-:W-:-:S05]  /*3c280*/  IMAD.X R7, R57, 0x1, R4, P4 ;  /* 0x0000000139077824 */ /* 0x001fca00020e0604 */
[----:B------:R0:W-:Y:S04]  /*3c290*/  STL [R1+0x609c], R7 ;  /* 0x00609c0701007387 */ /* 0x0001e80000100800 */
[----:B------:R-:W4:Y:S01]  /*3c2a0*/  LDL.LU R10, [R1+0x114] ;  /* 0x00011400010a7983 */ /* 0x000f220000300800 */
[----:B-1----:R-:W-:-:S05]  /*3c2b0*/  IADD3 R6, P4, PT, R56, R2, RZ ;  /* 0x0000000238067210 */ /* 0x002fca0007f9e0ff */
[----:B------:R1:W-:Y:S01]  /*3c2c0*/  STL [R1+0x60a4], R6 ;  /* 0x0060a40601007387 */ /* 0x0003e20000100800 */
[----:B0-----:R-:W-:-:S03]  /*3c2d0*/  IMAD.X R7, R57, 0x1, R5, P3 ;  /* 0x0000000139077824 */ /* 0x001fc600018e0605 */
[----:B------:R-:W4:Y:S04]  /*3c2e0*/  LDL.LU R9, [R1+0x14] ;  /* 0x0000140001097983 */ /* 0x000f280000300800 */
[----:B------:R0:W-:Y:S04]  /*3c2f0*/  STL [R1+0x6098], R7 ;  /* 0x0060980701007387 */ /* 0x0001e80000100800 */
[----:B------:R-:W4:Y:S01]  /*3c300*/  LDL.LU R8, [R1+0x110] ;  /* 0x0001100001087983 */ /* 0x000f220000300800 */
[----:B-1----:R-:W-:-:S05]  /*3c310*/  IADD3 R6, P3, PT, R56, R3, RZ ;  /* 0x0000000338067210 */ /* 0x002fca0007f7e0ff */
[----:B------:R1:W-:Y:S04]  /*3c320*/  STL [R1+0x6090], R6 ;  /* 0x0060900601007387 */ /* 0x0003e80000100800 */
[----:B0-----:R-:W4:Y:S01]  /*3c330*/  LDL.LU R7, [R1+0x10] ;  /* 0x0000100001077983 */ /* 0x001f220000300800 */
[----:B-1----:R-:W-:-:S05]  /*3c340*/  IMAD.X R6, R58, 0x1, R4, P2 ;  /* 0x000000013a067824 */ /* 0x002fca00010e0604 */
[----:B------:R0:W-:Y:S01]  /*3c350*/  STL [R1+0x608c], R6 ;  /* 0x00608c0601007387 */ /* 0x0001e20000100800 */
[----:B------:R-:W-:-:S03]  /*3c360*/  IADD3 R55, P2, PT, R59, R2, RZ ;  /* 0x000000023b377210 */ /* 0x000fc60007f5e0ff */
[----:B0-----:R-:W4:Y:S01]  /*3c370*/  LDL.LU R6, [R1+0x10c] ;  /* 0x00010c0001067983 */ /* 0x001f220000300800 */
[----:B------:R-:W-:-:S03]  /*3c380*/  IMAD.X R56, R58, 0x1, R5, P1 ;  /* 0x000000013a387824 */ /* 0x000fc600008e0605 */
[----:B------:R0:W-:Y:S04]  /*3c390*/  STL [R1+0x6094], R55 ;  /* 0x0060943701007387 */ /* 0x0001e80000100800 */
[----:B0-----:R-:W4:Y:S04]  /*3c3a0*/  LDL.LU R55, [R1+0xc] ;  /* 0x00000c0001377983 */ /* 0x001f280000300800 */
[----:B------:R0:W-:Y:S01]  /*3c3b0*/  STL [R1+0x6088], R56 ;  /* 0x0060883801007387 */ /* 0x0001e20000100800 */
[----:B------:R-:W-:-:S03]  /*3c3c0*/  IADD3 R57, P1, PT, R59, R3, RZ ;  /* 0x000000033b397210 */ /* 0x000fc60007f3e0ff */
[----:B0-----:R-:W4:Y:S04]  /*3c3d0*/  LDL.LU R56, [R1+0x108] ;  /* 0x0001080001387983 */ /* 0x001f280000300800 */
[----:B------:R0:W-:Y:S04]  /*3c3e0*/  STL [R1+0x6080], R57 ;  /* 0x0060803901007387 */ /* 0x0001e80000100800 */
[----:B0-----:R-:W4:Y:S01]  /*3c3f0*/  LDL.LU R57, [R1+0x8] ;  /* 0x0000080001397983 */ /* 0x001f220000300800 */
[----:B--2---:R-:W-:-:S05]  /*3c400*/  IMAD.X R58, R60, 0x1, R4, P5 ;  /* 0x000000013c3a7824 */ /* 0x004fca00028e0604 */
[----:B------:R0:W-:Y:S04]  /*3c410*/  STL [R1+0x607c], R58 ;  /* 0x00607c3a01007387 */ /* 0x0001e80000100800 */
[----:B0-----:R-:W2:Y:S01]  /*3c420*/  LDL.LU R58, [R1+0x104] ;  /* 0x00010400013a7983 */ /* 0x001ea20000300800 */
[----:B---3--:R-:W-:-:S05]  /*3c430*/  IADD3 R59, P5, PT, R61, R2, RZ ;  /* 0x000000023d3b7210 */ /* 0x008fca0007fbe0ff */
[----:B------:R0:W-:Y:S02]  /*3c440*/  STL [R1+0x6084], R59 ;  /* 0x0060843b01007387 */ /* 0x0001e40000100800 */
[----:B0-----:R-:W-:Y:S02]  /*3c450*/  IMAD.X R59, R60, 0x1, R5, P0 ;  /* 0x000000013c3b7824 */ /* 0x001fe400000e0605 */
[----:B------:R-:W3:Y:S04]  /*3c460*/  LDL.LU R60, [R1+0x4] ;  /* 0x00000400013c7983 */ /* 0x000ee80000300800 */
[----:B------:R0:W-:Y:S04]  /*3c470*/  STL [R1+0x6078], R59 ;  /* 0x0060783b01007387 */ /* 0x0001e80000100800 */
[----:B0-----:R-:W2:Y:S01]  /*3c480*/  LDL.LU R59, [R1+0x100] ;  /* 0x00010000013b7983 */ /* 0x001ea20000300800 */
[----:B------:R-:W-:-:S05]  /*3c490*/  IADD3 R61, P0, PT, R61, R3, RZ ;  /* 0x000000033d3d7210 */ /* 0x000fca0007f1e0ff */
[----:B------:R5:W-:Y:S02]  /*3c4a0*/  STL [R1+0x6070], R61 ;  /* 0x0060703d01007387 */ /* 0x000be40000100800 */
[C---:B-----5:R-:W-:Y:S02]  /*3c4b0*/  IMAD.X R61, R15.reuse, 0x1, R4, P4 ;  /* 0x000000010f3d7824 */ /* 0x060fe400020e0604 */
[----:B------:R-:W-:-:S03]  /*3c4c0*/  IMAD.X R15, R15, 0x1, R5, P3 ;  /* 0x000000010f0f7824 */ /* 0x000fc600018e0605 */
[----:B------:R4:W-:Y:S02]  /*3c4d0*/  STL [R1+0x606c], R61 ;  /* 0x00606c3d01007387 */ /* 0x0009e40000100800 */
[C---:B----4-:R-:W-:Y:S02]  /*3c4e0*/  IADD3 R61, P4, PT, R14.reuse, R2, RZ ;  /* 0x000000020e3d7210 */ /* 0x050fe40007f9e0ff */
[----:B------:R-:W-:-:S03]  /*3c4f0*/  IADD3 R14, P3, PT, R14, R3, RZ ;  /* 0x000000030e0e7210 */ /* 0x000fc60007f7e0ff */
[----:B------:R0:W-:Y:S04]  /*3c500*/  STL [R1+0x6074], R61 ;  /* 0x0060743d01007387 */ /* 0x0001e80000100800 */
[----:B0-----:R-:W4:Y:S04]  /*3c510*/  LDL.LU R61, [R1] ;  /* 0x00000000013d7983 */ /* 0x001f280000300800 */
[----:B------:R0:W-:Y:S04]  /*3c520*/  STL [R1+0x6068], R15 ;  /* 0x0060680f01007387 */ /* 0x0001e80000100800 */
[----:B0-----:R-:W5:Y:S04]  /*3c530*/  LDL.LU R15, [R1+0x69b8] ;  /* 0x0069b800010f7983 */ /* 0x001f680000300800 */
[----:B------:R0:W-:Y:S02]  /*3c540*/  STL [R1+0x6060], R14 ;  /* 0x0060600e01007387 */ /* 0x0001e40000100800 */
[----:B0-----:R-:W-:-:S02]  /*3c550*/  IMAD.X R14, R13, 0x1, R4, P2 ;  /* 0x000000010d0e7824 */ /* 0x001fc400010e0604 */
[----:B------:R-:W-:-:S03]  /*3c560*/  IMAD.X R13, R13, 0x1, R5, P1 ;  /* 0x000000010d0d7824 */ /* 0x000fc600008e0605 */
[----:B------:R0:W-:Y:S02]  /*3c570*/  STL [R1+0x605c], R14 ;  /* 0x00605c0e01007387 */ /* 0x0001e40000100800 */
[C---:B0-----:R-:W-:Y:S02]  /*3c580*/  IADD3 R14, P2, PT, R12.reuse, R2, RZ ;  /* 0x000000020c0e7210 */ /* 0x041fe40007f5e0ff */
[----:B------:R-:W-:-:S03]  /*3c590*/  IADD3 R12, P1, PT, R12, R3, RZ ;  /* 0x000000030c0c7210 */ /* 0x000fc60007f3e0ff */
[----:B------:R0:W-:Y:S04]  /*3c5a0*/  STL [R1+0x6064], R14 ;  /* 0x0060640e01007387 */ /* 0x0001e80000100800 */
[----:B0-----:R-:W3:Y:S04]  /*3c5b0*/  LDL.LU R14, [R1+0x69b4] ;  /* 0x0069b400010e7983 */ /* 0x001ee80000300800 */
[----:B------:R0:W-:Y:S04]  /*3c5c0*/  STL [R1+0x6058], R13 ;  /* 0x0060580d01007387 */ /* 0x0001e80000100800 */
[----:B0-----:R-:W3:Y:S04]  /*3c5d0*/  LDL.LU R13, [R1+0x69b0] ;  /* 0x0069b000010d7983 */ /* 0x001ee80000300800 */
[----:B------:R0:W-:Y:S02]  /*3c5e0*/  STL [R1+0x6050], R12 ;  /* 0x0060500c01007387 */ /* 0x0001e40000100800 */
[----:B0-----:R-:W-:-:S02]  /*3c5f0*/  IMAD.X R12, R11, 0x1, R4, P5 ;  /* 0x000000010b0c7824 */ /* 0x001fc400028e0604 */
[----:B------:R-:W-:-:S03]  /*3c600*/  IMAD.X R11, R11, 0x1, R5, P0 ;  /* 0x000000010b0b7824 */ /* 0x000fc600000e0605 */
[----:B------:R0:W-:Y:S02]  /*3c610*/  STL [R1+0x604c], R12 ;  /* 0x00604c0c01007387 */ /* 0x0001e40000100800 */
[C---:B0-----:R-:W-:Y:S02]  /*3c620*/  IADD3 R12, P5, PT, R10.reuse, R2, RZ ;  /* 0x000000020a0c7210 */ /* 0x041fe40007fbe0ff */
[----:B------:R-:W-:-:S03]  /*3c630*/  IADD3 R10, P0, PT, R10, R3, RZ ;  /* 0x000000030a0a7210 */ /* 0x000fc60007f1e0ff */
[----:B------:R0:W-:Y:S04]  /*3c640*/  STL [R1+0x6054], R12 ;  /* 0x0060540c01007387 */ /* 0x0001e80000100800 */
[----:B0-----:R-:W4:Y:S04]  /*3c650*/  LDL.LU R12, [R1+0x69ac] ;  /* 0x0069ac00010c7983 */ /* 0x001f280000300800 */
[----:B------:R0:W-:Y:S04]  /*3c660*/  STL [R1+0x6048], R11 ;  /* 0x0060480b01007387 */ /* 0x0001e80000100800 */
[----:B0-----:R-:W4:Y:S04]  /*3c670*/  LDL.LU R11, [R1+0x69a8] ;  /* 0x0069a800010b7983 */ /* 0x001f280000300800 */
[----:B------:R0:W-:Y:S02]  /*3c680*/  STL [R1+0x6040], R10 ;  /* 0x0060400a01007387 */ /* 0x0001e40000100800 */
[----:B0-----:R-:W-:-:S02]  /*3c690*/  IMAD.X R10, R9, 0x1, R4, P4 ;  /* 0x00000001090a7824 */ /* 0x001fc400020e0604 */
[----:B------:R-:W-:-:S03]  /*3c6a0*/  IMAD.X R9, R9, 0x1, R5, P3 ;  /* 0x0000000109097824 */ /* 0x000fc600018e0605 */
[----:B------:R0:W-:Y:S02]  /*3c6b0*/  STL [R1+0x603c], R10 ;  /* 0x00603c0a01007387 */ /* 0x0001e40000100800 */
[C---:B0-----:R-:W-:Y:S02]  /*3c6c0*/  IADD3 R10, P4, PT, R8.reuse, R2, RZ ;  /* 0x00000002080a7210 */ /* 0x041fe40007f9e0ff */
[----:B------:R-:W-:-:S03]  /*3c6d0*/  IADD3 R8, P3, PT, R8, R3, RZ ;  /* 0x0000000308087210 */ /* 0x000fc60007f7e0ff */
[----:B------:R0:W-:Y:S04]  /*3c6e0*/  STL [R1+0x6044], R10 ;  /* 0x0060440a01007387 */ /* 0x0001e80000100800 */
[----:B0-----:R-:W5:Y:S04]  /*3c6f0*/  LDL.LU R10, [R1+0x69a4] ;  /* 0x0069a400010a7983 */ /* 0x001f680000300800 */
        /* <DEDUP_REMOVED lines=26> */
[C---:B--2---:R-:W-:Y:S02]  /*3c8a0*/  IADD3 R56, P4, PT, R58.reuse, R2, RZ ;  /* 0x000000023a387210 */ /* 0x044fe40007f9e0ff */
[----:B------:R-:W-:-:S03]  /*3c8b0*/  IADD3 R58, P3, PT, R58, R3, RZ ;  /* 0x000000033a3a7210 */ /* 0x000fc60007f7e0ff */
[----:B------:R0:W-:Y:S04]  /*3c8c0*/  STL [R1+0x6014], R56 ;  /* 0x0060143801007387 */ /* 0x0001e80000100800 */
[----:B0-----:R-:W2:Y:S04]  /*3c8d0*/  LDL.LU R56, [R1+0x698c] ;  /* 0x00698c0001387983 */ /* 0x001ea80000300800 */
[----:B------:R0:W-:Y:S04]  /*3c8e0*/  STL [R1+0x6008], R57 ;  /* 0x0060083901007387 */ /* 0x0001e80000100800 */
[----:B0-----:R-:W2:Y:S04]  /*3c8f0*/  LDL.LU R57, [R1+0x6988] ;  /* 0x0069880001397983 */ /* 0x001ea80000300800 */
[----:B------:R3:W-:Y:S02]  /*3c900*/  STL [R1+0x6000], R58 ;  /* 0x0060003a01007387 */ /* 0x0007e40000100800 */
[----:B---3--:R-:W-:-:S02]  /*3c910*/  IMAD.X R58, R60, 0x1, R4, P2 ;  /* 0x000000013c3a7824 */ /* 0x008fc400010e0604 */
[----:B------:R-:W-:-:S03]  /*3c920*/  IMAD.X R60, R60, 0x1, R5, P1 ;  /* 0x000000013c3c7824 */ /* 0x000fc600008e0605 */
[----:B------:R0:W-:Y:S02]  /*3c930*/  STL [R1+0x5ffc], R58 ;  /* 0x005ffc3a01007387 */ /* 0x0001e40000100800 */
[----:B0-----:R-:W-:-:S05]  /*3c940*/  IADD3 R58, P2, PT, R59, R2, RZ ;  /* 0x000000023b3a7210 */ /* 0x001fca0007f5e0ff */
[----:B------:R0:W-:Y:S04]  /*3c950*/  STL [R1+0x6004], R58 ;  /* 0x0060043a01007387 */ /* 0x0001e80000100800 */
[----:B0-----:R-:W3:Y:S04]  /*3c960*/  LDL.LU R58, [R1+0x6984] ;  /* 0x00698400013a7983 */ /* 0x001ee80000300800 */
[----:B------:R0:W-:Y:S04]  /*3c970*/  STL [R1+0x5ff8], R60 ;  /* 0x005ff83c01007387 */ /* 0x0001e80000100800 */
[----:B0-----:R-:W2:Y:S01]  /*3c980*/  LDL.LU R60, [R1+0x6980] ;  /* 0x00698000013c7983 */ /* 0x001ea20000300800 */
[----:B------:R-:W-:-:S05]  /*3c990*/  IADD3 R59, P1, PT, R59, R3, RZ ;  /* 0x000000033b3b7210 */ /* 0x000fca0007f3e0ff */
[----:B------:R4:W-:Y:S02]  /*3c9a0*/  STL [R1+0x5ff0], R59 ;  /* 0x005ff03b01007387 */ /* 0x0009e40000100800 */
[C---:B----4-:R-:W-:Y:S02]  /*3c9b0*/  IMAD.X R59, R61.reuse, 0x1, R4, P5 ;  /* 0x000000013d3b7824 */ /* 0x050fe400028e0604 */
[----:B------:R-:W-:-:S03]  /*3c9c0*/  IMAD.X R61, R61, 0x1, R5, P0 ;  /* 0x000000013d3d7824 */ /* 0x000fc600000e0605 */
[----:B------:R2:W-:Y:S02]  /*3c9d0*/  STL [R1+0x5fec], R59 ;  /* 0x005fec3b01007387 */ /* 0x0005e40000100800 */
[----:B--2---:R-:W-:-:S05]  /*3c9e0*/  IADD3 R59, P5, PT, R60, R2, RZ ;  /* 0x000000023c3b7210 */ /* 0x004fca0007fbe0ff */
[----:B------:R0:W-:Y:S04]  /*3c9f0*/  STL [R1+0x5ff4], R59 ;  /* 0x005ff43b01007387 */ /* 0x0001e80000100800 */
[----:B0-----:R-:W2:Y:S04]  /*3ca00*/  LDL.LU R59, [R1+0x697c] ;  /* 0x00697c00013b7983 */ /* 0x001ea80000300800 */
[----:B------:R0:W-:Y:S04]  /*3ca10*/  STL [R1+0x5fe8], R61 ;  /* 0x005fe83d01007387 */ /* 0x0001e80000100800 */
[----:B0-----:R-:W4:Y:S01]  /*3ca20*/  LDL.LU R61, [R1+0x6978] ;  /* 0x00697800013d7983 */ /* 0x001f220000300800 */
[----:B------:R-:W-:-:S05]  /*3ca30*/  IADD3 R60, P0, PT, R60, R3, RZ ;  /* 0x000000033c3c7210 */ /* 0x000fca0007f1e0ff */
[----:B------:R4:W-:Y:S02]  /*3ca40*/  STL [R1+0x5fe0], R60 ;  /* 0x005fe03c01007387 */ /* 0x0009e40000100800 */
[----:B----4-:R-:W-:-:S05]  /*3ca50*/  IMAD.X R60, R61, 0x1, R4, P4 ;  /* 0x000000013d3c7824 */ /* 0x010fca00020e0604 */
[----:B------:R2:W-:Y:S02]  /*3ca60*/  STL [R1+0x5fdc], R60 ;  /* 0x005fdc3c01007387 */ /* 0x0005e40000100800 */
[----:B--2---:R-:W-:-:S05]  /*3ca70*/  IADD3 R60, P4, PT, R59, R2, RZ ;  /* 0x000000023b3c7210 */ /* 0x004fca0007f9e0ff */
[----:B------:R0:W-:Y:S04]  /*3ca80*/  STL [R1+0x5fe4], R60 ;  /* 0x005fe43c01007387 */ /* 0x0001e80000100800 */
[----:B0-----:R-:W2:Y:S01]  /*3ca90*/  LDL.LU R60, [R1+0x6974] ;  /* 0x00697400013c7983 */ /* 0x001ea20000300800 */
[----:B------:R-:W-:-:S05]  /*3caa0*/  IMAD.X R61, R61, 0x1, R5, P3 ;  /* 0x000000013d3d7824 */ /* 0x000fca00018e0605 */
[----:B------:R0:W-:Y:S02]  /*3cab0*/  STL [R1+0x5fd8], R61 ;  /* 0x005fd83d01007387 */ /* 0x0001e40000100800 */
[----:B0-----:R-:W-:-:S05]  /*3cac0*/  IADD3 R61, P3, PT, R59, R3, RZ ;  /* 0x000000033b3d7210 */ /* 0x001fca0007f7e0ff */
[----:B------:R0:W-:Y:S04]  /*3cad0*/  STL [R1+0x5fd0], R61 ;  /* 0x005fd03d01007387 */ /* 0x0001e80000100800 */
[----:B0-----:R-:W4:Y:S01]  /*3cae0*/  LDL.LU R61, [R1+0x360] ;  /* 0x00036000013d7983 */ /* 0x001f220000300800 */
[----:B--2---:R-:W-:-:S05]  /*3caf0*/  IMAD.X R59, R60, 0x1, R4, P2 ;  /* 0x000000013c3b7824 */ /* 0x004fca00010e0604 */
[----:B------:R3:W-:Y:S02]  /*3cb00*/  STL [R1+0x5fcc], R59 ;  /* 0x005fcc3b01007387 */ /* 0x0007e40000100800 */
[----:B---3--:R-:W-:-:S05]  /*3cb10*/  IADD3 R59, P2, PT, R58, R2, RZ ;  /* 0x000000023a3b7210 */ /* 0x008fca0007f5e0ff */
[----:B------:R0:W-:Y:S04]  /*3cb20*/  STL [R1+0x5fd4], R59 ;  /* 0x005fd43b01007387 */ /* 0x0001e80000100800 */
[----:B0-----:R-:W2:Y:S01]  /*3cb30*/  LDL.LU R59, [R1+0x6970] ;  /* 0x00697000013b7983 */ /* 0x001ea20000300800 */
[----:B------:R-:W-:Y:S01]  /*3cb40*/  IMAD.X R60, R60, 0x1, R5, P1 ;  /* 0x000000013c3c7824 */ /* 0x000fe200008e0605 */
[----:B------:R-:W-:-:S04]  /*3cb50*/  IADD3 R58, P1, PT, R58, R3, RZ ;  /* 0x000000033a3a7210 */ /* 0x000fc80007f3e0ff */
[----:B------:R0:W-:Y:S04]  /*3cb60*/  STL [R1+0x5fc8], R60 ;  /* 0x005fc83c01007387 */ /* 0x0001e80000100800 */
[----:B0-----:R-:W3:Y:S04]  /*3cb70*/  LDL.LU R60, [R1+0xe4] ;  /* 0x0000e400013c7983 */ /* 0x001ee80000300800 */
[----:B------:R2:W-:Y:S02]  /*3cb80*/  STL [R1+0x5fc0], R58 ;  /* 0x005fc03a01007387 */ /* 0x0005e40000100800 */
[----:B--2---:R-:W-:-:S05]  /*3cb90*/  IMAD.X R58, R59, 0x1, R4, P5 ;  /* 0x000000013b3a7824 */ /* 0x004fca00028e0604 */
[----:B------:R0:W-:Y:S01]  /*3cba0*/  STL [R1+0x5fbc], R58 ;  /* 0x005fbc3a01007387 */ /* 0x0001e20000100800 */
[----:B------:R-:W-:Y:S01]  /*3cbb0*/  IMAD.X R59, R59, 0x1, R5, P0 ;  /* 0x000000013b3b7824 */ /* 0x000fe200000e0605 */
[----:B0-----:R-:W-:-:S05]  /*3cbc0*/  IADD3 R58, P5, PT, R57, R2, RZ ;  /* 0x00000002393a7210 */ /* 0x001fca0007fbe0ff */
[----:B------:R0:W-:Y:S04]  /*3cbd0*/  STL [R1+0x5fc4], R58 ;  /* 0x005fc43a01007387 */ /* 0x0001e80000100800 */
[----:B0-----:R-:W2:Y:S04]  /*3cbe0*/  LDL.LU R58, [R1+0x696c] ;  /* 0x00696c00013a7983 */ /* 0x001ea80000300800 */
[----:B------:R0:W-:Y:S04]  /*3cbf0*/  STL [R1+0x5fb8], R59 ;  /* 0x005fb83b01007387 */ /* 0x0001e80000100800 */
[----:B0-----:R-:W3:Y:S01]  /*3cc00*/  LDL.LU R59, [R1+0xec] ;  /* 0x0000ec00013b7983 */ /* 0x001ee20000300800 */
[----:B------:R-:W-:-:S05]  /*3cc10*/  IADD3 R57, P0, PT, R57, R3, RZ ;  /* 0x0000000339397210 */ /* 0x000fca0007f1e0ff */
[----:B------:R2:W-:Y:S02]  /*3cc20*/  STL [R1+0x5fb0], R57 ;  /* 0x005fb03901007387 */ /* 0x0005e40000100800 */
[----:B--2---:R-:W-:-:S05]  /*3cc30*/  IMAD.X R57, R58, 0x1, R4, P4 ;  /* 0x000000013a397824 */ /* 0x004fca00020e0604 */
[----:B------:R3:W-:Y:S02]  /*3cc40*/  STL [R1+0x5fac], R57 ;  /* 0x005fac3901007387 */ /* 0x0007e40000100800 */
[----:B---3--:R-:W-:-:S05]  /*3cc50*/  IADD3 R57, P4, PT, R59, R2, RZ ;  /* 0x000000023b397210 */ /* 0x008fca0007f9e0ff */
[----:B------:R0:W-:Y:S04]  /*3cc60*/  STL [R1+0x5fb4], R57 ;  /* 0x005fb43901007387 */ /* 0x0001e80000100800 */
[----:B0-----:R-:W2:Y:S01]  /*3cc70*/  LDL.LU R57, [R1+0x6968] ;  /* 0x0069680001397983 */ /* 0x001ea20000300800 */
[----:B------:R-:W-:-:S05]  /*3cc80*/  IMAD.X R58, R58, 0x1, R5, P3 ;  /* 0x000000013a3a7824 */ /* 0x000fca00018e0605 */
[----:B------:R0:W-:Y:S02]  /*3cc90*/  STL [R1+0x5fa8], R58 ;  /* 0x005fa83a01007387 */ /* 0x0001e40000100800 */
[----:B0-----:R-:W-:-:S05]  /*3cca0*/  IADD3 R58, P3, PT, R59, R3, RZ ;  /* 0x000000033b3a7210 */ /* 0x001fca0007f7e0ff */
[----:B------:R0:W-:Y:S04]  /*3ccb0*/  STL [R1+0x5fa0], R58 ;  /* 0x005fa03a01007387 */ /* 0x0001e80000100800 */
[----:B0-----:R-:W3:Y:S01]  /*3ccc0*/  LDL.LU R58, [R1+0x37c] ;  /* 0x00037c00013a7983 */ /* 0x001ee20000300800 */
[----:B--2---:R-:W-:-:S05]  /*3ccd0*/  IMAD.X R59, R57, 0x1, R4, P2 ;  /* 0x00000001393b7824 */ /* 0x004fca00010e0604 */
[----:B------:R5:W-:Y:S02]  /*3cce0*/  STL [R1+0x5f9c], R59 ;  /* 0x005f9c3b01007387 */ /* 0x000be40000100800 */
[----:B-----5:R-:W-:-:S05]  /*3ccf0*/  IADD3 R59, P2, PT, R55, R2, RZ ;  /* 0x00000002373b7210 */ /* 0x020fca0007f5e0ff */
[----:B------:R0:W-:Y:S02]  /*3cd00*/  STL [R1+0x5fa4], R59 ;  /* 0x005fa43b01007387 */ /* 0x0001e40000100800 */
[----:B0-----:R-:W-:Y:S02]  /*3cd10*/  IMAD.X R59, R57, 0x1, R5, P1 ;  /* 0x00000001393b7824 */ /* 0x001fe400008e0605 */
[----:B------:R-:W2:Y:S04]  /*3cd20*/  LDL.LU R57, [R1+0x374] ;  /* 0x0003740001397983 */ /* 0x000ea80000300800 */
[----:B------:R0:W-:Y:S02]  /*3cd30*/  STL [R1+0x5f98], R59 ;  /* 0x005f983b01007387 */ /* 0x0001e40000100800 */
[----:B0-----:R-:W-:Y:S01]  /*3cd40*/  IADD3 R59, P1, PT, R55, R3, RZ ;  /* 0x00000003373b7210 */ /* 0x001fe20007f3e0ff */
[----:B------:R-:W-:-:S04]  /*3cd50*/  IMAD.X R55, R56, 0x1, R4, P5 ;  /* 0x0000000138377824 */ /* 0x000fc800028e0604 */
[----:B------:R0:W-:Y:S04]  /*3cd60*/  STL [R1+0x5f90], R59 ;  /* 0x005f903b01007387 */ /* 0x0001e80000100800 */
[----:B0-----:R-:W5:Y:S04]  /*3cd70*/  LDL.LU R59, [R1+0x388] ;  /* 0x00038800013b7983 */ /* 0x001f680000300800 */
[----:B------:R0:W-:Y:S02]  /*3cd80*/  STL [R1+0x5f8c], R55 ;  /* 0x005f8c3701007387 */ /* 0x0001e40000100800 */
[----:B0-----:R-:W-:-:S05]  /*3cd90*/  IADD3 R55, P5, PT, R60, R2, RZ ;  /* 0x000000023c377210 */ /* 0x001fca0007fbe0ff */
        /* <DEDUP_REMOVED lines=8> */
[----:B------:R0:W-:Y:S02]  /*3ce20*/  STL [R1+0x5f7c], R60 ;  /* 0x005f7c3c01007387 */ /* 0x0001e40000100800 */
[----:B0-----:R-:W-:-:S05]  /*3ce30*/  IADD3 R60, P4, PT, R7, R2, RZ ;  /* 0x00000002073c7210 */ /* 0x001fca0007f9e0ff */
[----:B------:R0:W-:Y:S02]  /*3ce40*/  STL [R1+0x5f84], R60 ;  /* 0x005f843c01007387 */ /* 0x0001e40000100800 */
[----:B0-----:R-:W-:Y:S02]  /*3ce50*/  IMAD.X R60, R55, 0x1, R5, P3 ;  /* 0x00000001373c7824 */ /* 0x001fe400018e0605 */
[----:B------:R-:W2:Y:S04]  /*3ce60*/  LDL.LU R55, [R1+0x390] ;  /* 0x0003900001377983 */ /* 0x000ea80000300800 */
[----:B------:R0:W-:Y:S02]  /*3ce70*/  STL [R1+0x5f6c], R60 ;  /* 0x005f6c3c01007387 */ /* 0x0001e40000100800 */
[----:B0-----:R-:W-:Y:S01]  /*3ce80*/  IADD3 R60, P3, PT, R7, R3, RZ ;  /* 0x00000003073c7210 */ /* 0x001fe20007f7e0ff */
[----:B------:R-:W-:-:S04]  /*3ce90*/  IMAD.X R7, R6, 0x1, R4, P2 ;  /* 0x0000000106077824 */ /* 0x000fc800010e0604 */
[----:B------:R0:W-:Y:S04]  /*3cea0*/  STL [R1+0x5f74], R60 ;  /* 0x005f743c01007387 */ /* 0x0001e80000100800 */
[----:B0-----:R-:W2:Y:S04]  /*3ceb0*/  LDL.LU R60, [R1+0x398] ;  /* 0x00039800013c7983 */ /* 0x001ea80000300800 */
[----:B------:R4:W-:Y:S02]  /*3cec0*/  STL [R1+0x5f70], R7 ;  /* 0x005f700701007387 */ /* 0x0009e40000100800 */
[----:B----4-:R-:W-:-:S05]  /*3ced0*/  IADD3 R7, P2, PT, R61, R2, RZ ;  /* 0x000000023d077210 */ /* 0x010fca0007f5e0ff */
[----:B------:R0:W-:Y:S04]  /*3cee0*/  STL [R1+0x5f78], R7 ;  /* 0x005f780701007387 */ /* 0x0001e80000100800 */
[----:B0-----:R-:W4:Y:S01]  /*3cef0*/  LDL.LU R7, [R1+0x6960] ;  /* 0x0069600001077983 */ /* 0x001f220000300800 */
[----:B------:R-:W-:Y:S01]  /*3cf00*/  IMAD.X R6, R6, 0x1, R5, P1 ;  /* 0x0000000106067824 */ /* 0x000fe200008e0605 */
[----:B------:R-:W-:-:S04]  /*3cf10*/  IADD3 R61, P1, PT, R61, R3, RZ ;  /* 0x000000033d3d7210 */ /* 0x000fc80007f3e0ff */
[----:B------:R-:W-:Y:S04]  /*3cf20*/  STL [R1+0x5f5c], R6 ;  /* 0x005f5c0601007387 */ /* 0x000fe80000100800 */
[----:B------:R0:W-:Y:S04]  /*3cf30*/  STL [R1+0x5f64], R61 ;  /* 0x005f643d01007387 */ /* 0x0001e80000100800 */
[----:B0-----:R-:W2:Y:S01]  /*3cf40*/  LDL.LU R61, [R1+0x3a0] ;  /* 0x0003a000013d7983 */ /* 0x001ea20000300800 */
[----:B----4-:R-:W-:-:S05]  /*3cf50*/  IMAD.X R6, R7, 0x1, R4, P5 ;  /* 0x0000000107067824 */ /* 0x010fca00028e0604 */
[----:B------:R3:W-:Y:S02]  /*3cf60*/  STL [R1+0x5f60], R6 ;  /* 0x005f600601007387 */ /* 0x0007e40000100800 */
[----:B---3--:R-:W-:-:S05]  /*3cf70*/  IADD3 R6, P5, PT, R56, R2, RZ ;  /* 0x0000000238067210 */ /* 0x008fca0007fbe0ff */
[----:B------:R0:W-:Y:S02]  /*3cf80*/  STL [R1+0x5f68], R6 ;  /* 0x005f680601007387 */ /* 0x0001e40000100800 */
[----:B0-----:R-:W-:Y:S01]  /*3cf90*/  IMAD.X R6, R7, 0x1, R5, P0 ;  /* 0x0000000107067824 */ /* 0x001fe200000e0605 */
[----:B------:R-:W-:-:S04]  /*3cfa0*/  IADD3 R7, P0, PT, R56, R3, RZ ;  /* 0x0000000338077210 */ /* 0x000fc80007f1e0ff */
[----:B------:R0:W-:Y:S04]  /*3cfb0*/  STL [R1+0x5f4c], R6 ;  /* 0x005f4c0601007387 */ /* 0x0001e80000100800 */
[----:B------:R-:W3:Y:S04]  /*3cfc0*/  LDL.LU R56, [R1+0x3ac] ;  /* 0x0003ac0001387983 */ /* 0x000ee80000300800 */
[----:B------:R1:W-:Y:S01]  /*3cfd0*/  STL [R1+0x5f54], R7 ;  /* 0x005f540701007387 */ /* 0x0003e20000100800 */
[C---:B0-----:R-:W-:Y:S02]  /*3cfe0*/  IMAD.X R6, R8.reuse, 0x1, R4, P4 ;  /* 0x0000000108067824 */ /* 0x041fe400020e0604 */
[----:B------:R-:W-:-:S03]  /*3cff0*/  IMAD.X R8, R8, 0x1, R5, P3 ;  /* 0x0000000108087824 */ /* 0x000fc600018e0605 */
[----:B------:R0:W-:Y:S01]  /*3d000*/  STL [R1+0x5f50], R6 ;  /* 0x005f500601007387 */ /* 0x0001e20000100800 */
[----:B-1----:R-:W-:-:S05]  /*3d010*/  IADD3 R7, P4, PT, R57, R2, RZ ;  /* 0x0000000239077210 */ /* 0x002fca0007f9e0ff */
[----:B------:R1:W-:Y:S01]  /*3d020*/  STL [R1+0x5f58], R7 ;  /* 0x005f580701007387 */ /* 0x0003e20000100800 */
[----:B0-----:R-:W-:-:S03]  /*3d030*/  IADD3 R6, P3, PT, R57, R3, RZ ;  /* 0x0000000339067210 */ /* 0x001fc60007f7e0ff */
[----:B------:R0:W-:Y:S04]  /*3d040*/  STL [R1+0x5f3c], R8 ;  /* 0x005f3c0801007387 */ /* 0x0001e80000100800 */
[----:B------:R-:W4:Y:S01]  /*3d050*/  LDL.LU R57, [R1+0x3b4] ;  /* 0x0003b40001397983 */ /* 0x000f220000300800 */
[----:B-1----:R-:W-:-:S03]  /*3d060*/  IMAD.X R7, R9, 0x1, R4, P2 ;  /* 0x0000000109077824 */ /* 0x002fc600010e0604 */
[----:B------:R1:W-:Y:S01]  /*3d070*/  STL [R1+0x5f44], R6 ;  /* 0x005f440601007387 */ /* 0x0003e20000100800 */
[----:B0-----:R-:W-:-:S03]  /*3d080*/  IMAD.X R8, R9, 0x1, R5, P1 ;  /* 0x0000000109087824 */ /* 0x001fc600008e0605 */
[----:B------:R0:W-:Y:S01]  /*3d090*/  STL [R1+0x5f40], R7 ;  /* 0x005f400701007387 */ /* 0x0001e20000100800 */
[C---:B-1----:R-:W-:Y:S02]  /*3d0a0*/  IADD3 R6, P2, PT, R58.reuse, R2, RZ ;  /* 0x000000023a067210 */ /* 0x042fe40007f5e0ff */
[----:B0-----:R-:W-:-:S03]  /*3d0b0*/  IADD3 R7, P1, PT, R58, R3, RZ ;  /* 0x000000033a077210 */ /* 0x001fc60007f3e0ff */
[----:B------:R0:W-:Y:S04]  /*3d0c0*/  STL [R1+0x5f48], R6 ;  /* 0x005f480601007387 */ /* 0x0001e80000100800 */
[----:B------:R1:W-:Y:S04]  /*3d0d0*/  STL [R1+0x5f2c], R8 ;  /* 0x005f2c0801007387 */ /* 0x0003e80000100800 */
[----:B------:R-:W4:Y:S01]  /*3d0e0*/  LDL.LU R58, [R1+0x3bc] ;  /* 0x0003bc00013a7983 */ /* 0x000f220000300800 */
[----:B0-----:R-:W-:-:S03]  /*3d0f0*/  IMAD.X R6, R10, 0x1, R4, P5 ;  /* 0x000000010a067824 */ /* 0x001fc600028e0604 */
[----:B------:R5:W-:Y:S01]  /*3d100*/  STL [R1+0x5f34], R7 ;  /* 0x005f340701007387 */ /* 0x000be20000100800 */
[----:B-1----:R-:W-:-:S03]  /*3d110*/  IMAD.X R8, R10, 0x1, R5, P0 ;  /* 0x000000010a087824 */ /* 0x002fc600000e0605 */
[----:B------:R0:W-:Y:S01]  /*3d120*/  STL [R1+0x5f30], R6 ;  /* 0x005f300601007387 */ /* 0x0001e20000100800 */
[C---:B-----5:R-:W-:Y:S02]  /*3d130*/  IADD3 R7, P5, PT, R59.reuse, R2, RZ ;  /* 0x000000023b077210 */ /* 0x060fe40007fbe0ff */
[----:B0-----:R-:W-:-:S03]  /*3d140*/  IADD3 R6, P0, PT, R59, R3, RZ ;  /* 0x000000033b067210 */ /* 0x001fc60007f1e0ff */
[----:B------:R0:W-:Y:S04]  /*3d150*/  STL [R1+0x5f38], R7 ;  /* 0x005f380701007387 */ /* 0x0001e80000100800 */
[----:B------:R1:W-:Y:S04]  /*3d160*/  STL [R1+0x5f1c], R8 ;  /* 0x005f1c0801007387 */ /* 0x0003e80000100800 */
[----:B------:R-:W5:Y:S01]  /*3d170*/  LDL.LU R59, [R1+0x3c4] ;  /* 0x0003c400013b7983 */ /* 0x000f620000300800 */
[----:B0-----:R-:W-:-:S03]  /*3d180*/  IMAD.X R7, R11, 0x1, R4, P4 ;  /* 0x000000010b077824 */ /* 0x001fc600020e0604 */
[----:B------:R2:W-:Y:S01]  /*3d190*/  STL [R1+0x5f24], R6 ;  /* 0x005f240601007387 */ /* 0x0005e20000100800 */
[----:B-1----:R-:W-:-:S03]  /*3d1a0*/  IMAD.X R8, R11, 0x1, R5, P3 ;  /* 0x000000010b087824 */ /* 0x002fc600018e0605 */
[----:B------:R0:W-:Y:S01]  /*3d1b0*/  STL [R1+0x5f20], R7 ;  /* 0x005f200701007387 */ /* 0x0001e20000100800 */
[C---:B--2---:R-:W-:Y:S02]  /*3d1c0*/  IADD3 R6, P4, PT, R55.reuse, R2, RZ ;  /* 0x0000000237067210 */ /* 0x044fe40007f9e0ff */
[----:B0-----:R-:W-:-:S03]  /*3d1d0*/  IADD3 R7, P3, PT, R55, R3, RZ ;  /* 0x0000000337077210 */ /* 0x001fc60007f7e0ff */
[----:B------:R0:W-:Y:S04]  /*3d1e0*/  STL [R1+0x5f28], R6 ;  /* 0x005f280601007387 */ /* 0x0001e80000100800 */
[----:B------:R1:W-:Y:S04]  /*3d1f0*/  STL [R1+0x5f0c], R8 ;  /* 0x005f0c0801007387 */ /* 0x0003e80000100800 */
[----:B------:R-:W2:Y:S01]  /*3d200*/  LDL.LU R55, [R1+0x3cc] ;  /* 0x0003cc0001377983 */ /* 0x000ea20000300800 */
[----:B0-----:R-:W-:-:S03]  /*3d210*/  IMAD.X R6, R12, 0x1, R4, P2 ;  /* 0x000000010c067824 */ /* 0x001fc600010e0604 */
[----:B------:R0:W-:Y:S01]  /*3d220*/  STL [R1+0x5f14], R7 ;  /* 0x005f140701007387 */ /* 0x0001e20000100800 */
[----:B-1----:R-:W-:-:S03]  /*3d230*/  IMAD.X R8, R12, 0x1, R5, P1 ;  /* 0x000000010c087824 */ /* 0x002fc600008e0605 */
[----:B------:R1:W-:Y:S01]  /*3d240*/  STL [R1+0x5f10], R6 ;  /* 0x005f100601007387 */ /* 0x0003e20000100800 */
[C---:B0-----:R-:W-:Y:S02]  /*3d250*/  IADD3 R7, P2, PT, R60.reuse, R2, RZ ;  /* 0x000000023c077210 */ /* 0x041fe40007f5e0ff */
[----:B-1----:R-:W-:-:S03]  /*3d260*/  IADD3 R6, P1, PT, R60, R3, RZ ;  /* 0x000000033c067210 */ /* 0x002fc60007f3e0ff */
        /* <DEDUP_REMOVED lines=16> */
[----:B------:R-:W-:Y:S02]  /*3d370*/  SHF.R.S32.HI R17, RZ, 0x1f, R17 ;  /* 0x0000001fff117819 */ /* 0x000fe40000011411 */
[----:B------:R-:W-:Y:S02]  /*3d380*/  SHF.R.S32.HI R18, RZ, 0x1f, R18 ;  /* 0x0000001fff127819 */ /* 0x000fe40000011412 */
[----:B------:R-:W-:Y:S02]  /*3d390*/  SHF.R.S32.HI R19, RZ, 0x1f, R19 ;  /* 0x0000001fff137819 */ /* 0x000fe40000011413 */
[----:B------:R-:W-:Y:S02]  /*3d3a0*/  SHF.R.S32.HI R20, RZ, 0x1f, R20 ;  /* 0x0000001fff147819 */ /* 0x000fe40000011414 */
[C---:B---3--:R-:W-:Y:S02]  /*3d3b0*/  IADD3 R7, P4, PT, R56.reuse, R2, RZ ;  /* 0x0000000238077210 */ /* 0x048fe40007f9e0ff */
[----:B0-----:R-:W-:-:S03]  /*3d3c0*/  IADD3 R6, P3, PT, R56, R3, RZ ;  /* 0x0000000338067210 */ /* 0x001fc60007f7e0ff */
[----:B------:R0:W-:Y:S04]  /*3d3d0*/  STL [R1+0x5ef8], R7 ;  /* 0x005ef80701007387 */ /* 0x0001e80000100800 */
[----:B------:R1:W-:Y:S04]  /*3d3e0*/  STL [R1+0x5edc], R8 ;  /* 0x005edc0801007387 */ /* 0x0003e80000100800 */
[----:B------:R-:W3:Y:S01]  /*3d3f0*/  LDL.LU R56, [R1+0x3e8] ;  /* 0x0003e80001387983 */ /* 0x000ee20000300800 */
[----:B0-----:R-:W-:-:S03]  /*3d400*/  IMAD.X R7, R15, 0x1, R4, P2 ;  /* 0x000000010f077824 */ /* 0x001fc600010e0604 */
[----:B------:R4:W-:Y:S01]  /*3d410*/  STL [R1+0x5ee4], R6 ;  /* 0x005ee40601007387 */ /* 0x0009e20000100800 */
[----:B-1----:R-:W-:-:S03]  /*3d420*/  IMAD.X R8, R15, 0x1, R5, P1 ;  /* 0x000000010f087824 */ /* 0x002fc600008e0605 */
[----:B------:R0:W-:Y:S01]  /*3d430*/  STL [R1+0x5ee0], R7 ;  /* 0x005ee00701007387 */ /* 0x0001e20000100800 */
[C---:B----4-:R-:W-:Y:S02]  /*3d440*/  IADD3 R6, P2, PT, R57.reuse, R2, RZ ;  /* 0x0000000239067210 */ /* 0x050fe40007f5e0ff */
        /* <DEDUP_REMOVED lines=49> */
[----:B------:R-:W-:-:S03]  /*3d760*/  SHF.R.S32.HI R21, RZ, 0x1f, R21 ;  /* 0x0000001fff157819 */ /* 0x000fc60000011415 */
[----:B------:R3:W-:Y:S02]  /*3d770*/  STL [R1+0x5e84], R6 ;  /* 0x005e840601007387 */ /* 0x0007e40000100800 */
[C---:B0-----:R-:W-:Y:S02]  /*3d780*/  IMAD.X R7, R21.reuse, 0x1, R4, P2 ;  /* 0x0000000115077824 */ /* 0x041fe400010e0604 */
[----:B-1----:R-:W-:Y:S01]  /*3d790*/  IMAD.X R8, R21, 0x1, R5, P1 ;  /* 0x0000000115087824 */ /* 0x002fe200008e0605 */
[----:B------:R-:W-:Y:S02]  /*3d7a0*/  SHF.R.S32.HI R22, RZ, 0x1f, R22 ;  /* 0x0000001fff167819 */ /* 0x000fe40000011416 */
[----:B------:R0:W-:Y:S01]  /*3d7b0*/  STL [R1+0x5e80], R7 ;  /* 0x005e800701007387 */ /* 0x0001e20000100800 */
[----:B------:R-:W-:Y:S02]  /*3d7c0*/  SHF.R.S32.HI R23, RZ, 0x1f, R23 ;  /* 0x0000001fff177819 */ /* 0x000fe40000011417 */
[----:B------:R-:W-:-:S02]  /*3d7d0*/  SHF.R.S32.HI R24, RZ, 0x1f, R24 ;  /* 0x0000001fff187819 */ /* 0x000fc40000011418 */
        /* <DEDUP_REMOVED lines=167> */
[----:B------:R-:W-:Y:S04]  /*3e250*/  STL [R1+0x5d74], R7 ;  /* 0x005d740701007387 */ /* 0x000fe80000100800 */
[----:B------:R0:W-:Y:S01]  /*3e260*/  STL [R1+0x5d70], R6 ;  /* 0x005d700601007387 */ /* 0x0001e20000100800 */
[C---:B-----5:R-:W-:Y:S01]  /*3e270*/  IADD3 R8, P4, PT, R59.reuse, R2, RZ ;  /* 0x000000023b087210 */ /* 0x060fe20007f9e0ff */
[----:B0-----:R-:W-:Y:S01]  /*3e280*/  IMAD.X R6, R38, 0x1, R5, P3 ;  /* 0x0000000126067824 */ /* 0x001fe200018e0605 */
[----:B------:R-:W-:-:S03]  /*3e290*/  IADD3 R7, P3, PT, R59, R3, RZ ;  /* 0x000000033b077210 */ /* 0x000fc60007f7e0ff */
[----:B------:R-:W-:Y:S04]  /*3e2a0*/  STL [R1+0x5d78], R8 ;  /* 0x005d780801007387 */ /* 0x000fe80000100800 */
[----:B------:R-:W5:Y:S04]  /*3e2b0*/  LDL.LU R59, [R1+0x6bc] ;  /* 0x0006bc00013b7983 */ /* 0x000f680000300800 */
[----:B------:R0:W-:Y:S04]  /*3e2c0*/  STL [R1+0x5d5c], R6 ;  /* 0x005d5c0601007387 */ /* 0x0001e80000100800 */
[----:B------:R1:W-:Y:S01]  /*3e2d0*/  STL [R1+0x5d64], R7 ;  /* 0x005d640701007387 */ /* 0x0003e20000100800 */
[----:B0-----:R-:W-:Y:S01]  /*3e2e0*/  IMAD.X R6, R39, 0x1, R4, P2 ;  /* 0x0000000127067824 */ /* 0x001fe200010e0604 */
[----:B--2---:R-:W-:Y:S01]  /*3e2f0*/  IADD3 R8, P2, PT, R55, R2, RZ ;  /* 0x0000000237087210 */ /* 0x004fe20007f5e0ff */
[----:B-1----:R-:W-:-:S03]  /*3e300*/  IMAD.X R7, R39, 0x1, R5, P1 ;  /* 0x0000000127077824 */ /* 0x002fc600008e0605 */
[----:B------:R0:W-:Y:S04]  /*3e310*/  STL [R1+0x5d60], R6 ;  /* 0x005d600601007387 */ /* 0x0001e80000100800 */
[----:B------:R-:W-:Y:S01]  /*3e320*/  STL [R1+0x5d68], R8 ;  /* 0x005d680801007387 */ /* 0x000fe20000100800 */
[----:B0-----:R-:W-:-:S03]  /*3e330*/  IADD3 R6, P1, PT, R55, R3, RZ ;  /* 0x0000000337067210 */ /* 0x001fc60007f3e0ff */
[----:B------:R-:W2:Y:S04]  /*3e340*/  LDL.LU R55, [R1+0x6c0] ;  /* 0x0006c00001377983 */ /* 0x000ea80000300800 */
[----:B------:R0:W-:Y:S04]  /*3e350*/  STL [R1+0x5d4c], R7 ;  /* 0x005d4c0701007387 */ /* 0x0001e80000100800 */
[----:B------:R1:W-:Y:S01]  /*3e360*/  STL [R1+0x5d54], R6 ;  /* 0x005d540601007387 */ /* 0x0003e20000100800 */
[----:B0-----:R-:W-:Y:S01]  /*3e370*/  IMAD.X R7, R40, 0x1, R4, P5 ;  /* 0x0000000128077824 */ /* 0x001fe200028e0604 */
[----:B------:R-:W-:Y:S01]  /*3e380*/  IADD3 R8, P5, PT, R60, R2, RZ ;  /* 0x000000023c087210 */ /* 0x000fe20007fbe0ff */
        /* <DEDUP_REMOVED lines=13> */
[----:B------:R-:W2:Y:S01]  /*3e460*/  LDL.LU R61, [R1+0x6c8] ;  /* 0x0006c800013d7983 */ /* 0x000ea20000300800 */
[----:B------:R-:W-:-:S03]  /*3e470*/  SHF.R.S32.HI R42, RZ, 0x1f, R42 ;  /* 0x0000001fff2a7819 */ /* 0x000fc6000001142a */
[----:B------:R0:W-:Y:S04]  /*3e480*/  STL [R1+0x5d2c], R7 ;  /* 0x005d2c0701007387 */ /* 0x0001e80000100800 */
[----:B------:R1:W-:Y:S01]  /*3e490*/  STL [R1+0x5d34], R6 ;  /* 0x005d340601007387 */ /* 0x0003e20000100800 */
[C---:B0-----:R-:W-:Y:S02]  /*3e4a0*/  IMAD.X R7, R42.reuse, 0x1, R4, P2 ;  /* 0x000000012a077824 */ /* 0x041fe400010e0604 */
[----:B-1----:R-:W-:-:S03]  /*3e4b0*/  IMAD.X R6, R42, 0x1, R5, P1 ;  /* 0x000000012a067824 */ /* 0x002fc600008e0605 */
[----:B------:R0:W-:Y:S01]  /*3e4c0*/  STL [R1+0x5d30], R7 ;  /* 0x005d300701007387 */ /* 0x0001e20000100800 */
[----:B------:R-:W-:Y:S02]  /*3e4d0*/  SHF.R.S32.HI R44, RZ, 0x1f, R44 ;  /* 0x0000001fff2c7819 */ /* 0x000fe4000001142c */
[----:B------:R-:W-:Y:S02]  /*3e4e0*/  SHF.R.S32.HI R45, RZ, 0x1f, R45 ;  /* 0x0000001fff2d7819 */ /* 0x000fe4000001142d */
[----:B------:R-:W-:Y:S02]  /*3e4f0*/  SHF.R.S32.HI R46, RZ, 0x1f, R46 ;  /* 0x0000001fff2e7819 */ /* 0x000fe4000001142e */
[----:B------:R-:W-:Y:S02]  /*3e500*/  SHF.R.S32.HI R47, RZ, 0x1f, R47 ;  /* 0x0000001fff2f7819 */ /* 0x000fe4000001142f */
[----:B------:R-:W-:Y:S02]  /*3e510*/  SHF.R.S32.HI R48, RZ, 0x1f, R48 ;  /* 0x0000001fff307819 */ /* 0x000fe40000011430 */
[----:B---3--:R-:W-:-:S02]  /*3e520*/  IADD3 R8, P2, PT, R56, R2, RZ ;  /* 0x0000000238087210 */ /* 0x008fc40007f5e0ff */
[----:B0-----:R-:W-:-:S03]  /*3e530*/  IADD3 R7, P1, PT, R56, R3, RZ ;  /* 0x0000000338077210 */ /* 0x001fc60007f3e0ff */
[----:B------:R0:W-:Y:S04]  /*3e540*/  STL [R1+0x5d38], R8 ;  /* 0x005d380801007387 */ /* 0x0001e80000100800 */
[----:B------:R-:W3:Y:S04]  /*3e550*/  LDL.LU R56, [R1+0x6d0] ;  /* 0x0006d00001387983 */ /* 0x000ee80000300800 */
[----:B------:R1:W-:Y:S01]  /*3e560*/  STL [R1+0x5d1c], R6 ;  /* 0x005d1c0601007387 */ /* 0x0003e20000100800 */
[----:B0-----:R-:W-:-:S03]  /*3e570*/  IMAD.X R8, R43, 0x1, R5, P0 ;  /* 0x000000012b087824 */ /* 0x001fc600000e0605 */
[----:B------:R4:W-:Y:S01]  /*3e580*/  STL [R1+0x5d24], R7 ;  /* 0x005d240701007387 */ /* 0x0009e20000100800 */
[----:B-1----:R-:W-:Y:S01]  /*3e590*/  IMAD.X R6, R43, 0x1, R4, P5 ;  /* 0x000000012b067824 */ /* 0x002fe200028e0604 */
[----:B----4-:R-:W-:-:S04]  /*3e5a0*/  IADD3 R7, P5, PT, R57, R2, RZ ;  /* 0x0000000239077210 */ /* 0x010fc80007fbe0ff */
[----:B------:R0:W-:Y:S04]  /*3e5b0*/  STL [R1+0x5d20], R6 ;  /* 0x005d200601007387 */ /* 0x0001e80000100800 */
[----:B------:R1:W-:Y:S04]  /*3e5c0*/  STL [R1+0x5d28], R7 ;  /* 0x005d280701007387 */ /* 0x0003e80000100800 */
[----:B------:R-:W-:Y:S01]  /*3e5d0*/  STL [R1+0x5d0c], R8 ;  /* 0x005d0c0801007387 */ /* 0x000fe20000100800 */
[----:B0-----:R-:W-:-:S03]  /*3e5e0*/  IADD3 R6, P0, PT, R57, R3, RZ ;  /* 0x0000000339067210 */ /* 0x001fc60007f1e0ff */
[----:B------:R-:W4:Y:S01]  /*3e5f0*/  LDL.LU R57, [R1+0x6d4] ;  /* 0x0006d40001397983 */ /* 0x000f220000300800 */
[----:B-1----:R-:W-:-:S03]  /*3e600*/  IMAD.X R7, R44, 0x1, R4, P4 ;  /* 0x000000012c077824 */ /* 0x002fc600020e0604 */
[----:B------:R0:W-:Y:S04]  /*3e610*/  STL [R1+0x5d14], R6 ;  /* 0x005d140601007387 */ /* 0x0001e80000100800 */
[----:B------:R1:W-:Y:S01]  /*3e620*/  STL [R1+0x5d10], R7 ;  /* 0x005d100701007387 */ /* 0x0003e20000100800 */
[----:B0-----:R-:W-:Y:S01]  /*3e630*/  IADD3 R6, P4, PT, R58, R2, RZ ;  /* 0x000000023a067210 */ /* 0x001fe20007f9e0ff */
[----:B-1----:R-:W-:Y:S01]  /*3e640*/  IMAD.X R7, R44, 0x1, R5, P3 ;  /* 0x000000012c077824 */ /* 0x002fe200018e0605 */
[----:B------:R-:W-:-:S03]  /*3e650*/  IADD3 R8, P3, PT, R58, R3, RZ ;  /* 0x000000033a087210 */ /* 0x000fc60007f7e0ff */
[----:B------:R0:W-:Y:S04]  /*3e660*/  STL [R1+0x5d18], R6 ;  /* 0x005d180601007387 */ /* 0x0001e80000100800 */
[----:B------:R5:W-:Y:S04]  /*3e670*/  STL [R1+0x5cfc], R7 ;  /* 0x005cfc0701007387 */ /* 0x000be80000100800 */
[----:B------:R1:W-:Y:S01]  /*3e680*/  STL [R1+0x5d04], R8 ;  /* 0x005d040801007387 */ /* 0x0003e20000100800 */
[----:B0-----:R-:W-:-:S03]  /*3e690*/  IMAD.X R6, R45, 0x1, R4, P2 ;  /* 0x000000012d067824 */ /* 0x001fc600010e0604 */
[----:B------:R-:W4:Y:S01]  /*3e6a0*/  LDL.LU R58, [R1+0x6dc] ;  /* 0x0006dc00013a7983 */ /* 0x000f220000300800 */
[----:B-----5:R-:W-:-:S03]  /*3e6b0*/  IADD3 R7, P2, PT, R59, R2, RZ ;  /* 0x000000023b077210 */ /* 0x020fc60007f5e0ff */
[----:B------:R0:W-:Y:S01]  /*3e6c0*/  STL [R1+0x5d00], R6 ;  /* 0x005d000601007387 */ /* 0x0001e20000100800 */
[----:B-1----:R-:W-:-:S03]  /*3e6d0*/  IMAD.X R8, R46, 0x1, R4, P5 ;  /* 0x000000012e087824 */ /* 0x002fc600028e0604 */
[----:B------:R1:W-:Y:S01]  /*3e6e0*/  STL [R1+0x5d08], R7 ;  /* 0x005d080701007387 */ /* 0x0003e20000100800 */
[----:B0-----:R-:W-:Y:S01]  /*3e6f0*/  IMAD.X R6, R45, 0x1, R5, P1 ;  /* 0x000000012d067824 */ /* 0x001fe200008e0605 */
[----:B-1----:R-:W-:-:S04]  /*3e700*/  IADD3 R7, P1, PT, R59, R3, RZ ;  /* 0x000000033b077210 */ /* 0x002fc80007f3e0ff */
[----:B------:R-:W-:Y:S04]  /*3e710*/  STL [R1+0x5cec], R6 ;  /* 0x005cec0601007387 */ /* 0x000fe80000100800 */
[----:B------:R0:W-:Y:S04]  /*3e720*/  STL [R1+0x5cf4], R7 ;  /* 0x005cf40701007387 */ /* 0x0001e80000100800 */
[----:B------:R-:W-:Y:S04]  /*3e730*/  STL [R1+0x5cf0], R8 ;  /* 0x005cf00801007387 */ /* 0x000fe80000100800 */
[----:B------:R-:W5:Y:S01]  /*3e740*/  LDL.LU R59, [R1+0x6e0] ;  /* 0x0006e000013b7983 */ /* 0x000f620000300800 */
[----:B0-----:R-:W-:Y:S01]  /*3e750*/  IMAD.X R7, R46, 0x1, R5, P0 ;  /* 0x000000012e077824 */ /* 0x001fe200000e0605 */
[----:B--2---:R-:W-:-:S05]  /*3e760*/  IADD3 R6, P5, PT, R55, R2, RZ ;  /* 0x0000000237067210 */ /* 0x004fca0007fbe0ff */
[----:B------:R0:W-:Y:S04]  /*3e770*/  STL [R1+0x5cf8], R6 ;  /* 0x005cf80601007387 */ /* 0x0001e80000100800 */
[----:B------:R1:W-:Y:S01]  /*3e780*/  STL [R1+0x5cdc], R7 ;  /* 0x005cdc0701007387 */ /* 0x0003e20000100800 */
[----:B0-----:R-:W-:Y:S01]  /*3e790*/  IADD3 R6, P0, PT, R55, R3, RZ ;  /* 0x0000000337067210 */ /* 0x001fe20007f1e0ff */
[----:B-1----:R-:W-:-:S04]  /*3e7a0*/  IMAD.X R7, R47, 0x1, R4, P4 ;  /* 0x000000012f077824 */ /* 0x002fc800020e0604 */
[----:B------:R0:W-:Y:S04]  /*3e7b0*/  STL [R1+0x5ce4], R6 ;  /* 0x005ce40601007387 */ /* 0x0001e80000100800 */
[----:B------:R1:W-:Y:S01]  /*3e7c0*/  STL [R1+0x5ce0], R7 ;  /* 0x005ce00701007387 */ /* 0x0003e20000100800 */
[C---:B------:R-:W-:Y:S01]  /*3e7d0*/  IADD3 R8, P4, PT, R60.reuse, R2, RZ ;  /* 0x000000023c087210 */ /* 0x040fe20007f9e0ff */
[----:B0-----:R-:W-:Y:S01]  /*3e7e0*/  IMAD.X R6, R47, 0x1, R5, P3 ;  /* 0x000000012f067824 */ /* 0x001fe200018e0605 */
[----:B-1----:R-:W-:-:S03]  /*3e7f0*/  IADD3 R7, P3, PT, R60, R3, RZ ;  /* 0x000000033c077210 */ /* 0x002fc60007f7e0ff */
[----:B------:R0:W-:Y:S04]  /*3e800*/  STL [R1+0x5ce8], R8 ;  /* 0x005ce80801007387 */ /* 0x0001e80000100800 */
[----:B------:R-:W2:Y:S04]  /*3e810*/  LDL.LU R60, [R1+0x6e4] ;  /* 0x0006e400013c7983 */ /* 0x000ea80000300800 */
[----:B------:R1:W-:Y:S01]  /*3e820*/  STL [R1+0x5ccc], R6 ;  /* 0x005ccc0601007387 */ /* 0x0003e20000100800 */
[----:B0-----:R-:W-:-:S03]  /*3e830*/  IMAD.X R8, R48, 0x1, R5, P1 ;  /* 0x0000000130087824 */ /* 0x001fc600008e0605 */
[----:B------:R0:W-:Y:S01]  /*3e840*/  STL [R1+0x5cd4], R7 ;  /* 0x005cd40701007387 */ /* 0x0001e20000100800 */
[----:B-1----:R-:W-:Y:S01]  /*3e850*/  IMAD.X R6, R48, 0x1, R4, P2 ;  /* 0x0000000130067824 */ /* 0x002fe200010e0604 */
[----:B0-----:R-:W-:-:S04]  /*3e860*/  IADD3 R7, P2, PT, R61, R2, RZ ;  /* 0x000000023d077210 */ /* 0x001fc80007f5e0ff */
[----:B------:R0:W-:Y:S04]  /*3e870*/  STL [R1+0x5cd0], R6 ;  /* 0x005cd00601007387 */ /* 0x0001e80000100800 */
[----:B------:R1:W-:Y:S04]  /*3e880*/  STL [R1+0x5cd8], R7 ;  /* 0x005cd80701007387 */ /* 0x0003e80000100800 */
[----:B------:R-:W-:Y:S01]  /*3e890*/  STL [R1+0x5cbc], R8 ;  /* 0x005cbc0801007387 */ /* 0x000fe20000100800 */
[----:B0-----:R-:W-:-:S03]  /*3e8a0*/  IADD3 R6, P1, PT, R61, R3, RZ ;  /* 0x000000033d067210 */ /* 0x001fc60007f3e0ff */
[----:B------:R-:W2:Y:S01]  /*3e8b0*/  LDL.LU R61, [R1+0x6ec] ;  /* 0x0006ec00013d7983 */ /* 0x000ea20000300800 */
[----:B------:R-:W-:-:S05]  /*3e8c0*/  SHF.R.S32.HI R49, RZ, 0x1f, R49 ;  /* 0x0000001fff317819 */ /* 0x000fca0000011431 */
[----:B-1----:R-:W-:Y:S01]  /*3e8d0*/  IMAD.X R7, R49, 0x1, R4, P5 ;  /* 0x0000000131077824 */ /* 0x002fe200028e0604 */
[----:B------:R-:W-:Y:S01]  /*3e8e0*/  STL [R1+0x5cc4], R6 ;  /* 0x005cc40601007387 */ /* 0x000fe20000100800 */
[----:B------:R-:W-:-:S03]  /*3e8f0*/  SHF.R.S32.HI R50, RZ, 0x1f, R50 ;  /* 0x0000001fff327819 */ /* 0x000fc60000011432 */
[----:B------:R0:W-:Y:S02]  /*3e900*/  STL [R1+0x5cc0], R7 ;  /* 0x005cc00701007387 */ /* 0x0001e40000100800 */
[----:B0-----:R-:W-:Y:S01]  /*3e910*/  IMAD.X R7, R49, 0x1, R5, P0 ;  /* 0x0000000131077824 */ /* 0x001fe200000e0605 */
[----:B------:R-:W-:Y:S02]  /*3e920*/  SHF.R.S32.HI R51, RZ, 0x1f, R51 ;  /* 0x0000001fff337819 */ /* 0x000fe40000011433 */
[----:B------:R-:W-:Y:S02]  /*3e930*/  SHF.R.S32.HI R52, RZ, 0x1f, R52 ;  /* 0x0000001fff347819 */ /* 0x000fe40000011434 */
[----:B------:R-:W-:Y:S02]  /*3e940*/  SHF.R.S32.HI R53, RZ, 0x1f, R53 ;  /* 0x0000001fff357819 */ /* 0x000fe40000011435 */
[----:B------:R-:W-:Y:S02]  /*3e950*/  SHF.R.S32.HI R54, RZ, 0x1f, R54 ;  /* 0x0000001fff367819 */ /* 0x000fe40000011436 */
[----:B---3--:R-:W-:-:S02]  /*3e960*/  IADD3 R6, P5, PT, R56, R2, RZ ;  /* 0x0000000238067210 */ /* 0x008fc40007fbe0ff */
[----:B------:R-:W-:-:S03]  /*3e970*/  IADD3 R8, P0, PT, R56, R3, RZ ;  /* 0x0000000338087210 */ /* 0x000fc60007f1e0ff */
[----:B------:R0:W-:Y:S04]  /*3e980*/  STL [R1+0x5cc8], R6 ;  /* 0x005cc80601007387 */ /* 0x0001e80000100800 */
[----:B0-----:R-:W3:Y:S04]  /*3e990*/  LDL.LU R6, [R1+0x200] ;  /* 0x0002000001067983 */ /* 0x001ee80000300800 */
[----:B------:R0:W-:Y:S04]  /*3e9a0*/  STL [R1+0x5cac], R7 ;  /* 0x005cac0701007387 */ /* 0x0001e80000100800 */
[----:B------:R-:W-:Y:S04]  /*3e9b0*/  STL [R1+0x5cb4], R8 ;  /* 0x005cb40801007387 */ /* 0x000fe80000100800 */
[----:B------:R-:W3:Y:S01]  /*3e9c0*/  LDL.LU R55, [R1+0x6f0] ;  /* 0x0006f00001377983 */ /* 0x000ee20000300800 */
[----:B0-----:R-:W-:Y:S01]  /*3e9d0*/  IMAD.X R7, R50, 0x1, R4, P4 ;  /* 0x0000000132077824 */ /* 0x001fe200020e0604 */
[----:B----4-:R-:W-:-:S04]  /*3e9e0*/  IADD3 R9, P4, PT, R57, R2, RZ ;  /* 0x0000000239097210 */ /* 0x010fc80007f9e0ff */
[----:B------:R0:W-:Y:S04]  /*3e9f0*/  STL [R1+0x5cb0], R7 ;  /* 0x005cb00701007387 */ /* 0x0001e80000100800 */
[----:B------:R-:W-:Y:S04]  /*3ea00*/  STL [R1+0x5cb8], R9 ;  /* 0x005cb80901007387 */ /* 0x000fe80000100800 */
[----:B------:R-:W4:Y:S01]  /*3ea10*/  LDL.LU R10, [R1+0x204] ;  /* 0x00020400010a7983 */ /* 0x000f220000300800 */
[----:B0-----:R-:W-:Y:S01]  /*3ea20*/  IMAD.X R7, R50, 0x1, R5, P3 ;  /* 0x0000000132077824 */ /* 0x001fe200018e0605 */
[----:B------:R-:W-:-:S04]  /*3ea30*/  IADD3 R8, P3, PT, R57, R3, RZ ;  /* 0x0000000339087210 */ /* 0x000fc80007f7e0ff */
        /* <DEDUP_REMOVED lines=13> */
[----:B0-----:R-:W-:-:S05]  /*3eb10*/  IMAD.X R7, R52, 0x1, R4, P5 ;  /* 0x0000000134077824 */ /* 0x001fca00028e0604 */
[----:B------:R0:W-:Y:S01]  /*3eb20*/  STL [R1+0x5c90], R7 ;  /* 0x005c900701007387 */ /* 0x0001e20000100800 */
[C---:B-----5:R-:W-:Y:S01]  /*3eb30*/  IADD3 R9, P5, PT, R59.reuse, R2, RZ ;  /* 0x000000023b097210 */ /* 0x060fe20007fbe0ff */
[----:B0-----:R-:W-:Y:S01]  /*3eb40*/  IMAD.X R7, R52, 0x1, R5, P0 ;  /* 0x0000000134077824 */ /* 0x001fe200000e0605 */
[----:B------:R-:W-:-:S03]  /*3eb50*/  IADD3 R8, P0, PT, R59, R3, RZ ;  /* 0x000000033b087210 */ /* 0x000fc60007f1e0ff */
[----:B------:R0:W-:Y:S01]  /*3eb60*/  STL [R1+0x5c98], R9 ;  /* 0x005c980901007387 */ /* 0x0001e20000100800 */
[----:B------:R-:W-:-:S03]  /*3eb70*/  IMAD.X R11, R53, 0x1, R5, P3 ;  /* 0x00000001350b7824 */ /* 0x000fc600018e0605 */
[----:B0-----:R-:W5:Y:S04]  /*3eb80*/  LDL.LU R9, [R1+0x20c] ;  /* 0x00020c0001097983 */ /* 0x001f680000300800 */
[----:B------:R0:W-:Y:S04]  /*3eb90*/  STL [R1+0x5c7c], R7 ;  /* 0x005c7c0701007387 */ /* 0x0001e80000100800 */
[----:B------:R2:W-:Y:S04]  /*3eba0*/  STL [R1+0x5c84], R8 ;  /* 0x005c840801007387 */ /* 0x0005e80000100800 */
[----:B------:R-:W5:Y:S01]  /*3ebb0*/  LDL.LU R59, [R1+0x700] ;  /* 0x00070000013b7983 */ /* 0x000f620000300800 */
[----:B0-----:R-:W-:-:S05]  /*3ebc0*/  IMAD.X R7, R53, 0x1, R4, P4 ;  /* 0x0000000135077824 */ /* 0x001fca00020e0604 */
[----:B------:R0:W-:Y:S01]  /*3ebd0*/  STL [R1+0x5c80], R7 ;  /* 0x005c800701007387 */ /* 0x0001e20000100800 */
[C---:B--2---:R-:W-:Y:S02]  /*3ebe0*/  IADD3 R8, P4, PT, R60.reuse, R2, RZ ;  /* 0x000000023c087210 */ /* 0x044fe40007f9e0ff */
[----:B0-----:R-:W-:-:S03]  /*3ebf0*/  IADD3 R7, P3, PT, R60, R3, RZ ;  /* 0x000000033c077210 */ /* 0x001fc60007f7e0ff */
[----:B------:R0:W-:Y:S04]  /*3ec00*/  STL [R1+0x5c88], R8 ;  /* 0x005c880801007387 */ /* 0x0001e80000100800 */
[----:B0-----:R-:W2:Y:S04]  /*3ec10*/  LDL.LU R8, [R1+0x210] ;  /* 0x0002100001087983 */ /* 0x001ea80000300800 */
[----:B------:R0:W-:Y:S04]  /*3ec20*/  STL [R1+0x5c6c], R11 ;  /* 0x005c6c0b01007387 */ /* 0x0001e80000100800 */
[----:B------:R1:W-:Y:S04]  /*3ec30*/  STL [R1+0x5c74], R7 ;  /* 0x005c740701007387 */ /* 0x0003e80000100800 */
[----:B------:R-:W2:Y:S01]  /*3ec40*/  LDL.LU R60, [R1+0x708] ;  /* 0x00070800013c7983 */ /* 0x000ea20000300800 */
[----:B0-----:R-:W-:Y:S01]  /*3ec50*/  IMAD.X R11, R54, 0x1, R4, P2 ;  /* 0x00000001360b7824 */ /* 0x001fe200010e0604 */
[----:B-1----:R-:W-:-:S04]  /*3ec60*/  IADD3 R7, P2, PT, R61, R2, RZ ;  /* 0x000000023d077210 */ /* 0x002fc80007f5e0ff */
[----:B------:R0:W-:Y:S04]  /*3ec70*/  STL [R1+0x5c70], R11 ;  /* 0x005c700b01007387 */ /* 0x0001e80000100800 */
[----:B------:R1:W-:Y:S01]  /*3ec80*/  STL [R1+0x5c78], R7 ;  /* 0x005c780701007387 */ /* 0x0003e20000100800 */
[----:B0-----:R-:W-:Y:S01]  /*3ec90*/  IMAD.X R11, R54, 0x1, R5, P1 ;  /* 0x00000001360b7824 */ /* 0x001fe200008e0605 */
[----:B------:R-:W-:Y:S02]  /*3eca0*/  IADD3 R12, P1, PT, R61, R3, RZ ;  /* 0x000000033d0c7210 */ /* 0x000fe40007f3e0ff */
[----:B-1----:R-:W2:Y:S04]  /*3ecb0*/  LDL.LU R7, [R1+0x214] ;  /* 0x0002140001077983 */ /* 0x002ea80000300800 */
[----:B------:R3:W-:Y:S04]  /*3ecc0*/  STL [R1+0x43b4], R11 ;  /* 0x0043b40b01007387 */ /* 0x0007e80000100800 */
[----:B------:R-:W-:Y:S04]  /*3ecd0*/  STL [R1+0x43d0], R12 ;  /* 0x0043d00c01007387 */ /* 0x000fe80000100800 */
[----:B------:R-:W2:Y:S01]  /*3ece0*/  LDL.LU R61, [R1+0x70c] ;  /* 0x00070c00013d7983 */ /* 0x000ea20000300800 */
[----:B---3--:R-:W-:-:S05]  /*3ecf0*/  IMAD.X R11, R6, 0x1, R4, P5 ;  /* 0x00000001060b7824 */ /* 0x008fca00028e0604 */
        /* <DEDUP_REMOVED lines=11> */
[----:B------:R-:W-:-:S05]  /*3edb0*/  IADD3 R13, P4, PT, R56, R2, RZ ;  /* 0x00000002380d7210 */ /* 0x000fca0007f9e0ff */
        /* <DEDUP_REMOVED lines=17> */
[----:B-----5:R-:W-:-:S05]  /*3eed0*/  IMAD.X R11, R9, 0x1, R4, P5 ;  /* 0x00000001090b7824 */ /* 0x020fca00028e0604 */
[----:B------:R0:W-:Y:S01]  /*3eee0*/  STL [R1+0x43d4], R11 ;  /* 0x0043d40b01007387 */ /* 0x0001e20000100800 */
[----:B------:R-:W-:Y:S01]  /*3eef0*/  IADD3 R13, P5, PT, R59, R2, RZ ;  /* 0x000000023b0d7210 */ /* 0x000fe20007fbe0ff */
        /* <DEDUP_REMOVED lines=9> */
[----:B------:R-:W-:Y:S01]  /*3ef90*/  IADD3 R13, P4, PT, R60, R2, RZ ;  /* 0x000000023c0d7210 */ /* 0x000fe20007f9e0ff */
[----:B0-----:R-:W-:Y:S01]  /*3efa0*/  IMAD.X R11, R8, 0x1, R5, P3 ;  /* 0x00000001080b7824 */ /* 0x001fe200018e0605 */
[----:B------:R-:W-:-:S03]  /*3efb0*/  IADD3 R12, P3, PT, R60, R3, RZ ;  /* 0x000000033c0c7210 */ /* 0x000fc60007f7e0ff */
[----:B------:R-:W-:Y:S04]  /*3efc0*/  STL [R1+0x4418], R13 ;  /* 0x0044180d01007387 */ /* 0x000fe80000100800 */
[----:B------:R-:W2:Y:S04]  /*3efd0*/  LDL.LU R8, [R1+0x228] ;  /* 0x0002280001087983 */ /* 0x000ea80000300800 */
[----:B------:R0:W-:Y:S04]  /*3efe0*/  STL [R1+0x43ec], R11 ;  /* 0x0043ec0b01007387 */ /* 0x0001e80000100800 */
[----:B------:R-:W-:Y:S04]  /*3eff0*/  STL [R1+0x4420], R12 ;  /* 0x0044200c01007387 */ /* 0x000fe80000100800 */
[----:B------:R-:W2:Y:S01]  /*3f000*/  LDL.LU R60, [R1+0x728] ;  /* 0x00072800013c7983 */ /* 0x000ea20000300800 */
[----:B0-----:R-:W-:-:S05]  /*3f010*/  IMAD.X R11, R7, 0x1, R4, P2 ;  /* 0x00000001070b7824 */ /* 0x001fca00010e0604 */
        /* <DEDUP_REMOVED lines=21> */
[----:B------:R-:W-:Y:S01]  /*3f170*/  IADD3 R13, P4, PT, R56, R2, RZ ;  /* 0x00000002380d7210 */ /* 0x000fe20007f9e0ff */
[----:B0-----:R-:W-:Y:S01]  /*3f180*/  IMAD.X R11, R10, 0x1, R5, P3 ;  /* 0x000000010a0b7824 */ /* 0x001fe200018e0605 */
[----:B------:R-:W-:-:S03]  /*3f190*/  IADD3 R12, P3, PT, R56, R3, RZ ;  /* 0x00000003380c7210 */ /* 0x000fc60007f7e0ff */
[----:B------:R-:W-:Y:S04]  /*3f1a0*/  STL [R1+0x4448], R13 ;  /* 0x0044480d01007387 */ /* 0x000fe80000100800 */
[----:B------:R-:W4:Y:S04]  /*3f1b0*/  LDL.LU R10, [R1+0x234] ;  /* 0x00023400010a7983 */ /* 0x000f280000300800 */
[----:B------:R0:W-:Y:S04]  /*3f1c0*/  STL [R1+0x441c], R11 ;  /* 0x00441c0b01007387 */ /* 0x0001e80000100800 */
[----:B------:R-:W-:Y:S04]  /*3f1d0*/  STL [R1+0x4450], R12 ;  /* 0x0044500c01007387 */ /* 0x000fe80000100800 */
[----:B------:R-:W4:Y:S01]  /*3f1e0*/  LDL.LU R56, [R1+0x738] ;  /* 0x0007380001387983 */ /* 0x000f220000300800 */
[----:B0-----:R-:W-:-:S05]  /*3f1f0*/  IMAD.X R11, R57, 0x1, R4, P2 ;  /* 0x00000001390b7824 */ /* 0x001fca00010e0604 */
        /* <DEDUP_REMOVED lines=877> */
[----:B------:R0:W-:Y:S04]  /*428d0*/  STL [R1+0x49d0], R12 ;  /* 0x0049d00c01007387 */ /* 0x0001e80000100800 */
[----:B------:R-:W2:Y:S01]  /*428e0*/  LDL.LU R61, [R1+0x3d8] ;  /* 0x0003d800013d7983 */ /* 0x000ea20000300800 */
[----:B---3--:R-:W-:-:S05]  /*428f0*/  IMAD.X R11, R6, 0x1, R4, P5 ;  /* 0x00000001060b7824 */ /* 0x008fca00028e0604 */
[----:B------:R1:W-:Y:S01]  /*42900*/  STL [R1+0x49a4], R11 ;  /* 0x0049a40b01007387 */ /* 0x0003e20000100800 */
[CC--:B------:R-:W-:Y:S02]  /*42910*/  IADD3 R13, P6, PT, R55.reuse, R2.reuse, RZ ;  /* 0x00000002370d7210 */ /* 0x0c0fe40007fde0ff */
[----:B0-----:R-:W-:Y:S01]  /*42920*/  IADD3 R12, P5, PT, R55, R3, RZ ;  /* 0x00000003370c7210 */ /* 0x001fe20007fbe0ff */
[----:B-1----:R-:W-:Y:S02]  /*42930*/  IMAD.X R11, R6, 0x1, R5, P0 ;  /* 0x00000001060b7824 */ /* 0x002fe400000e0605 */
[----:B------:R-:W-:Y:S04]  /*42940*/  STL [R1+0x49d8], R13 ;  /* 0x0049d80d01007387 */ /* 0x000fe80000100800 */
[----:B------:R-:W3:Y:S04]  /*42950*/  LDL.LU R6, [R1+0x430] ;  /* 0x0004300001067983 */ /* 0x000ee80000300800 */
[----:B------:R4:W-:Y:S04]  /*42960*/  STL [R1+0x49ac], R11 ;  /* 0x0049ac0b01007387 */ /* 0x0009e80000100800 */
[----:B------:R0:W-:Y:S04]  /*42970*/  STL [R1+0x49e0], R12 ;  /* 0x0049e00c01007387 */ /* 0x0001e80000100800 */
[----:B------:R-:W3:Y:S01]  /*42980*/  LDL.LU R55, [R1+0x3dc] ;  /* 0x0003dc0001377983 */ /* 0x000ee20000300800 */
[----:B----4-:R-:W-:-:S05]  /*42990*/  IADD3 R11, P0, PT, R10, R2, RZ ;  /* 0x000000020a0b7210 */ /* 0x010fca0007f1e0ff */
[----:B------:R1:W-:Y:S01]  /*429a0*/  STL [R1+0x49e8], R11 ;  /* 0x0049e80b01007387 */ /* 0x0003e20000100800 */
[C---:B------:R-:W-:Y:S02]  /*429b0*/  IMAD.X R13, R56.reuse, 0x1, R4, P4 ;  /* 0x00000001380d7824 */ /* 0x040fe400020e0604 */
[----:B0-----:R-:W-:Y:S01]  /*429c0*/  IMAD.X R12, R56, 0x1, R5, P3 ;  /* 0x00000001380c7824 */ /* 0x001fe200018e0605 */
[----:B-1----:R-:W-:Y:S02]  /*429d0*/  IADD3 R11, P4, PT, R10, R3, RZ ;  /* 0x000000030a0b7210 */ /* 0x002fe40007f9e0ff */
[----:B------:R-:W-:Y:S04]  /*429e0*/  STL [R1+0x49b4], R13 ;  /* 0x0049b40d01007387 */ /* 0x000fe80000100800 */
[----:B------:R-:W4:Y:S04]  /*429f0*/  LDL.LU R10, [R1+0x42c] ;  /* 0x00042c00010a7983 */ /* 0x000f280000300800 */
[----:B------:R0:W-:Y:S04]  /*42a00*/  STL [R1+0x49f0], R11 ;  /* 0x0049f00b01007387 */ /* 0x0001e80000100800 */
[----:B------:R1:W-:Y:S04]  /*42a10*/  STL [R1+0x49bc], R12 ;  /* 0x0049bc0c01007387 */ /* 0x0003e80000100800 */
[----:B------:R-:W4:Y:S01]  /*42a20*/  LDL.LU R56, [R1+0x3e4] ;  /* 0x0003e40001387983 */ /* 0x000f220000300800 */
[----:B0-----:R-:W-:-:S05]  /*42a30*/  IADD3 R11, P3, PT, R57, R2, RZ ;  /* 0x00000002390b7210 */ /* 0x001fca0007f7e0ff */
[----:B------:R0:W-:Y:S01]  /*42a40*/  STL [R1+0x49f8], R11 ;  /* 0x0049f80b01007387 */ /* 0x0001e20000100800 */
[C---:B------:R-:W-:Y:S02]  /*42a50*/  IMAD.X R13, R58.reuse, 0x1, R4, P2 ;  /* 0x000000013a0d7824 */ /* 0x040fe400010e0604 */
[----:B-1----:R-:W-:Y:S01]  /*42a60*/  IMAD.X R12, R58, 0x1, R5, P1 ;  /* 0x000000013a0c7824 */ /* 0x002fe200008e0605 */
[----:B0-----:R-:W-:Y:S02]  /*42a70*/  IADD3 R11, P2, PT, R57, R3, RZ ;  /* 0x00000003390b7210 */ /* 0x001fe40007f5e0ff */
[----:B------:R-:W-:Y:S04]  /*42a80*/  STL [R1+0x49c4], R13 ;  /* 0x0049c40d01007387 */ /* 0x000fe80000100800 */
[----:B------:R-:W4:Y:S04]  /*42a90*/  LDL.LU R57, [R1+0x428] ;  /* 0x0004280001397983 */ /* 0x000f280000300800 */
[----:B------:R5:W-:Y:S04]  /*42aa0*/  STL [R1+0x4a00], R11 ;  /* 0x004a000b01007387 */ /* 0x000be80000100800 */
[----:B------:R0:W-:Y:S04]  /*42ab0*/  STL [R1+0x49cc], R12 ;  /* 0x0049cc0c01007387 */ /* 0x0001e80000100800 */
[----:B------:R-:W4:Y:S01]  /*42ac0*/  LDL.LU R58, [R1+0x3ec] ;  /* 0x0003ec00013a7983 */ /* 0x000f220000300800 */
[----:B-----5:R-:W-:-:S05]  /*42ad0*/  IADD3 R11, P1, PT, R9, R2, RZ ;  /* 0x00000002090b7210 */ /* 0x020fca0007f3e0ff */
[----:B------:R1:W-:Y:S01]  /*42ae0*/  STL [R1+0x4a08], R11 ;  /* 0x004a080b01007387 */ /* 0x0003e20000100800 */
[C---:B------:R-:W-:Y:S02]  /*42af0*/  IMAD.X R13, R59.reuse, 0x1, R4, P6 ;  /* 0x000000013b0d7824 */ /* 0x040fe400030e0604 */
[----:B0-----:R-:W-:Y:S01]  /*42b00*/  IMAD.X R12, R59, 0x1, R5, P5 ;  /* 0x000000013b0c7824 */ /* 0x001fe200028e0605 */
[----:B-1----:R-:W-:Y:S02]  /*42b10*/  IADD3 R11, P6, PT, R9, R3, RZ ;  /* 0x00000003090b7210 */ /* 0x002fe40007fde0ff */
[----:B------:R-:W-:Y:S04]  /*42b20*/  STL [R1+0x49d4], R13 ;  /* 0x0049d40d01007387 */ /* 0x000fe80000100800 */
[----:B------:R-:W5:Y:S04]  /*42b30*/  LDL.LU R9, [R1+0x424] ;  /* 0x0004240001097983 */ /* 0x000f680000300800 */
[----:B------:R2:W-:Y:S04]  /*42b40*/  STL [R1+0x4a10], R11 ;  /* 0x004a100b01007387 */ /* 0x0005e80000100800 */
[----:B------:R0:W-:Y:S04]  /*42b50*/  STL [R1+0x49dc], R12 ;  /* 0x0049dc0c01007387 */ /* 0x0001e80000100800 */
[----:B------:R-:W5:Y:S01]  /*42b60*/  LDL.LU R59, [R1+0x3f0] ;  /* 0x0003f000013b7983 */ /* 0x000f620000300800 */
[----:B--2---:R-:W-:-:S05]  /*42b70*/  IADD3 R11, P5, PT, R8, R2, RZ ;  /* 0x00000002080b7210 */ /* 0x004fca0007fbe0ff */
[----:B------:R1:W-:Y:S01]  /*42b80*/  STL [R1+0x4a18], R11 ;  /* 0x004a180b01007387 */ /* 0x0003e20000100800 */
[C---:B------:R-:W-:Y:S02]  /*42b90*/  IMAD.X R13, R60.reuse, 0x1, R4, P0 ;  /* 0x000000013c0d7824 */ /* 0x040fe400000e0604 */
[----:B0-----:R-:W-:Y:S01]  /*42ba0*/  IMAD.X R12, R60, 0x1, R5, P4 ;  /* 0x000000013c0c7824 */ /* 0x001fe200020e0605 */
[----:B-1----:R-:W-:Y:S02]  /*42bb0*/  IADD3 R11, P0, PT, R8, R3, RZ ;  /* 0x00000003080b7210 */ /* 0x002fe40007f1e0ff */
[----:B------:R-:W-:Y:S04]  /*42bc0*/  STL [R1+0x49e4], R13 ;  /* 0x0049e40d01007387 */ /* 0x000fe80000100800 */
[----:B------:R-:W2:Y:S04]  /*42bd0*/  LDL.LU R8, [R1+0x420] ;  /* 0x0004200001087983 */ /* 0x000ea80000300800 */
[----:B------:R0:W-:Y:S04]  /*42be0*/  STL [R1+0x4a20], R11 ;  /* 0x004a200b01007387 */ /* 0x0001e80000100800 */
[----:B------:R1:W-:Y:S04]  /*42bf0*/  STL [R1+0x49ec], R12 ;  /* 0x0049ec0c01007387 */ /* 0x0003e80000100800 */
[----:B------:R-:W2:Y:S01]  /*42c00*/  LDL.LU R60, [R1+0x45c] ;  /* 0x00045c00013c7983 */ /* 0x000ea20000300800 */
[----:B0-----:R-:W-:-:S05]  /*42c10*/  IADD3 R11, P4, PT, R7, R2, RZ ;  /* 0x00000002070b7210 */ /* 0x001fca0007f9e0ff */
[----:B------:R0:W-:Y:S01]  /*42c20*/  STL [R1+0x4a28], R11 ;  /* 0x004a280b01007387 */ /* 0x0001e20000100800 */
[C---:B------:R-:W-:Y:S02]  /*42c30*/  IMAD.X R13, R61.reuse, 0x1, R4, P3 ;  /* 0x000000013d0d7824 */ /* 0x040fe400018e0604 */
[----:B-1----:R-:W-:Y:S01]  /*42c40*/  IMAD.X R12, R61, 0x1, R5, P2 ;  /* 0x000000013d0c7824 */ /* 0x002fe200010e0605 */
[----:B0-----:R-:W-:Y:S02]  /*42c50*/  IADD3 R11, P3, PT, R7, R3, RZ ;  /* 0x00000003070b7210 */ /* 0x001fe40007f7e0ff */
[----:B------:R-:W-:Y:S04]  /*42c60*/  STL [R1+0x49f4], R13 ;  /* 0x0049f40d01007387 */ /* 0x000fe80000100800 */
[----:B------:R-:W2:Y:S04]  /*42c70*/  LDL.LU R7, [R1+0x41c] ;  /* 0x00041c0001077983 */ /* 0x000ea80000300800 */
[----:B------:R3:W-:Y:S04]  /*42c80*/  STL [R1+0x4a30], R11 ;  /* 0x004a300b01007387 */ /* 0x0007e80000100800 */
[----:B------:R0:W-:Y:S04]  /*42c90*/  STL [R1+0x49fc], R12 ;  /* 0x0049fc0c01007387 */ /* 0x0001e80000100800 */
[----:B------:R-:W2:Y:S01]  /*42ca0*/  LDL.LU R61, [R1+0x468] ;  /* 0x00046800013d7983 */ /* 0x000ea20000300800 */
[----:B---3--:R-:W-:-:S05]  /*42cb0*/  IADD3 R11, P2, PT, R6, R2, RZ ;  /* 0x00000002060b7210 */ /* 0x008fca0007f5e0ff */
[----:B------:R1:W-:Y:S01]  /*42cc0*/  STL [R1+0x4a38], R11 ;  /* 0x004a380b01007387 */ /* 0x0003e20000100800 */
[C---:B------:R-:W-:Y:S02]  /*42cd0*/  IMAD.X R13, R55.reuse, 0x1, R4, P1 ;  /* 0x00000001370d7824 */ /* 0x040fe400008e0604 */
[----:B0-----:R-:W-:Y:S01]  /*42ce0*/  IMAD.X R12, R55, 0x1, R5, P6 ;  /* 0x00000001370c7824 */ /* 0x001fe200030e0605 */
[----:B-1----:R-:W-:Y:S02]  /*42cf0*/  IADD3 R11, P1, PT, R6, R3, RZ ;  /* 0x00000003060b7210 */ /* 0x002fe40007f3e0ff */
        /* <DEDUP_REMOVED lines=2483> */
[----:B------:R-:W-:Y:S04]  /*4c830*/  STL [R1+0x597c], R12 ;  /* 0x00597c0c01007387 */ /* 0x000fe80000100800 */
[----:B------:R-:W4:Y:S01]  /*4c840*/  LDL.LU R58, [R1+0xe90] ;  /* 0x000e9000013a7983 */ /* 0x000f220000300800 */
[----:B-----5:R-:W-:-:S05]  /*4c850*/  IADD3 R11, P1, PT, R9, R2, RZ ;  /* 0x00000002090b7210 */ /* 0x020fca0007f3e0ff */
[----:B------:R0:W-:Y:S01]  /*4c860*/  STL [R1+0x59b8], R11 ;  /* 0x0059b80b01007387 */ /* 0x0001e20000100800 */
[----:B------:R-:W-:Y:S01]  /*4c870*/  IMAD.X R13, R59, 0x1, R4, P6 ;  /* 0x000000013b0d7824 */ /* 0x000fe200030e0604 */
[----:B0-----:R-:W-:Y:S01]  /*4c880*/  IADD3 R11, P6, PT, R9, R3, RZ ;  /* 0x00000003090b7210 */ /* 0x001fe20007fde0ff */
[----:B------:R-:W-:-:S03]  /*4c890*/  IMAD.X R12, R59, 0x1, R5, P5 ;  /* 0x000000013b0c7824 */ /* 0x000fc600028e0605 */
        /* <DEDUP_REMOVED lines=23> */
[----:B------:R-:W-:Y:S04]  /*4ca10*/  STL [R1+0x59ac], R12 ;  /* 0x0059ac0c01007387 */ /* 0x000fe80000100800 */
[----:B------:R-:W2:Y:S01]  /*4ca20*/  LDL.LU R61, [R1+0xe9c] ;  /* 0x000e9c00013d7983 */ /* 0x000ea20000300800 */
[----:B---3--:R-:W-:-:S05]  /*4ca30*/  IADD3 R11, P2, PT, R6, R2, RZ ;  /* 0x00000002060b7210 */ /* 0x008fca0007f5e0ff */
[----:B------:R0:W-:Y:S01]  /*4ca40*/  STL [R1+0x59e8], R11 ;  /* 0x0059e80b01007387 */ /* 0x0001e20000100800 */
[C---:B------:R-:W-:Y:S01]  /*4ca50*/  IMAD.X R13, R55.reuse, 0x1, R4, P1 ;  /* 0x00000001370d7824 */ /* 0x040fe200008e0604 */
[----:B0-----:R-:W-:Y:S01]  /*4ca60*/  IADD3 R11, P1, PT, R6, R3, RZ ;  /* 0x00000003060b7210 */ /* 0x001fe20007f3e0ff */
[----:B------:R-:W-:-:S03]  /*4ca70*/  IMAD.X R12, R55, 0x1, R5, P6 ;  /* 0x00000001370c7824 */ /* 0x000fc600030e0605 */
[----:B------:R-:W-:Y:S04]  /*4ca80*/  STL [R1+0x59b4], R13 ;  /* 0x0059b40d01007387 */ /* 0x000fe80000100800 */
[----:B------:R-:W3:Y:S04]  /*4ca90*/  LDL.LU R6, [R1+0xcac] ;  /* 0x000cac0001067983 */ /* 0x000ee80000300800 */
[----:B------:R4:W-:Y:S04]  /*4caa0*/  STL [R1+0x59f0], R11 ;  /* 0x0059f00b01007387 */ /* 0x0009e80000100800 */
[----:B------:R-:W-:Y:S04]  /*4cab0*/  STL [R1+0x59bc], R12 ;  /* 0x0059bc0c01007387 */ /* 0x000fe80000100800 */
[----:B------:R-:W3:Y:S01]  /*4cac0*/  LDL.LU R55, [R1+0xea0] ;  /* 0x000ea00001377983 */ /* 0x000ee20000300800 */
[----:B----4-:R-:W-:-:S05]  /*4cad0*/  IADD3 R11, P6, PT, R10, R2, RZ ;  /* 0x000000020a0b7210 */ /* 0x010fca0007fde0ff */
[----:B------:R0:W-:Y:S01]  /*4cae0*/  STL [R1+0x59f8], R11 ;  /* 0x0059f80b01007387 */ /* 0x0001e20000100800 */
[----:B------:R-:W-:Y:S01]  /*4caf0*/  IMAD.X R13, R56, 0x1, R4, P5 ;  /* 0x00000001380d7824 */ /* 0x000fe200028e0604 */
[----:B0-----:R-:W-:Y:S01]  /*4cb00*/  IADD3 R11, P5, PT, R10, R3, RZ ;  /* 0x000000030a0b7210 */ /* 0x001fe20007fbe0ff */
[----:B------:R-:W-:-:S03]  /*4cb10*/  IMAD.X R12, R56, 0x1, R5, P0 ;  /* 0x00000001380c7824 */ /* 0x000fc600000e0605 */
[----:B------:R-:W-:Y:S04]  /*4cb20*/  STL [R1+0x59c4], R13 ;  /* 0x0059c40d01007387 */ /* 0x000fe80000100800 */
[----:B------:R-:W4:Y:S04]  /*4cb30*/  LDL.LU R10, [R1+0xcb4] ;  /* 0x000cb400010a7983 */ /* 0x000f280000300800 */
[----:B------:R0:W-:Y:S04]  /*4cb40*/  STL [R1+0x5a00], R11 ;  /* 0x005a000b01007387 */ /* 0x0001e80000100800 */
[----:B------:R-:W-:Y:S04]  /*4cb50*/  STL [R1+0x59cc], R12 ;  /* 0x0059cc0c01007387 */ /* 0x000fe80000100800 */
[----:B------:R-:W4:Y:S01]  /*4cb60*/  LDL.LU R56, [R1+0xea4] ;  /* 0x000ea40001387983 */ /* 0x000f220000300800 */
[----:B0-----:R-:W-:-:S05]  /*4cb70*/  IADD3 R11, P0, PT, R57, R2, RZ ;  /* 0x00000002390b7210 */ /* 0x001fca0007f1e0ff */
[----:B------:R0:W-:Y:S01]  /*4cb80*/  STL [R1+0x5a08], R11 ;  /* 0x005a080b01007387 */ /* 0x0001e20000100800 */
[C---:B------:R-:W-:Y:S01]  /*4cb90*/  IMAD.X R13, R58.reuse, 0x1, R4, P4 ;  /* 0x000000013a0d7824 */ /* 0x040fe200020e0604 */
[----:B0-----:R-:W-:Y:S01]  /*4cba0*/  IADD3 R11, P4, PT, R57, R3, RZ ;  /* 0x00000003390b7210 */ /* 0x001fe20007f9e0ff */
[----:B------:R-:W-:-:S03]  /*4cbb0*/  IMAD.X R12, R58, 0x1, R5, P3 ;  /* 0x000000013a0c7824 */ /* 0x000fc600018e0605 */
[----:B------:R-:W-:Y:S04]  /*4cbc0*/  STL [R1+0x59d4], R13 ;  /* 0x0059d40d01007387 */ /* 0x000fe80000100800 */
[----:B------:R-:W4:Y:S04]  /*4cbd0*/  LDL.LU R57, [R1+0xcb8] ;  /* 0x000cb80001397983 */ /* 0x000f280000300800 */
[----:B------:R5:W-:Y:S04]  /*4cbe0*/  STL [R1+0x5a10], R11 ;  /* 0x005a100b01007387 */ /* 0x000be80000100800 */
[----:B------:R0:W-:Y:S04]  /*4cbf0*/  STL [R1+0x59dc], R12 ;  /* 0x0059dc0c01007387 */ /* 0x0001e80000100800 */
[----:B------:R-:W4:Y:S01]  /*4cc00*/  LDL.LU R58, [R1+0xea8] ;  /* 0x000ea800013a7983 */ /* 0x000f220000300800 */
[----:B-----5:R-:W-:-:S05]  /*4cc10*/  IADD3 R11, P3, PT, R9, R2, RZ ;  /* 0x00000002090b7210 */ /* 0x020fca0007f7e0ff */
[----:B------:R1:W-:Y:S01]  /*4cc20*/  STL [R1+0x5a18], R11 ;  /* 0x005a180b01007387 */ /* 0x0003e20000100800 */
[----:B0-----:R-:W-:Y:S01]  /*4cc30*/  IMAD.X R12, R59, 0x1, R4, P2 ;  /* 0x000000013b0c7824 */ /* 0x001fe200010e0604 */
[----:B-1----:R-:W-:Y:S02]  /*4cc40*/  IADD3 R11, P2, PT, R9, R3, RZ ;  /* 0x00000003090b7210 */ /* 0x002fe40007f5e0ff */
[----:B------:R-:W5:Y:S04]  /*4cc50*/  LDL.LU R9, [R1+0xcc0] ;  /* 0x000cc00001097983 */ /* 0x000f680000300800 */
[----:B------:R0:W-:Y:S04]  /*4cc60*/  STL [R1+0x59e4], R12 ;  /* 0x0059e40c01007387 */ /* 0x0001e80000100800 */
[----:B------:R2:W-:Y:S01]  /*4cc70*/  STL [R1+0x5a20], R11 ;  /* 0x005a200b01007387 */ /* 0x0005e20000100800 */
[----:B0-----:R-:W-:-:S03]  /*4cc80*/  IMAD.X R12, R59, 0x1, R5, P1 ;  /* 0x000000013b0c7824 */ /* 0x001fc600008e0605 */
[----:B------:R-:W5:Y:S01]  /*4cc90*/  LDL.LU R59, [R1+0xeac] ;  /* 0x000eac00013b7983 */ /* 0x000f620000300800 */
[----:B--2---:R-:W-:-:S03]  /*4cca0*/  IADD3 R11, P1, PT, R8, R2, RZ ;  /* 0x00000002080b7210 */ /* 0x004fc60007f3e0ff */
[----:B------:R0:W-:Y:S04]  /*4ccb0*/  STL [R1+0x59ec], R12 ;  /* 0x0059ec0c01007387 */ /* 0x0001e80000100800 */
        /* <DEDUP_REMOVED lines=31> */
[----:B------:R-:W-:Y:S01]  /*4ceb0*/  IMAD.X R13, R56, 0x1, R4, P1 ;  /* 0x00000001380d7824 */ /* 0x000fe200008e0604 */
[----:B0-----:R-:W-:Y:S01]  /*4cec0*/  IADD3 R12, P1, PT, R10, R3, RZ ;  /* 0x000000030a0c7210 */ /* 0x001fe20007f3e0ff */
[----:B-1----:R-:W-:-:S03]  /*4ced0*/  IMAD.X R11, R56, 0x1, R5, P6 ;  /* 0x00000001380b7824 */ /* 0x002fc600030e0605 */
[----:B------:R-:W-:Y:S04]  /*4cee0*/  STL [R1+0x5a24], R13 ;  /* 0x005a240d01007387 */ /* 0x000fe80000100800 */
[----:B------:R-:W4:Y:S04]  /*4cef0*/  LDL.LU R10, [R1+0xcd8] ;  /* 0x000cd800010a7983 */ /* 0x000f280000300800 */
[----:B------:R0:W-:Y:S04]  /*4cf00*/  STL [R1+0x5a60], R12 ;  /* 0x005a600c01007387 */ /* 0x0001e80000100800 */
[----:B------:R1:W-:Y:S04]  /*4cf10*/  STL [R1+0x5a2c], R11 ;  /* 0x005a2c0b01007387 */ /* 0x0003e80000100800 */
[----:B------:R-:W4:Y:S01]  /*4cf20*/  LDL.LU R56, [R1+0xebc] ;  /* 0x000ebc0001387983 */ /* 0x000f220000300800 */
[----:B0-----:R-:W-:-:S05]  /*4cf30*/  IADD3 R12, P6, PT, R57, R2, RZ ;  /* 0x00000002390c7210 */ /* 0x001fca0007fde0ff */
[----:B------:R0:W-:Y:S01]  /*4cf40*/  STL [R1+0x5a68], R12 ;  /* 0x005a680c01007387 */ /* 0x0001e20000100800 */
[C---:B-1----:R-:W-:Y:S01]  /*4cf50*/  IMAD.X R11, R58.reuse, 0x1, R4, P5 ;  /* 0x000000013a0b7824 */ /* 0x042fe200028e0604 */
[----:B------:R-:W-:Y:S01]  /*4cf60*/  IADD3 R13, P5, PT, R57, R3, RZ ;  /* 0x00000003390d7210 */ /* 0x000fe20007fbe0ff */
[----:B0-----:R-:W-:-:S03]  /*4cf70*/  IMAD.X R12, R58, 0x1, R5, P0 ;  /* 0x000000013a0c7824 */ /* 0x001fc600000e0605 */
[----:B------:R5:W-:Y:S04]  /*4cf80*/  STL [R1+0x5a34], R11 ;  /* 0x005a340b01007387 */ /* 0x000be80000100800 */
[----:B------:R0:W-:Y:S04]  /*4cf90*/  STL [R1+0x5a70], R13 ;  /* 0x005a700d01007387 */ /* 0x0001e80000100800 */
[----:B------:R-:W4:Y:S04]  /*4cfa0*/  LDL.LU R57, [R1+0xce0] ;  /* 0x000ce00001397983 */ /* 0x000f280000300800 */
[----:B------:R-:W-:Y:S01]  /*4cfb0*/  STL [R1+0x5a3c], R12 ;  /* 0x005a3c0c01007387 */ /* 0x000fe20000100800 */
[----:B-----5:R-:W-:-:S03]  /*4cfc0*/  IADD3 R11, P0, PT, R9, R2, RZ ;  /* 0x00000002090b7210 */ /* 0x020fc60007f1e0ff */
[----:B------:R-:W5:Y:S04]  /*4cfd0*/  LDL.LU R58, [R1+0xec0] ;  /* 0x000ec000013a7983 */ /* 0x000f680000300800 */
[----:B------:R1:W-:Y:S01]  /*4cfe0*/  STL [R1+0x5a78], R11 ;  /* 0x005a780b01007387 */ /* 0x0003e20000100800 */
[----:B0-----:R-:W-:Y:S01]  /*4cff0*/  IMAD.X R13, R59, 0x1, R4, P4 ;  /* 0x000000013b0d7824 */ /* 0x001fe200020e0604 */
[----:B-1----:R-:W-:Y:S01]  /*4d000*/  IADD3 R11, P4, PT, R9, R3, RZ ;  /* 0x00000003090b7210 */ /* 0x002fe20007f9e0ff */
        /* <DEDUP_REMOVED lines=18> */
[----:B------:R-:W-:Y:S01]  /*4d130*/  IMAD.X R13, R61, 0x1, R4, P6 ;  /* 0x000000013d0d7824 */ /* 0x000fe200030e0604 */
[----:B-1----:R-:W-:Y:S01]  /*4d140*/  IADD3 R12, P6, PT, R7, R3, RZ ;  /* 0x00000003070c7210 */ /* 0x002fe20007fde0ff */
[----:B0-----:R-:W-:-:S03]  /*4d150*/  IMAD.X R11, R61, 0x1, R5, P5 ;  /* 0x000000013d0b7824 */ /* 0x001fc600028e0605 */
[----:B------:R-:W-:Y:S04]  /*4d160*/  STL [R1+0x5a64], R13 ;  /* 0x005a640d01007387 */ /* 0x000fe80000100800 */
[----:B------:R-:W2:Y:S04]  /*4d170*/  LDL.LU R7, [R1+0xcf4] ;  /* 0x000cf40001077983 */ /* 0x000ea80000300800 */
[----:B------:R3:W-:Y:S04]  /*4d180*/  STL [R1+0x5aa0], R12 ;  /* 0x005aa00c01007387 */ /* 0x0007e80000100800 */
[----:B------:R0:W-:Y:S04]  /*4d190*/  STL [R1+0x5a6c], R11 ;  /* 0x005a6c0b01007387 */ /* 0x0001e80000100800 */
[----:B------:R-:W2:Y:S01]  /*4d1a0*/  LDL.LU R61, [R1+0xecc] ;  /* 0x000ecc00013d7983 */ /* 0x000ea20000300800 */
[----:B---3--:R-:W-:-:S05]  /*4d1b0*/  IADD3 R12, P5, PT, R6, R2, RZ ;  /* 0x00000002060c7210 */ /* 0x008fca0007fbe0ff */
[----:B------:R1:W-:Y:S01]  /*4d1c0*/  STL [R1+0x5aa8], R12 ;  /* 0x005aa80c01007387 */ /* 0x0003e20000100800 */
[C---:B0-----:R-:W-:Y:S01]  /*4d1d0*/  IMAD.X R11, R55.reuse, 0x1, R4, P0 ;  /* 0x00000001370b7824 */ /* 0x041fe200000e0604 */
[----:B-1----:R-:W-:Y:S02]  /*4d1e0*/  IADD3 R12, P0, PT, R6, R3, RZ ;  /* 0x00000003060c7210 */ /* 0x002fe40007f1e0ff */
[----:B------:R-:W3:Y:S04]  /*4d1f0*/  LDL.LU R6, [R1+0xcf8] ;  /* 0x000cf80001067983 */ /* 0x000ee80000300800 */
[----:B------:R0:W-:Y:S04]  /*4d200*/  STL [R1+0x5a74], R11 ;  /* 0x005a740b01007387 */ /* 0x0001e80000100800 */
[----:B------:R4:W-:Y:S01]  /*4d210*/  STL [R1+0x5ab0], R12 ;  /* 0x005ab00c01007387 */ /* 0x0009e20000100800 */
[----:B0-----:R-:W-:-:S03]  /*4d220*/  IMAD.X R11, R55, 0x1, R5, P4 ;  /* 0x00000001370b7824 */ /* 0x001fc600020e0605 */
[----:B------:R-:W3:Y:S01]  /*4d230*/  LDL.LU R55, [R1+0xed0] ;  /* 0x000ed00001377983 */ /* 0x000ee20000300800 */
[----:B----4-:R-:W-:-:S03]  /*4d240*/  IADD3 R12, P4, PT, R10, R2, RZ ;  /* 0x000000020a0c7210 */ /* 0x010fc60007f9e0ff */
[----:B------:R0:W-:Y:S04]  /*4d250*/  STL [R1+0x5a7c], R11 ;  /* 0x005a7c0b01007387 */ /* 0x0001e80000100800 */
[----:B------:R1:W-:Y:S01]  /*4d260*/  STL [R1+0x5ab8], R12 ;  /* 0x005ab80c01007387 */ /* 0x0003e20000100800 */
[----:B0-----:R-:W-:Y:S01]  /*4d270*/  IMAD.X R11, R56, 0x1, R4, P3 ;  /* 0x00000001380b7824 */ /* 0x001fe200018e0604 */
[----:B-1----:R-:W-:Y:S02]  /*4d280*/  IADD3 R12, P3, PT, R10, R3, RZ ;  /* 0x000000030a0c7210 */ /* 0x002fe40007f7e0ff */
[----:B------:R-:W4:Y:S04]  /*4d290*/  LDL.LU R10, [R1+0xd00] ;  /* 0x000d0000010a7983 */ /* 0x000f280000300800 */
[----:B------:R0:W-:Y:S04]  /*4d2a0*/  STL [R1+0x5a84], R11 ;  /* 0x005a840b01007387 */ /* 0x0001e80000100800 */
[----:B------:R5:W-:Y:S01]  /*4d2b0*/  STL [R1+0x5ac0], R12 ;  /* 0x005ac00c01007387 */ /* 0x000be20000100800 */
[----:B0-----:R-:W-:-:S03]  /*4d2c0*/  IMAD.X R11, R56, 0x1, R5, P2 ;  /* 0x00000001380b7824 */ /* 0x001fc600010e0605 */
[----:B------:R-:W4:Y:S01]  /*4d2d0*/  LDL.LU R56, [R1+0xed4] ;  /* 0x000ed40001387983 */ /* 0x000f220000300800 */
[----:B------:R-:W-:-:S03]  /*4d2e0*/  IADD3 R13, P2, PT, R57, R2, RZ ;  /* 0x00000002390d7210 */ /* 0x000fc60007f5e0ff */
[----:B------:R0:W-:Y:S04]  /*4d2f0*/  STL [R1+0x5a8c], R11 ;  /* 0x005a8c0b01007387 */ /* 0x0001e80000100800 */
[----:B------:R-:W-:Y:S01]  /*4d300*/  STL [R1+0x5ac8], R13 ;  /* 0x005ac80d01007387 */ /* 0x000fe20000100800 */
[C---:B-----5:R-:W-:Y:S01]  /*4d310*/  IMAD.X R12, R58.reuse, 0x1, R4, P1 ;  /* 0x000000013a0c7824 */ /* 0x060fe200008e0604 */
[----:B0-----:R-:W-:Y:S02]  /*4d320*/  IADD3 R11, P1, PT, R57, R3, RZ ;  /* 0x00000003390b7210 */ /* 0x001fe40007f3e0ff */
[----:B------:R-:W5:Y:S04]  /*4d330*/  LDL.LU R57, [R1+0xd04] ;  /* 0x000d040001397983 */ /* 0x000f680000300800 */
[----:B------:R0:W-:Y:S04]  /*4d340*/  STL [R1+0x5a94], R12 ;  /* 0x005a940c01007387 */ /* 0x0001e80000100800 */
[----:B------:R1:W-:Y:S01]  /*4d350*/  STL [R1+0x5ad0], R11 ;  /* 0x005ad00b01007387 */ /* 0x0003e20000100800 */
[----:B0-----:R-:W-:-:S03]  /*4d360*/  IMAD.X R12, R58, 0x1, R5, P6 ;  /* 0x000000013a0c7824 */ /* 0x001fc600030e0605 */
[----:B------:R-:W5:Y:S01]  /*4d370*/  LDL.LU R58, [R1+0xed8] ;  /* 0x000ed800013a7983 */ /* 0x000f620000300800 */
[----:B-1----:R-:W-:-:S03]  /*4d380*/  IADD3 R11, P6, PT, R9, R2, RZ ;  /* 0x00000002090b7210 */ /* 0x002fc60007fde0ff */
[----:B------:R0:W-:Y:S04]  /*4d390*/  STL [R1+0x5a9c], R12 ;  /* 0x005a9c0c01007387 */ /* 0x0001e80000100800 */
        /* <DEDUP_REMOVED lines=11> */
[----:B0-----:R-:W-:Y:S01]  /*4d450*/  IMAD.X R12, R60, 0x1, R4, P4 ;  /* 0x000000013c0c7824 */ /* 0x001fe200020e0604 */
[----:B-1----:R-:W-:Y:S01]  /*4d460*/  IADD3 R11, P4, PT, R8, R3, RZ ;  /* 0x00000003080b7210 */ /* 0x002fe20007f9e0ff */
[----:B------:R-:W-:-:S03]  /*4d470*/  IMAD.X R8, R60, 0x1, R5, P3 ;  /* 0x000000013c087824 */ /* 0x000fc600018e0605 */
[----:B------:R0:W-:Y:S04]  /*4d480*/  STL [R1+0x5ab4], R12 ;  /* 0x005ab40c01007387 */ /* 0x0001e80000100800 */
[----:B------:R-:W2:Y:S04]  /*4d490*/  LDL.LU R60, [R1+0xd14] ;  /* 0x000d1400013c7983 */ /* 0x000ea80000300800 */
[----:B------:R-:W-:Y:S04]  /*4d4a0*/  STL [R1+0x5af0], R11 ;  /* 0x005af00b01007387 */ /* 0x000fe80000100800 */
[----:B------:R1:W-:Y:S01]  /*4d4b0*/  STL [R1+0x5abc], R8 ;  /* 0x005abc0801007387 */ /* 0x0003e20000100800 */
[----:B0-----:R-:W-:-:S03]  /*4d4c0*/  IADD3 R12, P3, PT, R7, R2, RZ ;  /* 0x00000002070c7210 */ /* 0x001fc60007f7e0ff */
[----:B-1----:R-:W2:Y:S04]  /*4d4d0*/  LDL.LU R8, [R1+0xee0] ;  /* 0x000ee00001087983 */ /* 0x002ea80000300800 */
[----:B------:R0:W-:Y:S01]  /*4d4e0*/  STL [R1+0x5af8], R12 ;  /* 0x005af80c01007387 */ /* 0x0001e20000100800 */
[----:B------:R-:W-:Y:S01]  /*4d4f0*/  IMAD.X R11, R61, 0x1, R4, P2 ;  /* 0x000000013d0b7824 */ /* 0x000fe200010e0604 */
[----:B0-----:R-:W-:Y:S01]  /*4d500*/  IADD3 R12, P2, PT, R7, R3, RZ ;  /* 0x00000003070c7210 */ /* 0x001fe20007f5e0ff */
[----:B------:R-:W-:-:S03]  /*4d510*/  IMAD.X R7, R61, 0x1, R5, P1 ;  /* 0x000000013d077824 */ /* 0x000fc600008e0605 */
[----:B------:R-:W-:Y:S04]  /*4d520*/  STL [R1+0x5ac4], R11 ;  /* 0x005ac40b01007387 */ /* 0x000fe80000100800 */
[----:B------:R-:W-:Y:S04]  /*4d530*/  STL [R1+0x5b00], R12 ;  /* 0x005b000c01007387 */ /* 0x000fe80000100800 */
[----:B------:R-:W2:Y:S04]  /*4d540*/  LDL.LU R61, [R1+0xd18] ;  /* 0x000d1800013d7983 */ /* 0x000ea80000300800 */
[----:B------:R0:W-:Y:S04]  /*4d550*/  STL [R1+0x5acc], R7 ;  /* 0x005acc0701007387 */ /* 0x0001e80000100800 */
[----:B0-----:R-:W2:Y:S01]  /*4d560*/  LDL.LU R7, [R1+0xee4] ;  /* 0x000ee40001077983 */ /* 0x001ea20000300800 */
[----:B---3--:R-:W-:-:S05]  /*4d570*/  IADD3 R11, P1, PT, R6, R2, RZ ;  /* 0x00000002060b7210 */ /* 0x008fca0007f3e0ff */
[----:B------:R0:W-:Y:S01]  /*4d580*/  STL [R1+0x5b08], R11 ;  /* 0x005b080b01007387 */ /* 0x0001e20000100800 */
[C---:B------:R-:W-:Y:S01]  /*4d590*/  IMAD.X R12, R55.reuse, 0x1, R4, P6 ;  /* 0x00000001370c7824 */ /* 0x040fe200030e0604 */
[----:B------:R-:W-:Y:S01]  /*4d5a0*/  IADD3 R6, P6, PT, R6, R3, RZ ;  /* 0x0000000306067210 */ /* 0x000fe20007fde0ff */
[----:B0-----:R-:W-:-:S03]  /*4d5b0*/  IMAD.X R11, R55, 0x1, R5, P5 ;  /* 0x00000001370b7824 */ /* 0x001fc600028e0605 */
[----:B------:R-:W-:Y:S04]  /*4d5c0*/  STL [R1+0x5ad4], R12 ;  /* 0x005ad40c01007387 */ /* 0x000fe80000100800 */
[----:B------:R0:W-:Y:S04]  /*4d5d0*/  STL [R1+0x5b10], R6 ;  /* 0x005b100601007387 */ /* 0x0001e80000100800 */
[----:B0-----:R-:W3:Y:S01]  /*4d5e0*/  LDL.LU R6, [R1+0xd20] ;  /* 0x000d200001067983 */ /* 0x001ee20000300800 */
[----:B----4-:R-:W-:-:S03]  /*4d5f0*/  IADD3 R12, P5, PT, R10, R2, RZ ;  /* 0x000000020a0c7210 */ /* 0x010fc60007fbe0ff */
[----:B------:R0:W-:Y:S04]  /*4d600*/  STL [R1+0x5adc], R11 ;  /* 0x005adc0b01007387 */ /* 0x0001e80000100800 */
[----:B------:R1:W-:Y:S04]  /*4d610*/  STL [R1+0x5b18], R12 ;  /* 0x005b180c01007387 */ /* 0x0003e80000100800 */
[----:B------:R-:W4:Y:S01]  /*4d620*/  LDL.LU R55, [R1+0xee8] ;  /* 0x000ee80001377983 */ /* 0x000f220000300800 */
[----:B0-----:R-:W-:Y:S01]  /*4d630*/  IMAD.X R11, R56, 0x1, R4, P0 ;  /* 0x00000001380b7824 */ /* 0x001fe200000e0604 */
[----:B-1----:R-:W-:-:S04]  /*4d640*/  IADD3 R12, P0, PT, R10, R3, RZ ;  /* 0x000000030a0c7210 */ /* 0x002fc80007f1e0ff */
[----:B------:R0:W-:Y:S04]  /*4d650*/  STL [R1+0x5ae4], R11 ;  /* 0x005ae40b01007387 */ /* 0x0001e80000100800 */
[----:B------:R-:W-:Y:S01]  /*4d660*/  STL [R1+0x5b20], R12 ;  /* 0x005b200c01007387 */ /* 0x000fe20000100800 */
[----:B0-----:R-:W-:-:S03]  /*4d670*/  IMAD.X R11, R56, 0x1, R5, P4 ;  /* 0x00000001380b7824 */ /* 0x001fc600020e0605 */
[----:B------:R-:W4:Y:S01]  /*4d680*/  LDL.LU R56, [R1+0xd28] ;  /* 0x000d280001387983 */ /* 0x000f220000300800 */
[----:B-----5:R-:W-:-:S03]  /*4d690*/  IADD3 R10, P4, PT, R57, R2, RZ ;  /* 0x00000002390a7210 */ /* 0x020fc60007f9e0ff */
[----:B------:R0:W-:Y:S04]  /*4d6a0*/  STL [R1+0x5aec], R11 ;  /* 0x005aec0b01007387 */ /* 0x0001e80000100800 */
[----:B0-----:R-:W5:Y:S04]  /*4d6b0*/  LDL.LU R11, [R1+0xeec] ;  /* 0x000eec00010b7983 */ /* 0x001f680000300800 */
[----:B------:R0:W-:Y:S01]  /*4d6c0*/  STL [R1+0x5b28], R10 ;  /* 0x005b280a01007387 */ /* 0x0001e20000100800 */
[C---:B------:R-:W-:Y:S02]  /*4d6d0*/  IMAD.X R12, R58.reuse, 0x1, R5, P2 ;  /* 0x000000013a0c7824 */ /* 0x040fe400010e0605 */
[----:B0-----:R-:W-:Y:S01]  /*4d6e0*/  IMAD.X R10, R58, 0x1, R4, P3 ;  /* 0x000000013a0a7824 */ /* 0x001fe200018e0604 */
[----:B------:R-:W-:-:S04]  /*4d6f0*/  IADD3 R13, P3, PT, R57, R3, RZ ;  /* 0x00000003390d7210 */ /* 0x000fc80007f7e0ff */
[----:B------:R0:W-:Y:S04]  /*4d700*/  STL [R1+0x5af4], R10 ;  /* 0x005af40a01007387 */ /* 0x0001e80000100800 */
[----:B------:R1:W-:Y:S04]  /*4d710*/  STL [R1+0x5b30], R13 ;  /* 0x005b300d01007387 */ /* 0x0003e80000100800 */
[----:B------:R-:W5:Y:S01]  /*4d720*/  LDL.LU R57, [R1+0xd2c] ;  /* 0x000d2c0001397983 */ /* 0x000f620000300800 */
[----:B0-----:R-:W-:-:S03]  /*4d730*/  IADD3 R10, P2, PT, R9, R2, RZ ;  /* 0x00000002090a7210 */ /* 0x001fc60007f5e0ff */
[----:B------:R0:W-:Y:S04]  /*4d740*/  STL [R1+0x5afc], R12 ;  /* 0x005afc0c01007387 */ /* 0x0001e80000100800 */
[----:B------:R-:W5:Y:S01]  /*4d750*/  LDL.LU R58, [R1+0xef0] ;  /* 0x000ef000013a7983 */ /* 0x000f620000300800 */
[----:B-1----:R-:W-:Y:S01]  /*4d760*/  IMAD.X R13, R59, 0x1, R4, P1 ;  /* 0x000000013b0d7824 */ /* 0x002fe200008e0604 */
[----:B0-----:R-:W-:Y:S02]  /*4d770*/  IADD3 R12, P1, PT, R9, R3, RZ ;  /* 0x00000003090c7210 */ /* 0x001fe40007f3e0ff */
[----:B------:R0:W-:Y:S01]  /*4d780*/  STL [R1+0x5b38], R10 ;  /* 0x005b380a01007387 */ /* 0x0001e20000100800 */
[----:B------:R-:W-:-:S03]  /*4d790*/  IMAD.X R9, R59, 0x1, R5, P6 ;  /* 0x000000013b097824 */ /* 0x000fc600030e0605 */
[----:B0-----:R-:W5:Y:S04]  /*4d7a0*/  LDL.LU R10, [R1+0xd34] ;  /* 0x000d3400010a7983 */ /* 0x001f680000300800 */
[----:B------:R-:W-:Y:S04]  /*4d7b0*/  STL [R1+0x5b04], R13 ;  /* 0x005b040d01007387 */ /* 0x000fe80000100800 */
[----:B------:R2:W-:Y:S04]  /*4d7c0*/  STL [R1+0x5b40], R12 ;  /* 0x005b400c01007387 */ /* 0x0005e80000100800 */
[----:B------:R-:W5:Y:S04]  /*4d7d0*/  LDL.LU R59, [R1+0xef4] ;  /* 0x000ef400013b7983 */ /* 0x000f680000300800 */
[----:B------:R0:W-:Y:S01]  /*4d7e0*/  STL [R1+0x5b0c], R9 ;  /* 0x005b0c0901007387 */ /* 0x0001e20000100800 */
[----:B--2---:R-:W-:-:S05]  /*4d7f0*/  IADD3 R12, P6, PT, R60, R2, RZ ;  /* 0x000000023c0c7210 */ /* 0x004fca0007fde0ff */
[----:B------:R1:W-:Y:S01]  /*4d800*/  STL [R1+0x5b48], R12 ;  /* 0x005b480c01007387 */ /* 0x0003e20000100800 */
[--C-:B0-----:R-:W-:Y:S01]  /*4d810*/  IMAD.X R9, R8, 0x1, R4.reuse, P5 ;  /* 0x0000000108097824 */ /* 0x101fe200028e0604 */
[----:B-1----:R-:W-:Y:S02]  /*4d820*/  IADD3 R12, P5, PT, R60, R3, RZ ;  /* 0x000000033c0c7210 */ /* 0x002fe40007fbe0ff */
[----:B------:R-:W2:Y:S04]  /*4d830*/  LDL.LU R60, [R1+0xd38] ;  /* 0x000d3800013c7983 */ /* 0x000ea80000300800 */
[----:B------:R0:W-:Y:S04]  /*4d840*/  STL [R1+0x5b14], R9 ;  /* 0x005b140901007387 */ /* 0x0001e80000100800 */
[----:B0-----:R-:W2:Y:S04]  /*4d850*/  LDL.LU R9, [R1+0xef8] ;  /* 0x000ef80001097983 */ /* 0x001ea80000300800 */
[----:B------:R0:W-:Y:S02]  /*4d860*/  STL [R1+0x5b50], R12 ;  /* 0x005b500c01007387 */ /* 0x0001e40000100800 */
[----:B0-----:R-:W-:Y:S01]  /*4d870*/  IMAD.X R12, R8, 0x1, R5, P0 ;  /* 0x00000001080c7824 */ /* 0x001fe200000e0605 */
[----:B------:R-:W-:Y:S01]  /*4d880*/  IADD3 R8, P0, PT, R61, R2, RZ ;  /* 0x000000023d087210 */ /* 0x000fe20007f1e0ff */
[----:B------:R-:W-:-:S03]  /*4d890*/  IMAD.X R13, R7, 0x1, R4, P4 ;  /* 0x00000001070d7824 */ /* 0x000fc600020e0604 */
[----:B------:R0:W-:Y:S04]  /*4d8a0*/  STL [R1+0x5b1c], R12 ;  /* 0x005b1c0c01007387 */ /* 0x0001e80000100800 */
[----:B------:R1:W-:Y:S01]  /*4d8b0*/  STL [R1+0x5b58], R8 ;  /* 0x005b580801007387 */ /* 0x0003e20000100800 */
[----:B0-----:R-:W-:-:S03]  /*4d8c0*/  IADD3 R12, P4, PT, R61, R3, RZ ;  /* 0x000000033d0c7210 */ /* 0x001fc60007f9e0ff */
[----:B-1----:R-:W2:Y:S04]  /*4d8d0*/  LDL.LU R8, [R1+0xd40] ;  /* 0x000d400001087983 */ /* 0x002ea80000300800 */
[----:B------:R-:W-:Y:S04]  /*4d8e0*/  STL [R1+0x5b24], R13 ;  /* 0x005b240d01007387 */ /* 0x000fe80000100800 */
[----:B------:R-:W2:Y:S04]  /*4d8f0*/  LDL.LU R61, [R1+0xefc] ;  /* 0x000efc00013d7983 */ /* 0x000ea80000300800 */
[----:B------:R0:W-:Y:S02]  /*4d900*/  STL [R1+0x5b60], R12 ;  /* 0x005b600c01007387 */ /* 0x0001e40000100800 */
[----:B0-----:R-:W-:-:S02]  /*4d910*/  IMAD.X R12, R7, 0x1, R5, P3 ;  /* 0x00000001070c7824 */ /* 0x001fc400018e0605 */
[----:B------:R-:W2:Y:S04]  /*4d920*/  LDL.LU R7, [R1+0xd44] ;  /* 0x000d440001077983 */ /* 0x000ea80000300800 */
[----:B------:R4:W-:Y:S01]  /*4d930*/  STL [R1+0x5b2c], R12 ;  /* 0x005b2c0c01007387 */ /* 0x0009e20000100800 */
[----:B---3--:R-:W-:-:S05]  /*4d940*/  IADD3 R13, P3, PT, R6, R2, RZ ;  /* 0x00000002060d7210 */ /* 0x008fca0007f7e0ff */
[----:B------:R0:W-:Y:S01]  /*4d950*/  STL [R1+0x5b68], R13 ;  /* 0x005b680d01007387 */ /* 0x0001e20000100800 */
[C---:B----4-:R-:W-:Y:S01]  /*4d960*/  IMAD.X R12, R55.reuse, 0x1, R4, P2 ;  /* 0x00000001370c7824 */ /* 0x050fe200010e0604 */
[----:B0-----:R-:W-:Y:S02]  /*4d970*/  IADD3 R13, P2, PT, R6, R3, RZ ;  /* 0x00000003060d7210 */ /* 0x001fe40007f5e0ff */
[----:B------:R-:W3:Y:S04]  /*4d980*/  LDL.LU R6, [R1+0xf00] ;  /* 0x000f000001067983 */ /* 0x000ee80000300800 */
[----:B------:R0:W-:Y:S04]  /*4d990*/  STL [R1+0x5b34], R12 ;  /* 0x005b340c01007387 */ /* 0x0001e80000100800 */
[----:B------:R5:W-:Y:S01]  /*4d9a0*/  STL [R1+0x5b70], R13 ;  /* 0x005b700d01007387 */ /* 0x000be20000100800 */
[----:B0-----:R-:W-:Y:S01]  /*4d9b0*/  IMAD.X R12, R55, 0x1, R5, P1 ;  /* 0x00000001370c7824 */ /* 0x001fe200008e0605 */
[----:B------:R-:W-:-:S04]  /*4d9c0*/  IADD3 R14, P1, PT, R56, R2, RZ ;  /* 0x00000002380e7210 */ /* 0x000fc80007f3e0ff */
[----:B------:R0:W-:Y:S04]  /*4d9d0*/  STL [R1+0x5b3c], R12 ;  /* 0x005b3c0c01007387 */ /* 0x0001e80000100800 */
[----:B------:R-:W-:Y:S04]  /*4d9e0*/  STL [R1+0x5b78], R14 ;  /* 0x005b780e01007387 */ /* 0x000fe80000100800 */
[----:B------:R-:W4:Y:S01]  /*4d9f0*/  LDL.LU R55, [R1+0xd4c] ;  /* 0x000d4c0001377983 */ /* 0x000f220000300800 */
[----:B-----5:R-:W-:Y:S01]  /*4da00*/  IMAD.X R13, R11, 0x1, R4, P6 ;  /* 0x000000010b0d7824 */ /* 0x020fe200030e0604 */
[----:B0-----:R-:W-:-:S04]  /*4da10*/  IADD3 R12, P6, PT, R56, R3, RZ ;  /* 0x00000003380c7210 */ /* 0x001fc80007fde0ff */
[----:B------:R0:W-:Y:S04]  /*4da20*/  STL [R1+0x5b44], R13 ;  /* 0x005b440d01007387 */ /* 0x0001e80000100800 */
[----:B------:R-:W5:Y:S04]  /*4da30*/  LDL.LU R56, [R1+0xf04] ;  /* 0x000f040001387983 */ /* 0x000f680000300800 */
[----:B------:R1:W-:Y:S01]  /*4da40*/  STL [R1+0x5b80], R12 ;  /* 0x005b800c01007387 */ /* 0x0003e20000100800 */
[----:B0-----:R-:W-:-:S05]  /*4da50*/  IMAD.X R13, R11, 0x1, R5, P5 ;  /* 0x000000010b0d7824 */ /* 0x001fca00028e0605 */
[----:B------:R0:W-:Y:S01]  /*4da60*/  STL [R1+0x5b4c], R13 ;  /* 0x005b4c0d01007387 */ /* 0x0001e20000100800 */
[----:B-1----:R-:W-:-:S05]  /*4da70*/  IADD3 R12, P5, PT, R57, R2, RZ ;  /* 0x00000002390c7210 */ /* 0x002fca0007fbe0ff */
[----:B------:R1:W-:Y:S01]  /*4da80*/  STL [R1+0x5b88], R12 ;  /* 0x005b880c01007387 */ /* 0x0003e20000100800 */
[----:B------:R-:W-:Y:S01]  /*4da90*/  IMAD.X R11, R58, 0x1, R4, P0 ;  /* 0x000000013a0b7824 */ /* 0x000fe200000e0604 */
[----:B0-----:R-:W-:-:S04]  /*4daa0*/  IADD3 R13, P0, PT, R57, R3, RZ ;  /* 0x00000003390d7210 */ /* 0x001fc80007f1e0ff */
[----:B------:R0:W-:Y:S01]  /*4dab0*/  STL [R1+0x5b54], R11 ;  /* 0x005b540b01007387 */ /* 0x0001e20000100800 */
[----:B-1----:R-:W-:-:S03]  /*4dac0*/  IMAD.X R12, R58, 0x1, R5, P4 ;  /* 0x000000013a0c7824 */ /* 0x002fc600020e0605 */
[----:B------:R-:W-:Y:S04]  /*4dad0*/  STL [R1+0x5b90], R13 ;  /* 0x005b900d01007387 */ /* 0x000fe80000100800 */
[----:B------:R-:W5:Y:S01]  /*4dae0*/  LDL.LU R57, [R1+0xd50] ;  /* 0x000d500001397983 */ /* 0x000f620000300800 */
[----:B0-----:R-:W-:-:S03]  /*4daf0*/  IADD3 R11, P4, PT, R10, R2, RZ ;  /* 0x000000020a0b7210 */ /* 0x001fc60007f9e0ff */
[----:B------:R0:W-:Y:S04]  /*4db00*/  STL [R1+0x5b5c], R12 ;  /* 0x005b5c0c01007387 */ /* 0x0001e80000100800 */
[----:B------:R-:W5:Y:S04]  /*4db10*/  LDL.LU R58, [R1+0xf08] ;  /* 0x000f0800013a7983 */ /* 0x000f680000300800 */
[----:B------:R1:W-:Y:S01]  /*4db20*/  STL [R1+0x5b98], R11 ;  /* 0x005b980b01007387 */ /* 0x0003e20000100800 */
[C---:B0-----:R-:W-:Y:S01]  /*4db30*/  IMAD.X R12, R59.reuse, 0x1, R4, P3 ;  /* 0x000000013b0c7824 */ /* 0x041fe200018e0604 */
[----:B-1----:R-:W-:Y:S01]  /*4db40*/  IADD3 R11, P3, PT, R10, R3, RZ ;  /* 0x000000030a0b7210 */ /* 0x002fe20007f7e0ff */
[----:B------:R-:W-:-:S03]  /*4db50*/  IMAD.X R10, R59, 0x1, R5, P2 ;  /* 0x000000013b0a7824 */ /* 0x000fc600010e0605 */
[----:B------:R2:W-:Y:S04]  /*4db60*/  STL [R1+0x5b64], R12 ;  /* 0x005b640c01007387 */ /* 0x0005e80000100800 */
[----:B------:R0:W-:Y:S04]  /*4db70*/  STL [R1+0x5ba0], R11 ;  /* 0x005ba00b01007387 */ /* 0x0001e80000100800 */
[----:B------:R1:W-:Y:S01]  /*4db80*/  STL [R1+0x5b6c], R10 ;  /* 0x005b6c0a01007387 */ /* 0x0003e20000100800 */
[----:B--2---:R-:W-:-:S05]  /*4db90*/  IADD3 R12, P2, PT, R60, R2, RZ ;  /* 0x000000023c0c7210 */ /* 0x004fca0007f5e0ff */
[----:B------:R-:W-:Y:S04]  /*4dba0*/  STL [R1+0x5ba8], R12 ;  /* 0x005ba80c01007387 */ /* 0x000fe80000100800 */
[----:B------:R-:W2:Y:S01]  /*4dbb0*/  LDL.LU R59, [R1+0xd58] ;  /* 0x000d5800013b7983 */ /* 0x000ea20000300800 */
[----:B0-----:R-:W-:Y:S01]  /*4dbc0*/  IMAD.X R11, R9, 0x1, R4, P1 ;  /* 0x00000001090b7824 */ /* 0x001fe200008e0604 */
[----:B-1----:R-:W-:-:S04]  /*4dbd0*/  IADD3 R10, P1, PT, R60, R3, RZ ;  /* 0x000000033c0a7210 */ /* 0x002fc80007f3e0ff */
[----:B------:R-:W-:Y:S04]  /*4dbe0*/  STL [R1+0x5b74], R11 ;  /* 0x005b740b01007387 */ /* 0x000fe80000100800 */
[----:B------:R-:W2:Y:S04]  /*4dbf0*/  LDL.LU R60, [R1+0xf0c] ;  /* 0x000f0c00013c7983 */ /* 0x000ea80000300800 */
[----:B------:R0:W-:Y:S02]  /*4dc00*/  STL [R1+0x5bb0], R10 ;  /* 0x005bb00a01007387 */ /* 0x0001e40000100800 */
[----:B0-----:R-:W-:-:S05]  /*4dc10*/  IMAD.X R10, R9, 0x1, R5, P6 ;  /* 0x00000001090a7824 */ /* 0x001fca00030e0605 */
[----:B------:R0:W-:Y:S01]  /*4dc20*/  STL [R1+0x5b7c], R10 ;  /* 0x005b7c0a01007387 */ /* 0x0001e20000100800 */
[C---:B------:R-:W-:Y:S01]  /*4dc30*/  IADD3 R9, P6, PT, R8.reuse, R2, RZ ;  /* 0x0000000208097210 */ /* 0x040fe20007fde0ff */
[----:B------:R-:W-:Y:S01]  /*4dc40*/  IMAD.X R11, R61, 0x1, R4, P5 ;  /* 0x000000013d0b7824 */ /* 0x000fe200028e0604 */
[----:B0-----:R-:W-:-:S03]  /*4dc50*/  IADD3 R10, P5, PT, R8, R3, RZ ;  /* 0x00000003080a7210 */ /* 0x001fc60007fbe0ff */
[----:B------:R0:W-:Y:S04]  /*4dc60*/  STL [R1+0x5bb8], R9 ;  /* 0x005bb80901007387 */ /* 0x0001e80000100800 */
[----:B------:R-:W-:Y:S04]  /*4dc70*/  STL [R1+0x5b84], R11 ;  /* 0x005b840b01007387 */ /* 0x000fe80000100800 */
[----:B------:R-:W-:Y:S01]  /*4dc80*/  STL [R1+0x5bc0], R10 ;  /* 0x005bc00a01007387 */ /* 0x000fe20000100800 */
[----:B0-----:R-:W-:-:S03]  /*4dc90*/  IMAD.X R9, R61, 0x1, R5, P0 ;  /* 0x000000013d097824 */ /* 0x001fc600000e0605 */
[----:B------:R-:W2:Y:S04]  /*4dca0*/  LDL.LU R61, [R1+0xd60] ;  /* 0x000d6000013d7983 */ /* 0x000ea80000300800 */
[----:B------:R-:W-:Y:S04]  /*4dcb0*/  STL [R1+0x5b8c], R9 ;  /* 0x005b8c0901007387 */ /* 0x000fe80000100800 */
[----:B------:R-:W2:Y:S01]  /*4dcc0*/  LDL.LU R14, [R1+0xf10] ;  /* 0x000f1000010e7983 */ /* 0x000ea20000300800 */
[----:B------:R-:W-:-:S05]  /*4dcd0*/  IADD3 R8, P0, PT, R7, R2, RZ ;  /* 0x0000000207087210 */ /* 0x000fca0007f1e0ff */
[----:B------:R3:W-:Y:S02]  /*4dce0*/  STL [R1+0x5bc8], R8 ;  /* 0x005bc80801007387 */ /* 0x0007e40000100800 */
[C---:B---3--:R-:W-:Y:S01]  /*4dcf0*/  IMAD.X R8, R6.reuse, 0x1, R4, P4 ;  /* 0x0000000106087824 */ /* 0x048fe200020e0604 */
[----:B------:R-:W-:Y:S01]  /*4dd00*/  IADD3 R7, P4, PT, R7, R3, RZ ;  /* 0x0000000307077210 */ /* 0x000fe20007f9e0ff */
[----:B------:R-:W-:-:S03]  /*4dd10*/  IMAD.X R6, R6, 0x1, R5, P3 ;  /* 0x0000000106067824 */ /* 0x000fc600018e0605 */
[----:B------:R-:W-:Y:S04]  /*4dd20*/  STL [R1+0x5b94], R8 ;  /* 0x005b940801007387 */ /* 0x000fe80000100800 */
[----:B------:R-:W3:Y:S04]  /*4dd30*/  LDL.LU R13, [R1+0xd64] ;  /* 0x000d6400010d7983 */ /* 0x000ee80000300800 */
[----:B------:R4:W-:Y:S04]  /*4dd40*/  STL [R1+0x5bd0], R7 ;  /* 0x005bd00701007387 */ /* 0x0009e80000100800 */
[----:B------:R-:W3:Y:S04]  /*4dd50*/  LDL.LU R12, [R1+0xf14] ;  /* 0x000f1400010c7983 */ /* 0x000ee80000300800 */
[----:B------:R5:W-:Y:S04]  /*4dd60*/  STL [R1+0x5b9c], R6 ;  /* 0x005b9c0601007387 */ /* 0x000be80000100800 */
[----:B------:R-:W3:Y:S01]  /*4dd70*/  LDL.LU R11, [R1+0xd6c] ;  /* 0x000d6c00010b7983 */ /* 0x000ee20000300800 */
[----:B----4-:R-:W-:-:S05]  /*4dd80*/  IADD3 R7, P3, PT, R55, R2, RZ ;  /* 0x0000000237077210 */ /* 0x010fca0007f7e0ff */
[----:B------:R0:W-:Y:S04]  /*4dd90*/  STL [R1+0x5bd8], R7 ;  /* 0x005bd80701007387 */ /* 0x0001e80000100800 */
[----:B------:R-:W4:Y:S01]  /*4dda0*/  LDL.LU R10, [R1+0xf18] ;  /* 0x000f1800010a7983 */ /* 0x000f220000300800 */
[----:B-----5:R-:W-:Y:S01]  /*4ddb0*/  IMAD.X R6, R56, 0x1, R4, P2 ;  /* 0x0000000138067824 */ /* 0x020fe200010e0604 */
[----:B0-----:R-:W-:-:S04]  /*4ddc0*/  IADD3 R7, P2, PT, R55, R3, RZ ;  /* 0x0000000337077210 */ /* 0x001fc80007f5e0ff */
[----:B------:R0:W-:Y:S04]  /*4ddd0*/  STL [R1+0x5ba4], R6 ;  /* 0x005ba40601007387 */ /* 0x0001e80000100800 */
[----:B------:R-:W5:Y:S01]  /*4dde0*/  LDL.LU R9, [R1+0xd70] ;  /* 0x000d700001097983 */ /* 0x000f620000300800 */
[----:B0-----:R-:W-:-:S03]  /*4ddf0*/  IMAD.X R6, R56, 0x1, R5, P1 ;  /* 0x0000000138067824 */ /* 0x001fc600008e0605 */
[----:B------:R0:W-:Y:S04]  /*4de00*/  STL [R1+0x5be0], R7 ;  /* 0x005be00701007387 */ /* 0x0001e80000100800 */
[----:B------:R-:W5:Y:S04]  /*4de10*/  LDL.LU R8, [R1+0xf1c] ;  /* 0x000f1c0001087983 */ /* 0x000f680000300800 */
[----:B------:R1:W-:Y:S04]  /*4de20*/  STL [R1+0x5bac], R6 ;  /* 0x005bac0601007387 */ /* 0x0003e80000100800 */
[----:B0-----:R-:W5:Y:S01]  /*4de30*/  LDL.LU R7, [R1+0xd78] ;  /* 0x000d780001077983 */ /* 0x001f620000300800 */
[----:B-1----:R-:W-:-:S05]  /*4de40*/  IADD3 R6, P1, PT, R57, R2, RZ ;  /* 0x0000000239067210 */ /* 0x002fca0007f3e0ff */
[----:B------:R0:W-:Y:S01]  /*4de50*/  STL [R1+0x5be8], R6 ;  /* 0x005be80601007387 */ /* 0x0001e20000100800 */
[C---:B------:R-:W-:Y:S01]  /*4de60*/  IMAD.X R15, R58.reuse, 0x1, R4, P6 ;  /* 0x000000013a0f7824 */ /* 0x040fe200030e0604 */
[----:B------:R-:W-:Y:S02]  /*4de70*/  IADD3 R16, P6, PT, R57, R3, RZ ;  /* 0x0000000339107210 */ /* 0x000fe40007fde0ff */
[----:B0-----:R-:W5:Y:S04]  /*4de80*/  LDL.LU R6, [R1+0xf20] ;  /* 0x000f200001067983 */ /* 0x001f680000300800 */
[----:B------:R0:W-:Y:S04]  /*4de90*/  STL [R1+0x5bb4], R15 ;  /* 0x005bb40f01007387 */ /* 0x0001e80000100800 */
[----:B------:R-:W5:Y:S04]  /*4dea0*/  LDL.LU R55, [R1+0xd7c] ;  /* 0x000d7c0001377983 */ /* 0x000f680000300800 */
[----:B------:R2:W-:Y:S01]  /*4deb0*/  STL [R1+0x5bf0], R16 ;  /* 0x005bf01001007387 */ /* 0x0005e20000100800 */
[----:B0-----:R-:W-:-:S03]  /*4dec0*/  IMAD.X R15, R58, 0x1, R5, P5 ;  /* 0x000000013a0f7824 */ /* 0x001fc600028e0605 */
[----:B------:R-:W5:Y:S04]  /*4ded0*/  LDL.LU R56, [R1+0xf24] ;  /* 0x000f240001387983 */ /* 0x000f680000300800 */
[----:B------:R0:W-:Y:S04]  /*4dee0*/  STL [R1+0x5bbc], R15 ;  /* 0x005bbc0f01007387 */ /* 0x0001e80000100800 */
[----:B------:R-:W5:Y:S01]  /*4def0*/  LDL.LU R57, [R1+0xd84] ;  /* 0x000d840001397983 */ /* 0x000f620000300800 */
[----:B--2---:R-:W-:-:S05]  /*4df00*/  IADD3 R16, P5, PT, R59, R2, RZ ;  /* 0x000000023b107210 */ /* 0x004fca0007fbe0ff */
[----:B------:R1:W-:Y:S04]  /*4df10*/  STL [R1+0x5bf8], R16 ;  /* 0x005bf81001007387 */ /* 0x0003e80000100800 */
[----:B------:R-:W2:Y:S01]  /*4df20*/  LDL.LU R58, [R1+0xf28] ;  /* 0x000f2800013a7983 */ /* 0x000ea20000300800 */
[----:B0-----:R-:W-:Y:S01]  /*4df30*/  IMAD.X R15, R60, 0x1, R4, P0 ;  /* 0x000000013c0f7824 */ /* 0x001fe200000e0604 */
[----:B-1----:R-:W-:-:S04]  /*4df40*/  IADD3 R16, P0, PT, R59, R3, RZ ;  /* 0x000000033b107210 */ /* 0x002fc80007f1e0ff */
[----:B------:R0:W-:Y:S04]  /*4df50*/  STL [R1+0x5bc4], R15 ;  /* 0x005bc40f01007387 */ /* 0x0001e80000100800 */
[----:B------:R-:W2:Y:S04]  /*4df60*/  LDL.LU R59, [R1+0xd98] ;  /* 0x000d9800013b7983 */ /* 0x000ea80000300800 */
[----:B------:R-:W-:Y:S01]  /*4df70*/  STL [R1+0x5c00], R16 ;  /* 0x005c001001007387 */ /* 0x000fe20000100800 */
[----:B0-----:R-:W-:-:S03]  /*4df80*/  IMAD.X R15, R60, 0x1, R5, P4 ;  /* 0x000000013c0f7824 */ /* 0x001fc600020e0605 */
[----:B------:R-:W2:Y:S04]  /*4df90*/  LDL.LU R60, [R1+0xf2c] ;  /* 0x000f2c00013c7983 */ /* 0x000ea80000300800 */
[----:B------:R0:W-:Y:S01]  /*4dfa0*/  STL [R1+0x5bcc], R15 ;  /* 0x005bcc0f01007387 */ /* 0x0001e20000100800 */
[----:B------:R-:W-:-:S05]  /*4dfb0*/  IADD3 R17, P4, PT, R61, R2, RZ ;  /* 0x000000023d117210 */ /* 0x000fca0007f9e0ff */
[----:B------:R-:W-:Y:S01]  /*4dfc0*/  STL [R1+0x5c08], R17 ;  /* 0x005c081101007387 */ /* 0x000fe20000100800 */
[C---:B0-----:R-:W-:Y:S01]  /*4dfd0*/  IMAD.X R15, R14.reuse, 0x1, R4, P3 ;  /* 0x000000010e0f7824 */ /* 0x041fe200018e0604 */
[----:B------:R-:W-:Y:S02]  /*4dfe0*/  IADD3 R16, P3, PT, R61, R3, RZ ;  /* 0x000000033d107210 */ /* 0x000fe40007f7e0ff */
[----:B------:R-:W2:Y:S04]  /*4dff0*/  LDL.LU R61, [R1+0xf30] ;  /* 0x000f3000013d7983 */ /* 0x000ea80000300800 */
[----:B------:R0:W-:Y:S04]  /*4e000*/  STL [R1+0x5bd4], R15 ;  /* 0x005bd40f01007387 */ /* 0x0001e80000100800 */
[----:B------:R1:W-:Y:S01]  /*4e010*/  STL [R1+0x5c10], R16 ;  /* 0x005c101001007387 */ /* 0x0003e20000100800 */
[----:B0-----:R-:W-:-:S05]  /*4e020*/  IMAD.X R15, R14, 0x1, R5, P2 ;  /* 0x000000010e0f7824 */ /* 0x001fca00010e0605 */
[----:B------:R0:W-:Y:S01]  /*4e030*/  STL [R1+0x5bdc], R15 ;  /* 0x005bdc0f01007387 */ /* 0x0001e20000100800 */
[----:B------:R-:W-:Y:S02]  /*4e040*/  SHF.R.S32.HI R0, RZ, 0x1f, R0 ;  /* 0x0000001fff007819 */ /* 0x000fe40000011400 */
[----:B---3--:R-:W-:-:S05]  /*4e050*/  IADD3 R14, P2, PT, R13, R2, RZ ;  /* 0x000000020d0e7210 */ /* 0x008fca0007f5e0ff */
[----:B------:R3:W-:Y:S01]  /*4e060*/  STL [R1+0x5c18], R14 ;  /* 0x005c180e01007387 */ /* 0x0007e20000100800 */
[C-C-:B-1----:R-:W-:Y:S01]  /*4e070*/  IMAD.X R16, R12.reuse, 0x1, R4.reuse, P1 ;  /* 0x000000010c107824 */ /* 0x142fe200008e0604 */
[-C--:B0-----:R-:W-:Y:S01]  /*4e080*/  IADD3 R15, P1, PT, R13, R3.reuse, RZ ;  /* 0x000000030d0f7210 */ /* 0x081fe20007f3e0ff */
[--C-:B---3--:R-:W-:Y:S01]  /*4e090*/  IMAD.X R14, R12, 0x1, R5.reuse, P6 ;  /* 0x000000010c0e7824 */ /* 0x108fe200030e0605 */
[CC--:B------:R-:W-:Y:S02]  /*4e0a0*/  IADD3 R13, P6, PT, R11.reuse, R2.reuse, RZ ;  /* 0x000000020b0d7210 */ /* 0x0c0fe40007fde0ff */
[----:B------:R-:W-:Y:S04]  /*4e0b0*/  STL [R1+0x5be4], R16 ;  /* 0x005be41001007387 */ /* 0x000fe80000100800 */
[----:B------:R-:W-:Y:S01]  /*4e0c0*/  STL [R1+0x5c20], R15 ;  /* 0x005c200f01007387 */ /* 0x000fe20000100800 */
[C-C-:B----4-:R-:W-:Y:S01]  /*4e0d0*/  IMAD.X R12, R10.reuse, 0x1, R4.reuse, P5 ;  /* 0x000000010a0c7824 */ /* 0x150fe200028e0604 */
[----:B------:R-:W-:Y:S01]  /*4e0e0*/  IADD3 R11, P5, PT, R11, R3, RZ ;  /* 0x000000030b0b7210 */ /* 0x000fe20007fbe0ff */
[----:B------:R-:W-:Y:S01]  /*4e0f0*/  IMAD.X R10, R10, 0x1, R5, P0 ;  /* 0x000000010a0a7824 */ /* 0x000fe200000e0605 */
[----:B------:R-:W-:Y:S04]  /*4e100*/  STL [R1+0x5bec], R14 ;  /* 0x005bec0e01007387 */ /* 0x000fe80000100800 */
[----:B------:R-:W-:Y:S04]  /*4e110*/  STL [R1+0x5c28], R13 ;  /* 0x005c280d01007387 */ /* 0x000fe80000100800 */
[----:B------:R5:W-:Y:S04]  /*4e120*/  STL [R1+0x5bf4], R12 ;  /* 0x005bf40c01007387 */ /* 0x000be80000100800 */
[----:B------:R0:W-:Y:S04]  /*4e130*/  STL [R1+0x5c30], R11 ;  /* 0x005c300b01007387 */ /* 0x0001e80000100800 */
[----:B------:R1:W-:Y:S01]  /*4e140*/  STL [R1+0x5bfc], R10 ;  /* 0x005bfc0a01007387 */ /* 0x0003e20000100800 */
[----:B-----5:R-:W-:Y:S01]  /*4e150*/  IADD3 R12, P0, PT, R9, R2, RZ ;  /* 0x00000002090c7210 */ /* 0x020fe20007f1e0ff */
[----:B0-----:R-:W-:-:S04]  /*4e160*/  IMAD.X R11, R8, 0x1, R4, P4 ;  /* 0x00000001080b7824 */ /* 0x001fc800020e0604 */
[----:B------:R-:W-:Y:S01]  /*4e170*/  STL [R1+0x5c38], R12 ;  /* 0x005c380c01007387 */ /* 0x000fe20000100800 */
[-C--:B-1----:R-:W-:Y:S01]  /*4e180*/  IADD3 R10, P4, PT, R9, R3.reuse, RZ ;  /* 0x00000003090a7210 */ /* 0x082fe20007f9e0ff */
[--C-:B------:R-:W-:Y:S01]  /*4e190*/  IMAD.X R9, R8, 0x1, R5.reuse, P3 ;  /* 0x0000000108097824 */ /* 0x100fe200018e0605 */
[C---:B------:R-:W-:Y:S01]  /*4e1a0*/  IADD3 R8, P3, PT, R7.reuse, R2, RZ ;  /* 0x0000000207087210 */ /* 0x040fe20007f7e0ff */
[----:B------:R-:W-:Y:S04]  /*4e1b0*/  STL [R1+0x5c04], R11 ;  /* 0x005c040b01007387 */ /* 0x000fe80000100800 */
[----:B------:R0:W-:Y:S04]  /*4e1c0*/  STL [R1+0x5c40], R10 ;  /* 0x005c400a01007387 */ /* 0x0001e80000100800 */
[----:B------:R1:W-:Y:S04]  /*4e1d0*/  STL [R1+0x5c0c], R9 ;  /* 0x005c0c0901007387 */ /* 0x0003e80000100800 */
[----:B------:R3:W-:Y:S01]  /*4e1e0*/  STL [R1+0x5c44], R8 ;  /* 0x005c440801007387 */ /* 0x0007e20000100800 */
[C---:B0-----:R-:W-:Y:S01]  /*4e1f0*/  IMAD.X R10, R6.reuse, 0x1, R4, P2 ;  /* 0x00000001060a7824 */ /* 0x041fe200010e0604 */
[----:B-1----:R-:W-:Y:S01]  /*4e200*/  IADD3 R9, P2, PT, R7, R3, RZ ;  /* 0x0000000307097210 */ /* 0x002fe20007f5e0ff */
[----:B---3--:R-:W-:-:S03]  /*4e210*/  IMAD.X R8, R6, 0x1, R5, P1 ;  /* 0x0000000106087824 */ /* 0x008fc600008e0605 */
[----:B------:R-:W-:Y:S01]  /*4e220*/  STL [R1+0x5c14], R10 ;  /* 0x005c140a01007387 */ /* 0x000fe20000100800 */
[----:B------:R-:W-:-:S03]  /*4e230*/  IADD3 R7, P1, PT, R55, R2, RZ ;  /* 0x0000000237077210 */ /* 0x000fc60007f3e0ff */
[----:B------:R-:W-:Y:S04]  /*4e240*/  STL [R1+0x5c48], R9 ;  /* 0x005c480901007387 */ /* 0x000fe80000100800 */
[----:B------:R0:W-:Y:S01]  /*4e250*/  STL [R1+0x5c1c], R8 ;  /* 0x005c1c0801007387 */ /* 0x0001e20000100800 */
[----:B------:R-:W-:-:S03]  /*4e260*/  IMAD.X R6, R56, 0x1, R4, P6 ;  /* 0x0000000138067824 */ /* 0x000fc600030e0604 */
[----:B------:R1:W-:Y:S04]  /*4e270*/  STL [R1+0x5c4c], R7 ;  /* 0x005c4c0701007387 */ /* 0x0003e80000100800 */
[----:B------:R3:W-:Y:S01]  /*4e280*/  STL [R1+0x5c24], R6 ;  /* 0x005c240601007387 */ /* 0x0007e20000100800 */
[----:B0-----:R-:W-:Y:S01]  /*4e290*/  IADD3 R8, P6, PT, R55, R3, RZ ;  /* 0x0000000337087210 */ /* 0x001fe20007fde0ff */
[----:B-1----:R-:W-:-:S04]  /*4e2a0*/  IMAD.X R7, R56, 0x1, R5, P5 ;  /* 0x0000000138077824 */ /* 0x002fc800028e0605 */
[----:B------:R2:W-:Y:S01]  /*4e2b0*/  STL [R1+0x5c50], R8 ;  /* 0x005c500801007387 */ /* 0x0005e20000100800 */
[----:B---3--:R-:W-:-:S03]  /*4e2c0*/  IADD3 R6, P5, PT, R57, R2, RZ ;  /* 0x0000000239067210 */ /* 0x008fc60007fbe0ff */
[----:B------:R0:W-:Y:S04]  /*4e2d0*/  STL [R1+0x5c2c], R7 ;  /* 0x005c2c0701007387 */ /* 0x0001e80000100800 */
[----:B------:R1:W-:Y:S01]  /*4e2e0*/  STL [R1+0x5c54], R6 ;  /* 0x005c540601007387 */ /* 0x0003e20000100800 */
[C---:B--2---:R-:W-:Y:S01]  /*4e2f0*/  IMAD.X R8, R58.reuse, 0x1, R4, P0 ;  /* 0x000000013a087824 */ /* 0x044fe200000e0604 */
[----:B0-----:R-:W-:Y:S01]  /*4e300*/  IADD3 R7, P0, PT, R57, R3, RZ ;  /* 0x0000000339077210 */ /* 0x001fe20007f1e0ff */
[----:B-1----:R-:W-:-:S03]  /*4e310*/  IMAD.X R6, R58, 0x1, R5, P4 ;  /* 0x000000013a067824 */ /* 0x002fc600020e0605 */
[----:B------:R-:W-:Y:S04]  /*4e320*/  STL [R1+0x5c34], R8 ;  /* 0x005c340801007387 */ /* 0x000fe80000100800 */
[----:B------:R0:W-:Y:S04]  /*4e330*/  STL [R1+0x5c58], R7 ;  /* 0x005c580701007387 */ /* 0x0001e80000100800 */
[----:B------:R1:W-:Y:S01]  /*4e340*/  STL [R1+0x5c3c], R6 ;  /* 0x005c3c0601007387 */ /* 0x0003e20000100800 */
[C---:B------:R-:W-:Y:S01]  /*4e350*/  IADD3 R2, P4, PT, R59.reuse, R2, RZ ;  /* 0x000000023b027210 */ /* 0x040fe20007f9e0ff */
[----:B0-----:R-:W-:Y:S01]  /*4e360*/  IMAD.X R7, R60, 0x1, R4, P3 ;  /* 0x000000013c077824 */ /* 0x001fe200018e0604 */
[----:B-1----:R-:W-:-:S03]  /*4e370*/  IADD3 R6, P3, PT, R59, R3, RZ ;  /* 0x000000033b067210 */ /* 0x002fc60007f7e0ff */
[----:B------:R0:W-:Y:S01]  /*4e380*/  STL [R1+0x43ac], R2 ;  /* 0x0043ac0201007387 */ /* 0x0001e20000100800 */
[----:B------:R-:W-:-:S03]  /*4e390*/  IMAD.X R3, R60, 0x1, R5, P2 ;  /* 0x000000013c037824 */ /* 0x000fc600010e0605 */
[----:B------:R-:W-:Y:S04]  /*4e3a0*/  STL [R1+0x43b0], R7 ;  /* 0x0043b00701007387 */ /* 0x000fe80000100800 */
[----:B------:R-:W-:Y:S01]  /*4e3b0*/  STL [R1+0x43a8], R6 ;  /* 0x0043a80601007387 */ /* 0x000fe20000100800 */
[----:B0-----:R-:W-:-:S03]  /*4e3c0*/  SHF.R.S32.HI R2, RZ, 0x1f, R59 ;  /* 0x0000001fff027819 */ /* 0x001fc6000001143b */
[----:B------:R0:W-:Y:S02]  /*4e3d0*/  STL [R1+0x4394], R3 ;  /* 0x0043940301007387 */ /* 0x0001e40000100800 */
[--C-:B0-----:R-:W-:Y:S02]  /*4e3e0*/  IMAD.X R3, R0, 0x1, R4.reuse, P5 ;  /* 0x0000000100037824 */ /* 0x101fe400028e0604 */
[C---:B------:R-:W-:Y:S02]  /*4e3f0*/  IMAD.X R6, R61.reuse, 0x1, R4, P1 ;  /* 0x000000013d067824 */ /* 0x040fe400008e0604 */
[----:B------:R-:W-:-:S03]  /*4e400*/  IMAD.X R7, R61, 0x1, R5, P6 ;  /* 0x000000013d077824 */ /* 0x000fc600030e0605 */
[----:B------:R0:W-:Y:S04]  /*4e410*/  STL [R1+0x4398], R6 ;  /* 0x0043980601007387 */ /* 0x0001e80000100800 */
[----:B------:R-:W-:Y:S01]  /*4e420*/  STL [R1+0x439c], R7 ;  /* 0x00439c0701007387 */ /* 0x000fe20000100800 */
[----:B0-----:R-:W-:-:S03]  /*4e430*/  IMAD.X R6, R0, 0x1, R5, P0 ;  /* 0x0000000100067824 */ /* 0x001fc600000e0605 */
[----:B------:R-:W2:Y:S04]  /*4e440*/  LDL.LU R0, [R1+0x695c] ;  /* 0x00695c0001007983 */ /* 0x000ea80000300800 */
[----:B------:R0:W-:Y:S04]  /*4e450*/  STL [R1+0x43a0], R3 ;  /* 0x0043a00301007387 */ /* 0x0001e80000100800 */
[----:B------:R1:W-:Y:S01]  /*4e460*/  STL [R1+0x43a4], R6 ;  /* 0x0043a40601007387 */ /* 0x0003e20000100800 */
[C---:B0-----:R-:W-:Y:S02]  /*4e470*/  IMAD.X R3, R2.reuse, 0x1, R4, P4 ;  /* 0x0000000102037824 */ /* 0x041fe400020e0604 */
[----:B------:R-:W-:-:S03]  /*4e480*/  IMAD.X R2, R2, 0x1, R5, P3 ;  /* 0x0000000102027824 */ /* 0x000fc600018e0605 */
[----:B------:R-:W-:Y:S04]  /*4e490*/  STL [R1+0x4390], R3 ;  /* 0x0043900301007387 */ /* 0x000fe80000100800 */
[----:B------:R0:W-:Y:S04]  /*4e4a0*/  STL [R1+0x438c], R2 ;  /* 0x00438c0201007387 */ /* 0x0001e80000100800 */
        /* <DEDUP_REMOVED lines=2001> */
[----:B-1----:R-:W0:Y:S04]  /*561c0*/  LDL R6, [R1+0x3b1c] ;  /* 0x003b1c0001067983 */ /* 0x002e280000100800 */
[----:B------:R-:W3:Y:S04]  /*561d0*/  LDL R55, [R1+0x3b18] ;  /* 0x003b180001377983 */ /* 0x000ee80000100800 */
[----:B------:R-:W4:Y:S04]  /*561e0*/  LDL R56, [R1+0x3b14] ;  /* 0x003b140001387983 */ /* 0x000f280000100800 */
[----:B------:R-:W5:Y:S04]  /*561f0*/  LDL R57, [R1+0x3b10] ;  /* 0x003b100001397983 */ /* 0x000f680000100800 */
[----:B------:R-:W-:Y:S04]  /*56200*/  STL [R1+0x7b0], RZ ;  /* 0x0007b0ff01007387 */ /* 0x000fe80000100800 */
[----:B------:R-:W-:Y:S04]  /*56210*/  STL [R1+0x7b4], RZ ;  /* 0x0007b4ff01007387 */ /* 0x000fe80000100800 */
[----:B------:R-:W-:Y:S04]  /*56220*/  STL [R1+0x7b8], RZ ;  /* 0x0007b8ff01007387 */ /* 0x000fe80000100800 */
[----:B------:R-:W-:Y:S04]  /*56230*/  STL [R1+0x7bc], RZ ;  /* 0x0007bcff01007387 */ /* 0x000fe80000100800 */
[----:B------:R-:W2:Y:S04]  /*56240*/  LDL R58, [R1+0x3b00] ;  /* 0x003b0000013a7983 */ /* 0x000ea80000100800 */
[----:B------:R-:W2:Y:S04]  /*56250*/  LDL R59, [R1+0x3b04] ;  /* 0x003b0400013b7983 */ /* 0x000ea80000100800 */
[----:B------:R-:W2:Y:S04]  /*56260*/  LDL R60, [R1+0x3b08] ;  /* 0x003b0800013c7983 */ /* 0x000ea80000100800 */
[----:B------:R-:W2:Y:S04]  /*56270*/  LDL R61, [R1+0x3b0c] ;  /* 0x003b0c00013d7983 */ /* 0x000ea80000100800 */
[----:B------:R-:W-:Y:S04]  /*56280*/  STL [R1+0x760], RZ ;  /* 0x000760ff01007387 */ /* 0x000fe80000100800 */
[----:B------:R-:W-:Y:S04]  /*56290*/  STL [R1+0x764], RZ ;  /* 0x000764ff01007387 */ /* 0x000fe80000100800 */
[----:B------:R-:W-:Y:S04]  /*562a0*/  STL [R1+0x768], RZ ;  /* 0x000768ff01007387 */ /* 0x000fe80000100800 */
[----:B------:R-:W-:Y:S04]  /*562b0*/  STL [R1+0x76c], RZ ;  /* 0x00076cff01007387 */ /* 0x000fe80000100800 */
[----:B------:R-:W-:Y:S04]  /*562c0*/  STL [R1+0x710], RZ ;  /* 0x000710ff01007387 */ /* 0x000fe80000100800 */
[----:B------:R-:W-:Y:S01]  /*562d0*/  STL [R1+0x714], RZ ;  /* 0x000714ff01007387 */ /* 0x000fe20000100800 */
[----:B------:R-:W-:-:S03]  /*562e0*/  USHF.R.S32.HI UR25, URZ, 0x1f, UR40 ;  /* 0x0000001fff197899 */ /* 0x000fc60008011428 */
[----:B------:R-:W-:Y:S04]  /*562f0*/  STL [R1+0x718], RZ ;  /* 0x000718ff01007387 */ /* 0x000fe80000100800 */
[----:B------:R-:W-:Y:S04]  /*56300*/  STL [R1+0x71c], RZ ;  /* 0x00071cff01007387 */ /* 0x000fe80000100800 */
[----:B------:R-:W-:Y:S01]  /*56310*/  STL [R1+0x6c0], RZ ;  /* 0x0006c0ff01007387 */ /* 0x000fe20000100800 */
[----:B------:R-:W-:-:S03]  /*56320*/  UIMAD UR47, UR41, 0x3e, URZ ;  /* 0x0000003e292f78a4 */ /* 0x000fc6000f8e02ff */
[----:B------:R-:W-:Y:S01]  /*56330*/  STL [R1+0x6c4], RZ ;  /* 0x0006c4ff01007387 */ /* 0x000fe20000100800 */
[----:B------:R-:W-:Y:S02]  /*56340*/  ULEA.HI UR25, UR25, UR40, URZ, 0x6 ;  /* 0x0000002819197291 */ /* 0x000fe4000f8f30ff */
[----:B------:R-:W-:Y:S02]  /*56350*/  USHF.R.S32.HI UR40, URZ, 0x1f, UR46 ;  /* 0x0000001fff287899 */ /* 0x000fe4000801142e */
[----:B0-----:R-:W-:Y:S02]  /*56360*/  IADD3 R2, P0, PT, R6, UR46, RZ ;  /* 0x0000002e06027c10 */ /* 0x001fe4000ff1e0ff */
[----:B---3--:R-:W-:Y:S02]  /*56370*/  IADD3 R4, P2, PT, R55, UR46, RZ ;  /* 0x0000002e37047c10 */ /* 0x008fe4000ff5e0ff */
[----:B----4-:R-:W-:Y:S01]  /*56380*/  IADD3 R3, P4, PT, R56, UR46, RZ ;  /* 0x0000002e38037c10 */ /* 0x010fe2000ff9e0ff */
[----:B------:R5:W-:Y:S04]  /*56390*/  STL [R1+0x3bb0], R2 ;  /* 0x003bb00201007387 */ /* 0x000be80000100800 */
[----:B------:R0:W-:Y:S04]  /*563a0*/  STL [R1+0x3bb8], R4 ;  /* 0x003bb80401007387 */ /* 0x0001e80000100800 */
[----:B------:R1:W-:Y:S01]  /*563b0*/  STL [R1+0x3bc0], R3 ;  /* 0x003bc00301007387 */ /* 0x0003e20000100800 */
[----:B-----5:R-:W-:-:S02]  /*563c0*/  IADD3 R2, P5, PT, R57, UR46, RZ ;  /* 0x0000002e39027c10 */ /* 0x020fc4000ffbe0ff */
[----:B0-----:R-:W-:Y:S02]  /*563d0*/  IADD3 R4, P1, PT, R6, UR47, RZ ;  /* 0x0000002f06047c10 */ /* 0x001fe4000ff3e0ff */
[----:B-1----:R-:W-:Y:S01]  /*563e0*/  IADD3 R3, P3, PT, R55, UR47, RZ ;  /* 0x0000002f37037c10 */ /* 0x002fe2000ff7e0ff */
[----:B------:R2:W-:Y:S04]  /*563f0*/  STL [R1+0x3bc8], R2 ;  /* 0x003bc80201007387 */ /* 0x0005e80000100800 */
[----:B------:R0:W-:Y:S04]  /*56400*/  STL [R1+0x3bd0], R4 ;  /* 0x003bd00401007387 */ /* 0x0001e80000100800 */
[----:B------:R1:W-:Y:S01]  /*56410*/  STL [R1+0x3bd8], R3 ;  /* 0x003bd80301007387 */ /* 0x0003e20000100800 */
[----:B--2---:R-:W-:-:S02]  /*56420*/  IADD3.X R2, PT, PT, R58, UR40, RZ, P0, !PT ;  /* 0x000000283a027c10 */ /* 0x004fc400087fe4ff */
[----:B0-----:R-:W-:Y:S02]  /*56430*/  IADD3 R4, P0, PT, R56, UR47, RZ ;  /* 0x0000002f38047c10 */ /* 0x001fe4000ff1e0ff */
[----:B-1----:R-:W-:Y:S01]  /*56440*/  IADD3.X R3, PT, PT, R59, UR40, RZ, P2, !PT ;  /* 0x000000283b037c10 */ /* 0x002fe200097fe4ff */
[----:B------:R0:W-:Y:S04]  /*56450*/  STL [R1+0x3bac], R2 ;  /* 0x003bac0201007387 */ /* 0x0001e80000100800 */
[----:B------:R-:W-:Y:S04]  /*56460*/  STL [R1+0x3be0], R4 ;  /* 0x003be00401007387 */ /* 0x000fe80000100800 */
[----:B------:R1:W-:Y:S01]  /*56470*/  STL [R1+0x3bb4], R3 ;  /* 0x003bb40301007387 */ /* 0x0003e20000100800 */
[----:B------:R-:W-:-:S02]  /*56480*/  USHF.R.S32.HI UR46, URZ, 0x1f, UR47 ;  /* 0x0000001fff2e7899 */ /* 0x000fc4000801142f */
[----:B0-----:R-:W-:Y:S02]  /*56490*/  IADD3 R2, P2, PT, R57, UR47, RZ ;  /* 0x0000002f39027c10 */ /* 0x001fe4000ff5e0ff */
[----:B-1----:R-:W-:-:S03]  /*564a0*/  IADD3.X R3, PT, PT, R60, UR40, RZ, P4, !PT ;  /* 0x000000283c037c10 */ /* 0x002fc6000a7fe4ff */
[----:B------:R0:W-:Y:S04]  /*564b0*/  STL [R1+0x3be8], R2 ;  /* 0x003be80201007387 */ /* 0x0001e80000100800 */
[----:B------:R1:W-:Y:S01]  /*564c0*/  STL [R1+0x3bbc], R3 ;  /* 0x003bbc0301007387 */ /* 0x0003e20000100800 */
[----:B------:R-:W-:Y:S02]  /*564d0*/  IADD3 R4, P4, PT, R6, UR48, RZ ;  /* 0x0000003006047c10 */ /* 0x000fe4000ff9e0ff */
[----:B0-----:R-:W-:Y:S02]  /*564e0*/  IADD3.X R2, PT, PT, R61, UR40, RZ, P5, !PT ;  /* 0x000000283d027c10 */ /* 0x001fe4000affe4ff */
[----:B-1----:R-:W-:-:S03]  /*564f0*/  IADD3 R3, P5, PT, R55, UR48, RZ ;  /* 0x0000003037037c10 */ /* 0x002fc6000ffbe0ff */
[----:B------:R0:W-:Y:S04]  /*56500*/  STL [R1+0x3bc4], R2 ;  /* 0x003bc40201007387 */ /* 0x0001e80000100800 */
[----:B------:R1:W-:Y:S04]  /*56510*/  STL [R1+0x3bf0], R4 ;  /* 0x003bf00401007387 */ /* 0x0003e80000100800 */
[----:B------:R2:W-:Y:S01]  /*56520*/  STL [R1+0x3bf8], R3 ;  /* 0x003bf80301007387 */ /* 0x0005e20000100800 */
[----:B0-----:R-:W-:Y:S02]  /*56530*/  IADD3.X R2, PT, PT, R58, UR46, RZ, P1, !PT ;  /* 0x0000002e3a027c10 */ /* 0x001fe40008ffe4ff */
[----:B-1----:R-:W-:-:S02]  /*56540*/  IADD3 R4, P1, PT, R56, UR48, RZ ;  /* 0x0000003038047c10 */ /* 0x002fc4000ff3e0ff */
[----:B--2---:R-:W-:Y:S01]  /*56550*/  IADD3.X R3, PT, PT, R59, UR46, RZ, P3, !PT ;  /* 0x0000002e3b037c10 */ /* 0x004fe20009ffe4ff */
        /* <DEDUP_REMOVED lines=450> */
[----:B0-----:R-:W-:Y:S02]  /*58180*/  IADD3.X R2, PT, PT, R61, UR52, RZ, P5, !PT ;  /* 0x000000343d027c10 */ /* 0x001fe4000affe4ff */
[----:B------:R-:W-:Y:S02]  /*58190*/  IADD3 R4, P5, PT, R6, UR75, RZ ;  /* 0x0000004b06047c10 */ /* 0x000fe4000ffbe0ff */
[----:B-1----:R-:W-:Y:S01]  /*581a0*/  IADD3 R3, P4, PT, R55, UR75, RZ ;  /* 0x0000004b37037c10 */ /* 0x002fe2000ff9e0ff */
[----:B------:R0:W-:Y:S04]  /*581b0*/  STL [R1+0x3f24], R2 ;  /* 0x003f240201007387 */ /* 0x0001e80000100800 */
[----:B------:R1:W-:Y:S04]  /*581c0*/  STL [R1+0x3f50], R4 ;  /* 0x003f500401007387 */ /* 0x0003e80000100800 */
[----:B------:R2:W-:Y:S01]  /*581d0*/  STL [R1+0x3f58], R3 ;  /* 0x003f580301007387 */ /* 0x0005e20000100800 */
[----:B0-----:R-:W-:-:S02]  /*581e0*/  IADD3.X R2, PT, PT, R58, UR60, RZ, P1, !PT ;  /* 0x0000003c3a027c10 */ /* 0x001fc40008ffe4ff */
[----:B-1----:R-:W-:Y:S02]  /*581f0*/  IADD3 R4, P1, PT, R56, UR75, RZ ;  /* 0x0000004b38047c10 */ /* 0x002fe4000ff3e0ff */
        /* <DEDUP_REMOVED lines=21> */
[----:B0-----:R-:W-:-:S02]  /*58350*/  IADD3 R2, P4, PT, R57, UR76, RZ ;  /* 0x0000004c39027c10 */ /* 0x001fc4000ff9e0ff */
[----:B-1----:R-:W-:-:S03]  /*58360*/  IADD3.X R3, PT, PT, R60, UR46, RZ, P1, !PT ;  /* 0x0000002e3c037c10 */ /* 0x002fc60008ffe4ff */
[----:B------:R0:W-:Y:S04]  /*58370*/  STL [R1+0x3f88], R2 ;  /* 0x003f880201007387 */ /* 0x0001e80000100800 */
[----:B------:R1:W-:Y:S01]  /*58380*/  STL [R1+0x3f5c], R3 ;  /* 0x003f5c0301007387 */ /* 0x0003e20000100800 */
[----:B0-----:R-:W-:-:S05]  /*58390*/  IADD3.X R2, PT, PT, R61, UR46, RZ, P3, !PT ;  /* 0x0000002e3d027c10 */ /* 0x001fca0009ffe4ff */
        /* <DEDUP_REMOVED lines=23> */
[----:B------:R-:W-:Y:S01]  /*58510*/  STL [R1+0x130], RZ ;  /* 0x000130ff01007387 */ /* 0x000fe20000100800 */
[----:B------:R-:W-:-:S03]  /*58520*/  USHF.L.U32 UR27, UR41, 0x5, URZ ;  /* 0x00000005291b7899 */ /* 0x000fc600080006ff */
[----:B------:R-:W-:Y:S04]  /*58530*/  STL [R1+0x134], RZ ;  /* 0x000134ff01007387 */ /* 0x000fe80000100800 */
[----:B------:R-:W-:Y:S04]  /*58540*/  STL [R1+0x138], RZ ;  /* 0x000138ff01007387 */ /* 0x000fe80000100800 */
[----:B------:R-:W-:Y:S04]  /*58550*/  STL [R1+0x13c], RZ ;  /* 0x00013cff01007387 */ /* 0x000fe80000100800 */
[----:B------:R-:W-:Y:S04]  /*58560*/  STL [R1+0x420], RZ ;  /* 0x000420ff01007387 */ /* 0x000fe80000100800 */
[----:B------:R-:W-:Y:S01]  /*58570*/  STL [R1+0x424], RZ ;  /* 0x000424ff01007387 */ /* 0x000fe20000100800 */
[----:B------:R-:W-:-:S03]  /*58580*/  USHF.R.S32.HI UR61, URZ, 0x1f, UR76 ;  /* 0x0000001fff3d7899 */ /* 0x000fc6000801144c */
[----:B------:R-:W-:Y:S01]  /*58590*/  STL [R1+0x428], RZ ;  /* 0x000428ff01007387 */ /* 0x000fe20000100800 */
[----:B-1----:R-:W-:-:S03]  /*585a0*/  LOP3.LUT R3, R0, 0x20, RZ, 0x3c, !PT ;  /* 0x0000002000037812 */ /* 0x002fc600078e3cff */
[----:B------:R-:W-:Y:S01]  /*585b0*/  STL [R1+0x42c], RZ ;  /* 0x00042cff01007387 */ /* 0x000fe20000100800 */
[----:B0-----:R-:W-:Y:S02]  /*585c0*/  LOP3.LUT R2, R0, 0x40, RZ, 0x3c, !PT ;  /* 0x0000004000027812 */ /* 0x001fe400078e3cff */
[----:B------:R-:W-:Y:S01]  /*585d0*/  IADD3 R3, P3, PT, R6, UR27, RZ ;  /* 0x0000001b06037c10 */ /* 0x000fe2000ff7e0ff */
[----:B------:R-:W-:Y:S01]  /*585e0*/  STL [R1+0x120], RZ ;  /* 0x000120ff01007387 */ /* 0x000fe20000100800 */
[----:B------:R-:W-:-:S03]  /*585f0*/  IADD3 R2, P1, PT, R55, UR27, RZ ;  /* 0x0000001b37027c10 */ /* 0x000fc6000ff3e0ff */
[----:B------:R-:W-:Y:S04]  /*58600*/  STL [R1+0x124], RZ ;  /* 0x000124ff01007387 */ /* 0x000fe80000100800 */
[----:B------:R-:W-:Y:S04]  /*58610*/  STL [R1+0x128], RZ ;  /* 0x000128ff01007387 */ /* 0x000fe80000100800 */
[----:B------:R-:W-:Y:S01]  /*58620*/  STL [R1+0x12c], RZ ;  /* 0x00012cff01007387 */ /* 0x000fe20000100800 */
[----:B------:R-:W-:Y:S02]  /*58630*/  LOP3.LUT R4, R0, 0x60, RZ, 0x3c, !PT ;  /* 0x0000006000047812 */ /* 0x000fe400078e3cff */
[----:B------:R-:W-:Y:S01]  /*58640*/  IADD3.X R4, PT, PT, R58, UR61, RZ, P0, !PT ;  /* 0x0000003d3a047c10 */ /* 0x000fe200087fe4ff */
[----:B------:R0:W-:Y:S04]  /*58650*/  STL [R1+0x3f90], R3 ;  /* 0x003f900301007387 */ /* 0x0001e80000100800 */
[----:B------:R1:W-:Y:S04]  /*58660*/  STL [R1+0x3f98], R2 ;  /* 0x003f980201007387 */ /* 0x0003e80000100800 */
[----:B------:R2:W-:Y:S01]  /*58670*/  STL [R1+0x3f6c], R4 ;  /* 0x003f6c0401007387 */ /* 0x0005e20000100800 */
[----:B0-----:R-:W-:-:S02]  /*58680*/  IADD3 R3, P0, PT, R56, UR27, RZ ;  /* 0x0000001b38037c10 */ /* 0x001fc4000ff1e0ff */
[----:B-1----:R-:W-:Y:S01]  /*58690*/  IADD3.X R2, PT, PT, R59, UR61, RZ, P2, !PT ;  /* 0x0000003d3b027c10 */ /* 0x002fe200097fe4ff */
[----:B------:R-:W-:Y:S02]  /*586a0*/  USHF.R.S32.HI UR53, URZ, 0x1f, UR27 ;  /* 0x0000001fff357899 */ /* 0x000fe4000801141b */
[----:B--2---:R-:W-:Y:S01]  /*586b0*/  IADD3 R4, P2, PT, R57, UR27, RZ ;  /* 0x0000001b39047c10 */ /* 0x004fe2000ff5e0ff */
[----:B------:R0:W-:Y:S04]  /*586c0*/  STL [R1+0x3fa0], R3 ;  /* 0x003fa00301007387 */ /* 0x0001e80000100800 */
[----:B------:R1:W-:Y:S04]  /*586d0*/  STL [R1+0x3f74], R2 ;  /* 0x003f740201007387 */ /* 0x0003e80000100800 */
[----:B------:R2:W-:Y:S01]  /*586e0*/  STL [R1+0x3fa8], R4 ;  /* 0x003fa80401007387 */ /* 0x0005e20000100800 */
[----:B0-----:R-:W-:-:S02]  /*586f0*/  IADD3.X R3, PT, PT, R60, UR61, RZ, P5, !PT ;  /* 0x0000003d3c037c10 */ /* 0x001fc4000affe4ff */
[----:B-1----:R-:W-:Y:S02]  /*58700*/  IADD3 R2, P5, PT, R6, UR26, RZ ;  /* 0x0000001a06027c10 */ /* 0x002fe4000ffbe0ff */
[----:B--2---:R-:W-:Y:S01]  /*58710*/  IADD3.X R4, PT, PT, R61, UR61, RZ, P4, !PT ;  /* 0x0000003d3d047c10 */ /* 0x004fe2000a7fe4ff */
[----:B------:R0:W-:Y:S04]  /*58720*/  STL [R1+0x3f7c], R3 ;  /* 0x003f7c0301007387 */ /* 0x0001e80000100800 */
[----:B------:R1:W-:Y:S01]  /*58730*/  STL [R1+0x3fb0], R2 ;  /* 0x003fb00201007387 */ /* 0x0003e20000100800 */
[----:B------:R-:W-:-:S03]  /*58740*/  UIMAD UR41, UR41, 0x1e, URZ ;  /* 0x0000001e292978a4 */ /* 0x000fc6000f8e02ff */
[----:B------:R2:W-:Y:S01]  /*58750*/  STL [R1+0x3f84], R4 ;  /* 0x003f840401007387 */ /* 0x0005e20000100800 */
[----:B0-----:R-:W-:Y:S02]  /*58760*/  IADD3 R3, P4, PT, R55, UR26, RZ ;  /* 0x0000001a37037c10 */ /* 0x001fe4000ff9e0ff */
[----:B-1----:R-:W-:Y:S02]  /*58770*/  IADD3.X R2, PT, PT, R58, UR53, RZ, P3, !PT ;  /* 0x000000353a027c10 */ /* 0x002fe40009ffe4ff */
[----:B--2---:R-:W-:Y:S01]  /*58780*/  IADD3 R4, P3, PT, R56, UR26, RZ ;  /* 0x0000001a38047c10 */ /* 0x004fe2000ff7e0ff */
[----:B------:R0:W-:Y:S04]  /*58790*/  STL [R1+0x3fb8], R3 ;  /* 0x003fb80301007387 */ /* 0x0001e80000100800 */
[----:B------:R1:W-:Y:S01]  /*587a0*/  STL [R1+0x3f8c], R2 ;  /* 0x003f8c0201007387 */ /* 0x0003e20000100800 */
[----:B------:R-:W-:-:S03]  /*587b0*/  USHF.R.S32.HI UR62, URZ, 0x1f, UR26 ;  /* 0x0000001fff3e7899 */ /* 0x000fc6000801141a */
[----:B------:R2:W-:Y:S01]  /*587c0*/  STL [R1+0x3fc0], R4 ;  /* 0x003fc00401007387 */ /* 0x0005e20000100800 */
[----:B0-----:R-:W-:Y:S02]  /*587d0*/  IADD3.X R3, PT, PT, R59, UR53, RZ, P1, !PT ;  /* 0x000000353b037c10 */ /* 0x001fe40008ffe4ff */
[----:B-1----:R-:W-:Y:S02]  /*587e0*/  IADD3 R2, P1, PT, R57, UR26, RZ ;  /* 0x0000001a39027c10 */ /* 0x002fe4000ff3e0ff */
[----:B--2---:R-:W-:Y:S01]  /*587f0*/  IADD3.X R4, PT, PT, R60, UR53, RZ, P0, !PT ;  /* 0x000000353c047c10 */ /* 0x004fe200087fe4ff */
[----:B------:R0:W-:Y:S04]  /*58800*/  STL [R1+0x3f94], R3 ;  /* 0x003f940301007387 */ /* 0x0001e80000100800 */
[----:B------:R1:W-:Y:S04]  /*58810*/  STL [R1+0x3fc8], R2 ;  /* 0x003fc80201007387 */ /* 0x0003e80000100800 */
[----:B------:R2:W-:Y:S01]  /*58820*/  STL [R1+0x3f9c], R4 ;  /* 0x003f9c0401007387 */ /* 0x0005e20000100800 */
[----:B0-----:R-:W-:-:S02]  /*58830*/  IADD3 R3, P0, PT, R6, UR41, RZ ;  /* 0x0000002906037c10 */ /* 0x001fc4000ff1e0ff */
[----:B-1----:R-:W-:Y:S02]  /*58840*/  IADD3.X R2, PT, PT, R61, UR53, RZ, P2, !PT ;  /* 0x000000353d027c10 */ /* 0x002fe400097fe4ff */
        /* <DEDUP_REMOVED lines=9> */
[----:B------:R-:W-:-:S03]  /*588e0*/  USHF.R.S32.HI UR49, URZ, 0x1f, UR41 ;  /* 0x0000001fff317899 */ /* 0x000fc60008011429 */
[----:B------:R2:W-:Y:S01]  /*588f0*/  STL [R1+0x3fb4], R4 ;  /* 0x003fb40401007387 */ /* 0x0005e20000100800 */
[----:B0-----:R-:W-:Y:S02]  /*58900*/  IADD3 R3, P4, PT, R57, UR41, RZ ;  /* 0x0000002939037c10 */ /* 0x001fe4000ff9e0ff */
        /* <DEDUP_REMOVED lines=495> */
[----:B0-----:R-:W-:-:S02]  /*5a800*/  IADD3.X R3, PT, PT, R61, UR77, RZ, P2, !PT ;  /* 0x0000004d3d037c10 */ /* 0x001fc400097fe4ff */
[----:B-1----:R-:W-:Y:S02]  /*5a810*/  IADD3.X R2, PT, PT, R58, UR39, RZ, P5, !PT ;  /* 0x000000273a027c10 */ /* 0x002fe4000affe4ff */
[----:B--2---:R-:W-:Y:S01]  /*5a820*/  IADD3.X R4, PT, PT, R59, UR39, RZ, P4, !PT ;  /* 0x000000273b047c10 */ /* 0x004fe2000a7fe4ff */
[----:B------:R0:W-:Y:S04]  /*5a830*/  STL [R1+0x4364], R3 ;  /* 0x0043640301007387 */ /* 0x0001e80000100800 */
[----:B------:R1:W-:Y:S04]  /*5a840*/  STL [R1+0x436c], R2 ;  /* 0x00436c0201007387 */ /* 0x0003e80000100800 */
[----:B------:R2:W-:Y:S01]  /*5a850*/  STL [R1+0x4374], R4 ;  /* 0x0043740401007387 */ /* 0x0005e20000100800 */
[----:B0-----:R-:W-:-:S02]  /*5a860*/  IADD3.X R3, PT, PT, R60, UR39, RZ, P3, !PT ;  /* 0x000000273c037c10 */ /* 0x001fc40009ffe4ff */
[----:B-1----:R-:W-:-:S05]  /*5a870*/  IADD3.X R2, PT, PT, R61, UR39, RZ, P1, !PT ;  /* 0x000000273d027c10 */ /* 0x002fca0008ffe4ff */
[----:B------:R2:W-:Y:S04]  /*5a880*/  STL [R1+0x4384], R2 ;  /* 0x0043840201007387 */ /* 0x0005e80000100800 */
[----:B------:R2:W-:Y:S01]  /*5a890*/  STL [R1+0x437c], R3 ;  /* 0x00437c0301007387 */ /* 0x0005e20000100800 */
[----:B------:R-:W-:Y:S02]  /*5a8a0*/  USHF.L.U32 UR24, UR24, 0x6, URZ ;  /* 0x0000000618187899 */ /* 0x000fe400080006ff */
[----:B------:R-:W-:Y:S02]  /*5a8b0*/  USHF.R.S32.HI UR25, URZ, 0x6, UR25 ;  /* 0x00000006ff197899 */ /* 0x000fe40008011419 */
[----:B------:R-:W-:-:S12]  /*5a8c0*/  USHF.R.S32.HI UR46, URZ, 0x1f, UR24 ;  /* 0x0000001fff2e7899 */ /* 0x000fd80008011418 */
.L_x_1:
[----:B------:R-:W3:Y:S01]  /*5a8d0*/  LDL R5, [R1+0x3b0c] ;  /* 0x003b0c0001057983 */ /* 0x000ee20000100800 */
[----:B--2---:R-:W0:Y:S03]  /*5a8e0*/  LDC R2, c[0x0][0x3a0] ;  /* 0x0000e800ff027b82 */ /* 0x004e260000000800 */
[----:B---3--:R1:W-:Y:S04]  /*5a8f0*/  STL [R1+0x7c28], R5 ;  /* 0x007c280501007387 */ /* 0x0083e80000100800 */
[----:B------:R-:W2:Y:S04]  /*5a900*/  LDL R4, [R1+0x3b10] ;  /* 0x003b100001047983 */ /* 0x000ea80000100800 */
[----:B-1----:R-:W0:Y:S04]  /*5a910*/  LDL R5, [R1+0x3b28] ;  /* 0x003b280001057983 */ /* 0x002e280000100800 */
[----:B------:R-:W-:Y:S04]  /*5a920*/  STL [R1+0x79f0], R61 ;  /* 0x0079f03d01007387 */ /* 0x000fe80000100800 */
        /* <DEDUP_REMOVED lines=141> */
[----:B------:R1:W-:Y:S04]  /*5b200*/  STL [R1+0x7c24], R60 ;  /* 0x007c243c01007387 */ /* 0x0003e80000100800 */
        /* <DEDUP_REMOVED lines=55> */
[----:B-----5:R-:W-:Y:S04]  /*5b580*/  STL [R1+0x695c], R0 ;  /* 0x00695c0001007387 */ /* 0x020fe80000100800 */
        /* <DEDUP_REMOVED lines=509> */
[----:B------:R-:W-:Y:S01]  /*5d560*/  STL [R1+0x7854], R0 ;  /* 0x0078540001007387 */ /* 0x000fe20000100800 */
[----:B0-----:R-:W-:-:S03]  /*5d570*/  IMAD R2, R5, -0x40, R2 ;  /* 0xffffffc005027824 */ /* 0x001fc600078e0202 */
[----:B------:R-:W-:Y:S04]  /*5d580*/  STL [R1+0x785c], R0 ;  /* 0x00785c0001007387 */ /* 0x000fe80000100800 */
[----:B------:R-:W-:Y:S04]  /*5d590*/  STL [R1+0x7864], R0 ;  /* 0x0078640001007387 */ /* 0x000fe80000100800 */
[----:B------:R-:W-:Y:S04]  /*5d5a0*/  STL [R1+0x786c], R0 ;  /* 0x00786c0001007387 */ /* 0x000fe80000100800 */
[----:B------:R-:W-:Y:S04]  /*5d5b0*/  STL [R1+0x7874], R0 ;  /* 0x0078740001007387 */ /* 0x000fe80000100800 */
[----:B------:R-:W2:Y:S01]  /*5d5c0*/  LDL.LU R5, [R1+0x7c28] ;  /* 0x007c280001057983 */ /* 0x000ea20000300800 */
[----:B------:R-:W-:-:S02]  /*5d5d0*/  ISETP.GT.AND P0, PT, R2, RZ, PT ;  /* 0x000000ff0200720c */ /* 0x000fc40003f04270 */
[----:B-1----:R-:W-:-:S11]  /*5d5e0*/  PRMT R60, RZ, 0x7610, R60 ;  /* 0x00007610ff3c7816 */ /* 0x002fd6000000003c */
[----:B--2---:R-:W2:Y:S04]  /*5d5f0*/  @P0 LDG.E.U8 R60, desc[UR4][R4.64] ;  /* 0x00000004043c0981 */ /* 0x004ea8000c1e1100 */
[----:B--2---:R0:W-:Y:S04]  /*5d600*/  STL [R1+0x690], R60 ;  /* 0x0006903c01007387 */ /* 0x0041e80000100800 */
[----:B0-----:R-:W2:Y:S04]  /*5d610*/  LDL.LU R60, [R1+0x7c24] ;  /* 0x007c2400013c7983 */ /* 0x001ea80000300800 */
[----:B------:R-:W3:Y:S04]  /*5d620*/  LDL R4, [R1+0x3b08] ;  /* 0x003b080001047983 */ /* 0x000ee80000100800 */
[----:B------:R-:W3:Y:S01]  /*5d630*/  LDL R5, [R1+0x3b14] ;  /* 0x003b140001057983 */ /* 0x000ee20000100800 */
[----:B------:R-:W-:-:S02]  /*5d640*/  PRMT R61, RZ, 0x7610, R61 ;  /* 0x00007610ff3d7816 */ /* 0x000fc4000000003d */
[----:B---3--:R-:W-:-:S04]  /*5d650*/  @P0 LOP3.LUT R5, R5, R4, RZ, 0x3c, !PT ;  /* 0x0000000405050212 */ /* 0x008fc800078e3cff */
[----:B------:R-:W-:-:S04]  /*5d660*/  @P0 LOP3.LUT R4, R5, R4, RZ, 0x3c, !PT ;  /* 0x0000000405040212 */ /* 0x000fc800078e3cff */
[----:B------:R-:W-:-:S05]  /*5d670*/  @P0 LOP3.LUT R5, R5, R4, RZ, 0x3c, !PT ;  /* 0x0000000405050212 */ /* 0x000fca00078e3cff */
[----:B------:R-:W3:Y:S04]  /*5d680*/  @P0 LDG.E.U8 R61, desc[UR4][R4.64] ;  /* 0x00000004043d0981 */ /* 0x000ee8000c1e1100 */
[----:B---3--:R0:W-:Y:S04]  /*5d690*/  STL [R1+0x66c], R61 ;  /* 0x00066c3d01007387 */ /* 0x0081e80000100800 */
[----:B0-----:R-:W3:Y:S04]  /*5d6a0*/  LDL.LU R61, [R1+0x7c20] ;  /* 0x007c2000013d7983 */ /* 0x001ee80000300800 */
[----:B------:R-:W4:Y:S04]  /*5d6b0*/  LDL R4, [R1+0x3b04] ;  /* 0x003b040001047983 */ /* 0x000f280000100800 */
[----:B------:R-:W4:Y:S01]  /*5d6c0*/  LDL R5, [R1+0x3b18] ;  /* 0x003b180001057983 */ /* 0x000f220000100800 */
[----:B--2---:R-:W-:-:S02]  /*5d6d0*/  PRMT R60, RZ, 0x7610, R60 ;  /* 0x00007610ff3c7816 */ /* 0x004fc4000000003c */
[----:B----4-:R-:W-:-:S04]  /*5d6e0*/  @P0 LOP3.LUT R5, R5, R4, RZ, 0x3c, !PT ;  /* 0x0000000405050212 */ /* 0x010fc800078e3cff */
[----:B------:R-:W-:-:S04]  /*5d6f0*/  @P0 LOP3.LUT R4, R5, R4, RZ, 0x3c, !PT ;  /* 0x0000000405040212 */ /* 0x000fc800078e3cff */
[----:B------:R-:W-:-:S05]  /*5d700*/  @P0 LOP3.LUT R5, R5, R4, RZ, 0x3c, !PT ;  /* 0x0000000405050212 */ /* 0x000fca00078e3cff */
[----:B------:R-:W2:Y:S04]  /*5d710*/  @P0 LDG.E.U8 R60, desc[UR4][R4.64] ;  /* 0x00000004043c0981 */ /* 0x000ea8000c1e1100 */
[----:B--2---:R0:W-:Y:S04]  /*5d720*/  STL [R1+0x668], R60 ;  /* 0x0006683c01007387 */ /* 0x0041e80000100800 */
[----:B0-----:R-:W2:Y:S04]  /*5d730*/  LDL.LU R60, [R1+0x7c1c] ;  /* 0x007c1c00013c7983 */ /* 0x001ea80000300800 */
[----:B------:R-:W4:Y:S04]  /*5d740*/  LDL R4, [R1+0x3b00] ;  /* 0x003b000001047983 */ /* 0x000f280000100800 */
[----:B------:R-:W4:Y:S01]  /*5d750*/  LDL R5, [R1+0x3b1c] ;  /* 0x003b1c0001057983 */ /* 0x000f220000100800 */
[----:B---3--:R-:W-:-:S02]  /*5d760*/  PRMT R61, RZ, 0x7610, R61 ;  /* 0x00007610ff3d7816 */ /* 0x008fc4000000003d */
[----:B----4-:R-:W-:-:S04]  /*5d770*/  @P0 LOP3.LUT R5, R5, R4, RZ, 0x3c, !PT ;  /* 0x0000000405050212 */ /* 0x010fc800078e3cff */
[----:B------:R-:W-:-:S04]  /*5d780*/  @P0 LOP3.LUT R4, R5, R4, RZ, 0x3c, !PT ;  /* 0x0000000405040212 */ /* 0x000fc800078e3cff */
[----:B------:R-:W-:-:S05]  /*5d790*/  @P0 LOP3.LUT R5, R5, R4, RZ, 0x3c, !PT ;  /* 0x0000000405050212 */ /* 0x000fca00078e3cff */
[----:B------:R-:W3:Y:S01]  /*5d7a0*/  @P0 LDG.E.U8 R61, desc[UR4][R4.64] ;  /* 0x00000004043d0981 */ /* 0x000ee2000c1e1100 */
[----:B------:R-:W-:-:S03]  /*5d7b0*/  ISETP.GT.AND P1, PT, R2, 0x1, PT ;  /* 0x000000010200780c */ /* 0x000fc60003f24270 */
        /* <DEDUP_REMOVED lines=1289> */
[----:B------:R-:W-:-:S02]  /*62850*/  PRMT R59, RZ, 0x7610, R59 ;  /* 0x00007610ff3b7816 */ /* 0x000fc4000000003b */
[----:B----4-:R-:W-:-:S04]  /*62860*/  @P1 LOP3.LUT R5, R5, R4, RZ, 0x3c, !PT ;  /* 0x0000000405051212 */ /* 0x010fc800078e3cff */
[----:B------:R-:W-:-:S04]  /*62870*/  @P1 LOP3.LUT R4, R5, R4, RZ, 0x3c, !PT ;  /* 0x0000000405041212 */ /* 0x000fc800078e3cff */
[----:B------:R-:W-:-:S05]  /*62880*/  @P1 LOP3.LUT R5, R5, R4, RZ, 0x3c, !PT ;  /* 0x0000000405051212 */ /* 0x000fca00078e3cff */
[----:B------:R-:W4:Y:S01]  /*62890*/  @P1 LDG.E.U8 R59, desc[UR4][R4.64] ;  /* 0x00000004043b1981 */ /* 0x000f22000c1e1100 */
[----:B------:R-:W-:-:S03]  /*628a0*/  ISETP.GT.AND P0, PT, R2, 0x24, PT ;  /* 0x000000240200780c */ /* 0x000fc60003f04270 */
[----:B----4-:R0:W-:Y:S04]  /*628b0*/  STL [R1+0xdc], R59 ;  /* 0x0000dc3b01007387 */ /* 0x0101e80000100800 */
[----:B0-----:R-:W4:Y:S04]  /*628c0*/  LDL.LU R59, [R1+0x79e8] ;  /* 0x0079e800013b7983 */ /* 0x001f280000300800 */
[----:B------:R-:W2:Y:S04]  /*628d0*/  LDL R4, [R1+0x3f24] ;  /* 0x003f240001047983 */ /* 0x000ea80000100800 */
[----:B------:R-:W2:Y:S01]  /*628e0*/  LDL R5, [R1+0x3f28] ;  /* 0x003f280001057983 */ /* 0x000ea20000100800 */
[----:B------:R-:W-:-:S02]  /*628f0*/  PRMT R58, RZ, 0x7610, R58 ;  /* 0x00007610ff3a7816 */ /* 0x000fc4000000003a */
[----:B--2---:R-:W-:-:S04]  /*62900*/  @P0 LOP3.LUT R5, R5, R4, RZ, 0x3c, !PT ;  /* 0x0000000405050212 */ /* 0x004fc800078e3cff */
[----:B------:R-:W-:-:S04]  /*62910*/  @P0 LOP3.LUT R4, R5, R4, RZ, 0x3c, !PT ;  /* 0x0000000405040212 */ /* 0x000fc800078e3cff */
[----:B------:R-:W-:-:S05]  /*62920*/  @P0 LOP3.LUT R5, R5, R4, RZ, 0x3c, !PT ;  /* 0x0000000405050212 */ /* 0x000fca00078e3cff */
[----:B------:R-:W2:Y:S04]  /*62930*/  @P0 LDG.E.U8 R58, desc[UR4][R4.64] ;  /* 0x00000004043a0981 */ /* 0x000ea8000c1e1100 */
[----:B--2---:R0:W-:Y:S04]  /*62940*/  STL [R1+0xd8], R58 ;  /* 0x0000d83a01007387 */ /* 0x0041e80000100800 */
[----:B0-----:R-:W2:Y:S04]  /*62950*/  LDL.LU R58, [R1+0x79e4] ;  /* 0x0079e400013a7983 */ /* 0x001ea80000300800 */
        /* <DEDUP_REMOVED lines=24> */
[----:B------:R-:W2:Y:S01]  /*62ae0*/  @P0 LDG.E.U8 R55, desc[UR4][R4.64] ;  /* 0x0000000404370981 */ /* 0x000ea2000c1e1100 */
[----:B------:R-:W-:-:S03]  /*62af0*/  ISETP.GT.AND P1, PT, R2, 0x25, PT ;  /* 0x000000250200780c */ /* 0x000fc60003f24270 */
        /* <DEDUP_REMOVED lines=443> */
[----:B------:R0:W2:Y:S04]  /*646b0*/  @P1 LDG.E.U8 R0, desc[UR4][R4.64] ;  /* 0x0000000404001981 */ /* 0x0000a8000c1e1100 */
[----:B------:R-:W0:Y:S04]  /*646c0*/  LDL R4, [R1+0x3dfc] ;  /* 0x003dfc0001047983 */ /* 0x000e280000100800 */
[----:B------:R-:W0:Y:S01]  /*646d0*/  LDL R5, [R1+0x3e00] ;  /* 0x003e000001057983 */ /* 0x000e220000100800 */
[----:B------:R-:W-:Y:S02]  /*646e0*/  PRMT R7, RZ, 0x7610, R7 ;  /* 0x00007610ff077816 */ /* 0x000fe40000000007 */
[----:B0-----:R-:W-:-:S04]  /*646f0*/  @P1 LOP3.LUT R5, R5, R4, RZ, 0x3c, !PT ;  /* 0x0000000405051212 */ /* 0x001fc800078e3cff */
[----:B------:R-:W-:-:S04]  /*64700*/  @P1 LOP3.LUT R4, R5, R4, RZ, 0x3c, !PT ;  /* 0x0000000405041212 */ /* 0x000fc800078e3cff */
[----:B------:R-:W-:-:S05]  /*64710*/  @P1 LOP3.LUT R5, R5, R4, RZ, 0x3c, !PT ;  /* 0x0000000405051212 */ /* 0x000fca00078e3cff */
[----:B------:R-:W3:Y:S04]  /*64720*/  @P1 LDG.E.U8 R7, desc[UR4][R4.64] ;  /* 0x0000000404071981 */ /* 0x000ee8000c1e1100 */
[----:B--2---:R0:W-:Y:S04]  /*64730*/  STL [R1+0xc], R0 ;  /* 0x00000c0001007387 */ /* 0x0041e80000100800 */
[----:B0-----:R-:W2:Y:S04]  /*64740*/  LDL R0, [R1+0x3d80] ;  /* 0x003d800001007983 */ /* 0x001ea80000100800 */
[----:B---3--:R0:W-:Y:S04]  /*64750*/  STL [R1+0x8], R7 ;  /* 0x0000080701007387 */ /* 0x0081e80000100800 */
[----:B0-----:R-:W3:Y:S04]  /*64760*/  LDL.LU R7, [R1+0x7918] ;  /* 0x0079180001077983 */ /* 0x001ee80000300800 */
        /* <DEDUP_REMOVED lines=17> */
[----:B--2---:R0:W-:Y:S04]  /*64880*/  STL [R1], R3 ;  /* 0x0000000301007387 */ /* 0x0041e80000100800 */
        /* <DEDUP_REMOVED lines=8> */
[----:B------:R-:W3:Y:S01]  /*64910*/  LDL R5, [R1+0x3d7c] ;  /* 0x003d7c0001057983 */ /* 0x000ee20000100800 */
[----:B------:R-:W-:Y:S01]  /*64920*/  PRMT R60, RZ, 0x7610, R60 ;  /* 0x00007610ff3c7816 */ /* 0x000fe2000000003c */
[----:B0-----:R-:W-:Y:S02]  /*64930*/  @P2 IMAD.MOV.U32 R4, RZ, RZ, R0 ;  /* 0x000000ffff042224 */ /* 0x001fe400078e0000 */
[----:B--2---:R0:W-:Y:S01]  /*64940*/  STL [R1+0x78f4], R61 ;  /* 0x0078f43d01007387 */ /* 0x0041e20000100800 */
[----:B----4-:R-:W-:-:S03]  /*64950*/  PRMT R59, RZ, 0x7610, R59 ;  /* 0x00007610ff3b7816 */ /* 0x010fc6000000003b */
[----:B------:R-:W2:Y:S04]  /*64960*/  LDL R0, [R1+0x3d00] ;  /* 0x003d000001007983 */ /* 0x000ea80000100800 */
[----:B0-----:R-:W4:Y:S04]  /*64970*/  LDL R61, [R1+0x3d78] ;  /* 0x003d7800013d7983 */ /* 0x001f280000100800 */
[----:B---3--:R4:W3:Y:S04]  /*64980*/  @P2 LDG.E.U8 R60, desc[UR4][R4.64] ;  /* 0x00000004043c2981 */ /* 0x0088e8000c1e1100 */
[----:B------:R-:W2:Y:S01]  /*64990*/  LDL R5, [R1+0x3d74] ;  /* 0x003d740001057983 */ /* 0x000ea20000100800 */
[----:B----4-:R-:W-:-:S03]  /*649a0*/  @P2 IMAD.MOV.U32 R4, RZ, RZ, R61 ;  /* 0x000000ffff042224 */ /* 0x010fc600078e003d */
[----:B---3--:R0:W-:Y:S01]  /*649b0*/  STL [R1+0x78f8], R60 ;  /* 0x0078f83c01007387 */ /* 0x0081e20000100800 */
[----:B------:R-:W-:-:S03]  /*649c0*/  PRMT R58, RZ, 0x7610, R58 ;  /* 0x00007610ff3a7816 */ /* 0x000fc6000000003a */
[----:B------:R-:W3:Y:S04]  /*649d0*/  LDL R61, [R1+0x3cf4] ;  /* 0x003cf400013d7983 */ /* 0x000ee80000100800 */
[----:B--2---:R1:W2:Y:S04]  /*649e0*/  @P2 LDG.E.U8 R59, desc[UR4][R4.64] ;  /* 0x00000004043b2981 */ /* 0x0042a8000c1e1100 */
[----:B0-----:R-:W4:Y:S04]  /*649f0*/  LDL R60, [R1+0x3cf8] ;  /* 0x003cf800013c7983 */ /* 0x001f280000100800 */
[----:B------:R-:W1:Y:S04]  /*64a00*/  LDL R4, [R1+0x3d6c] ;  /* 0x003d6c0001047983 */ /* 0x000e680000100800 */
[----:B------:R-:W1:Y:S02]  /*64a10*/  LDL R5, [R1+0x3d70] ;  /* 0x003d700001057983 */ /* 0x000e640000100800 */
[----:B-1----:R-:W-:-:S04]  /*64a20*/  @P2 LOP3.LUT R5, R5, R4, RZ, 0x3c, !PT ;  /* 0x0000000405052212 */ /* 0x002fc800078e3cff */
[----:B------:R-:W-:-:S04]  /*64a30*/  @P2 LOP3.LUT R4, R5, R4, RZ, 0x3c, !PT ;  /* 0x0000000405042212 */ /* 0x000fc800078e3cff */
[----:B------:R-:W-:Y:S01]  /*64a40*/  @P2 LOP3.LUT R5, R5, R4, RZ, 0x3c, !PT ;  /* 0x0000000405052212 */ /* 0x000fe200078e3cff */
[----:B--2---:R0:W-:Y:S04]  /*64a50*/  STL [R1+0x78fc], R59 ;  /* 0x0078fc3b01007387 */ /* 0x0041e80000100800 */
[----:B------:R1:W2:Y:S04]  /*64a60*/  @P2 LDG.E.U8 R58, desc[UR4][R4.64] ;  /* 0x00000004043a2981 */ /* 0x0002a8000c1e1100 */
[----:B0-----:R-:W2:Y:S04]  /*64a70*/  LDL R59, [R1+0x3cfc] ;  /* 0x003cfc00013b7983 */ /* 0x001ea80000100800 */
[----:B------:R-:W1:Y:S04]  /*64a80*/  LDL R4, [R1+0x3d04] ;  /* 0x003d040001047983 */ /* 0x000e680000100800 */
[----:B------:R-:W1:Y:S01]  /*64a90*/  LDL R5, [R1+0x3d08] ;  /* 0x003d080001057983 */ /* 0x000e620000100800 */
[----:B------:R-:W-:-:S02]  /*64aa0*/  ISETP.GT.AND P1, PT, R2, 0x35, PT ;  /* 0x000000350200780c */ /* 0x000fc40003f24270 */
[----:B------:R-:W-:Y:S02]  /*64ab0*/  PRMT R57, RZ, 0x7610, R57 ;  /* 0x00007610ff397816 */ /* 0x000fe40000000039 */
[----:B------:R-:W-:Y:S02]  /*64ac0*/  PRMT R56, RZ, 0x7610, R56 ;  /* 0x00007610ff387816 */ /* 0x000fe40000000038 */
[----:B------:R-:W-:-:S07]  /*64ad0*/  PRMT R55, RZ, 0x7610, R55 ;  /* 0x00007610ff377816 */ /* 0x000fce0000000037 */
[----:B-1----:R-:W-:-:S04]  /*64ae0*/  @P1 LOP3.LUT R5, R5, R4, RZ, 0x3c, !PT ;  /* 0x0000000405051212 */ /* 0x002fc800078e3cff */
[----:B------:R-:W-:-:S04]  /*64af0*/  @P1 LOP3.LUT R4, R5, R4, RZ, 0x3c, !PT ;  /* 0x0000000405041212 */ /* 0x000fc800078e3cff */
[----:B------:R-:W-:-:S05]  /*64b00*/  @P1 LOP3.LUT R5, R5, R4, RZ, 0x3c, !PT ;  /* 0x0000000405051212 */ /* 0x000fca00078e3cff */
[----:B------:R0:W3:Y:S02]  /*64b10*/  @P1 LDG.E.U8 R57, desc[UR4][R4.64] ;  /* 0x0000000404391981 */ /* 0x0000e4000c1e1100 */
[----:B0-----:R-:W-:Y:S02]  /*64b20*/  @P1 IMAD.MOV.U32 R4, RZ, RZ, R0 ;  /* 0x000000ffff041224 */ /* 0x001fe400078e0000 */
[----:B--2---:R-:W-:-:S05]  /*64b30*/  @P1 IMAD.MOV.U32 R5, RZ, RZ, R59 ;  /* 0x000000ffff051224 */ /* 0x004fca00078e003b */
[----:B------:R4:W2:Y:S02]  /*64b40*/  @P1 LDG.E.U8 R56, desc[UR4][R4.64] ;  /* 0x0000000404381981 */ /* 0x0008a4000c1e1100 */
[----:B----4-:R-:W-:Y:S02]  /*64b50*/  @P1 IMAD.MOV.U32 R4, RZ, RZ, R60 ;  /* 0x000000ffff041224 */ /* 0x010fe400078e003c */
[----:B---3--:R-:W-:-:S05]  /*64b60*/  @P1 IMAD.MOV.U32 R5, RZ, RZ, R61 ;  /* 0x000000ffff051224 */ /* 0x008fca00078e003d */
[----:B------:R-:W3:Y:S04]  /*64b70*/  @P1 LDG.E.U8 R55, desc[UR4][R4.64] ;  /* 0x0000000404371981 */ /* 0x000ee8000c1e1100 */
[----:B------:R-:W-:Y:S04]  /*64b80*/  STL [R1+0x7900], R58 ;  /* 0x0079003a01007387 */ /* 0x000fe80000100800 */
[----:B------:R0:W-:Y:S04]  /*64b90*/  STL [R1+0x7904], R57 ;  /* 0x0079043901007387 */ /* 0x0001e80000100800 */
[----:B------:R-:W4:Y:S04]  /*64ba0*/  LDL R0, [R1+0x3c88] ;  /* 0x003c880001007983 */ /* 0x000f280000100800 */
[----:B0-----:R-:W4:Y:S04]  /*64bb0*/  LDL R57, [R1+0x3cf0] ;  /* 0x003cf00001397983 */ /* 0x001f280000100800 */
[----:B--2---:R0:W-:Y:S04]  /*64bc0*/  STL [R1+0x7908], R56 ;  /* 0x0079083801007387 */ /* 0x0041e80000100800 */
[----:B------:R-:W2:Y:S04]  /*64bd0*/  LDL R61, [R1+0x3c7c] ;  /* 0x003c7c00013d7983 */ /* 0x000ea80000100800 */
[----:B------:R-:W2:Y:S04]  /*64be0*/  LDL R60, [R1+0x3c80] ;  /* 0x003c8000013c7983 */ /* 0x000ea80000100800 */
[----:B------:R-:W2:Y:S04]  /*64bf0*/  LDL R59, [R1+0x3c74] ;  /* 0x003c7400013b7983 */ /* 0x000ea80000100800 */
[----:B------:R-:W2:Y:S04]  /*64c00*/  LDL R58, [R1+0x3c78] ;  /* 0x003c7800013a7983 */ /* 0x000ea80000100800 */
[----:B0-----:R-:W2:Y:S04]  /*64c10*/  LDL R56, [R1+0x3cec] ;  /* 0x003cec0001387983 */ /* 0x001ea80000100800 */
[----:B---3--:R0:W-:Y:S04]  /*64c20*/  STL [R1+0x790c], R55 ;  /* 0x00790c3701007387 */ /* 0x0081e80000100800 */
[----:B0-----:R-:W3:Y:S01]  /*64c30*/  LDL R55, [R1+0x3c84] ;  /* 0x003c840001377983 */ /* 0x001ee20000100800 */
[----:B------:R-:W-:-:S02]  /*64c40*/  ISETP.GT.AND P2, PT, R2, 0x39, PT ;  /* 0x000000390200780c */ /* 0x000fc40003f44270 */
[----:B------:R-:W-:Y:S01]  /*64c50*/  PRMT R54, RZ, 0x7610, R54 ;  /* 0x00007610ff367816 */ /* 0x000fe20000000036 */
[----:B----4-:R-:W-:Y:S02]  /*64c60*/  @P1 IMAD.MOV.U32 R4, RZ, RZ, R57 ;  /* 0x000000ffff041224 */ /* 0x010fe400078e0039 */
[----:B------:R-:W4:Y:S01]  /*64c70*/  LDL R57, [R1+0x3c6c] ;  /* 0x003c6c0001397983 */ /* 0x000f220000100800 */
[----:B--2---:R-:W-:-:S03]  /*64c80*/  @P1 IMAD.MOV.U32 R5, RZ, RZ, R56 ;  /* 0x000000ffff051224 */ /* 0x004fc600078e0038 */
[----:B------:R-:W2:Y:S04]  /*64c90*/  LDL R56, [R1+0x3c70] ;  /* 0x003c700001387983 */ /* 0x000ea80000100800 */
[----:B------:R0:W2:Y:S02]  /*64ca0*/  @P1 LDG.E.U8 R54, desc[UR4][R4.64] ;  /* 0x0000000404361981 */ /* 0x0000a4000c1e1100 */
[----:B0-----:R-:W-:Y:S02]  /*64cb0*/  @P2 IMAD.MOV.U32 R4, RZ, RZ, R0 ;  /* 0x000000ffff042224 */ /* 0x001fe400078e0000 */
[----:B------:R-:W2:Y:S01]  /*64cc0*/  LDL R0, [R1+0x3c08] ;  /* 0x003c080001007983 */ /* 0x000ea20000100800 */
[----:B---3--:R-:W-:-:S03]  /*64cd0*/  @P2 IMAD.MOV.U32 R5, RZ, RZ, R55 ;  /* 0x000000ffff052224 */ /* 0x008fc600078e0037 */
[----:B------:R-:W3:Y:S01]  /*64ce0*/  LDL R55, [R1+0x3c04] ;  /* 0x003c040001377983 */ /* 0x000ee20000100800 */
[----:B------:R-:W-:Y:S02]  /*64cf0*/  PRMT R53, RZ, 0x7610, R53 ;  /* 0x00007610ff357816 */ /* 0x000fe40000000035 */
[----:B------:R-:W-:-:S04]  /*64d00*/  PRMT R52, RZ, 0x7610, R52 ;  /* 0x00007610ff347816 */ /* 0x000fc80000000034 */
[----:B------:R0:W3:Y:S01]  /*64d10*/  @P2 LDG.E.U8 R53, desc[UR4][R4.64] ;  /* 0x0000000404352981 */ /* 0x0000e2000c1e1100 */
[----:B------:R-:W-:Y:S02]  /*64d20*/  ISETP.GT.AND P3, PT, R2, 0x3d, PT ;  /* 0x0000003d0200780c */ /* 0x000fe40003f64270 */
[----:B------:R-:W-:Y:S01]  /*64d30*/  PRMT R51, RZ, 0x7610, R51 ;  /* 0x00007610ff337816 */ /* 0x000fe20000000033 */
[----:B0-----:R-:W-:Y:S02]  /*64d40*/  @P2 IMAD.MOV.U32 R4, RZ, RZ, R60 ;  /* 0x000000ffff042224 */ /* 0x001fe400078e003c */
[----:B------:R-:W-:Y:S01]  /*64d50*/  @P2 IMAD.MOV.U32 R5, RZ, RZ, R61 ;  /* 0x000000ffff052224 */ /* 0x000fe200078e003d */
[----:B------:R-:W3:Y:S04]  /*64d60*/  LDL R60, [R1+0x3c00] ;  /* 0x003c0000013c7983 */ /* 0x000ee80000100800 */
[----:B------:R-:W3:Y:S04]  /*64d70*/  LDL R61, [R1+0x3bfc] ;  /* 0x003bfc00013d7983 */ /* 0x000ee80000100800 */
[----:B------:R0:W3:Y:S01]  /*64d80*/  @P2 LDG.E.U8 R52, desc[UR4][R4.64] ;  /* 0x0000000404342981 */ /* 0x0000e2000c1e1100 */
[----:B------:R-:W-:Y:S01]  /*64d90*/  PRMT R50, RZ, 0x7610, R50 ;  /* 0x00007610ff327816 */ /* 0x000fe20000000032 */
[----:B0-----:R-:W-:-:S02]  /*64da0*/  @P2 IMAD.MOV.U32 R4, RZ, RZ, R58 ;  /* 0x000000ffff042224 */ /* 0x001fc400078e003a */
[----:B------:R-:W-:Y:S01]  /*64db0*/  @P2 IMAD.MOV.U32 R5, RZ, RZ, R59 ;  /* 0x000000ffff052224 */ /* 0x000fe200078e003b */
[----:B------:R-:W3:Y:S04]  /*64dc0*/  LDL R58, [R1+0x3bf8] ;  /* 0x003bf800013a7983 */ /* 0x000ee80000100800 */
[----:B------:R-:W3:Y:S04]  /*64dd0*/  LDL R59, [R1+0x3bf4] ;  /* 0x003bf400013b7983 */ /* 0x000ee80000100800 */
[----:B------:R4:W3:Y:S02]  /*64de0*/  @P2 LDG.E.U8 R51, desc[UR4][R4.64] ;  /* 0x0000000404332981 */ /* 0x0008e4000c1e1100 */
[----:B----4-:R-:W-:-:S02]  /*64df0*/  @P2 IMAD.MOV.U32 R5, RZ, RZ, R57 ;  /* 0x000000ffff052224 */ /* 0x010fc400078e0039 */
[----:B------:R-:W4:Y:S01]  /*64e00*/  LDL R57, [R1+0x3bec] ;  /* 0x003bec0001397983 */ /* 0x000f220000100800 */
[----:B--2---:R-:W-:-:S03]  /*64e10*/  @P2 IMAD.MOV.U32 R4, RZ, RZ, R56 ;  /* 0x000000ffff042224 */ /* 0x004fc600078e0038 */
[----:B------:R-:W2:Y:S04]  /*64e20*/  LDL R56, [R1+0x3bf0] ;  /* 0x003bf00001387983 */ /* 0x000ea80000100800 */
[----:B------:R0:W2:Y:S02]  /*64e30*/  @P2 LDG.E.U8 R50, desc[UR4][R4.64] ;  /* 0x0000000404322981 */ /* 0x0000a4000c1e1100 */
[----:B0-----:R-:W-:Y:S02]  /*64e40*/  @P3 IMAD.MOV.U32 R4, RZ, RZ, R0 ;  /* 0x000000ffff043224 */ /* 0x001fe400078e0000 */
[----:B---3--:R-:W-:Y:S01]  /*64e50*/  @P3 IMAD.MOV.U32 R5, RZ, RZ, R55 ;  /* 0x000000ffff053224 */ /* 0x008fe200078e0037 */
[----:B------:R-:W3:Y:S04]  /*64e60*/  LDL R0, [R1+0x3de8] ;  /* 0x003de80001007983 */ /* 0x000ee80000100800 */
[----:B------:R-:W3:Y:S01]  /*64e70*/  LDL R55, [R1+0x3de4] ;  /* 0x003de40001377983 */ /* 0x000ee20000100800 */
[----:B------:R-:W-:-:S02]  /*64e80*/  PRMT R49, RZ, 0x7610, R49 ;  /* 0x00007610ff317816 */ /* 0x000fc40000000031 */
[----:B------:R-:W-:-:S04]  /*64e90*/  PRMT R48, RZ, 0x7610, R48 ;  /* 0x00007610ff307816 */ /* 0x000fc80000000030 */
[----:B------:R0:W3:Y:S01]  /*64ea0*/  @P3 LDG.E.U8 R49, desc[UR4][R4.64] ;  /* 0x0000000404313981 */ /* 0x0000e2000c1e1100 */
[----:B------:R-:W-:Y:S02]  /*64eb0*/  ISETP.GT.AND P1, PT, R2, 0x2e, PT ;  /* 0x0000002e0200780c */ /* 0x000fe40003f24270 */
[----:B------:R-:W-:Y:S01]  /*64ec0*/  PRMT R47, RZ, 0x7610, R47 ;  /* 0x00007610ff2f7816 */ /* 0x000fe2000000002f */
[----:B0-----:R-:W-:Y:S02]  /*64ed0*/  @P3 IMAD.MOV.U32 R4, RZ, RZ, R60 ;  /* 0x000000ffff043224 */ /* 0x001fe400078e003c */
[----:B------:R-:W-:Y:S01]  /*64ee0*/  @P3 IMAD.MOV.U32 R5, RZ, RZ, R61 ;  /* 0x000000ffff053224 */ /* 0x000fe200078e003d */
[----:B------:R-:W-:Y:S02]  /*64ef0*/  PRMT R46, RZ, 0x7610, R46 ;  /* 0x00007610ff2e7816 */ /* 0x000fe4000000002e */
[----:B------:R-:W-:Y:S01]  /*64f00*/  PRMT R45, RZ, 0x7610, R45 ;  /* 0x00007610ff2d7816 */ /* 0x000fe2000000002d */
[----:B------:R-:W3:Y:S04]  /*64f10*/  LDL R60, [R1+0x3ddc] ;  /* 0x003ddc00013c7983 */ /* 0x000ee80000100800 */
[----:B------:R0:W3:Y:S04]  /*64f20*/  @P3 LDG.E.U8 R48, desc[UR4][R4.64] ;  /* 0x0000000404303981 */ /* 0x0000e8000c1e1100 */
[----:B------:R-:W3:Y:S01]  /*64f30*/  LDL R61, [R1+0x3dd4] ;  /* 0x003dd400013d7983 */ /* 0x000ee20000100800 */
        /* <DEDUP_REMOVED lines=10> */
[----:B---3--:R-:W-:Y:S02]  /*64fe0*/  @P1 IMAD.MOV.U32 R4, RZ, RZ, R0 ;  /* 0x000000ffff041224 */ /* 0x008fe400078e0000 */
[----:B------:R-:W-:Y:S01]  /*64ff0*/  @P1 IMAD.MOV.U32 R5, RZ, RZ, R55 ;  /* 0x000000ffff051224 */ /* 0x000fe200078e0037 */
[----:B------:R-:W3:Y:S04]  /*65000*/  LDL R0, [R1+0x3d68] ;  /* 0x003d680001007983 */ /* 0x000ee80000100800 */
[----:B------:R-:W2:Y:S04]  /*65010*/  LDL R55, [R1+0x3d64] ;  /* 0x003d640001377983 */ /* 0x000ea80000100800 */
[----:B------:R0:W2:Y:S02]  /*65020*/  @P1 LDG.E.U8 R45, desc[UR4][R4.64] ;  /* 0x00000004042d1981 */ /* 0x0000a4000c1e1100 */
[----:B0-----:R-:W-:-:S02]  /*65030*/  @P1 IMAD.MOV.U32 R5, RZ, RZ, R60 ;  /* 0x000000ffff051224 */ /* 0x001fc400078e003c */
[----:B------:R-:W-:Y:S01]  /*65040*/  @P1 IMAD.MOV.U32 R4, RZ, RZ, R59 ;  /* 0x000000ffff041224 */ /* 0x000fe200078e003b */
[----:B--2---:R0:W-:Y:S04]  /*65050*/  STL [R1+0x78f0], R45 ;  /* 0x0078f02d01007387 */ /* 0x0041e80000100800 */
[----:B------:R-:W2:Y:S04]  /*65060*/  LDL R60, [R1+0x3d5c] ;  /* 0x003d5c00013c7983 */ /* 0x000ea80000100800 */
[----:B------:R-:W2:Y:S01]  /*65070*/  LDL R59, [R1+0x3d60] ;  /* 0x003d6000013b7983 */ /* 0x000ea20000100800 */
[----:B------:R-:W-:-:S02]  /*65080*/  PRMT R44, RZ, 0x7610, R44 ;  /* 0x00007610ff2c7816 */ /* 0x000fc4000000002c */
[----:B------:R-:W-:Y:S02]  /*65090*/  ISETP.GT.AND P2, PT, R2, 0x32, PT ;  /* 0x000000320200780c */ /* 0x000fe40003f44270 */
[----:B------:R-:W-:Y:S02]  /*650a0*/  PRMT R43, RZ, 0x7610, R43 ;  /* 0x00007610ff2b7816 */ /* 0x000fe4000000002b */
[----:B------:R1:W2:Y:S04]  /*650b0*/  @P1 LDG.E.U8 R44, desc[UR4][R4.64] ;  /* 0x00000004042c1981 */ /* 0x0002a8000c1e1100 */
[----:B0-----:R-:W2:Y:S01]  /*650c0*/  LDL R45, [R1+0x3d58] ;  /* 0x003d5800012d7983 */ /* 0x001ea20000100800 */
[----:B------:R-:W-:Y:S01]  /*650d0*/  PRMT R42, RZ, 0x7610, R42 ;  /* 0x00007610ff2a7816 */ /* 0x000fe2000000002a */
[----:B-1----:R-:W-:-:S02]  /*650e0*/  @P1 IMAD.MOV.U32 R4, RZ, RZ, R58 ;  /* 0x000000ffff041224 */ /* 0x002fc400078e003a */
[----:B------:R-:W-:Y:S01]  /*650f0*/  @P1 IMAD.MOV.U32 R5, RZ, RZ, R61 ;  /* 0x000000ffff051224 */ /* 0x000fe200078e003d */
[----:B------:R-:W2:Y:S04]  /*65100*/  LDL R58, [R1+0x3d54] ;  /* 0x003d5400013a7983 */ /* 0x000ea80000100800 */
[----:B------:R0:W2:Y:S01]  /*65110*/  @P1 LDG.E.U8 R43, desc[UR4][R4.64] ;  /* 0x00000004042b1981 */ /* 0x0000a2000c1e1100 */
[----:B------:R-:W-:Y:S01]  /*65120*/  PRMT R41, RZ, 0x7610, R41 ;  /* 0x00007610ff297816 */ /* 0x000fe20000000029 */
[----:B0-----:R-:W-:Y:S02]  /*65130*/  @P1 IMAD.MOV.U32 R4, RZ, RZ, R56 ;  /* 0x000000ffff041224 */ /* 0x001fe400078e0038 */
[----:B----4-:R-:W-:Y:S01]  /*65140*/  @P1 IMAD.MOV.U32 R5, RZ, RZ, R57 ;  /* 0x000000ffff051224 */ /* 0x010fe200078e0039 */
[----:B------:R-:W4:Y:S04]  /*65150*/  LDL R56, [R1+0x3d50] ;  /* 0x003d500001387983 */ /* 0x000f280000100800 */
[----:B------:R-:W4:Y:S04]  /*65160*/  LDL R57, [R1+0x3d4c] ;  /* 0x003d4c0001397983 */ /* 0x000f280000100800 */
[----:B------:R3:W4:Y:S02]  /*65170*/  @P1 LDG.E.U8 R42, desc[UR4][R4.64] ;  /* 0x00000004042a1981 */ /* 0x000724000c1e1100 */
[----:B---3--:R-:W-:-:S02]  /*65180*/  @P2 IMAD.MOV.U32 R4, RZ, RZ, R0 ;  /* 0x000000ffff042224 */ /* 0x008fc400078e0000 */
[----:B------:R-:W-:Y:S01]  /*65190*/  @P2 IMAD.MOV.U32 R5, RZ, RZ, R55 ;  /* 0x000000ffff052224 */ /* 0x000fe200078e0037 */
[----:B------:R-:W3:Y:S04]  /*651a0*/  LDL R0, [R1+0x3ce8] ;  /* 0x003ce80001007983 */ /* 0x000ee80000100800 */
[----:B------:R-:W3:Y:S04]  /*651b0*/  LDL R55, [R1+0x3ce4] ;  /* 0x003ce40001377983 */ /* 0x000ee80000100800 */
[----:B------:R2:W3:Y:S02]  /*651c0*/  @P2 LDG.E.U8 R41, desc[UR4][R4.64] ;  /* 0x0000000404292981 */ /* 0x0004e4000c1e1100 */
[----:B--2---:R-:W-:-:S02]  /*651d0*/  @P2 IMAD.MOV.U32 R5, RZ, RZ, R60 ;  /* 0x000000ffff052224 */ /* 0x004fc400078e003c */
[----:B------:R-:W-:Y:S01]  /*651e0*/  @P2 IMAD.MOV.U32 R4, RZ, RZ, R59 ;  /* 0x000000ffff042224 */ /* 0x000fe200078e003b */
[----:B------:R-:W2:Y:S04]  /*651f0*/  LDL R60, [R1+0x3cdc] ;  /* 0x003cdc00013c7983 */ /* 0x000ea80000100800 */
[----:B------:R-:W2:Y:S01]  /*65200*/  LDL R59, [R1+0x3ce0] ;  /* 0x003ce000013b7983 */ /* 0x000ea20000100800 */
[----:B------:R-:W-:Y:S02]  /*65210*/  PRMT R40, RZ, 0x7610, R40 ;  /* 0x00007610ff287816 */ /* 0x000fe40000000028 */
[----:B------:R-:W-:Y:S02]  /*65220*/  ISETP.GT.AND P1, PT, R2, 0x36, PT ;  /* 0x000000360200780c */ /* 0x000fe40003f24270 */
[----:B------:R-:W-:-:S02]  /*65230*/  PRMT R39, RZ, 0x7610, R39 ;  /* 0x00007610ff277816 */ /* 0x000fc40000000027 */
[----:B------:R0:W2:Y:S01]  /*65240*/  @P2 LDG.E.U8 R40, desc[UR4][R4.64] ;  /* 0x0000000404282981 */ /* 0x0000a2000c1e1100 */
[----:B------:R-:W-:Y:S01]  /*65250*/  PRMT R38, RZ, 0x7610, R38 ;  /* 0x00007610ff267816 */ /* 0x000fe20000000026 */
[----:B0-----:R-:W-:Y:S02]  /*65260*/  @P2 IMAD.MOV.U32 R4, RZ, RZ, R45 ;  /* 0x000000ffff042224 */ /* 0x001fe400078e002d */
[----:B------:R-:W-:Y:S01]  /*65270*/  @P2 IMAD.MOV.U32 R5, RZ, RZ, R58 ;  /* 0x000000ffff052224 */ /* 0x000fe200078e003a */
[----:B------:R-:W2:Y:S04]  /*65280*/  LDL R45, [R1+0x3cd8] ;  /* 0x003cd800012d7983 */ /* 0x000ea80000100800 */
[----:B------:R-:W2:Y:S04]  /*65290*/  LDL R58, [R1+0x3cd4] ;  /* 0x003cd400013a7983 */ /* 0x000ea80000100800 */
[----:B------:R4:W2:Y:S01]  /*652a0*/  @P2 LDG.E.U8 R39, desc[UR4][R4.64] ;  /* 0x0000000404272981 */ /* 0x0008a2000c1e1100 */
[----:B------:R-:W-:Y:S01]  /*652b0*/  PRMT R37, RZ, 0x7610, R37 ;  /* 0x00007610ff257816 */ /* 0x000fe20000000025 */
[----:B----4-:R-:W-:-:S02]  /*652c0*/  @P2 IMAD.MOV.U32 R4, RZ, RZ, R56 ;  /* 0x000000ffff042224 */ /* 0x010fc400078e0038 */
[----:B------:R-:W-:Y:S01]  /*652d0*/  @P2 IMAD.MOV.U32 R5, RZ, RZ, R57 ;  /* 0x000000ffff052224 */ /* 0x000fe200078e0039 */
        /* <DEDUP_REMOVED lines=63> */
[----:B------:R-:W-:-:S04]  /*656d0*/  PRMT R27, RZ, 0x7610, R27 ;  /* 0x00007610ff1b7816 */ /* 0x000fc8000000001b */
[----:B------:R0:W2:Y:S01]  /*656e0*/  @P3 LDG.E.U8 R28, desc[UR4][R4.64] ;  /* 0x00000004041c3981 */ /* 0x0000a2000c1e1100 */
[----:B------:R-:W-:Y:S02]  /*656f0*/  ISETP.GT.AND P1, PT, R2, 0x2f, PT ;  /* 0x0000002f0200780c */ /* 0x000fe40003f24270 */
[----:B------:R-:W-:Y:S01]  /*65700*/  PRMT R26, RZ, 0x7610, R26 ;  /* 0x00007610ff1a7816 */ /* 0x000fe2000000001a */
[----:B0-----:R-:W-:Y:S02]  /*65710*/  @P3 IMAD.MOV.U32 R4, RZ, RZ, R45 ;  /* 0x000000ffff043224 */ /* 0x001fe400078e002d */
[----:B------:R-:W-:Y:S01]  /*65720*/  @P3 IMAD.MOV.U32 R5, RZ, RZ, R58 ;  /* 0x000000ffff053224 */ /* 0x000fe200078e003a */
[----:B------:R-:W-:Y:S02]  /*65730*/  PRMT R25, RZ, 0x7610, R25 ;  /* 0x00007610ff197816 */ /* 0x000fe40000000019 */
[----:B------:R-:W-:Y:S01]  /*65740*/  PRMT R24, RZ, 0x7610, R24 ;  /* 0x00007610ff187816 */ /* 0x000fe20000000018 */
[----:B------:R-:W2:Y:S04]  /*65750*/  LDL R58, [R1+0x3dbc] ;  /* 0x003dbc00013a7983 */ /* 0x000ea80000100800 */
[----:B------:R4:W2:Y:S04]  /*65760*/  @P3 LDG.E.U8 R27, desc[UR4][R4.64] ;  /* 0x00000004041b3981 */ /* 0x0008a8000c1e1100 */
[----:B------:R-:W2:Y:S01]  /*65770*/  LDL R45, [R1+0x3dc0] ;  /* 0x003dc000012d7983 */ /* 0x000ea20000100800 */
        /* <DEDUP_REMOVED lines=11> */
[----:B------:R-:W-:-:S05]  /*65830*/  @P1 IMAD.MOV.U32 R4, RZ, RZ, R59 ;  /* 0x000000ffff041224 */ /* 0x000fca00078e003b */
[----:B------:R0:W2:Y:S01]  /*65840*/  @P1 LDG.E.U8 R24, desc[UR4][R4.64] ;  /* 0x0000000404181981 */ /* 0x0000a2000c1e1100 */
[----:B------:R-:W-:Y:S01]  /*65850*/  PRMT R23, RZ, 0x7610, R23 ;  /* 0x00007610ff177816 */ /* 0x000fe20000000017 */
[----:B0-----:R-:W-:Y:S02]  /*65860*/  @P1 IMAD.MOV.U32 R5, RZ, RZ, R58 ;  /* 0x000000ffff051224 */ /* 0x001fe400078e003a */
[----:B------:R-:W-:-:S05]  /*65870*/  @P1 IMAD.MOV.U32 R4, RZ, RZ, R45 ;  /* 0x000000ffff041224 */ /* 0x000fca00078e002d */
[----:B------:R4:W4:Y:S04]  /*65880*/  @P1 LDG.E.U8 R23, desc[UR4][R4.64] ;  /* 0x0000000404171981 */ /* 0x000928000c1e1100 */
[----:B---3--:R0:W-:Y:S04]  /*65890*/  STL [R1+0x7878], R25 ;  /* 0x0078781901007387 */ /* 0x0081e80000100800 */
[----:B--2---:R1:W-:Y:S04]  /*658a0*/  STL [R1+0x787c], R24 ;  /* 0x00787c1801007387 */ /* 0x0043e80000100800 */
[----:B------:R-:W2:Y:S04]  /*658b0*/  LDL R45, [R1+0x3d44] ;  /* 0x003d4400012d7983 */ /* 0x000ea80000100800 */
[----:B0-----:R-:W3:Y:S01]  /*658c0*/  LDL R25, [R1+0x3d48] ;  /* 0x003d480001197983 */ /* 0x001ee20000100800 */
[----:B------:R-:W-:-:S02]  /*658d0*/  ISETP.GT.AND P0, PT, R2, 0x33, PT ;  /* 0x000000330200780c */ /* 0x000fc40003f04270 */
[----:B------:R-:W-:Y:S01]  /*658e0*/  PRMT R22, RZ, 0x7610, R22 ;  /* 0x00007610ff167816 */ /* 0x000fe20000000016 */
[----:B----4-:R-:W-:Y:S02]  /*658f0*/  @P1 IMAD.MOV.U32 R4, RZ, RZ, R56 ;  /* 0x000000ffff041224 */ /* 0x010fe400078e0038 */
[----:B------:R-:W-:Y:S01]  /*65900*/  @P1 IMAD.MOV.U32 R5, RZ, RZ, R57 ;  /* 0x000000ffff051224 */ /* 0x000fe200078e0039 */
[----:B------:R-:W-:-:S04]  /*65910*/  PRMT R21, RZ, 0x7610, R21 ;  /* 0x00007610ff157816 */ /* 0x000fc80000000015 */
[----:B------:R0:W4:Y:S01]  /*65920*/  @P1 LDG.E.U8 R22, desc[UR4][R4.64] ;  /* 0x0000000404161981 */ /* 0x000122000c1e1100 */
[----:B------:R-:W-:Y:S01]  /*65930*/  PRMT R20, RZ, 0x7610, R20 ;  /* 0x00007610ff147816 */ /* 0x000fe20000000014 */
[----:B0-----:R-:W-:Y:S02]  /*65940*/  @P1 IMAD.MOV.U32 R4, RZ, RZ, R0 ;  /* 0x000000ffff041224 */ /* 0x001fe400078e0000 */
[----:B------:R-:W-:-:S05]  /*65950*/  @P1 IMAD.MOV.U32 R5, RZ, RZ, R55 ;  /* 0x000000ffff051224 */ /* 0x000fca00078e0037 */
[----:B------:R2:W4:Y:S04]  /*65960*/  @P1 LDG.E.U8 R21, desc[UR4][R4.64] ;  /* 0x0000000404151981 */ /* 0x000528000c1e1100 */
[----:B------:R0:W-:Y:S04]  /*65970*/  STL [R1+0x7880], R23 ;  /* 0x0078801701007387 */ /* 0x0001e80000100800 */
[----:B-1----:R-:W4:Y:S04]  /*65980*/  LDL R24, [R1+0x3d3c] ;  /* 0x003d3c0001187983 */ /* 0x002f280000100800 */
[----:B0-----:R-:W4:Y:S01]  /*65990*/  LDL R23, [R1+0x3d40] ;  /* 0x003d400001177983 */ /* 0x001f220000100800 */
[----:B--2---:R-:W-:-:S02]  /*659a0*/  @P0 IMAD.MOV.U32 R5, RZ, RZ, R45 ;  /* 0x000000ffff050224 */ /* 0x004fc400078e002d */
[----:B---3--:R-:W-:-:S05]  /*659b0*/  @P0 IMAD.MOV.U32 R4, RZ, RZ, R25 ;  /* 0x000000ffff040224 */ /* 0x008fca00078e0019 */
[----:B------:R0:W2:Y:S04]  /*659c0*/  @P0 LDG.E.U8 R20, desc[UR4][R4.64] ;  /* 0x0000000404140981 */ /* 0x0000a8000c1e1100 */
[----:B----4-:R1:W-:Y:S04]  /*659d0*/  STL [R1+0x7884], R22 ;  /* 0x0078841601007387 */ /* 0x0103e80000100800 */
[----:B------:R-:W3:Y:S04]  /*659e0*/  LDL R0, [R1+0x3d38] ;  /* 0x003d380001007983 */ /* 0x000ee80000100800 */
[----:B-1----:R-:W4:Y:S04]  /*659f0*/  LDL R22, [R1+0x3d34] ;  /* 0x003d340001167983 */ /* 0x002f280000100800 */
[----:B------:R1:W-:Y:S04]  /*65a00*/  STL [R1+0x7888], R21 ;  /* 0x0078881501007387 */ /* 0x0003e80000100800 */
[----:B------:R-:W4:Y:S04]  /*65a10*/  LDL R55, [R1+0x3d2c] ;  /* 0x003d2c0001377983 */ /* 0x000f280000100800 */
[----:B------:R-:W4:Y:S01]  /*65a20*/  LDL R45, [R1+0x3d30] ;  /* 0x003d3000012d7983 */ /* 0x000f220000100800 */
[----:B0-----:R-:W-:Y:S01]  /*65a30*/  @P0 IMAD.MOV.U32 R5, RZ, RZ, R24 ;  /* 0x000000ffff050224 */ /* 0x001fe200078e0018 */
[----:B------:R-:W-:Y:S01]  /*65a40*/  PRMT R19, RZ, 0x7610, R19 ;  /* 0x00007610ff137816 */ /* 0x000fe20000000013 */
[----:B------:R-:W-:-:S05]  /*65a50*/  @P0 IMAD.MOV.U32 R4, RZ, RZ, R23 ;  /* 0x000000ffff040224 */ /* 0x000fca00078e0017 */
[----:B------:R3:W4:Y:S04]  /*65a60*/  @P0 LDG.E.U8 R19, desc[UR4][R4.64] ;  /* 0x0000000404130981 */ /* 0x000728000c1e1100 */
[----:B--2---:R0:W-:Y:S04]  /*65a70*/  STL [R1+0x788c], R20 ;  /* 0x00788c1401007387 */ /* 0x0041e80000100800 */
[----:B------:R-:W2:Y:S04]  /*65a80*/  LDL R25, [R1+0x3cc4] ;  /* 0x003cc40001197983 */ /* 0x000ea80000100800 */
[----:B------:R-:W2:Y:S01]  /*65a90*/  LDL R24, [R1+0x3cc8] ;  /* 0x003cc80001187983 */ /* 0x000ea20000100800 */
[----:B------:R-:W-:-:S02]  /*65aa0*/  ISETP.GT.AND P1, PT, R2, 0x37, PT ;  /* 0x000000370200780c */ /* 0x000fc40003f24270 */
[----:B------:R-:W-:Y:S01]  /*65ab0*/  PRMT R18, RZ, 0x7610, R18 ;  /* 0x00007610ff127816 */ /* 0x000fe20000000012 */
[----:B---3--:R-:W-:Y:S01]  /*65ac0*/  @P0 IMAD.MOV.U32 R4, RZ, RZ, R0 ;  /* 0x000000ffff040224 */ /* 0x008fe200078e0000 */
[----:B------:R-:W-:Y:S01]  /*65ad0*/  PRMT R17, RZ, 0x7610, R17 ;  /* 0x00007610ff117816 */ /* 0x000fe20000000011 */
[----:B----4-:R-:W-:-:S05]  /*65ae0*/  @P0 IMAD.MOV.U32 R5, RZ, RZ, R22 ;  /* 0x000000ffff050224 */ /* 0x010fca00078e0016 */
[----:B------:R3:W4:Y:S01]  /*65af0*/  @P0 LDG.E.U8 R18, desc[UR4][R4.64] ;  /* 0x0000000404120981 */ /* 0x000722000c1e1100 */
[----:B------:R-:W-:Y:S01]  /*65b00*/  PRMT R16, RZ, 0x7610, R16 ;  /* 0x00007610ff107816 */ /* 0x000fe20000000010 */
[----:B---3--:R-:W-:Y:S02]  /*65b10*/  @P0 IMAD.MOV.U32 R4, RZ, RZ, R45 ;  /* 0x000000ffff040224 */ /* 0x008fe400078e002d */
[----:B------:R-:W-:-:S05]  /*65b20*/  @P0 IMAD.MOV.U32 R5, RZ, RZ, R55 ;  /* 0x000000ffff050224 */ /* 0x000fca00078e0037 */
[----:B------:R2:W3:Y:S04]  /*65b30*/  @P0 LDG.E.U8 R17, desc[UR4][R4.64] ;  /* 0x0000000404110981 */ /* 0x0004e8000c1e1100 */
[----:B------:R0:W-:Y:S04]  /*65b40*/  STL [R1+0x7890], R19 ;  /* 0x0078901301007387 */ /* 0x0001e80000100800 */
[----:B------:R-:W3:Y:S04]  /*65b50*/  LDL R23, [R1+0x3cbc] ;  /* 0x003cbc0001177983 */ /* 0x000ee80000100800 */
[----:B------:R-:W3:Y:S04]  /*65b60*/  LDL R22, [R1+0x3cc0] ;  /* 0x003cc00001167983 */ /* 0x000ee80000100800 */
[----:B-1----:R-:W3:Y:S04]  /*65b70*/  LDL R21, [R1+0x3cb4] ;  /* 0x003cb40001157983 */ /* 0x002ee80000100800 */
[----:B------:R-:W3:Y:S01]  /*65b80*/  LDL R0, [R1+0x3cb8] ;  /* 0x003cb80001007983 */ /* 0x000ee20000100800 */
[----:B--2---:R-:W-:-:S02]  /*65b90*/  @P1 IMAD.MOV.U32 R5, RZ, RZ, R25 ;  /* 0x000000ffff051224 */ /* 0x004fc400078e0019 */
[----:B------:R-:W-:-:S05]  /*65ba0*/  @P1 IMAD.MOV.U32 R4, RZ, RZ, R24 ;  /* 0x000000ffff041224 */ /* 0x000fca00078e0018 */
[----:B------:R1:W2:Y:S04]  /*65bb0*/  @P1 LDG.E.U8 R16, desc[UR4][R4.64] ;  /* 0x0000000404101981 */ /* 0x0002a8000c1e1100 */
[----:B----4-:R4:W-:Y:S04]  /*65bc0*/  STL [R1+0x7894], R18 ;  /* 0x0078941201007387 */ /* 0x0109e80000100800 */
[----:B0-----:R-:W4:Y:S04]  /*65bd0*/  LDL R20, [R1+0x3cac] ;  /* 0x003cac0001147983 */ /* 0x001f280000100800 */
[----:B------:R-:W4:Y:S04]  /*65be0*/  LDL R19, [R1+0x3cb0] ;  /* 0x003cb00001137983 */ /* 0x000f280000100800 */
[----:B---3--:R-:W-:Y:S01]  /*65bf0*/  STL [R1+0x7898], R17 ;  /* 0x0078981101007387 */ /* 0x008fe20000100800 */
[----:B------:R-:W-:Y:S01]  /*65c00*/  PRMT R15, RZ, 0x7610, R15 ;  /* 0x00007610ff0f7816 */ /* 0x000fe2000000000f */
[----:B-1----:R-:W-:-:S02]  /*65c10*/  @P1 IMAD.MOV.U32 R5, RZ, RZ, R23 ;  /* 0x000000ffff051224 */ /* 0x002fc400078e0017 */
[----:B------:R-:W-:-:S05]  /*65c20*/  @P1 IMAD.MOV.U32 R4, RZ, RZ, R22 ;  /* 0x000000ffff041224 */ /* 0x000fca00078e0016 */
[----:B------:R0:W3:Y:S04]  /*65c30*/  @P1 LDG.E.U8 R15, desc[UR4][R4.64] ;  /* 0x00000004040f1981 */ /* 0x0000e8000c1e1100 */
[----:B--2---:R1:W-:Y:S04]  /*65c40*/  STL [R1+0x789c], R16 ;  /* 0x00789c1001007387 */ /* 0x0043e80000100800 */
[----:B----4-:R-:W2:Y:S04]  /*65c50*/  LDL R18, [R1+0x3c44] ;  /* 0x003c440001127983 */ /* 0x010ea80000100800 */
[----:B-1----:R-:W4:Y:S01]  /*65c60*/  LDL R16, [R1+0x3c48] ;  /* 0x003c480001107983 */ /* 0x002f220000100800 */
[----:B------:R-:W-:Y:S01]  /*65c70*/  PRMT R14, RZ, 0x7610, R14 ;  /* 0x00007610ff0e7816 */ /* 0x000fe2000000000e */
[----:B0-----:R-:W-:-:S02]  /*65c80*/  @P1 IMAD.MOV.U32 R4, RZ, RZ, R0 ;  /* 0x000000ffff041224 */ /* 0x001fc400078e0000 */
[----:B------:R-:W-:-:S05]  /*65c90*/  @P1 IMAD.MOV.U32 R5, RZ, RZ, R21 ;  /* 0x000000ffff051224 */ /* 0x000fca00078e0015 */
[----:B------:R0:W4:Y:S01]  /*65ca0*/  @P1 LDG.E.U8 R14, desc[UR4][R4.64] ;  /* 0x00000004040e1981 */ /* 0x000122000c1e1100 */
[----:B------:R-:W-:Y:S02]  /*65cb0*/  ISETP.GT.AND P0, PT, R2, 0x3b, PT ;  /* 0x0000003b0200780c */ /* 0x000fe40003f04270 */
[----:B------:R-:W-:Y:S01]  /*65cc0*/  PRMT R13, RZ, 0x7610, R13 ;  /* 0x00007610ff0d7816 */ /* 0x000fe2000000000d */
[----:B0-----:R-:W-:Y:S02]  /*65cd0*/  @P1 IMAD.MOV.U32 R4, RZ, RZ, R19 ;  /* 0x000000ffff041224 */ /* 0x001fe400078e0013 */
[----:B------:R-:W-:-:S05]  /*65ce0*/  @P1 IMAD.MOV.U32 R5, RZ, RZ, R20 ;  /* 0x000000ffff051224 */ /* 0x000fca00078e0014 */
[----:B------:R2:W4:Y:S01]  /*65cf0*/  @P1 LDG.E.U8 R13, desc[UR4][R4.64] ;  /* 0x00000004040d1981 */ /* 0x000522000c1e1100 */
[----:B------:R-:W-:-:S03]  /*65d00*/  PRMT R12, RZ, 0x7610, R12 ;  /* 0x00007610ff0c7816 */ /* 0x000fc6000000000c */
[----:B---3--:R0:W-:Y:S04]  /*65d10*/  STL [R1+0x78a0], R15 ;  /* 0x0078a00f01007387 */ /* 0x0081e80000100800 */
[----:B------:R-:W3:Y:S04]  /*65d20*/  LDL R0, [R1+0x3c40] ;  /* 0x003c400001007983 */ /* 0x000ee80000100800 */
[----:B------:R-:W3:Y:S04]  /*65d30*/  LDL R23, [R1+0x3c3c] ;  /* 0x003c3c0001177983 */ /* 0x000ee80000100800 */
[----:B------:R-:W3:Y:S01]  /*65d40*/  LDL R21, [R1+0x3c38] ;  /* 0x003c380001157983 */ /* 0x000ee20000100800 */
[----:B--2---:R-:W-:-:S02]  /*65d50*/  @P0 IMAD.MOV.U32 R5, RZ, RZ, R18 ;  /* 0x000000ffff050224 */ /* 0x004fc400078e0012 */
[----:B----4-:R-:W-:-:S05]  /*65d60*/  @P0 IMAD.MOV.U32 R4, RZ, RZ, R16 ;  /* 0x000000ffff040224 */ /* 0x010fca00078e0010 */
[----:B------:R3:W2:Y:S04]  /*65d70*/  @P0 LDG.E.U8 R12, desc[UR4][R4.64] ;  /* 0x00000004040c0981 */ /* 0x0006a8000c1e1100 */
[----:B------:R-:W-:Y:S04]  /*65d80*/  STL [R1+0x78a4], R14 ;  /* 0x0078a40e01007387 */ /* 0x000fe80000100800 */
[----:B------:R-:W4:Y:S04]  /*65d90*/  LDL R22, [R1+0x3c34] ;  /* 0x003c340001167983 */ /* 0x000f280000100800 */
[----:B------:R-:W4:Y:S04]  /*65da0*/  LDL R20, [R1+0x3c2c] ;  /* 0x003c2c0001147983 */ /* 0x000f280000100800 */
[----:B------:R-:W4:Y:S04]  /*65db0*/  LDL R19, [R1+0x3c30] ;  /* 0x003c300001137983 */ /* 0x000f280000100800 */
[----:B------:R-:W4:Y:S04]  /*65dc0*/  LDL R17, [R1+0x3bc8] ;  /* 0x003bc80001117983 */ /* 0x000f280000100800 */
[----:B------:R1:W-:Y:S04]  /*65dd0*/  STL [R1+0x78a8], R13 ;  /* 0x0078a80d01007387 */ /* 0x0003e80000100800 */
[----:B------:R-:W4:Y:S04]  /*65de0*/  LDL R18, [R1+0x3bc4] ;  /* 0x003bc40001127983 */ /* 0x000f280000100800 */
[----:B------:R-:W4:Y:S04]  /*65df0*/  LDL R16, [R1+0x3bbc] ;  /* 0x003bbc0001107983 */ /* 0x000f280000100800 */
[----:B0-----:R-:W4:Y:S04]  /*65e00*/  LDL R15, [R1+0x3bc0] ;  /* 0x003bc000010f7983 */ /* 0x001f280000100800 */
[----:B-1----:R-:W4:Y:S01]  /*65e10*/  LDL R13, [R1+0x3bb8] ;  /* 0x003bb800010d7983 */ /* 0x002f220000100800 */
[----:B---3--:R-:W-:-:S03]  /*65e20*/  @P0 IMAD.MOV.U32 R4, RZ, RZ, R0 ;  /* 0x000000ffff040224 */ /* 0x008fc600078e0000 */
[----:B--2---:R0:W-:Y:S04]  /*65e30*/  STL [R1+0x78ac], R12 ;  /* 0x0078ac0c01007387 */ /* 0x0041e80000100800 */
[----:B------:R-:W2:Y:S04]  /*65e40*/  LDL R14, [R1+0x3bb4] ;  /* 0x003bb400010e7983 */ /* 0x000ea80000100800 */
[----:B------:R-:W3:Y:S04]  /*65e50*/  LDL R0, [R1+0x3bb0] ;  /* 0x003bb00001007983 */ /* 0x000ee80000100800 */
[----:B0-----:R-:W3:Y:S01]  /*65e60*/  LDL R12, [R1+0x3bac] ;  /* 0x003bac00010c7983 */ /* 0x001ee20000100800 */
[----:B------:R-:W-:Y:S01]  /*65e70*/  PRMT R11, RZ, 0x7610, R11 ;  /* 0x00007610ff0b7816 */ /* 0x000fe2000000000b */
[----:B------:R-:W-:Y:S01]  /*65e80*/  @P0 IMAD.MOV.U32 R5, RZ, RZ, R23 ;  /* 0x000000ffff050224 */ /* 0x000fe200078e0017 */
[----:B------:R-:W-:-:S02]  /*65e90*/  ISETP.GT.AND P1, PT, R2, 0x3f, PT ;  /* 0x0000003f0200780c */ /* 0x000fc40003f24270 */
[----:B------:R-:W-:Y:S02]  /*65ea0*/  PRMT R10, RZ, 0x7610, R10 ;  /* 0x00007610ff0a7816 */ /* 0x000fe4000000000a */
[----:B------:R0:W3:Y:S01]  /*65eb0*/  @P0 LDG.E.U8 R11, desc[UR4][R4.64] ;  /* 0x00000004040b0981 */ /* 0x0000e2000c1e1100 */
[----:B------:R-:W-:Y:S01]  /*65ec0*/  PRMT R9, RZ, 0x7610, R9 ;  /* 0x00007610ff097816 */ /* 0x000fe20000000009 */
[----:B0-----:R-:W-:Y:S02]  /*65ed0*/  @P0 IMAD.MOV.U32 R4, RZ, RZ, R21 ;  /* 0x000000ffff040224 */ /* 0x001fe400078e0015 */
[----:B----4-:R-:W-:-:S05]  /*65ee0*/  @P0 IMAD.MOV.U32 R5, RZ, RZ, R22 ;  /* 0x000000ffff050224 */ /* 0x010fca00078e0016 */
[----:B------:R0:W4:Y:S01]  /*65ef0*/  @P0 LDG.E.U8 R10, desc[UR4][R4.64] ;  /* 0x00000004040a0981 */ /* 0x000122000c1e1100 */
[----:B------:R-:W-:Y:S01]  /*65f00*/  PRMT R8, RZ, 0x7610, R8 ;  /* 0x00007610ff087816 */ /* 0x000fe20000000008 */
[----:B0-----:R-:W-:Y:S02]  /*65f10*/  @P0 IMAD.MOV.U32 R4, RZ, RZ, R19 ;  /* 0x000000ffff040224 */ /* 0x001fe400078e0013 */
[----:B------:R-:W-:-:S05]  /*65f20*/  @P0 IMAD.MOV.U32 R5, RZ, RZ, R20 ;  /* 0x000000ffff050224 */ /* 0x000fca00078e0014 */
        /* <DEDUP_REMOVED lines=8> */
[----:B------:R0:W4:Y:S02]  /*65fb0*/  @P1 LDG.E.U8 R7, desc[UR4][R4.64] ;  /* 0x0000000404071981 */ /* 0x000124000c1e1100 */
[----:B0-----:R-:W-:Y:S01]  /*65fc0*/  @P1 IMAD.MOV.U32 R4, RZ, RZ, R13 ;  /* 0x000000ffff041224 */ /* 0x001fe200078e000d */
[----:B------:R-:W-:Y:S01]  /*65fd0*/  PRMT R3, RZ, 0x7610, R3 ;  /* 0x00007610ff037816 */ /* 0x000fe20000000003 */
[----:B--2---:R-:W-:-:S05]  /*65fe0*/  @P1 IMAD.MOV.U32 R5, RZ, RZ, R14 ;  /* 0x000000ffff051224 */ /* 0x004fca00078e000e */
[----:B------:R3:W2:Y:S02]  /*65ff0*/  @P1 LDG.E.U8 R6, desc[UR4][R4.64] ;  /* 0x0000000404061981 */ /* 0x0006a4000c1e1100 */
[----:B---3--:R-:W-:Y:S02]  /*66000*/  @P1 IMAD.MOV.U32 R4, RZ, RZ, R0 ;  /* 0x000000ffff041224 */ /* 0x008fe400078e0000 */
[----:B------:R-:W-:-:S05]  /*66010*/  @P1 IMAD.MOV.U32 R5, RZ, RZ, R12 ;  /* 0x000000ffff051224 */ /* 0x000fca00078e000c */
[----:B------:R-:W3:Y:S04]  /*66020*/  @P1 LDG.E.U8 R3, desc[UR4][R4.64] ;  /* 0x0000000404031981 */ /* 0x000ee8000c1e1100 */
[----:B------:R-:W-:Y:S01]  /*66030*/  STL [R1+0x78b0], R11 ;  /* 0x0078b00b01007387 */ /* 0x000fe20000100800 */
[----:B------:R-:W0:Y:S01]  /*66040*/  S2R R0, SR_TID.X ;  /* 0x0000000000007919 */ /* 0x000e220000002100 */
[----:B------:R-:W1:Y:S01]  /*66050*/  S2R R13, SR_TID.X ;  /* 0x00000000000d7919 */ /* 0x000e620000002100 */
[----:B------:R-:W-:Y:S06]  /*66060*/  BAR.SYNC.DEFER_BLOCKING 0x0 ;  /* 0x0000000000007b1d */ /* 0x000fec0000010000 */
[----:B----4-:R-:W-:Y:S04]  /*66070*/  STL [R1+0x78b4], R10 ;  /* 0x0078b40a01007387 */ /* 0x010fe80000100800 */
[----:B------:R-:W-:Y:S04]  /*66080*/  STL [R1+0x78b8], R9 ;  /* 0x0078b80901007387 */ /* 0x000fe80000100800 */
[----:B------:R-:W-:Y:S04]  /*66090*/  STL [R1+0x78bc], R8 ;  /* 0x0078bc0801007387 */ /* 0x000fe80000100800 */
[----:B------:R-:W-:Y:S04]  /*660a0*/  STL [R1+0x78c0], R7 ;  /* 0x0078c00701007387 */ /* 0x000fe80000100800 */
[----:B--2---:R2:W-:Y:S04]  /*660b0*/  STL [R1+0x78c4], R6 ;  /* 0x0078c40601007387 */ /* 0x0045e80000100800 */
[----:B------:R-:W4:Y:S04]  /*660c0*/  LDL.LU R14, [R1+0x690] ;  /* 0x00069000010e7983 */ /* 0x000f280000300800 */
[----:B------:R-:W2:Y:S04]  /*660d0*/  LDL.LU R15, [R1+0x66c] ;  /* 0x00066c00010f7983 */ /* 0x000ea80000300800 */
        /* <DEDUP_REMOVED lines=18> */
[----:B---3--:R-:W-:Y:S04]  /*66200*/  STL [R1+0x78c8], R3 ;  /* 0x0078c80301007387 */ /* 0x008fe80000100800 */
        /* <DEDUP_REMOVED lines=432> */
[----:B0-----:R-:W-:-:S03]  /*67d10*/  LOP3.LUT R0, R0, 0x1f, RZ, 0xc0, !PT ;  /* 0x0000001f00007812 */ /* 0x001fc600078ec0ff */
[----:B------:R-:W-:Y:S04]  /*67d20*/  STL [R1+0x77e0], R4 ;  /* 0x0077e00401007387 */ /* 0x000fe80000100800 */
[----:B------:R-:W-:Y:S04]  /*67d30*/  STL [R1+0x77e8], R4 ;  /* 0x0077e80401007387 */ /* 0x000fe80000100800 */
[----:B------:R-:W-:Y:S04]  /*67d40*/  STL [R1+0x77f0], R4 ;  /* 0x0077f00401007387 */ /* 0x000fe80000100800 */
[----:B------:R-:W-:Y:S01]  /*67d50*/  STL [R1+0x77f8], R4 ;  /* 0x0077f80401007387 */ /* 0x000fe20000100800 */
[----:B--2---:R-:W-:-:S03]  /*67d60*/  LOP3.LUT R6, R0, 0x20, RZ, 0xfc, !PT ;  /* 0x0000002000067812 */ /* 0x004fc600078efcff */
[----:B------:R-:W-:Y:S01]  /*67d70*/  STL [R1+0x7800], R4 ;  /* 0x0078000401007387 */ /* 0x000fe20000100800 */
[----:B-1----:R-:W-:-:S03]  /*67d80*/  LOP3.LUT R0, R13, 0x1f, RZ, 0xc0, !PT ;  /* 0x0000001f0d007812 */ /* 0x002fc600078ec0ff */
[----:B------:R-:W-:Y:S04]  /*67d90*/  STL [R1+0x7808], R4 ;  /* 0x0078080401007387 */ /* 0x000fe80000100800 */
[----:B------:R-:W-:Y:S04]  /*67da0*/  STL [R1+0x7810], R4 ;  /* 0x0078100401007387 */ /* 0x000fe80000100800 */
[----:B------:R-:W-:Y:S04]  /*67db0*/  STL [R1+0x7818], R4 ;  /* 0x0078180401007387 */ /* 0x000fe80000100800 */
[----:B------:R-:W-:Y:S04]  /*67dc0*/  STL [R1+0x7820], R4 ;  /* 0x0078200401007387 */ /* 0x000fe80000100800 */
[----:B------:R-:W-:Y:S04]  /*67dd0*/  STL [R1+0x7828], R4 ;  /* 0x0078280401007387 */ /* 0x000fe80000100800 */
[----:B----4-:R-:W-:Y:S04]  /*67de0*/  STS.U8 [R0+UR6], R14 ;  /* 0x0000000e00007988 */ /* 0x010fe80008000006 */
[----:B------:R-:W-:Y:S04]  /*67df0*/  STL [R1+0x7830], R4 ;  /* 0x0078300401007387 */ /* 0x000fe80000100800 */
[----:B------:R-:W-:Y:S04]  /*67e00*/  STS.U8 [R0+UR6+0x20], R15 ;  /* 0x0000200f00007988 */ /* 0x000fe80008000006 */
        /* <DEDUP_REMOVED lines=20> */
[----:B------:R0:W-:Y:S04]  /*67f50*/  STL [R1+0x78d0], R5 ;  /* 0x0078d00501007387 */ /* 0x0001e80000100800 */
[----:B------:R-:W-:Y:S04]  /*67f60*/  STS.U8 [R0+UR6+0x660], R45 ;  /* 0x0006602d00007988 */ /* 0x000fe80008000006 */
[----:B------:R-:W-:Y:S04]  /*67f70*/  STS.U8 [R0+UR6+0x640], R55 ;  /* 0x0006403700007988 */ /* 0x000fe80008000006 */
[----:B------:R-:W-:Y:S01]  /*67f80*/  STS.U8 [R0+UR6+0x620], R56 ;  /* 0x0006203800007988 */ /* 0x000fe20008000006 */
[----:B------:R-:W-:-:S03]  /*67f90*/  ISETP.GE.AND P1, PT, R6, R2, PT ;  /* 0x000000020600720c */ /* 0x000fc60003f26270 */
[----:B------:R-:W-:Y:S04]  /*67fa0*/  STS.U8 [R0+UR6+0x600], R57 ;  /* 0x0006003900007988 */ /* 0x000fe80008000006 */
[----:B------:R-:W-:Y:S04]  /*67fb0*/  STS.U8 [R0+UR6+0x800], R58 ;  /* 0x0008003a00007988 */ /* 0x000fe80008000006 */
[----:B0-----:R-:W2:Y:S04]  /*67fc0*/  LDL.LU R5, [R1+0x2b0] ;  /* 0x0002b00001057983 */ /* 0x001ea80000300800 */
[----:B------:R-:W3:Y:S04]  /*67fd0*/  LDL.LU R4, [R1+0x2ac] ;  /* 0x0002ac0001047983 */ /* 0x000ee80000300800 */
[----:B------:R-:W4:Y:S04]  /*67fe0*/  LDL.LU R3, [R1+0x2a8] ;  /* 0x0002a80001037983 */ /* 0x000f280000300800 */
[----:B------:R-:W4:Y:S04]  /*67ff0*/  LDL.LU R6, [R1+0x2a4] ;  /* 0x0002a40001067983 */ /* 0x000f280000300800 */
[----:B------:R-:W-:Y:S04]  /*68000*/  STS.U8 [R0+UR6+0x820], R59 ;  /* 0x0008203b00007988 */ /* 0x000fe80008000006 */
[----:B------:R-:W4:Y:S04]  /*68010*/  LDL.LU R7, [R1+0x218] ;  /* 0x0002180001077983 */ /* 0x000f280000300800 */
[----:B------:R0:W-:Y:S04]  /*68020*/  STS.U8 [R0+UR6+0x840], R61 ;  /* 0x0008403d00007988 */ /* 0x0001e80008000006 */
[----:B------:R-:W4:Y:S04]  /*68030*/  LDL.LU R8, [R1+0x214] ;  /* 0x0002140001087983 */ /* 0x000f280000300800 */
[----:B0-----:R-:W4:Y:S04]  /*68040*/  LDL.LU R61, [R1+0x210] ;  /* 0x00021000013d7983 */ /* 0x001f280000300800 */
        /* <DEDUP_REMOVED lines=15> */
[----:B------:R0:W-:Y:S04]  /*68140*/  STS.U8 [R0+UR6+0x860], R60 ;  /* 0x0008603c00007988 */ /* 0x0001e80008000006 */
        /* <DEDUP_REMOVED lines=8> */
[----:B--2---:R-:W-:Y:S04]  /*681d0*/  STS.U8 [R0+UR6+0xa20], R5 ;  /* 0x000a200500007988 */ /* 0x004fe80008000006 */
[----:B---3--:R-:W-:Y:S04]  /*681e0*/  STS.U8 [R0+UR6+0xa00], R4 ;  /* 0x000a000400007988 */ /* 0x008fe80008000006 */
[----:B----4-:R-:W-:Y:S04]  /*681f0*/  STS.U8 [R0+UR6+0xa60], R3 ;  /* 0x000a600300007988 */ /* 0x010fe80008000006 */
[----:B------:R-:W-:Y:S04]  /*68200*/  STS.U8 [R0+UR6+0xa40], R6 ;  /* 0x000a400600007988 */ /* 0x000fe80008000006 */
[----:B------:R-:W-:Y:S04]  /*68210*/  STS.U8 [R0+UR6+0xc40], R7 ;  /* 0x000c400700007988 */ /* 0x000fe80008000006 */
[----:B------:R-:W-:Y:S04]  /*68220*/  STS.U8 [R0+UR6+0xc60], R8 ;  /* 0x000c600800007988 */ /* 0x000fe80008000006 */
[----:B------:R0:W-:Y:S04]  /*68230*/  STS.U8 [R0+UR6+0xc00], R61 ;  /* 0x000c003d00007988 */ /* 0x0001e80008000006 */
[----:B0-----:R-:W2:Y:S04]  /*68240*/  LDL.LU R61, [R1+0x44] ;  /* 0x00004400013d7983 */ /* 0x001ea80000300800 */
[----:B------:R-:W3:Y:S04]  /*68250*/  LDL.LU R5, [R1+0x40] ;  /* 0x0000400001057983 */ /* 0x000ee80000300800 */
[----:B------:R-:W4:Y:S04]  /*68260*/  LDL.LU R4, [R1+0x3c] ;  /* 0x00003c0001047983 */ /* 0x000f280000300800 */
[----:B------:R-:W3:Y:S04]  /*68270*/  LDL.LU R3, [R1+0x38] ;  /* 0x0000380001037983 */ /* 0x000ee80000300800 */
[----:B------:R-:W4:Y:S04]  /*68280*/  LDL.LU R6, [R1+0x34] ;  /* 0x0000340001067983 */ /* 0x000f280000300800 */
[----:B------:R-:W4:Y:S04]  /*68290*/  LDL.LU R7, [R1+0x30] ;  /* 0x0000300001077983 */ /* 0x000f280000300800 */
[----:B------:R0:W-:Y:S04]  /*682a0*/  STS.U8 [R0+UR6+0xc20], R9 ;  /* 0x000c200900007988 */ /* 0x0001e80008000006 */
[----:B------:R-:W4:Y:S04]  /*682b0*/  LDL.LU R8, [R1+0x2c] ;  /* 0x00002c0001087983 */ /* 0x000f280000300800 */
[----:B------:R1:W-:Y:S04]  /*682c0*/  STS.U8 [R0+UR6+0xe60], R10 ;  /* 0x000e600a00007988 */ /* 0x0003e80008000006 */
[----:B------:R0:W-:Y:S04]  /*682d0*/  STS.U8 [R0+UR6+0xe40], R11 ;  /* 0x000e400b00007988 */ /* 0x0001e80008000006 */
[----:B------:R0:W-:Y:S04]  /*682e0*/  STS.U8 [R0+UR6+0xe20], R12 ;  /* 0x000e200c00007988 */ /* 0x0001e80008000006 */
[----:B------:R1:W-:Y:S04]  /*682f0*/  STS.U8 [R0+UR6+0xe00], R14 ;  /* 0x000e000e00007988 */ /* 0x0003e80008000006 */
[----:B------:R1:W-:Y:S04]  /*68300*/  STS.U8 [R0+UR6+0x1000], R15 ;  /* 0x0010000f00007988 */ /* 0x0003e80008000006 */
[----:B0-----:R-:W4:Y:S04]  /*68310*/  LDL.LU R9, [R1+0x28] ;  /* 0x0000280001097983 */ /* 0x001f280000300800 */
[----:B-1----:R-:W4:Y:S04]  /*68320*/  LDL.LU R10, [R1+0x24] ;  /* 0x00002400010a7983 */ /* 0x002f280000300800 */
[----:B------:R-:W4:Y:S04]  /*68330*/  LDL.LU R11, [R1+0x20] ;  /* 0x00002000010b7983 */ /* 0x000f280000300800 */
        /* <DEDUP_REMOVED lines=37> */
[----:B--2---:R0:W-:Y:S04]  /*68590*/  STS.U8 [R0+UR6+0x1840], R61 ;  /* 0x0018403d00007988 */ /* 0x0041e80008000006 */
[----:B0-----:R-:W2:Y:S04]  /*685a0*/  LDL.LU R61, [R1+0x320] ;  /* 0x00032000013d7983 */ /* 0x001ea80000300800 */
[----:B---3--:R-:W-:Y:S04]  /*685b0*/  STS.U8 [R0+UR6+0x1860], R5 ;  /* 0x0018600500007988 */ /* 0x008fe80008000006 */
[----:B----4-:R-:W-:Y:S04]  /*685c0*/  STS.U8 [R0+UR6+0x1a20], R4 ;  /* 0x001a200400007988 */ /* 0x010fe80008000006 */
[----:B------:R0:W-:Y:S04]  /*685d0*/  STS.U8 [R0+UR6+0x1a00], R3 ;  /* 0x001a000300007988 */ /* 0x0001e80008000006 */
[----:B------:R-:W-:Y:S04]  /*685e0*/  STS.U8 [R0+UR6+0x1a60], R6 ;  /* 0x001a600600007988 */ /* 0x000fe80008000006 */
[----:B------:R-:W-:Y:S01]  /*685f0*/  STS.U8 [R0+UR6+0x1a40], R7 ;  /* 0x001a400700007988 */ /* 0x000fe20008000006 */
[----:B------:R-:W-:-:S03]  /*68600*/  LOP3.LUT R13, R13, 0x1f, RZ, 0xc0, !PT ;  /* 0x0000001f0d0d7812 */ /* 0x000fc600078ec0ff */
[----:B------:R-:W-:Y:S04]  /*68610*/  STS.U8 [R0+UR6+0x1c40], R8 ;  /* 0x001c400800007988 */ /* 0x000fe80008000006 */
[----:B------:R-:W-:Y:S04]  /*68620*/  STS.U8 [R0+UR6+0x1c60], R9 ;  /* 0x001c600900007988 */ /* 0x000fe80008000006 */
[----:B------:R-:W-:Y:S04]  /*68630*/  STS.U8 [R0+UR6+0x1c00], R10 ;  /* 0x001c000a00007988 */ /* 0x000fe80008000006 */
[----:B------:R-:W-:Y:S04]  /*68640*/  STS.U8 [R0+UR6+0x1c20], R11 ;  /* 0x001c200b00007988 */ /* 0x000fe80008000006 */
[----:B------:R-:W-:Y:S01]  /*68650*/  STS.U8 [R0+UR6+0x1e60], R12 ;  /* 0x001e600c00007988 */ /* 0x000fe20008000006 */
[----:B0-----:R-:W-:-:S03]  /*68660*/  LOP3.LUT R3, R13, 0x8, RZ, 0x3c, !PT ;  /* 0x000000080d037812 */ /* 0x001fc600078e3cff */
[----:B------:R-:W-:Y:S04]  /*68670*/  STS.U8 [R0+UR6+0x1e40], R14 ;  /* 0x001e400e00007988 */ /* 0x000fe80008000006 */
        /* <DEDUP_REMOVED lines=12> */
[----:B------:R0:W-:Y:S04]  /*68740*/  STS.U8 [R3+UR6+0x480], R55 ;  /* 0x0004803703007988 */ /* 0x0001e80008000006 */
[----:B------:R1:W-:Y:S04]  /*68750*/  STS.U8 [R3+UR6+0x4a0], R56 ;  /* 0x0004a03803007988 */ /* 0x0003e80008000006 */
[----:B0-----:R-:W3:Y:S04]  /*68760*/  LDL.LU R55, [R1+0x30c] ;  /* 0x00030c0001377983 */ /* 0x001ee80000300800 */
[----:B------:R0:W-:Y:S04]  /*68770*/  STS.U8 [R3+UR6+0x6e0], R57 ;  /* 0x0006e03903007988 */ /* 0x0001e80008000006 */
[----:B------:R4:W-:Y:S04]  /*68780*/  STS.U8 [R3+UR6+0x6c0], R58 ;  /* 0x0006c03a03007988 */ /* 0x0009e80008000006 */
[----:B------:R0:W-:Y:S04]  /*68790*/  STS.U8 [R3+UR6+0x6a0], R59 ;  /* 0x0006a03b03007988 */ /* 0x0001e80008000006 */
[----:B------:R4:W-:Y:S04]  /*687a0*/  STS.U8 [R3+UR6+0x680], R60 ;  /* 0x0006803c03007988 */ /* 0x0009e80008000006 */
[----:B-1----:R-:W3:Y:S04]  /*687b0*/  LDL.LU R56, [R1+0x308] ;  /* 0x0003080001387983 */ /* 0x002ee80000300800 */
[----:B0-----:R-:W3:Y:S04]  /*687c0*/  LDL.LU R57, [R1+0x304] ;  /* 0x0003040001397983 */ /* 0x001ee80000300800 */
[----:B----4-:R-:W4:Y:S04]  /*687d0*/  LDL.LU R58, [R1+0x2a0] ;  /* 0x0002a000013a7983 */ /* 0x010f280000300800 */
[----:B------:R-:W4:Y:S04]  /*687e0*/  LDL.LU R59, [R1+0x29c] ;  /* 0x00029c00013b7983 */ /* 0x000f280000300800 */
[----:B------:R-:W4:Y:S01]  /*687f0*/  LDL.LU R60, [R1+0x298] ;  /* 0x00029800013c7983 */ /* 0x000f220000300800 */
[----:B------:R-:W-:-:S03]  /*68800*/  ISETP.GE.AND P0, PT, R0, R2, PT ;  /* 0x000000020000720c */ /* 0x000fc60003f06270 */
[----:B--2---:R0:W-:Y:S04]  /*68810*/  STS.U8 [R3+UR6+0x880], R61 ;  /* 0x0008803d03007988 */ /* 0x0041e80008000006 */
[----:B0-----:R-:W2:Y:S04]  /*68820*/  LDL.LU R61, [R1+0x294] ;  /* 0x00029400013d7983 */ /* 0x001ea80000300800 */
        /* <DEDUP_REMOVED lines=23> */
[----:B------:R-:W2:Y:S04]  /*689a0*/  LDL.LU R45, [R1] ;  /* 0x00000000012d7983 */ /* 0x000ea80000300800 */
[----:B---3--:R0:W-:Y:S04]  /*689b0*/  STS.U8 [R3+UR6+0x8a0], R55 ;  /* 0x0008a03703007988 */ /* 0x0081e80008000006 */
[----:B------:R1:W-:Y:S04]  /*689c0*/  STS.U8 [R3+UR6+0x8c0], R56 ;  /* 0x0008c03803007988 */ /* 0x0003e80008000006 */
[----:B0-----:R-:W3:Y:S04]  /*689d0*/  LDL.LU R55, [R1+0x790c] ;  /* 0x00790c0001377983 */ /* 0x001ee80000300800 */
[----:B------:R0:W-:Y:S04]  /*689e0*/  STS.U8 [R3+UR6+0x8e0], R57 ;  /* 0x0008e03903007988 */ /* 0x0001e80008000006 */
[----:B----4-:R4:W-:Y:S04]  /*689f0*/  STS.U8 [R3+UR6+0xaa0], R58 ;  /* 0x000aa03a03007988 */ /* 0x0109e80008000006 */
[----:B------:R0:W-:Y:S04]  /*68a00*/  STS.U8 [R3+UR6+0xa80], R59 ;  /* 0x000a803b03007988 */ /* 0x0001e80008000006 */
[----:B------:R4:W-:Y:S04]  /*68a10*/  STS.U8 [R3+UR6+0xae0], R60 ;  /* 0x000ae03c03007988 */ /* 0x0009e80008000006 */
[----:B-1----:R-:W3:Y:S04]  /*68a20*/  LDL.LU R56, [R1+0x7908] ;  /* 0x0079080001387983 */ /* 0x002ee80000300800 */
[----:B0-----:R-:W3:Y:S04]  /*68a30*/  LDL.LU R57, [R1+0x7904] ;  /* 0x0079040001397983 */ /* 0x001ee80000300800 */
[----:B----4-:R-:W4:Y:S04]  /*68a40*/  LDL.LU R58, [R1+0x7900] ;  /* 0x00790000013a7983 */ /* 0x010f280000300800 */
[----:B------:R-:W3:Y:S04]  /*68a50*/  LDL.LU R59, [R1+0x78fc] ;  /* 0x0078fc00013b7983 */ /* 0x000ee80000300800 */
[----:B------:R-:W3:Y:S04]  /*68a60*/  LDL.LU R60, [R1+0x78f8] ;  /* 0x0078f800013c7983 */ /* 0x000ee80000300800 */
[----:B--2---:R0:W-:Y:S04]  /*68a70*/  STS.U8 [R3+UR6+0xac0], R61 ;  /* 0x000ac03d03007988 */ /* 0x0041e80008000006 */
[----:B------:R-:W-:Y:S04]  /*68a80*/  STS.U8 [R3+UR6+0xcc0], R2 ;  /* 0x000cc00203007988 */ /* 0x000fe80008000006 */
[----:B------:R-:W-:Y:S04]  /*68a90*/  STS.U8 [R3+UR6+0xce0], R5 ;  /* 0x000ce00503007988 */ /* 0x000fe80008000006 */
[----:B------:R-:W-:Y:S04]  /*68aa0*/  STS.U8 [R3+UR6+0xc80], R4 ;  /* 0x000c800403007988 */ /* 0x000fe80008000006 */
[----:B0-----:R-:W2:Y:S04]  /*68ab0*/  LDL.LU R61, [R1+0x78f4] ;  /* 0x0078f400013d7983 */ /* 0x001ea80000300800 */
        /* <DEDUP_REMOVED lines=33> */
[----:B0-----:R-:W4:Y:S01]  /*68cd0*/  LDL.LU R45, [R1+0x380] ;  /* 0x00038000012d7983 */ /* 0x001f220000300800 */
[----:B------:R-:W-:-:S03]  /*68ce0*/  LOP3.LUT R2, R0, 0x10, RZ, 0x3c, !PT ;  /* 0x0000001000027812 */ /* 0x000fc600078e3cff */
[----:B--2---:R-:W-:Y:S04]  /*68cf0*/  STS.U8 [R3+UR6+0x1880], R61 ;  /* 0x0018803d03007988 */ /* 0x004fe80008000006 */
[----:B---3--:R-:W-:Y:S04]  /*68d00*/  STS.U8 [R3+UR6+0x18a0], R60 ;  /* 0x0018a03c03007988 */ /* 0x008fe80008000006 */
[----:B------:R-:W-:Y:S04]  /*68d10*/  STS.U8 [R3+UR6+0x18c0], R59 ;  /* 0x0018c03b03007988 */ /* 0x000fe80008000006 */
[----:B----4-:R-:W-:Y:S04]  /*68d20*/  STS.U8 [R3+UR6+0x18e0], R58 ;  /* 0x0018e03a03007988 */ /* 0x010fe80008000006 */
        /* <DEDUP_REMOVED lines=18> */
[----:B------:R-:W-:Y:S04]  /*68e50*/  STL [R1+0x78d4], R61 ;  /* 0x0078d43d01007387 */ /* 0x000fe80000100800 */
[----:B------:R-:W-:Y:S04]  /*68e60*/  STL [R1+0x78d8], R60 ;  /* 0x0078d83c01007387 */ /* 0x000fe80000100800 */
[----:B------:R-:W-:Y:S04]  /*68e70*/  STL [R1+0x78dc], R59 ;  /* 0x0078dc3b01007387 */ /* 0x000fe80000100800 */
[----:B------:R-:W-:Y:S04]  /*68e80*/  STL [R1+0x78e0], R58 ;  /* 0x0078e03a01007387 */ /* 0x000fe80000100800 */
[----:B------:R-:W-:Y:S04]  /*68e90*/  STL [R1+0x78e4], R57 ;  /* 0x0078e43901007387 */ /* 0x000fe80000100800 */
[----:B------:R-:W-:Y:S04]  /*68ea0*/  STS.U8 [R2+UR6+0x360], R20 ;  /* 0x0003601402007988 */ /* 0x000fe80008000006 */
[----:B------:R-:W-:Y:S04]  /*68eb0*/  STS.U8 [R2+UR6+0x340], R21 ;  /* 0x0003401502007988 */ /* 0x000fe80008000006 */
[----:B------:R-:W-:Y:S04]  /*68ec0*/  STS.U8 [R2+UR6+0x540], R22 ;  /* 0x0005401602007988 */ /* 0x000fe80008000006 */
[----:B------:R-:W-:Y:S04]  /*68ed0*/  STS.U8 [R2+UR6+0x560], R23 ;  /* 0x0005601702007988 */ /* 0x000fe80008000006 */
[----:B------:R-:W-:Y:S04]  /*68ee0*/  STS.U8 [R2+UR6+0x500], R24 ;  /* 0x0005001802007988 */ /* 0x000fe80008000006 */
[----:B------:R-:W-:Y:S04]  /*68ef0*/  STL [R1+0x78e8], R56 ;  /* 0x0078e83801007387 */ /* 0x000fe80000100800 */
[----:B------:R-:W-:Y:S04]  /*68f00*/  STS.U8 [R2+UR6+0x520], R25 ;  /* 0x0005201902007988 */ /* 0x000fe80008000006 */
[----:B------:R-:W-:Y:S04]  /*68f10*/  STL [R1+0x78ec], R55 ;  /* 0x0078ec3701007387 */ /* 0x000fe80000100800 */
[----:B------:R0:W-:Y:S04]  /*68f20*/  STS.U8 [R2+UR6+0x760], R45 ;  /* 0x0007602d02007988 */ /* 0x0001e80008000006 */
[----:B0-----:R-:W2:Y:S04]  /*68f30*/  LDL.LU R45, [R1+0x36c] ;  /* 0x00036c00012d7983 */ /* 0x001ea80000300800 */
[----:B------:R-:W3:Y:S04]  /*68f40*/  LDL.LU R55, [R1+0x368] ;  /* 0x0003680001377983 */ /* 0x000ee80000300800 */
        /* <DEDUP_REMOVED lines=29> */
[----:B--2---:R0:W-:Y:S04]  /*69120*/  STS.U8 [R2+UR6+0x740], R45 ;  /* 0x0007402d02007988 */ /* 0x0041e80008000006 */
[----:B---3--:R-:W-:Y:S04]  /*69130*/  STS.U8 [R2+UR6+0x720], R55 ;  /* 0x0007203702007988 */ /* 0x008fe80008000006 */
[----:B----4-:R-:W-:Y:S04]  /*69140*/  STS.U8 [R2+UR6+0x700], R56 ;  /* 0x0007003802007988 */ /* 0x010fe80008000006 */
        /* <DEDUP_REMOVED lines=23> */
[----:B0-----:R-:W2:Y:S04]  /*692c0*/  LDL.LU R14, [R1+0x620] ;  /* 0x00062000010e7983 */ /* 0x001ea80000300800 */
[----:B-1----:R-:W2:Y:S04]  /*692d0*/  LDL.LU R15, [R1+0x5fc] ;  /* 0x0005fc00010f7983 */ /* 0x002ea80000300800 */
[----:B---3--:R-:W3:Y:S04]  /*692e0*/  LDL.LU R16, [R1+0x5f8] ;  /* 0x0005f80001107983 */ /* 0x008ee80000300800 */
[----:B----4-:R-:W4:Y:S04]  /*692f0*/  LDL.LU R17, [R1+0x5f4] ;  /* 0x0005f40001117983 */ /* 0x010f280000300800 */
        /* <DEDUP_REMOVED lines=25> */
[----:B------:R-:W4:Y:S01]  /*69490*/  LDL.LU R7, [R1+0x21c] ;  /* 0x00021c0001077983 */ /* 0x000f220000300800 */
[----:B------:R-:W-:-:S03]  /*694a0*/  LOP3.LUT R0, R0, 0x18, RZ, 0x3c, !PT ;  /* 0x0000001800007812 */ /* 0x000fc600078e3cff */
[----:B------:R-:W4:Y:S04]  /*694b0*/  LDL.LU R8, [R1+0x1b8] ;  /* 0x0001b80001087983 */ /* 0x000f280000300800 */
[----:B------:R-:W4:Y:S04]  /*694c0*/  LDL.LU R9, [R1+0x1b4] ;  /* 0x0001b40001097983 */ /* 0x000f280000300800 */
[----:B------:R-:W4:Y:S04]  /*694d0*/  LDL.LU R10, [R1+0x1b0] ;  /* 0x0001b000010a7983 */ /* 0x000f280000300800 */
[----:B------:R-:W4:Y:S04]  /*694e0*/  LDL.LU R11, [R1+0x1ac] ;  /* 0x0001ac00010b7983 */ /* 0x000f280000300800 */
[----:B------:R-:W4:Y:S04]  /*694f0*/  LDL.LU R12, [R1+0x168] ;  /* 0x00016800010c7983 */ /* 0x000f280000300800 */
[----:B------:R-:W4:Y:S04]  /*69500*/  LDL.LU R13, [R1+0x164] ;  /* 0x00016400010d7983 */ /* 0x000f280000300800 */
[----:B--2---:R-:W-:Y:S04]  /*69510*/  STS.U8 [R2+UR6+0x1760], R45 ;  /* 0x0017602d02007988 */ /* 0x004fe80008000006 */
        /* <DEDUP_REMOVED lines=21> */
[----:B---3--:R2:W-:Y:S04]  /*69670*/  STS.U8 [R0+UR6+0x1c0], R16 ;  /* 0x0001c01000007988 */ /* 0x0085e80008000006 */
[----:B----4-:R3:W-:Y:S04]  /*69680*/  STS.U8 [R0+UR6+0x1e0], R17 ;  /* 0x0001e01100007988 */ /* 0x0107e80008000006 */
[----:B------:R4:W-:Y:S04]  /*69690*/  STS.U8 [R0+UR6+0x3a0], R18 ;  /* 0x0003a01200007988 */ /* 0x0009e80008000006 */
[----:B------:R2:W-:Y:S04]  /*696a0*/  STS.U8 [R0+UR6+0x380], R19 ;  /* 0x0003801300007988 */ /* 0x0005e80008000006 */
[----:B0-----:R-:W4:Y:S04]  /*696b0*/  LDL.LU R14, [R1+0x160] ;  /* 0x00016000010e7983 */ /* 0x001f280000300800 */
[----:B-1----:R-:W4:Y:S04]  /*696c0*/  LDL.LU R15, [R1+0x11c] ;  /* 0x00011c00010f7983 */ /* 0x002f280000300800 */
[----:B--2---:R-:W2:Y:S04]  /*696d0*/  LDL.LU R16, [R1+0xe8] ;  /* 0x0000e80001107983 */ /* 0x004ea80000300800 */
[----:B---3--:R-:W3:Y:S04]  /*696e0*/  LDL.LU R17, [R1+0xe4] ;  /* 0x0000e40001117983 */ /* 0x008ee80000300800 */
[----:B----4-:R-:W4:Y:S04]  /*696f0*/  LDL.LU R18, [R1+0xe0] ;  /* 0x0000e00001127983 */ /* 0x010f280000300800 */
        /* <DEDUP_REMOVED lines=52> */
[----:B--2---:R2:W-:Y:S04]  /*69a40*/  STS.U8 [R0+UR6+0x1180], R16 ;  /* 0x0011801000007988 */ /* 0x0045e80008000006 */
[----:B---3--:R3:W-:Y:S04]  /*69a50*/  STS.U8 [R0+UR6+0x11a0], R17 ;  /* 0x0011a01100007988 */ /* 0x0087e80008000006 */
[----:B----4-:R4:W-:Y:S04]  /*69a60*/  STS.U8 [R0+UR6+0x11c0], R18 ;  /* 0x0011c01200007988 */ /* 0x0109e80008000006 */
[----:B------:R2:W-:Y:S04]  /*69a70*/  STS.U8 [R0+UR6+0x11e0], R19 ;  /* 0x0011e01300007988 */ /* 0x0005e80008000006 */
[----:B0-----:R-:W4:Y:S04]  /*69a80*/  LDL.LU R14, [R1+0x78a4] ;  /* 0x0078a400010e7983 */ /* 0x001f280000300800 */
[----:B-1----:R-:W4:Y:S04]  /*69a90*/  LDL.LU R15, [R1+0x78a0] ;  /* 0x0078a000010f7983 */ /* 0x002f280000300800 */
[----:B--2---:R-:W2:Y:S04]  /*69aa0*/  LDL.LU R16, [R1+0x789c] ;  /* 0x00789c0001107983 */ /* 0x004ea80000300800 */
[----:B---3--:R-:W3:Y:S04]  /*69ab0*/  LDL.LU R17, [R1+0x7898] ;  /* 0x0078980001117983 */ /* 0x008ee80000300800 */
[----:B----4-:R-:W4:Y:S04]  /*69ac0*/  LDL.LU R18, [R1+0x7894] ;  /* 0x0078940001127983 */ /* 0x010f280000300800 */
[----:B------:R-:W2:Y:S04]  /*69ad0*/  LDL.LU R19, [R1+0x7890] ;  /* 0x0078900001137983 */ /* 0x000ea80000300800 */
        /* <DEDUP_REMOVED lines=8> */
[----:B------:R-:W2:Y:S04]  /*69b60*/  LDL.LU R22, [R1+0x7884] ;  /* 0x0078840001167983 */ /* 0x000ea80000300800 */
[----:B------:R-:W2:Y:S04]  /*69b70*/  LDL.LU R23, [R1+0x7880] ;  /* 0x0078800001177983 */ /* 0x000ea80000300800 */
[----:B------:R-:W2:Y:S04]  /*69b80*/  LDL.LU R24, [R1+0x787c] ;  /* 0x00787c0001187983 */ /* 0x000ea80000300800 */
[----:B------:R-:W2:Y:S04]  /*69b90*/  LDL.LU R25, [R1+0x7878] ;  /* 0x0078780001197983 */ /* 0x000ea80000300800 */
[----:B------:R0:W-:Y:S04]  /*69ba0*/  STS.U8 [R0+UR6+0x1580], R2 ;  /* 0x0015800200007988 */ /* 0x0001e80008000006 */
[----:B0-----:R-:W3:Y:S04]  /*69bb0*/  LDL R2, [R1+0x5c58] ;  /* 0x005c580001027983 */ /* 0x001ee80000100800 */
[----:B--2---:R-:W-:Y:S04]  /*69bc0*/  STS.U8 [R0+UR6+0x15a0], R25 ;  /* 0x0015a01900007988 */ /* 0x004fe80008000006 */
[----:B------:R-:W-:Y:S04]  /*69bd0*/  STS.U8 [R0+UR6+0x17e0], R24 ;  /* 0x0017e01800007988 */ /* 0x000fe80008000006 */
[----:B------:R-:W-:Y:S04]  /*69be0*/  STS.U8 [R0+UR6+0x17c0], R23 ;  /* 0x0017c01700007988 */ /* 0x000fe80008000006 */
[----:B------:R-:W-:Y:S04]  /*69bf0*/  STS.U8 [R0+UR6+0x17a0], R22 ;  /* 0x0017a01600007988 */ /* 0x000fe80008000006 */
[----:B------:R-:W-:Y:S04]  /*69c00*/  STS.U8 [R0+UR6+0x1780], R21 ;  /* 0x0017801500007988 */ /* 0x000fe80008000006 */
[----:B------:R-:W-:Y:S04]  /*69c10*/  STS.U8 [R0+UR6+0x1980], R20 ;  /* 0x0019801400007988 */ /* 0x000fe80008000006 */
[----:B------:R-:W-:Y:S04]  /*69c20*/  STS.U8 [R0+UR6+0x19a0], R19 ;  /* 0x0019a01300007988 */ /* 0x000fe80008000006 */
[----:B----4-:R-:W-:Y:S04]  /*69c30*/  STS.U8 [R0+UR6+0x19c0], R18 ;  /* 0x0019c01200007988 */ /* 0x010fe80008000006 */
[----:B---3--:R-:W-:Y:S04]  /*69c40*/  STS.U8 [R0+UR6+0x19e0], R17 ;  /* 0x0019e01100007988 */ /* 0x008fe80008000006 */
        /* <DEDUP_REMOVED lines=11> */
[----:B------:R0:W-:Y:S01]  /*69d00*/  STS.U8 [R0+UR6+0x1f80], R3 ;  /* 0x001f800300007988 */ /* 0x0001e20008000006 */
[----:B------:R-:W-:Y:S06]  /*69d10*/  BAR.SYNC.DEFER_BLOCKING 0x0 ;  /* 0x0000000000007b1d */ /* 0x000fec0000010000 */
[----:B0-----:R-:W2:Y:S04]  /*69d20*/  LDL.LU R0, [R1+0x7874] ;  /* 0x0078740001007983 */ /* 0x001ea80000300800 */
[----:B------:R-:W3:Y:S01]  /*69d30*/  LDL R3, [R1+0x43a4] ;  /* 0x0043a40001037983 */ /* 0x000ee20000100800 */
[----:B------:R-:W-:-:S06]  /*69d40*/  PRMT R4, RZ, 0x7610, R4 ;  /* 0x00007610ff047816 */ /* 0x000fcc0000000004 */
[----:B---3--:R-:W3:Y:S04]  /*69d50*/  @!P0 LDG.E.U8 R4, desc[UR4][R2.64] ;  /* 0x0000000402048981 */ /* 0x008ee8000c1e1100 */
[----:B---3--:R0:W-:Y:S04]  /*69d60*/  STL [R1+0x2f54], R4 ;  /* 0x002f540401007387 */ /* 0x0081e80000100800 */
[----:B0-----:R-:W3:Y:S04]  /*69d70*/  LDL.LU R4, [R1+0x7870] ;  /* 0x0078700001047983 */ /* 0x001ee80000300800 */
[----:B------:R-:W4:Y:S04]  /*69d80*/  LDL R2, [R1+0x43a0] ;  /* 0x0043a00001027983 */ /* 0x000f280000100800 */
[----:B------:R-:W4:Y:S01]  /*69d90*/  LDL R3, [R1+0x5c54] ;  /* 0x005c540001037983 */ /* 0x000f220000100800 */
[----:B--2---:R-:W-:-:S02]  /*69da0*/  PRMT R0, RZ, 0x7610, R0 ;  /* 0x00007610ff007816 */ /* 0x004fc40000000000 */
[----:B----4-:R-:W-:-:S04]  /*69db0*/  @!P1 LOP3.LUT R3, R3, R2, RZ, 0x3c, !PT ;  /* 0x0000000203039212 */ /* 0x010fc800078e3cff */
[----:B------:R-:W-:-:S04]  /*69dc0*/  @!P1 LOP3.LUT R2, R3, R2, RZ, 0x3c, !PT ;  /* 0x0000000203029212 */ /* 0x000fc800078e3cff */
[----:B------:R-:W-:-:S05]  /*69dd0*/  @!P1 LOP3.LUT R3, R3, R2, RZ, 0x3c, !PT ;  /* 0x0000000203039212 */ /* 0x000fca00078e3cff */
[----:B------:R-:W2:Y:S04]  /*69de0*/  @!P1 LDG.E.U8 R0, desc[UR4][R2.64] ;  /* 0x0000000402009981 */ /* 0x000ea8000c1e1100 */
[----:B--2---:R0:W-:Y:S04]  /*69df0*/  STL [R1+0x2f50], R0 ;  /* 0x002f500001007387 */ /* 0x0041e80000100800 */
[----:B0-----:R-:W2:Y:S04]  /*69e00*/  LDL.LU R0, [R1+0x786c] ;  /* 0x00786c0001007983 */ /* 0x001ea80000300800 */
[----:B------:R-:W4:Y:S04]  /*69e10*/  LDL R2, [R1+0x439c] ;  /* 0x00439c0001027983 */ /* 0x000f280000100800 */
[----:B------:R-:W4:Y:S01]  /*69e20*/  LDL R3, [R1+0x5c50] ;  /* 0x005c500001037983 */ /* 0x000f220000100800 */
[----:B---3--:R-:W-:-:S02]  /*69e30*/  PRMT R4, RZ, 0x7610, R4 ;  /* 0x00007610ff047816 */ /* 0x008fc40000000004 */
[----:B----4-:R-:W-:-:S04]  /*69e40*/  @!P0 LOP3.LUT R3, R3, R2, RZ, 0x3c, !PT ;  /* 0x0000000203038212 */ /* 0x010fc800078e3cff */
[----:B------:R-:W-:-:S04]  /*69e50*/  @!P0 LOP3.LUT R2, R3, R2, RZ, 0x3c, !PT ;  /* 0x0000000203028212 */ /* 0x000fc800078e3cff */
[----:B------:R-:W-:-:S05]  /*69e60*/  @!P0 LOP3.LUT R3, R3, R2, RZ, 0x3c, !PT ;  /* 0x0000000203038212 */ /* 0x000fca00078e3cff */
[----:B------:R-:W3:Y:S04]  /*69e70*/  @!P0 LDG.E.U8 R4, desc[UR4][R2.64] ;  /* 0x0000000402048981 */ /* 0x000ee8000c1e1100 */
        /* <DEDUP_REMOVED lines=8095> */
[----:B------:R-:W-:-:S02]  /*89870*/  PRMT R5, RZ, 0x7610, R5 ;  /* 0x00007610ff057816 */ /* 0x000fc40000000005 */
[----:B----4-:R-:W-:-:S04]  /*89880*/  @!P0 LOP3.LUT R3, R3, R2, RZ, 0x3c, !PT ;  /* 0x0000000203038212 */ /* 0x010fc800078e3cff */
[----:B------:R-:W-:-:S04]  /*89890*/  @!P0 LOP3.LUT R2, R3, R2, RZ, 0x3c, !PT ;  /* 0x0000000203028212 */ /* 0x000fc800078e3cff */
[----:B------:R-:W-:-:S05]  /*898a0*/  @!P0 LOP3.LUT R3, R3, R2, RZ, 0x3c, !PT ;  /* 0x0000000203038212 */ /* 0x000fca00078e3cff */
[----:B------:R-:W4:Y:S04]  /*898b0*/  @!P0 LDG.E.U8 R5, desc[UR4][R2.64] ;  /* 0x0000000402058981 */ /* 0x000f28000c1e1100 */
[----:B----4-:R0:W-:Y:S04]  /*898c0*/  STL [R1+0xfc], R5 ;  /* 0x0000fc0501007387 */ /* 0x0101e80000100800 */
[----:B0-----:R-:W4:Y:S04]  /*898d0*/  LDL.LU R5, [R1+0x6a58] ;  /* 0x006a580001057983 */ /* 0x001f280000300800 */
[----:B------:R-:W3:Y:S04]  /*898e0*/  LDL R2, [R1+0x5fac] ;  /* 0x005fac0001027983 */ /* 0x000ee80000100800 */
[----:B------:R-:W3:Y:S01]  /*898f0*/  LDL R3, [R1+0x5fe4] ;  /* 0x005fe40001037983 */ /* 0x000ee20000100800 */
[----:B--2---:R-:W-:-:S02]  /*89900*/  PRMT R0, RZ, 0x7610, R0 ;  /* 0x00007610ff007816 */ /* 0x004fc40000000000 */
[----:B---3--:R-:W-:-:S04]  /*89910*/  @!P1 LOP3.LUT R3, R3, R2, RZ, 0x3c, !PT ;  /* 0x0000000203039212 */ /* 0x008fc800078e3cff */
[----:B------:R-:W-:-:S04]  /*89920*/  @!P1 LOP3.LUT R2, R3, R2, RZ, 0x3c, !PT ;  /* 0x0000000203029212 */ /* 0x000fc800078e3cff */
[----:B------:R-:W-:-:S05]  /*89930*/  @!P1 LOP3.LUT R3, R3, R2, RZ, 0x3c, !PT ;  /* 0x0000000203039212 */ /* 0x000fca00078e3cff */
[----:B------:R-:W2:Y:S04]  /*89940*/  @!P1 LDG.E.U8 R0, desc[UR4][R2.64] ;  /* 0x0000000402009981 */ /* 0x000ea8000c1e1100 */
[----:B--2---:R0:W-:Y:S04]  /*89950*/  STL [R1+0xf8], R0 ;  /* 0x0000f80001007387 */ /* 0x0041e80000100800 */
[----:B0-----:R-:W2:Y:S04]  /*89960*/  LDL.LU R0, [R1+0x6a54] ;  /* 0x006a540001007983 */ /* 0x001ea80000300800 */
[----:B------:R-:W3:Y:S04]  /*89970*/  LDL R2, [R1+0x5fb8] ;  /* 0x005fb80001027983 */ /* 0x000ee80000100800 */
[----:B------:R-:W3:Y:S02]  /*89980*/  LDL R3, [R1+0x5fe0] ;  /* 0x005fe00001037983 */ /* 0x000ee40000100800 */
[----:B---3--:R-:W-:-:S02]  /*89990*/  @!P0 LOP3.LUT R3, R3, R2, RZ, 0x3c, !PT ;  /* 0x0000000203038212 */ /* 0x008fc400078e3cff */
[----:B--2---:R-:W-:Y:S02]  /*899a0*/  PRMT R0, RZ, 0x7610, R0 ;  /* 0x00007610ff007816 */ /* 0x004fe40000000000 */
        /* <DEDUP_REMOVED lines=552> */
[----:B--2---:R0:W-:Y:S04]  /*8bc30*/  STL [R1], R0 ;  /* 0x0000000001007387 */ /* 0x0041e80000100800 */
[----:B0-----:R-:W2:Y:S04]  /*8bc40*/  LDL.LU R0, [R1+0x695c] ;  /* 0x00695c0001007983 */ /* 0x001ea80000300800 */
[----:B------:R-:W3:Y:S04]  /*8bc50*/  LDL R2, [R1+0x61a8] ;  /* 0x0061a80001027983 */ /* 0x000ee80000100800 */
[----:B------:R-:W3:Y:S01]  /*8bc60*/  LDL R3, [R1+0x61d0] ;  /* 0x0061d00001037983 */ /* 0x000ee20000100800 */
[----:B------:R-:W-:-:S02]  /*8bc70*/  PRMT R61, RZ, 0x7610, R61 ;  /* 0x00007610ff3d7816 */ /* 0x000fc4000000003d */
[----:B---3--:R-:W-:-:S04]  /*8bc80*/  @!P0 LOP3.LUT R3, R3, R2, RZ, 0x3c, !PT ;  /* 0x0000000203038212 */ /* 0x008fc800078e3cff */
[----:B------:R-:W-:-:S04]  /*8bc90*/  @!P0 LOP3.LUT R2, R3, R2, RZ, 0x3c, !PT ;  /* 0x0000000203028212 */ /* 0x000fc800078e3cff */
[----:B------:R-:W-:-:S05]  /*8bca0*/  @!P0 LOP3.LUT R3, R3, R2, RZ, 0x3c, !PT ;  /* 0x0000000203038212 */ /* 0x000fca00078e3cff */
[----:B------:R0:W3:Y:S04]  /*8bcb0*/  @!P0 LDG.E.U8 R61, desc[UR4][R2.64] ;  /* 0x00000004023d8981 */ /* 0x0000e8000c1e1100 */
[----:B------:R-:W0:Y:S04]  /*8bcc0*/  LDL R2, [R1+0x61ac] ;  /* 0x0061ac0001027983 */ /* 0x000e280000100800 */
[----:B------:R-:W0:Y:S01]  /*8bcd0*/  LDL R3, [R1+0x61e4] ;  /* 0x0061e40001037983 */ /* 0x000e220000100800 */
[----:B------:R-:W-:Y:S02]  /*8bce0*/  PRMT R60, RZ, 0x7610, R60 ;  /* 0x00007610ff3c7816 */ /* 0x000fe4000000003c */
[----:B0-----:R-:W-:-:S04]  /*8bcf0*/  @!P1 LOP3.LUT R3, R3, R2, RZ, 0x3c, !PT ;  /* 0x0000000203039212 */ /* 0x001fc800078e3cff */
[----:B------:R-:W-:-:S04]  /*8bd00*/  @!P1 LOP3.LUT R2, R3, R2, RZ, 0x3c, !PT ;  /* 0x0000000203029212 */ /* 0x000fc800078e3cff */
[----:B------:R-:W-:-:S05]  /*8bd10*/  @!P1 LOP3.LUT R3, R3, R2, RZ, 0x3c, !PT ;  /* 0x0000000203039212 */ /* 0x000fca00078e3cff */
[----:B------:R0:W2:Y:S04]  /*8bd20*/  @!P1 LDG.E.U8 R60, desc[UR4][R2.64] ;  /* 0x00000004023c9981 */ /* 0x0000a8000c1e1100 */
        /* <DEDUP_REMOVED lines=380> */
[----:B----4-:R-:W-:Y:S02]  /*8d4f0*/  PRMT R5, RZ, 0x7610, R5 ;  /* 0x00007610ff057816 */ /* 0x010fe40000000005 */
[----:B0-----:R-:W-:-:S04]  /*8d500*/  @!P0 LOP3.LUT R3, R3, R2, RZ, 0x3c, !PT ;  /* 0x0000000203038212 */ /* 0x001fc800078e3cff */
[----:B------:R-:W-:-:S04]  /*8d510*/  @!P0 LOP3.LUT R2, R3, R2, RZ, 0x3c, !PT ;  /* 0x0000000203028212 */ /* 0x000fc800078e3cff */
[----:B------:R-:W-:-:S05]  /*8d520*/  @!P0 LOP3.LUT R3, R3, R2, RZ, 0x3c, !PT ;  /* 0x0000000203038212 */ /* 0x000fca00078e3cff */
[----:B------:R0:W4:Y:S04]  /*8d530*/  @!P0 LDG.E.U8 R5, desc[UR4][R2.64] ;  /* 0x0000000402058981 */ /* 0x000128000c1e1100 */
[----:B------:R-:W0:Y:S04]  /*8d540*/  LDL R2, [R1+0x636c] ;  /* 0x00636c0001027983 */ /* 0x000e280000100800 */
[----:B------:R-:W0:Y:S01]  /*8d550*/  LDL R3, [R1+0x6388] ;  /* 0x0063880001037983 */ /* 0x000e220000100800 */
[----:B------:R-:W-:-:S03]  /*8d560*/  PRMT R4, RZ, 0x7610, R4 ;  /* 0x00007610ff047816 */ /* 0x000fc60000000004 */
[----:B--2---:R-:W-:Y:S04]  /*8d570*/  STL [R1+0xadf8], R8 ;  /* 0x00adf80801007387 */ /* 0x004fe80000100800 */
[----:B---3--:R-:W-:Y:S04]  /*8d580*/  STL [R1+0xadf4], R61 ;  /* 0x00adf43d01007387 */ /* 0x008fe80000100800 */
[----:B------:R-:W-:Y:S04]  /*8d590*/  STL [R1+0xadf0], R60 ;  /* 0x00adf03c01007387 */ /* 0x000fe80000100800 */
[----:B------:R-:W-:Y:S04]  /*8d5a0*/  STL [R1+0xadec], R55 ;  /* 0x00adec3701007387 */ /* 0x000fe80000100800 */
[----:B------:R-:W-:Y:S04]  /*8d5b0*/  STL [R1+0xade8], R54 ;  /* 0x00ade83601007387 */ /* 0x000fe80000100800 */
[----:B------:R-:W-:Y:S04]  /*8d5c0*/  STL [R1+0xade4], R53 ;  /* 0x00ade43501007387 */ /* 0x000fe80000100800 */
[----:B------:R-:W-:Y:S04]  /*8d5d0*/  STL [R1+0xade0], R52 ;  /* 0x00ade03401007387 */ /* 0x000fe80000100800 */
[----:B------:R-:W-:Y:S01]  /*8d5e0*/  STL [R1+0xaddc], R47 ;  /* 0x00addc2f01007387 */ /* 0x000fe20000100800 */
[----:B0-----:R-:W-:-:S04]  /*8d5f0*/  @!P1 LOP3.LUT R3, R3, R2, RZ, 0x3c, !PT ;  /* 0x0000000203039212 */ /* 0x001fc800078e3cff */
[----:B------:R-:W-:-:S04]  /*8d600*/  @!P1 LOP3.LUT R2, R3, R2, RZ, 0x3c, !PT ;  /* 0x0000000203029212 */ /* 0x000fc800078e3cff */
[----:B------:R-:W-:-:S05]  /*8d610*/  @!P1 LOP3.LUT R3, R3, R2, RZ, 0x3c, !PT ;  /* 0x0000000203039212 */ /* 0x000fca00078e3cff */
[----:B------:R0:W2:Y:S04]  /*8d620*/  @!P1 LDG.E.U8 R4, desc[UR4][R2.64] ;  /* 0x0000000402049981 */ /* 0x0000a8000c1e1100 */
        /* <DEDUP_REMOVED lines=21> */
[----:B----4-:R-:W-:Y:S04]  /*8d780*/  STL [R1+0xad84], R5 ;  /* 0x00ad840501007387 */ /* 0x010fe80000100800 */
[----:B------:R-:W1:Y:S04]  /*8d790*/  LDS.U8 R5, [R0+UR6+0x110] ;  /* 0x0001100600057984 */ /* 0x000e680008000000 */
[----:B------:R-:W-:Y:S04]  /*8d7a0*/  LDS.U8 R6, [R0+UR6+0x8] ;  /* 0x0000080600067984 */ /* 0x000fe80008000000 */
[----:B0-----:R-:W-:Y:S04]  /*8d7b0*/  LDS.U8 R3, [R0+UR6] ;  /* 0x0000000600037984 */ /* 0x001fe80008000000 */
[----:B------:R-:W-:Y:S04]  /*8d7c0*/  LDS.U8 R2, [R0+UR6+0x88] ;  /* 0x0000880600027984 */ /* 0x000fe80008000000 */
[----:B--2---:R-:W-:Y:S04]  /*8d7d0*/  STL [R1+0xad80], R4 ;  /* 0x00ad800401007387 */ /* 0x004fe80000100800 */
[----:B------:R-:W0:Y:S04]  /*8d7e0*/  LDS.U8 R4, [R0+UR6+0x198] ;  /* 0x0001980600047984 */ /* 0x000e280008000000 */
[----:B-1----:R-:W-:Y:S04]  /*8d7f0*/  STL [R1+0x303c], R5 ;  /* 0x00303c0501007387 */ /* 0x002fe80000100800 */
[----:B------:R-:W1:Y:S04]  /*8d800*/  LDS.U8 R5, [R0+UR6+0x80] ;  /* 0x0000800600057984 */ /* 0x000e680008000000 */
[----:B0-----:R-:W-:Y:S04]  /*8d810*/  STL [R1+0x3038], R4 ;  /* 0x0030380401007387 */ /* 0x001fe80000100800 */
[----:B------:R-:W0:Y:S04]  /*8d820*/  LDS.U8 R4, [R0+UR6+0x118] ;  /* 0x0001180600047984 */ /* 0x000e280008000000 */
[----:B------:R-:W-:Y:S04]  /*8d830*/  STL [R1+0x2a50], R6 ;  /* 0x002a500601007387 */ /* 0x000fe80000100800 */
[----:B------:R-:W2:Y:S04]  /*8d840*/  LDS.U8 R6, [R0+UR6+0x190] ;  /* 0x0001900600067984 */ /* 0x000ea80008000000 */
[----:B-1----:R-:W-:Y:S04]  /*8d850*/  STL [R1+0x2a4c], R5 ;  /* 0x002a4c0501007387 */ /* 0x002fe80000100800 */
[----:B------:R-:W1:Y:S04]  /*8d860*/  LDS.U8 R5, [R0+UR6+0x800] ;  /* 0x0008000600057984 */ /* 0x000e680008000000 */
[----:B0-----:R-:W-:Y:S04]  /*8d870*/  STL [R1+0x3044], R4 ;  /* 0x0030440401007387 */ /* 0x001fe80000100800 */
[----:B------:R-:W0:Y:S04]  /*8d880*/  LDS.U8 R4, [R0+UR6+0x888] ;  /* 0x0008880600047984 */ /* 0x000e280008000000 */
[----:B--2---:R-:W-:Y:S04]  /*8d890*/  STL [R1+0x3040], R6 ;  /* 0x0030400601007387 */ /* 0x004fe80000100800 */
        /* <DEDUP_REMOVED lines=103> */
[----:B-1----:R1:W-:Y:S04]  /*8df10*/  STL [R1+0x64dc], R5 ;  /* 0x0064dc0501007387 */ /* 0x0023e80000100800 */
[----:B0-----:R-:W-:Y:S04]  /*8df20*/  STL [R1+0x63e8], R4 ;  /* 0x0063e80401007387 */ /* 0x001fe80000100800 */
[----:B------:R-:W0:Y:S01]  /*8df30*/  LDS.U8 R4, [R0+UR6+0x1908] ;  /* 0x0019080600047984 */ /* 0x000e220008000000 */
[----:B-1----:R-:W-:-:S03]  /*8df40*/  LOP3.LUT R5, R0, 0x20, RZ, 0x3c, !PT ;  /* 0x0000002000057812 */ /* 0x002fc600078e3cff */
[----:B--2---:R-:W-:Y:S04]  /*8df50*/  STL [R1+0x63e4], R6 ;  /* 0x0063e40601007387 */ /* 0x004fe80000100800 */
[----:B------:R-:W-:Y:S04]  /*8df60*/  STL [R1+0x695c], R0 ;  /* 0x00695c0001007387 */ /* 0x000fe80000100800 */
[----:B------:R-:W1:Y:S04]  /*8df70*/  LDS.U8 R6, [R0+UR6+0x1980] ;  /* 0x0019800600067984 */ /* 0x000e680008000000 */
[----:B------:R-:W-:Y:S01]  /*8df80*/  LDS.U8 R0, [R5+UR6+0x88] ;  /* 0x0000880605007984 */ /* 0x000fe20008000000 */
[----:B------:R-:W2:Y:S03]  /*8df90*/  S2R R61, SR_TID.X ;  /* 0x00000000003d7919 */ /* 0x000ea60000002100 */
[----:B------:R-:W-:Y:S04]  /*8dfa0*/  LDS.U8 R7, [R5+UR6+0x1890] ;  /* 0x0018900605077984 */ /* 0x000fe80008000000 */
[----:B0-----:R-:W-:Y:S04]  /*8dfb0*/  STL [R1+0x64e8], R4 ;  /* 0x0064e80401007387 */ /* 0x001fe80000100800 */
[----:B------:R-:W0:Y:S04]  /*8dfc0*/  LDS.U8 R4, [R5+UR6] ;  /* 0x0000000605047984 */ /* 0x000e280008000000 */
[----:B-1----:R-:W-:Y:S04]  /*8dfd0*/  STL [R1+0x64e4], R6 ;  /* 0x0064e40601007387 */ /* 0x002fe80000100800 */
[----:B------:R-:W1:Y:S04]  /*8dfe0*/  LDS.U8 R6, [R5+UR6+0x110] ;  /* 0x0001100605067984 */ /* 0x000e680008000000 */
[----:B0-----:R-:W-:Y:S04]  /*8dff0*/  STL [R1+0x2f7c], R4 ;  /* 0x002f7c0401007387 */ /* 0x001fe80000100800 */
[----:B------:R-:W0:Y:S04]  /*8e000*/  LDS.U8 R4, [R5+UR6+0x198] ;  /* 0x0001980605047984 */ /* 0x000e280008000000 */
[----:B------:R-:W-:Y:S04]  /*8e010*/  STL [R1+0x2f78], R0 ;  /* 0x002f780001007387 */ /* 0x000fe80000100800 */
[----:B------:R-:W3:Y:S04]  /*8e020*/  LDS.U8 R0, [R5+UR6+0x8] ;  /* 0x0000080605007984 */ /* 0x000ee80008000000 */
[----:B-1----:R-:W-:Y:S04]  /*8e030*/  STL [R1+0x307c], R6 ;  /* 0x00307c0601007387 */ /* 0x002fe80000100800 */
[----:B------:R-:W1:Y:S04]  /*8e040*/  LDS.U8 R6, [R5+UR6+0x80] ;  /* 0x0000800605067984 */ /* 0x000e680008000000 */
[----:B0-----:R-:W-:Y:S04]  /*8e050*/  STL [R1+0x3078], R4 ;  /* 0x0030780401007387 */ /* 0x001fe80000100800 */
[----:B------:R-:W0:Y:S04]  /*8e060*/  LDS.U8 R4, [R5+UR6+0x118] ;  /* 0x0001180605047984 */ /* 0x000e280008000000 */
[----:B---3--:R-:W-:Y:S04]  /*8e070*/  STL [R1+0x2f84], R0 ;  /* 0x002f840001007387 */ /* 0x008fe80000100800 */
        /* <DEDUP_REMOVED lines=100> */
[----:B---3--:R-:W-:Y:S04]  /*8e6c0*/  STL [R1+0x6514], R0 ;  /* 0x0065140001007387 */ /* 0x008fe80000100800 */
[----:B------:R-:W0:Y:S04]  /*8e6d0*/  LDS.U8 R4, [R5+UR6+0x1898] ;  /* 0x0018980605047984 */ /* 0x000e280008000000 */
[----:B------:R-:W3:Y:S04]  /*8e6e0*/  LDS.U8 R0, [R5+UR6+0x1900] ;  /* 0x0019000605007984 */ /* 0x000ee80008000000 */
[----:B-1----:R-:W-:Y:S04]  /*8e6f0*/  STL [R1+0x6420], R6 ;  /* 0x0064200601007387 */ /* 0x002fe80000100800 */
[----:B------:R-:W1:Y:S01]  /*8e700*/  LDS.U8 R6, [R5+UR6+0x1988] ;  /* 0x0019880605067984 */ /* 0x000e620008000000 */
[----:B--2---:R-:W-:-:S03]  /*8e710*/  LOP3.LUT R8, R61, 0x3, RZ, 0xc0, !PT ;  /* 0x000000033d087812 */ /* 0x004fc600078ec0ff */
[----:B0-----:R0:W-:Y:S04]  /*8e720*/  STL [R1+0x641c], R4 ;  /* 0x00641c0401007387 */ /* 0x0011e80000100800 */
[----:B---3--:R-:W-:Y:S04]  /*8e730*/  STL [R1+0x6520], R0 ;  /* 0x0065200001007387 */ /* 0x008fe80000100800 */
[----:B------:R-:W2:Y:S01]  /*8e740*/  LDS.U8 R0, [R5+UR6+0x1818] ;  /* 0x0018180605007984 */ /* 0x000ea20008000000 */
[----:B------:R-:W-:Y:S01]  /*8e750*/  SHF.R.U32.HI R61, RZ, 0x2, R61 ;  /* 0x00000002ff3d7819 */ /* 0x000fe2000001163d */
[----:B------:R-:W-:-:S02]  /*8e760*/  IMAD R8, R8, 0x220, RZ ;  /* 0x0000022008087824 */ /* 0x000fc400078e02ff */
[----:B-1----:R-:W-:Y:S04]  /*8e770*/  STL [R1+0x651c], R6 ;  /* 0x00651c0601007387 */ /* 0x002fe80000100800 */
[----:B------:R-:W-:Y:S01]  /*8e780*/  LDS.U8 R6, [R5+UR6+0x1980] ;  /* 0x0019800605067984 */ /* 0x000fe20008000000 */
[----:B0-----:R-:W-:-:S04]  /*8e790*/  SGXT.U32 R4, R61, 0x3 ;  /* 0x000000033d04781a */ /* 0x001fc80000000000 */
[----:B------:R-:W-:-:S04]  /*8e7a0*/  LOP3.LUT R4, R8, R4, RZ, 0xfc, !PT ;  /* 0x0000000408047212 */ /* 0x000fc800078efcff */
[----:B------:R-:W-:Y:S01]  /*8e7b0*/  LOP3.LUT R4, R4, 0x40, RZ, 0x3c, !PT ;  /* 0x0000004004047812 */ /* 0x000fe200078e3cff */
[----:B--2---:R-:W-:Y:S04]  /*8e7c0*/  STL [R1+0x6428], R0 ;  /* 0x0064280001007387 */ /* 0x004fe80000100800 */
[----:B------:R-:W0:Y:S04]  /*8e7d0*/  LDS.U8 R0, [R5+UR6+0x1908] ;  /* 0x0019080605007984 */ /* 0x000e280008000000 */
[----:B------:R-:W1:Y:S04]  /*8e7e0*/  LDS.U8 R5, [R4+UR6] ;  /* 0x0000000604057984 */ /* 0x000e680008000000 */
[----:B------:R-:W-:Y:S04]  /*8e7f0*/  STL [R1+0x6424], R7 ;  /* 0x0064240701007387 */ /* 0x000fe80000100800 */
[----:B------:R-:W-:Y:S04]  /*8e800*/  LDS.U8 R7, [R4+UR6+0x1890] ;  /* 0x0018900604077984 */ /* 0x000fe80008000000 */
        /* <DEDUP_REMOVED lines=120> */
[----:B0-----:R0:W-:Y:S04]  /*8ef90*/  STL [R1+0x6560], R0 ;  /* 0x0065600001007387 */ /* 0x0011e80000100800 */
[----:B--2---:R-:W-:Y:S04]  /*8efa0*/  STL [R1+0x655c], R6 ;  /* 0x00655c0601007387 */ /* 0x004fe80000100800 */
[----:B------:R-:W2:Y:S01]  /*8efb0*/  LDS.U8 R6, [R4+UR6+0x1908] ;  /* 0x0019080604067984 */ /* 0x000ea20008000000 */
[----:B0-----:R-:W-:-:S04]  /*8efc0*/  SGXT.U32 R0, R61, 0x3 ;  /* 0x000000033d00781a */ /* 0x001fc80000000000 */
[----:B------:R-:W-:Y:S01]  /*8efd0*/  LOP3.LUT R0, R8, R0, RZ, 0xfc, !PT ;  /* 0x0000000008007212 */ /* 0x000fe200078efcff */
[----:B-1----:R-:W-:Y:S04]  /*8efe0*/  STL [R1+0x6468], R5 ;  /* 0x0064680501007387 */ /* 0x002fe80000100800 */
[----:B------:R-:W0:Y:S01]  /*8eff0*/  LDS.U8 R5, [R4+UR6+0x1980] ;  /* 0x0019800604057984 */ /* 0x000e220008000000 */
[----:B------:R-:W-:-:S05]  /*8f000*/  LOP3.LUT R0, R0, 0x60, RZ, 0x3c, !PT ;  /* 0x0000006000007812 */ /* 0x000fca00078e3cff */
[----:B------:R-:W1:Y:S04]  /*8f010*/  LDS.U8 R4, [R0+UR6] ;  /* 0x0000000600047984 */ /* 0x000e680008000000 */
[----:B------:R-:W-:Y:S04]  /*8f020*/  STL [R1+0x6464], R7 ;  /* 0x0064640701007387 */ /* 0x000fe80000100800 */
[----:B--2---:R-:W-:Y:S04]  /*8f030*/  STL [R1+0x6568], R6 ;  /* 0x0065680601007387 */ /* 0x004fe80000100800 */
[----:B------:R-:W2:Y:S04]  /*8f040*/  LDS.U8 R6, [R0+UR6+0x88] ;  /* 0x0000880600067984 */ /* 0x000ea80008000000 */
[----:B0-----:R-:W-:Y:S04]  /*8f050*/  STL [R1+0x6564], R5 ;  /* 0x0065640501007387 */ /* 0x001fe80000100800 */
[----:B------:R-:W0:Y:S04]  /*8f060*/  LDS.U8 R5, [R0+UR6+0x110] ;  /* 0x0001100600057984 */ /* 0x000e280008000000 */
[----:B-1----:R-:W-:Y:S04]  /*8f070*/  STL [R1+0x2ffc], R4 ;  /* 0x002ffc0401007387 */ /* 0x002fe80000100800 */
[----:B------:R-:W1:Y:S04]  /*8f080*/  LDS.U8 R4, [R0+UR6+0x198] ;  /* 0x0001980600047984 */ /* 0x000e680008000000 */
        /* <DEDUP_REMOVED lines=103> */
[----:B------:R-:W2:Y:S04]  /*8f700*/  LDL.LU R28, [R1+0x2f54] ;  /* 0x002f5400011c7983 */ /* 0x000ea80000300800 */
[----:B------:R-:W-:Y:S04]  /*8f710*/  LDS.U8 R6, [R0+UR6+0x1898] ;  /* 0x0018980600067984 */ /* 0x000fe80008000000 */
[----:B0-----:R-:W-:Y:S04]  /*8f720*/  STL [R1+0x6494], R5 ;  /* 0x0064940501007387 */ /* 0x001fe80000100800 */
[----:B------:R-:W3:Y:S04]  /*8f730*/  LDL.LU R29, [R1+0x2f50] ;  /* 0x002f5000011d7983 */ /* 0x000ee80000300800 */
[----:B------:R-:W0:Y:S04]  /*8f740*/  LDS.U8 R5, [R0+UR6+0x1180] ;  /* 0x0011800600057984 */ /* 0x000e280008000000 */
[----:B-1----:R-:W-:Y:S04]  /*8f750*/  STL [R1+0x6598], R4 ;  /* 0x0065980401007387 */ /* 0x002fe80000100800 */
        /* <DEDUP_REMOVED lines=17> */
[----:B------:R-:W1:Y:S04]  /*8f870*/  LDS.U8 R4, [R0+UR6+0x1810] ;  /* 0x0018100600047984 */ /* 0x000e680008000000 */
[----:B0-----:R-:W-:Y:S04]  /*8f880*/  STL [R1+0x6594], R5 ;  /* 0x0065940501007387 */ /* 0x001fe80000100800 */
[----:B------:R-:W0:Y:S04]  /*8f890*/  LDS.U8 R5, [R0+UR6+0x1900] ;  /* 0x0019000600057984 */ /* 0x000e280008000000 */
[----:B-1----:R-:W-:Y:S04]  /*8f8a0*/  STL [R1+0x64a0], R4 ;  /* 0x0064a00401007387 */ /* 0x002fe80000100800 */
[----:B------:R-:W1:Y:S04]  /*8f8b0*/  LDS.U8 R4, [R0+UR6+0x1988] ;  /* 0x0019880600047984 */ /* 0x000e680008000000 */
[----:B------:R-:W-:Y:S04]  /*8f8c0*/  STL [R1+0x649c], R6 ;  /* 0x00649c0601007387 */ /* 0x000fe80000100800 */
[----:B------:R-:W1:Y:S04]  /*8f8d0*/  LDS.U8 R6, [R0+UR6+0x1818] ;  /* 0x0018180600067984 */ /* 0x000e680008000000 */
[----:B0-----:R-:W-:Y:S04]  /*8f8e0*/  STL [R1+0x65a0], R5 ;  /* 0x0065a00501007387 */ /* 0x001fe80000100800 */
[----:B------:R-:W0:Y:S01]  /*8f8f0*/  LDS.U8 R5, [R0+UR6+0x1890] ;  /* 0x0018900600057984 */ /* 0x000e220008000000 */
[----:B------:R-:W0:Y:S03]  /*8f900*/  S2R R23, SR_TID.X ;  /* 0x0000000000177919 */ /* 0x000e260000002100 */
[----:B-1----:R-:W-:Y:S04]  /*8f910*/  STL [R1+0x659c], R4 ;  /* 0x00659c0401007387 */ /* 0x002fe80000100800 */
[----:B------:R-:W1:Y:S04]  /*8f920*/  LDS.U8 R4, [R0+UR6+0x1908] ;  /* 0x0019080600047984 */ /* 0x000e680008000000 */
[----:B------:R-:W1:Y:S01]  /*8f930*/  LDS.U8 R0, [R0+UR6+0x1980] ;  /* 0x0019800600007984 */ /* 0x000e620008000000 */
[----:B------:R-:W-:Y:S06]  /*8f940*/  BAR.SYNC.DEFER_BLOCKING 0x0 ;  /* 0x0000000000007b1d */ /* 0x000fec0000010000 */
[----:B------:R-:W-:Y:S04]  /*8f950*/  STL [R1+0x64a8], R6 ;  /* 0x0064a80601007387 */ /* 0x000fe80000100800 */
[----:B0-----:R-:W-:Y:S01]  /*8f960*/  STL [R1+0x64a4], R5 ;  /* 0x0064a40501007387 */ /* 0x001fe20000100800 */
[----:B------:R-:W-:-:S03]  /*8f970*/  LOP3.LUT R7, R23, 0x1f, RZ, 0xc0, !PT ;  /* 0x0000001f17077812 */ /* 0x000fc600078ec0ff */
[----:B-1----:R-:W-:Y:S04]  /*8f980*/  STL [R1+0x65a8], R4 ;  /* 0x0065a80401007387 */ /* 0x002fe80000100800 */
[----:B------:R0:W-:Y:S04]  /*8f990*/  STL [R1+0x6960], R0 ;  /* 0x0069600001007387 */ /* 0x0001e80000100800 */
        /* <DEDUP_REMOVED lines=12> */
[----:B--2---:R0:W-:Y:S04]  /*8fa60*/  STS.U8 [R7+UR6], R28 ;  /* 0x0000001c07007988 */ /* 0x0041e80008000006 */
[----:B0-----:R-:W2:Y:S04]  /*8fa70*/  LDL.LU R28, [R1+0x2e68] ;  /* 0x002e6800011c7983 */ /* 0x001ea80000300800 */
[----:B---3--:R0:W-:Y:S04]  /*8fa80*/  STS.U8 [R7+UR6+0x20], R29 ;  /* 0x0000201d07007988 */ /* 0x0081e80008000006 */
[----:B----4-:R1:W-:Y:S04]  /*8fa90*/  STS.U8 [R7+UR6+0x40], R30 ;  /* 0x0000401e07007988 */ /* 0x0103e80008000006 */
[----:B0-----:R-:W3:Y:S04]  /*8faa0*/  LDL.LU R29, [R1+0x2e54] ;  /* 0x002e5400011d7983 */ /* 0x001ee80000300800 */
[----:B------:R0:W-:Y:S04]  /*8fab0*/  STS.U8 [R7+UR6+0x60], R31 ;  /* 0x0000601f07007988 */ /* 0x0001e80008000006 */
        /* <DEDUP_REMOVED lines=55> */
[----:B--2---:R-:W2:Y:S04]  /*8fe30*/  LDL.LU R23, [R1+0x2d70] ;  /* 0x002d700001177983 */ /* 0x004ea80000300800 */
[----:B------:R0:W-:Y:S04]  /*8fe40*/  STS.U8 [R7+UR6+0x740], R28 ;  /* 0x0007401c07007988 */ /* 0x0001e80008000006 */
[----:B0-----:R-:W2:Y:S04]  /*8fe50*/  LDL.LU R28, [R1+0x2d6c] ;  /* 0x002d6c00011c7983 */ /* 0x001ea80000300800 */
[----:B---3--:R0:W-:Y:S04]  /*8fe60*/  STS.U8 [R7+UR6+0x800], R29 ;  /* 0x0008001d07007988 */ /* 0x0081e80008000006 */
[----:B------:R1:W-:Y:S04]  /*8fe70*/  STS.U8 [R7+UR6+0x820], R30 ;  /* 0x0008201e07007988 */ /* 0x0003e80008000006 */
[----:B0-----:R-:W3:Y:S04]  /*8fe80*/  LDL.LU R29, [R1+0x2d68] ;  /* 0x002d6800011d7983 */ /* 0x001ee80000300800 */
[----:B------:R0:W-:Y:S04]  /*8fe90*/  STS.U8 [R7+UR6+0x840], R31 ;  /* 0x0008401f07007988 */ /* 0x0001e80008000006 */
[----:B----4-:R4:W-:Y:S04]  /*8fea0*/  STS.U8 [R7+UR6+0x860], R36 ;  /* 0x0008602407007988 */ /* 0x0109e80008000006 */
        /* <DEDUP_REMOVED lines=48> */
[----:B--2---:R2:W-:Y:S04]  /*901b0*/  STS.U8 [R7+UR6+0xf00], R23 ;  /* 0x000f001707007988 */ /* 0x0045e80008000006 */
        /* <DEDUP_REMOVED lines=737> */
[----:B--2---:R-:W-:Y:S04]  /*92fd0*/  STS.U8 [R7+UR6+0x6c20], R23 ;  /* 0x006c201707007988 */ /* 0x004fe80008000006 */
[----:B------:R-:W-:Y:S04]  /*92fe0*/  STS.U8 [R7+UR6+0x6c40], R28 ;  /* 0x006c401c07007988 */ /* 0x000fe80008000006 */
[----:B---3--:R-:W-:Y:S04]  /*92ff0*/  STS.U8 [R7+UR6+0x6c60], R29 ;  /* 0x006c601d07007988 */ /* 0x008fe80008000006 */
[----:B------:R-:W-:Y:S04]  /*93000*/  STS.U8 [R7+UR6+0x6d20], R30 ;  /* 0x006d201e07007988 */ /* 0x000fe80008000006 */
        /* <DEDUP_REMOVED lines=48> */
[----:B---3--:R1:W-:Y:S04]  /*93310*/  STS.U8 [R7+UR6+0x7160], R61 ;  /* 0x0071603d07007988 */ /* 0x0083e80008000006 */
[----:B----4-:R2:W-:Y:S04]  /*93320*/  STS.U8 [R7+UR6+0x7140], R60 ;  /* 0x0071403c07007988 */ /* 0x0105e80008000006 */
[----:B------:R3:W-:Y:S04]  /*93330*/  STS.U8 [R7+UR6+0x7200], R55 ;  /* 0x0072003707007988 */ /* 0x0007e80008000006 */
[----:B------:R4:W-:Y:S04]  /*93340*/  STS.U8 [R7+UR6+0x7220], R54 ;  /* 0x0072203607007988 */ /* 0x0009e80008000006 */
[----:B------:R1:W-:Y:S04]  /*93350*/  STS.U8 [R7+UR6+0x7240], R53 ;  /* 0x0072403507007988 */ /* 0x0003e80008000006 */
        /* <DEDUP_REMOVED lines=8> */
[----:B------:R-:W2:Y:S04]  /*933e0*/  LDL.LU R52, [R1+0xade0] ;  /* 0x00ade00001347983 */ /* 0x000ea80000300800 */
        /* <DEDUP_REMOVED lines=8> */
[----:B------:R0:W-:Y:S04]  /*93470*/  STS.U8 [R7+UR6+0x7440], R37 ;  /* 0x0074402507007988 */ /* 0x0001e80008000006 */
[----:B------:R-:W2:Y:S04]  /*93480*/  LDL.LU R44, [R1+0xadd0] ;  /* 0x00add000012c7983 */ /* 0x000ea80000300800 */
[----:B------:R-:W2:Y:S04]  /*93490*/  LDL.LU R39, [R1+0xadcc] ;  /* 0x00adcc0001277983 */ /* 0x000ea80000300800 */
[----:B------:R-:W2:Y:S04]  /*934a0*/  LDL.LU R38, [R1+0xadc8] ;  /* 0x00adc80001267983 */ /* 0x000ea80000300800 */
[----:B------:R1:W-:Y:S04]  /*934b0*/  STS.U8 [R7+UR6+0x7460], R36 ;  /* 0x0074602407007988 */ /* 0x0003e80008000006 */
[----:B------:R0:W-:Y:S04]  /*934c0*/  STS.U8 [R7+UR6+0x7520], R31 ;  /* 0x0075201f07007988 */ /* 0x0001e80008000006 */
[----:B------:R1:W-:Y:S04]  /*934d0*/  STS.U8 [R7+UR6+0x7500], R30 ;  /* 0x0075001e07007988 */ /* 0x0003e80008000006 */
[----:B------:R1:W-:Y:S04]  /*934e0*/  STS.U8 [R7+UR6+0x7560], R29 ;  /* 0x0075601d07007988 */ /* 0x0003e80008000006 */
[----:B0-----:R-:W2:Y:S04]  /*934f0*/  LDL.LU R37, [R1+0xadc4] ;  /* 0x00adc40001257983 */ /* 0x001ea80000300800 */
[----:B------:R0:W-:Y:S04]  /*93500*/  STS.U8 [R7+UR6+0x7540], R28 ;  /* 0x0075401c07007988 */ /* 0x0001e80008000006 */
[----:B-1----:R-:W2:Y:S04]  /*93510*/  LDL.LU R36, [R1+0xadc0] ;  /* 0x00adc00001247983 */ /* 0x002ea80000300800 */
[----:B------:R-:W2:Y:S04]  /*93520*/  LDL.LU R31, [R1+0xadbc] ;  /* 0x00adbc00011f7983 */ /* 0x000ea80000300800 */
[----:B------:R1:W-:Y:S04]  /*93530*/  STS.U8 [R7+UR6+0x7600], R23 ;  /* 0x0076001707007988 */ /* 0x0003e80008000006 */
[----:B------:R-:W2:Y:S04]  /*93540*/  LDL.LU R30, [R1+0xadb8] ;  /* 0x00adb800011e7983 */ /* 0x000ea80000300800 */
[----:B------:R-:W2:Y:S04]  /*93550*/  LDL.LU R29, [R1+0xadb4] ;  /* 0x00adb400011d7983 */ /* 0x000ea80000300800 */
[----:B------:R1:W-:Y:S04]  /*93560*/  STS.U8 [R7+UR6+0x7620], R22 ;  /* 0x0076201607007988 */ /* 0x0003e80008000006 */
[----:B------:R1:W-:Y:S04]  /*93570*/  STS.U8 [R7+UR6+0x7640], R21 ;  /* 0x0076401507007988 */ /* 0x0003e80008000006 */
[----:B0-----:R-:W2:Y:S04]  /*93580*/  LDL.LU R28, [R1+0xadb0] ;  /* 0x00adb000011c7983 */ /* 0x001ea80000300800 */
[----:B-1----:R-:W2:Y:S04]  /*93590*/  LDL.LU R23, [R1+0xadac] ;  /* 0x00adac0001177983 */ /* 0x002ea80000300800 */
[----:B------:R0:W-:Y:S04]  /*935a0*/  STS.U8 [R7+UR6+0x7660], R20 ;  /* 0x0076601407007988 */ /* 0x0001e80008000006 */
[----:B------:R1:W-:Y:S04]  /*935b0*/  STS.U8 [R7+UR6+0x7720], R15 ;  /* 0x0077200f07007988 */ /* 0x0003e80008000006 */
[----:B------:R0:W-:Y:S04]  /*935c0*/  STS.U8 [R7+UR6+0x7700], R14 ;  /* 0x0077000e07007988 */ /* 0x0001e80008000006 */
[----:B------:R-:W2:Y:S04]  /*935d0*/  LDL.LU R22, [R1+0xada8] ;  /* 0x00ada80001167983 */ /* 0x000ea80000300800 */
[----:B------:R-:W2:Y:S04]  /*935e0*/  LDL.LU R21, [R1+0xada4] ;  /* 0x00ada40001157983 */ /* 0x000ea80000300800 */
[----:B------:R1:W-:Y:S04]  /*935f0*/  STS.U8 [R7+UR6+0x7760], R13 ;  /* 0x0077600d07007988 */ /* 0x0003e80008000006 */
[----:B------:R1:W-:Y:S04]  /*93600*/  STS.U8 [R7+UR6+0x7740], R12 ;  /* 0x0077400c07007988 */ /* 0x0003e80008000006 */
[----:B0-----:R-:W2:Y:S04]  /*93610*/  LDL.LU R20, [R1+0xada0] ;  /* 0x00ada00001147983 */ /* 0x001ea80000300800 */
[----:B-1----:R-:W2:Y:S04]  /*93620*/  LDL.LU R15, [R1+0xad9c] ;  /* 0x00ad9c00010f7983 */ /* 0x002ea80000300800 */
[----:B------:R-:W2:Y:S04]  /*93630*/  LDL.LU R14, [R1+0xad98] ;  /* 0x00ad9800010e7983 */ /* 0x000ea80000300800 */
[----:B------:R-:W-:Y:S04]  /*93640*/  STS.U8 [R7+UR6+0x7800], R0 ;  /* 0x0078000007007988 */ /* 0x000fe80008000006 */
[----:B------:R0:W-:Y:S04]  /*93650*/  STS.U8 [R7+UR6+0x7820], R4 ;  /* 0x0078200407007988 */ /* 0x0001e80008000006 */
[----:B------:R1:W-:Y:S04]  /*93660*/  STS.U8 [R7+UR6+0x7840], R5 ;  /* 0x0078400507007988 */ /* 0x0003e80008000006 */
[----:B------:R-:W2:Y:S04]  /*93670*/  LDL.LU R13, [R1+0xad94] ;  /* 0x00ad9400010d7983 */ /* 0x000ea80000300800 */
[----:B------:R-:W2:Y:S04]  /*93680*/  LDL.LU R12, [R1+0xad90] ;  /* 0x00ad9000010c7983 */ /* 0x000ea80000300800 */
[----:B------:R0:W-:Y:S04]  /*93690*/  STS.U8 [R7+UR6+0x7860], R6 ;  /* 0x0078600607007988 */ /* 0x0001e80008000006 */
[----:B------:R1:W-:Y:S04]  /*936a0*/  STS.U8 [R7+UR6+0x7920], R59 ;  /* 0x0079203b07007988 */ /* 0x0003e80008000006 */
[----:B------:R1:W-:Y:S04]  /*936b0*/  STS.U8 [R7+UR6+0x7900], R58 ;  /* 0x0079003a07007988 */ /* 0x0003e80008000006 */
[----:B0-----:R-:W2:Y:S04]  /*936c0*/  LDL.LU R4, [R1+0x2edc] ;  /* 0x002edc0001047983 */ /* 0x001ea80000300800 */
[----:B-1----:R-:W2:Y:S04]  /*936d0*/  LDL.LU R5, [R1+0x2ed8] ;  /* 0x002ed80001057983 */ /* 0x002ea80000300800 */
[----:B------:R0:W-:Y:S04]  /*936e0*/  STS.U8 [R7+UR6+0x7960], R57 ;  /* 0x0079603907007988 */ /* 0x0001e80008000006 */
[----:B------:R1:W-:Y:S04]  /*936f0*/  STS.U8 [R7+UR6+0x7940], R56 ;  /* 0x0079403807007988 */ /* 0x0003e80008000006 */
[----:B------:R-:W2:Y:S04]  /*93700*/  LDL.LU R6, [R1+0x2ec4] ;  /* 0x002ec40001067983 */ /* 0x000ea80000300800 */
[----:B------:R-:W2:Y:S04]  /*93710*/  LDL.LU R59, [R1+0x2ee0] ;  /* 0x002ee000013b7983 */ /* 0x000ea80000300800 */
[----:B------:R-:W2:Y:S04]  /*93720*/  LDL.LU R58, [R1+0x2ee4] ;  /* 0x002ee400013a7983 */ /* 0x000ea80000300800 */
[----:B------:R1:W-:Y:S04]  /*93730*/  STS.U8 [R7+UR6+0x7a00], R51 ;  /* 0x007a003307007988 */ /* 0x0003e80008000006 */
[----:B0-----:R-:W2:Y:S04]  /*93740*/  LDL.LU R57, [R1+0x2ef8] ;  /* 0x002ef80001397983 */ /* 0x001ea80000300800 */
[----:B-1----:R-:W2:Y:S04]  /*93750*/  LDL.LU R56, [R1+0x2efc] ;  /* 0x002efc0001387983 */ /* 0x002ea80000300800 */
[----:B------:R0:W-:Y:S04]  /*93760*/  STS.U8 [R7+UR6+0x7a20], R50 ;  /* 0x007a203207007988 */ /* 0x0001e80008000006 */
[----:B------:R1:W-:Y:S04]  /*93770*/  STS.U8 [R7+UR6+0x7a40], R49 ;  /* 0x007a403107007988 */ /* 0x0003e80008000006 */
[----:B------:R0:W-:Y:S04]  /*93780*/  STS.U8 [R7+UR6+0x7a60], R48 ;  /* 0x007a603007007988 */ /* 0x0001e80008000006 */
[----:B------:R1:W-:Y:S04]  /*93790*/  STS.U8 [R7+UR6+0x7b20], R43 ;  /* 0x007b202b07007988 */ /* 0x0003e80008000006 */
[----:B------:R-:W2:Y:S04]  /*937a0*/  LDL.LU R51, [R1+0x2f00] ;  /* 0x002f000001337983 */ /* 0x000ea80000300800 */
[----:B0-----:R-:W2:Y:S04]  /*937b0*/  LDL.LU R50, [R1+0x2f04] ;  /* 0x002f040001327983 */ /* 0x001ea80000300800 */
[----:B------:R0:W-:Y:S04]  /*937c0*/  STS.U8 [R7+UR6+0x7b00], R42 ;  /* 0x007b002a07007988 */ /* 0x0001e80008000006 */
[----:B-1----:R-:W2:Y:S04]  /*937d0*/  LDL.LU R49, [R1+0x2f18] ;  /* 0x002f180001317983 */ /* 0x002ea80000300800 */
[----:B------:R-:W2:Y:S04]  /*937e0*/  LDL.LU R48, [R1+0x2f1c] ;  /* 0x002f1c0001307983 */ /* 0x000ea80000300800 */
[----:B------:R-:W2:Y:S04]  /*937f0*/  LDL.LU R43, [R1+0x2f20] ;  /* 0x002f2000012b7983 */ /* 0x000ea80000300800 */
[----:B------:R1:W-:Y:S04]  /*93800*/  STS.U8 [R7+UR6+0x7b60], R41 ;  /* 0x007b602907007988 */ /* 0x0003e80008000006 */
[----:B------:R1:W-:Y:S04]  /*93810*/  STS.U8 [R7+UR6+0x7b40], R40 ;  /* 0x007b402807007988 */ /* 0x0003e80008000006 */
[----:B------:R1:W-:Y:S04]  /*93820*/  STS.U8 [R7+UR6+0x7c00], R35 ;  /* 0x007c002307007988 */ /* 0x0003e80008000006 */
[----:B0-----:R-:W2:Y:S04]  /*93830*/  LDL.LU R42, [R1+0x2f24] ;  /* 0x002f2400012a7983 */ /* 0x001ea80000300800 */
[----:B------:R0:W-:Y:S04]  /*93840*/  STS.U8 [R7+UR6+0x7c20], R34 ;  /* 0x007c202207007988 */ /* 0x0001e80008000006 */
[----:B-1----:R-:W2:Y:S04]  /*93850*/  LDL.LU R41, [R1+0x2f38] ;  /* 0x002f380001297983 */ /* 0x002ea80000300800 */
[----:B------:R-:W2:Y:S04]  /*93860*/  LDL.LU R40, [R1+0x2f3c] ;  /* 0x002f3c0001287983 */ /* 0x000ea80000300800 */
[----:B------:R-:W2:Y:S04]  /*93870*/  LDL.LU R35, [R1+0x2f40] ;  /* 0x002f400001237983 */ /* 0x000ea80000300800 */
[----:B0-----:R-:W2:Y:S01]  /*93880*/  LDL.LU R34, [R1+0x2f44] ;  /* 0x002f440001227983 */ /* 0x001ea20000300800 */
[----:B------:R-:W0:Y:S03]  /*93890*/  S2R R0, SR_TID.X ;  /* 0x0000000000007919 */ /* 0x000e260000002100 */
[----:B------:R1:W-:Y:S04]  /*938a0*/  STS.U8 [R7+UR6+0x7c40], R33 ;  /* 0x007c402107007988 */ /* 0x0003e80008000006 */
[----:B-1----:R-:W3:Y:S01]  /*938b0*/  LDL.LU R7, [R1+0xad8c] ;  /* 0x00ad8c0001077983 */ /* 0x002ee20000300800 */
[----:B0-----:R-:W-:-:S05]  /*938c0*/  LOP3.LUT R33, R0, 0x1f, RZ, 0xc0, !PT ;  /* 0x0000001f00217812 */ /* 0x001fca00078ec0ff */
        /* <DEDUP_REMOVED lines=11> */
[----:B------:R-:W-:Y:S01]  /*93980*/  STS.U8 [R33+UR6+0x7f60], R9 ;  /* 0x007f600921007988 */ /* 0x000fe20008000006 */
[----:B------:R-:W-:-:S03]  /*93990*/  LOP3.LUT R0, R33, 0x10, RZ, 0x3c, !PT ;  /* 0x0000001021007812 */ /* 0x000fc600078e3cff */
[----:B------:R0:W-:Y:S04]  /*939a0*/  STS.U8 [R33+UR6+0x7f40], R8 ;  /* 0x007f400821007988 */ /* 0x0001e80008000006 */
[----:B0-----:R-:W3:Y:S04]  /*939b0*/  LDL.LU R8, [R1+0x2ec0] ;  /* 0x002ec00001087983 */ /* 0x001ee80000300800 */
        /* <DEDUP_REMOVED lines=10> */
[----:B------:R-:W4:Y:S04]  /*93a60*/  LDL.LU R27, [R1+0x2e64] ;  /* 0x002e6400011b7983 */ /* 0x000f280000300800 */
[----:B------:R-:W4:Y:S04]  /*93a70*/  LDL.LU R32, [R1+0x2e60] ;  /* 0x002e600001207983 */ /* 0x000f280000300800 */
[----:B------:R-:W4:Y:S04]  /*93a80*/  LDL.LU R33, [R1+0x2e5c] ;  /* 0x002e5c0001217983 */ /* 0x000f280000300800 */
[----:B--2---:R0:W-:Y:S04]  /*93a90*/  STS.U8 [R0+UR6+0x80], R34 ;  /* 0x0000802200007988 */ /* 0x0041e80008000006 */
[----:B------:R1:W-:Y:S04]  /*93aa0*/  STS.U8 [R0+UR6+0xa0], R35 ;  /* 0x0000a02300007988 */ /* 0x0003e80008000006 */
[----:B------:R2:W-:Y:S04]  /*93ab0*/  STS.U8 [R0+UR6+0xc0], R40 ;  /* 0x0000c02800007988 */ /* 0x0005e80008000006 */
[----:B------:R0:W-:Y:S04]  /*93ac0*/  STS.U8 [R0+UR6+0xe0], R41 ;  /* 0x0000e02900007988 */ /* 0x0001e80008000006 */
[----:B------:R1:W-:Y:S04]  /*93ad0*/  STS.U8 [R0+UR6+0x1a0], R42 ;  /* 0x0001a02a00007988 */ /* 0x0003e80008000006 */
[----:B------:R2:W-:Y:S04]  /*93ae0*/  STS.U8 [R0+UR6+0x180], R43 ;  /* 0x0001802b00007988 */ /* 0x0005e80008000006 */
[----:B0-----:R-:W4:Y:S04]  /*93af0*/  LDL.LU R34, [R1+0x2e58] ;  /* 0x002e580001227983 */ /* 0x001f280000300800 */
[----:B-1----:R-:W4:Y:S04]  /*93b00*/  LDL.LU R35, [R1+0x2e44] ;  /* 0x002e440001237983 */ /* 0x002f280000300800 */
[----:B--2---:R-:W2:Y:S04]  /*93b10*/  LDL.LU R40, [R1+0x2e40] ;  /* 0x002e400001287983 */ /* 0x004ea80000300800 */
[----:B------:R-:W2:Y:S04]  /*93b20*/  LDL.LU R41, [R1+0x2e3c] ;  /* 0x002e3c0001297983 */ /* 0x000ea80000300800 */
        /* <DEDUP_REMOVED lines=24> */
[----:B---3--:R0:W-:Y:S04]  /*93cb0*/  STS.U8 [R0+UR6+0x4a0], R8 ;  /* 0x0004a00800007988 */ /* 0x0081e80008000006 */
        /* <DEDUP_REMOVED lines=8> */
[----:B------:R-:W3:Y:S04]  /*93d40*/  LDL.LU R11, [R1+0x2db8] ;  /* 0x002db800010b7983 */ /* 0x000ee80000300800 */
[----:B------:R-:W3:Y:S04]  /*93d50*/  LDL.LU R16, [R1+0x2da4] ;  /* 0x002da40001107983 */ /* 0x000ee80000300800 */
[----:B------:R0:W-:Y:S04]  /*93d60*/  STS.U8 [R0+UR6+0x5c0], R18 ;  /* 0x0005c01200007988 */ /* 0x0001e80008000006 */
[----:B------:R-:W3:Y:S04]  /*93d70*/  LDL.LU R17, [R1+0x2da0] ;  /* 0x002da00001117983 */ /* 0x000ee80000300800 */
[----:B------:R1:W-:Y:S04]  /*93d80*/  STS.U8 [R0+UR6+0x680], R19 ;  /* 0x0006801300007988 */ /* 0x0003e80008000006 */
[----:B------:R0:W-:Y:S04]  /*93d90*/  STS.U8 [R0+UR6+0x6a0], R24 ;  /* 0x0006a01800007988 */ /* 0x0001e80008000006 */
[----:B------:R0:W-:Y:S04]  /*93da0*/  STS.U8 [R0+UR6+0x6c0], R25 ;  /* 0x0006c01900007988 */ /* 0x0001e80008000006 */
[----:B------:R1:W-:Y:S04]  /*93db0*/  STS.U8 [R0+UR6+0x6e0], R26 ;  /* 0x0006e01a00007988 */ /* 0x0003e80008000006 */
[----:B----4-:R4:W-:Y:S04]  /*93dc0*/  STS.U8 [R0+UR6+0x7a0], R27 ;  /* 0x0007a01b00007988 */ /* 0x0109e80008000006 */
[----:B0-----:R-:W3:Y:S04]  /*93dd0*/  LDL.LU R18, [R1+0x2d9c] ;  /* 0x002d9c0001127983 */ /* 0x001ee80000300800 */
[----:B-1----:R-:W3:Y:S04]  /*93de0*/  LDL.LU R19, [R1+0x2d98] ;  /* 0x002d980001137983 */ /* 0x002ee80000300800 */
[----:B------:R-:W3:Y:S04]  /*93df0*/  LDL.LU R24, [R1+0x2d84] ;  /* 0x002d840001187983 */ /* 0x000ee80000300800 */
[----:B------:R-:W3:Y:S04]  /*93e00*/  LDL.LU R25, [R1+0x2d80] ;  /* 0x002d800001197983 */ /* 0x000ee80000300800 */
[----:B------:R-:W3:Y:S04]  /*93e10*/  LDL.LU R26, [R1+0x2d7c] ;  /* 0x002d7c00011a7983 */ /* 0x000ee80000300800 */
[----:B------:R0:W-:Y:S04]  /*93e20*/  STS.U8 [R0+UR6+0x780], R32 ;  /* 0x0007802000007988 */ /* 0x0001e80008000006 */
[----:B----4-:R-:W4:Y:S04]  /*93e30*/  LDL.LU R27, [R1+0x2d78] ;  /* 0x002d7800011b7983 */ /* 0x010f280000300800 */
[----:B------:R1:W-:Y:S04]  /*93e40*/  STS.U8 [R0+UR6+0x7e0], R33 ;  /* 0x0007e02100007988 */ /* 0x0003e80008000006 */
[----:B0-----:R-:W4:Y:S04]  /*93e50*/  LDL.LU R32, [R1+0x2d64] ;  /* 0x002d640001207983 */ /* 0x001f280000300800 */
[----:B-1----:R-:W4:Y:S04]  /*93e60*/  LDL.LU R33, [R1+0x2d60] ;  /* 0x002d600001217983 */ /* 0x002f280000300800 */
[----:B------:R0:W-:Y:S04]  /*93e70*/  STS.U8 [R0+UR6+0x7c0], R34 ;  /* 0x0007c02200007988 */ /* 0x0001e80008000006 */
[----:B------:R1:W-:Y:S04]  /*93e80*/  STS.U8 [R0+UR6+0x880], R35 ;  /* 0x0008802300007988 */ /* 0x0003e80008000006 */
[----:B--2---:R2:W-:Y:S04]  /*93e90*/  STS.U8 [R0+UR6+0x8a0], R40 ;  /* 0x0008a02800007988 */ /* 0x0045e80008000006 */
        /* <DEDUP_REMOVED lines=32> */
[----:B------:R1:W-:Y:S04]  /*940a0*/  STS.U8 [R0+UR6+0xca0], R9 ;  /* 0x000ca00900007988 */ /* 0x0003e80008000006 */
[----:B---3--:R3:W-:Y:S04]  /*940b0*/  STS.U8 [R0+UR6+0xcc0], R10 ;  /* 0x000cc00a00007988 */ /* 0x0087e80008000006 */
        /* <DEDUP_REMOVED lines=741> */
[----:B------:R-:W-:Y:S04]  /*96f10*/  STS.U8 [R0+UR6+0x69a0], R8 ;  /* 0x0069a00800007988 */ /* 0x000fe80008000006 */
[----:B------:R-:W-:Y:S04]  /*96f20*/  STS.U8 [R0+UR6+0x6980], R9 ;  /* 0x0069800900007988 */ /* 0x000fe80008000006 */
        /* <DEDUP_REMOVED lines=9> */
[----:B----4-:R-:W-:Y:S04]  /*96fc0*/  STS.U8 [R0+UR6+0x6bc0], R27 ;  /* 0x006bc01b00007988 */ /* 0x010fe80008000006 */
[----:B------:R-:W-:Y:S04]  /*96fd0*/  STS.U8 [R0+UR6+0x6c80], R32 ;  /* 0x006c802000007988 */ /* 0x000fe80008000006 */
[----:B------:R-:W-:Y:S04]  /*96fe0*/  STS.U8 [R0+UR6+0x6ca0], R33 ;  /* 0x006ca02100007988 */ /* 0x000fe80008000006 */
[----:B------:R-:W-:Y:S04]  /*96ff0*/  STS.U8 [R0+UR6+0x6cc0], R34 ;  /* 0x006cc02200007988 */ /* 0x000fe80008000006 */
[----:B------:R-:W-:Y:S04]  /*97000*/  STS.U8 [R0+UR6+0x6ce0], R35 ;  /* 0x006ce02300007988 */ /* 0x000fe80008000006 */
        /* <DEDUP_REMOVED lines=45> */
[----:B------:R-:W4:Y:S04]  /*972e0*/  LDL.LU R59, [R1] ;  /* 0x00000000013b7983 */ /* 0x000f280000300800 */
[----:B--2---:R0:W-:Y:S04]  /*972f0*/  STS.U8 [R0+UR6+0x70e0], R6 ;  /* 0x0070e00600007988 */ /* 0x0041e80008000006 */
[----:B---3--:R1:W-:Y:S04]  /*97300*/  STS.U8 [R0+UR6+0x71a0], R5 ;  /* 0x0071a00500007988 */ /* 0x0083e80008000006 */
[----:B----4-:R2:W-:Y:S04]  /*97310*/  STS.U8 [R0+UR6+0x7180], R4 ;  /* 0x0071800400007988 */ /* 0x0105e80008000006 */
[----:B0-----:R-:W3:Y:S04]  /*97320*/  LDL.LU R6, [R1+0xad88] ;  /* 0x00ad880001067983 */ /* 0x001ee80000300800 */
[----:B-1----:R-:W4:Y:S04]  /*97330*/  LDL.LU R5, [R1+0xad84] ;  /* 0x00ad840001057983 */ /* 0x002f280000300800 */
[----:B--2---:R-:W2:Y:S04]  /*97340*/  LDL.LU R4, [R1+0xad80] ;  /* 0x00ad800001047983 */ /* 0x004ea80000300800 */
        /* <DEDUP_REMOVED lines=28> */
[----:B------:R-:W-:Y:S04]  /*97510*/  STS.U8 [R0+UR6+0x78c0], R61 ;  /* 0x0078c03d00007988 */ /* 0x000fe80008000006 */
[----:B------:R-:W-:Y:S04]  /*97520*/  STS.U8 [R0+UR6+0x78e0], R60 ;  /* 0x0078e03c00007988 */ /* 0x000fe80008000006 */
[----:B------:R-:W-:Y:S04]  /*97530*/  STS.U8 [R0+UR6+0x79a0], R55 ;  /* 0x0079a03700007988 */ /* 0x000fe80008000006 */
[----:B------:R-:W-:Y:S04]  /*97540*/  STS.U8 [R0+UR6+0x7980], R54 ;  /* 0x0079803600007988 */ /* 0x000fe80008000006 */
[----:B------:R-:W-:Y:S04]  /*97550*/  STS.U8 [R0+UR6+0x79e0], R53 ;  /* 0x0079e03500007988 */ /* 0x000fe80008000006 */
[----:B------:R-:W-:Y:S04]  /*97560*/  STS.U8 [R0+UR6+0x79c0], R52 ;  /* 0x0079c03400007988 */ /* 0x000fe80008000006 */
[----:B0-----:R-:W2:Y:S04]  /*97570*/  LDL.LU R50, [R1+0x2a50] ;  /* 0x002a500001327983 */ /* 0x001ea80000300800 */
[----:B------:R-:W-:Y:S04]  /*97580*/  STS.U8 [R0+UR6+0x7a80], R47 ;  /* 0x007a802f00007988 */ /* 0x000fe80008000006 */
[----:B-1----:R-:W2:Y:S04]  /*97590*/  LDL.LU R51, [R1+0x2a4c] ;  /* 0x002a4c0001337983 */ /* 0x002ea80000300800 */
[----:B------:R-:W-:Y:S04]  /*975a0*/  STS.U8 [R0+UR6+0x7aa0], R46 ;  /* 0x007aa02e00007988 */ /* 0x000fe80008000006 */
[----:B------:R-:W2:Y:S04]  /*975b0*/  LDL.LU R56, [R1+0x2a60] ;  /* 0x002a600001387983 */ /* 0x000ea80000300800 */
[----:B------:R-:W-:Y:S04]  /*975c0*/  STS.U8 [R0+UR6+0x7ac0], R45 ;  /* 0x007ac02d00007988 */ /* 0x000fe80008000006 */
[----:B------:R-:W2:Y:S04]  /*975d0*/  LDL.LU R57, [R1+0x2a58] ;  /* 0x002a580001397983 */ /* 0x000ea80000300800 */
[----:B------:R-:W-:Y:S04]  /*975e0*/  STS.U8 [R0+UR6+0x7ae0], R44 ;  /* 0x007ae02c00007988 */ /* 0x000fe80008000006 */
[----:B------:R-:W2:Y:S04]  /*975f0*/  LDL.LU R58, [R1+0x2a6c] ;  /* 0x002a6c00013a7983 */ /* 0x000ea80000300800 */
[----:B------:R-:W-:Y:S04]  /*97600*/  STS.U8 [R0+UR6+0x7ba0], R39 ;  /* 0x007ba02700007988 */ /* 0x000fe80008000006 */
[----:B------:R-:W2:Y:S04]  /*97610*/  LDL.LU R59, [R1+0x2a68] ;  /* 0x002a6800013b7983 */ /* 0x000ea80000300800 */
        /* <DEDUP_REMOVED lines=11> */
[----:B0-----:R-:W2:Y:S04]  /*976d0*/  LDL.LU.64 R20, [R1+0x190] ;  /* 0x0001900001147983 */ /* 0x001ea80000300a00 */
[----:B------:R-:W2:Y:S01]  /*976e0*/  LDL.LU.64 R22, [R1+0x198] ;  /* 0x0001980001167983 */ /* 0x000ea20000300a00 */
[----:B------:R-:W0:Y:S03]  /*976f0*/  S2R R43, SR_TID.X ;  /* 0x00000000002b7919 */ /* 0x000e260000002100 */
[----:B------:R-:W-:Y:S04]  /*97700*/  STS.U8 [R0+UR6+0x7e80], R15 ;  /* 0x007e800f00007988 */ /* 0x000fe80008000006 */
[----:B------:R-:W-:Y:S04]  /*97710*/  STS.U8 [R0+UR6+0x7ea0], R14 ;  /* 0x007ea00e00007988 */ /* 0x000fe80008000006 */
[----:B------:R-:W-:Y:S04]  /*97720*/  STS.U8 [R0+UR6+0x7ec0], R13 ;  /* 0x007ec00d00007988 */ /* 0x000fe80008000006 */
[----:B------:R-:W-:Y:S04]  /*97730*/  STS.U8 [R0+UR6+0x7ee0], R12 ;  /* 0x007ee00c00007988 */ /* 0x000fe80008000006 */
[----:B------:R-:W-:Y:S01]  /*97740*/  STS.U8 [R0+UR6+0x7fa0], R7 ;  /* 0x007fa00700007988 */ /* 0x000fe20008000006 */
[----:B0-----:R-:W-:-:S02]  /*97750*/  IMAD.SHL.U32 R26, R43, 0x40, RZ ;  /* 0x000000402b1a7824 */ /* 0x001fc400078e00ff */
[C---:B------:R-:W-:Y:S02]  /*97760*/  IMAD.SHL.U32 R48, R43.reuse, 0x8, RZ ;  /* 0x000000082b307824 */ /* 0x040fe400078e00ff */
[----:B------:R-:W-:Y:S01]  /*97770*/  IMAD.SHL.U32 R49, R43, 0x2, RZ ;  /* 0x000000022b317824 */ /* 0x000fe200078e00ff */
[----:B------:R-:W-:-:S04]  /*97780*/  LOP3.LUT R26, R26, 0x1c0, RZ, 0xc0, !PT ;  /* 0x000001c01a1a7812 */ /* 0x000fc800078ec0ff */
[----:B------:R-:W-:-:S04]  /*97790*/  LOP3.LUT R26, R26, 0x30, R48, 0xf8, !PT ;  /* 0x000000301a1a7812 */ /* 0x000fc800078ef830 */
[----:B------:R-:W-:Y:S01]  /*977a0*/  LOP3.LUT R26, R26, 0x30, R49, 0x78, !PT ;  /* 0x000000301a1a7812 */ /* 0x000fe200078e7831 */
[----:B------:R-:W-:-:S05]  /*977b0*/  IMAD R28, R2, 0x100, R3 ;  /* 0x00000100021c7824 */ /* 0x000fca00078e0203 */
[----:B------:R-:W-:Y:S01]  /*977c0*/  F2FP.F16.E5M2.UNPACK_B R28, R28 ;  /* 0x0000001cff1c723e */ /* 0x000fe200020004ff */
[----:B---3--:R-:W-:Y:S04]  /*977d0*/  STS.U8 [R0+UR6+0x7f80], R6 ;  /* 0x007f800600007988 */ /* 0x008fe80008000006 */
[----:B----4-:R-:W-:Y:S04]  /*977e0*/  STS.U8 [R0+UR6+0x7fe0], R5 ;  /* 0x007fe00500007988 */ /* 0x010fe80008000006 */
[----:B--2---:R-:W-:Y:S01]  /*977f0*/  STS.U8 [R0+UR6+0x7fc0], R4 ;  /* 0x007fc00400007988 */ /* 0x004fe20008000006 */
[----:B------:R-:W-:Y:S06]  /*97800*/  BAR.SYNC.DEFER_BLOCKING 0x0 ;  /* 0x0000000000007b1d */ /* 0x000fec0000010000 */
[----:B------:R-:W0:Y:S04]  /*97810*/  LDSM.16.M88.4 R12, [R26+UR6] ;  /* 0x000000061a0c783b */ /* 0x000e280008000200 */
[----:B------:R-:W1:Y:S04]  /*97820*/  LDSM.16.M88.4 R4, [R26+UR6+0x200] ;  /* 0x000200061a04783b */ /* 0x000e680008000200 */
[----:B------:R-:W-:Y:S04]  /*97830*/  LDSM.16.M88.4 R16, [R26+UR6+0x600] ;  /* 0x000600061a10783b */ /* 0x000fe80008000200 */
[----:B------:R-:W-:Y:S04]  /*97840*/  LDSM.16.M88.4 R32, [R26+UR6+0xa00] ;  /* 0x000a00061a20783b */ /* 0x000fe80008000200 */
[----:B0-----:R-:W-:Y:S04]  /*97850*/  STL.64 [R1+0x3700], R12 ;  /* 0x0037000c01007387 */ /* 0x001fe80000100a00 */
[----:B------:R-:W-:Y:S04]  /*97860*/  STL.64 [R1+0x3708], R14 ;  /* 0x0037080e01007387 */ /* 0x000fe80000100a00 */
[----:B-1----:R-:W-:Y:S01]  /*97870*/  STL.64 [R1+0x3710], R4 ;  /* 0x0037100401007387 */ /* 0x002fe20000100a00 */
[----:B------:R-:W-:-:S03]  /*97880*/  IMAD.MOV.U32 R24, RZ, RZ, R4 ;  /* 0x000000ffff187224 */ /* 0x000fc600078e0004 */
[----:B------:R-:W-:Y:S01]  /*97890*/  STL.64 [R1+0x3718], R6 ;  /* 0x0037180601007387 */ /* 0x000fe20000100a00 */
[----:B------:R-:W-:-:S03]  /*978a0*/  IMAD.MOV.U32 R11, RZ, RZ, R5 ;  /* 0x000000ffff0b7224 */ /* 0x000fc600078e0005 */
[----:B------:R-:W0:Y:S01]  /*978b0*/  LDSM.16.M88.4 R4, [R26+UR6+0x400] ;  /* 0x000400061a04783b */ /* 0x000e220008000200 */
[----:B------:R-:W-:Y:S02]  /*978c0*/  IMAD.MOV.U32 R10, RZ, RZ, R12 ;  /* 0x000000ffff0a7224 */ /* 0x000fe400078e000c */
[----:B------:R-:W-:Y:S01]  /*978d0*/  IMAD.MOV.U32 R0, RZ, RZ, R13 ;  /* 0x000000ffff007224 */ /* 0x000fe200078e000d */
[----:B0-----:R0:W-:Y:S04]  /*978e0*/  STL.64 [R1+0x3720], R4 ;  /* 0x0037200401007387 */ /* 0x0011e80000100a00 */
[----:B------:R-:W-:Y:S01]  /*978f0*/  STL.64 [R1+0x3728], R6 ;  /* 0x0037280601007387 */ /* 0x000fe20000100a00 */
[----:B------:R-:W-:Y:S02]  /*97900*/  IMAD.MOV.U32 R12, RZ, RZ, R4 ;  /* 0x000000ffff0c7224 */ /* 0x000fe400078e0004 */
[----:B------:R-:W-:Y:S01]  /*97910*/  IMAD.MOV.U32 R13, RZ, RZ, R5 ;  /* 0x000000ffff0d7224 */ /* 0x000fe200078e0005 */
[----:B------:R-:W-:Y:S04]  /*97920*/  STL.64 [R1+0x3730], R16 ;  /* 0x0037301001007387 */ /* 0x000fe80000100a00 */
[----:B------:R-:W-:Y:S01]  /*97930*/  STL.64 [R1+0x3738], R18 ;  /* 0x0037381201007387 */ /* 0x000fe20000100a00 */
[----:B0-----:R-:W-:-:S02]  /*97940*/  IMAD.MOV.U32 R5, RZ, RZ, R16 ;  /* 0x000000ffff057224 */ /* 0x001fc400078e0010 */
[----:B------:R-:W-:Y:S02]  /*97950*/  IMAD.MOV.U32 R4, RZ, RZ, R17 ;  /* 0x000000ffff047224 */ /* 0x000fe400078e0011 */
[----:B------:R-:W0:Y:S01]  /*97960*/  LDSM.16.M88.4 R16, [R26+UR6+0x800] ;  /* 0x000800061a10783b */ /* 0x000e220008000200 */
[----:B------:R-:W-:Y:S02]  /*97970*/  IMAD.MOV.U32 R9, RZ, RZ, R32 ;  /* 0x000000ffff097224 */ /* 0x000fe400078e0020 */
[----:B------:R-:W-:Y:S02]  /*97980*/  IMAD.MOV.U32 R8, RZ, RZ, R33 ;  /* 0x000000ffff087224 */ /* 0x000fe400078e0021 */
[----:B------:R-:W-:Y:S02]  /*97990*/  IMAD R29, R51, 0x100, R50 ;  /* 0x00000100331d7824 */ /* 0x000fe400078e0232 */
[----:B------:R-:W-:Y:S02]  /*979a0*/  IMAD R30, R57, 0x100, R56 ;  /* 0x00000100391e7824 */ /* 0x000fe400078e0238 */
[----:B------:R-:W-:Y:S01]  /*979b0*/  IMAD R31, R59, 0x100, R58 ;  /* 0x000001003b1f7824 */ /* 0x000fe200078e023a */
[----:B------:R-:W-:-:S02]  /*979c0*/  F2FP.F16.E5M2.UNPACK_B R14, R10 ;  /* 0x0000000aff0e723e */ /* 0x000fc400020004ff */
[----:B------:R-:W-:Y:S02]  /*979d0*/  F2FP.F16.E5M2.UNPACK_B R15, R0 ;  /* 0x00000000ff0f723e */ /* 0x000fe400020004ff */
[----:B------:R-:W-:Y:S02]  /*979e0*/  F2FP.F16.E5M2.UNPACK_B R29, R29 ;  /* 0x0000001dff1d723e */ /* 0x000fe400020004ff */
[----:B------:R-:W-:Y:S02]  /*979f0*/  F2FP.F16.E5M2.UNPACK_B R30, R30 ;  /* 0x0000001eff1e723e */ /* 0x000fe400020004ff */
[----:B------:R-:W-:Y:S01]  /*97a00*/  F2FP.F16.E5M2.UNPACK_B R31, R31 ;  /* 0x0000001fff1f723e */ /* 0x000fe200020004ff */
[----:B0-----:R0:W-:Y:S01]  /*97a10*/  STL.64 [R1+0x3740], R16 ;  /* 0x0037401001007387 */ /* 0x0011e20000100a00 */
[----:B------:R-:W-:-:S03]  /*97a20*/  IMAD.MOV.U32 R7, RZ, RZ, R16 ;  /* 0x000000ffff077224 */ /* 0x000fc600078e0010 */
[----:B------:R1:W-:Y:S01]  /*97a30*/  STL.64 [R1+0x3748], R18 ;  /* 0x0037481201007387 */ /* 0x0003e20000100a00 */
[----:B------:R-:W-:-:S03]  /*97a40*/  IMAD.MOV.U32 R6, RZ, RZ, R17 ;  /* 0x000000ffff067224 */ /* 0x000fc600078e0011 */
[----:B0-----:R-:W2:Y:S04]  /*97a50*/  LDL.LU.64 R16, [R1+0x1c0] ;  /* 0x0001c00001107983 */ /* 0x001ea80000300a00 */
[----:B-1----:R-:W2:Y:S04]  /*97a60*/  LDL.LU.64 R18, [R1+0x1c8] ;  /* 0x0001c80001127983 */ /* 0x002ea80000300a00 */
[----:B------:R-:W-:Y:S04]  /*97a70*/  STL.64 [R1+0x3750], R32 ;  /* 0x0037502001007387 */ /* 0x000fe80000100a00 */
[----:B------:R-:W-:Y:S04]  /*97a80*/  STL.64 [R1+0x3758], R34 ;  /* 0x0037582201007387 */ /* 0x000fe80000100a00 */
[----:B------:R-:W0:Y:S01]  /*97a90*/  LDSM.16.M88.4 R32, [R26+UR6+0xc00] ;  /* 0x000c00061a20783b */ /* 0x000e220008000200 */
[----:B------:R-:W-:Y:S01]  /*97aa0*/  HMMA.16816.F32 R20, R28, R14, R20 ;  /* 0x0000000e1c14723c */ /* 0x000fe20000001814 */
[----:B------:R-:W-:-:S02]  /*97ab0*/  F2FP.F16.E5M2.UNPACK_B R2, R24 ;  /* 0x00000018ff02723e */ /* 0x000fc400020004ff */
[----:B0-----:R-:W-:Y:S04]  /*97ac0*/  STL.64 [R1+0x3760], R32 ;  /* 0x0037602001007387 */ /* 0x001fe80000100a00 */
[----:B------:R-:W-:Y:S04]  /*97ad0*/  STL.64 [R1+0x3768], R34 ;  /* 0x0037682201007387 */ /* 0x000fe80000100a00 */
[----:B------:R-:W-:Y:S08]  /*97ae0*/  STL.64 [R1+0x118], R14 ;  /* 0x0001180e01007387 */ /* 0x000ff00000100a00 */
[----:B------:R0:W-:Y:S04]  /*97af0*/  STL.64 [R1+0x170], R20 ;  /* 0x0001701401007387 */ /* 0x0001e80000100a00 */
[----:B------:R1:W-:Y:S04]  /*97b00*/  STL.64 [R1+0x178], R22 ;  /* 0x0001781601007387 */ /* 0x0003e80000100a00 */
[----:B------:R-:W-:Y:S04]  /*97b10*/  STL [R1+0x110], R2 ;  /* 0x0001100201007387 */ /* 0x000fe80000100800 */
[----:B0-----:R-:W3:Y:S04]  /*97b20*/  LDL.LU.64 R20, [R1+0x1e0] ;  /* 0x0001e00001147983 */ /* 0x001ee80000300a00 */
[----:B-1----:R-:W3:Y:S01]  /*97b30*/  LDL.LU.64 R22, [R1+0x1e8] ;  /* 0x0001e80001167983 */ /* 0x002ee20000300a00 */
[----:B------:R-:W-:-:S02]  /*97b40*/  IMAD.MOV.U32 R10, RZ, RZ, R32 ;  /* 0x000000ffff0a7224 */ /* 0x000fc400078e0020 */
[----:B------:R-:W-:Y:S02]  /*97b50*/  IMAD.MOV.U32 R0, RZ, RZ, R33 ;  /* 0x000000ffff007224 */ /* 0x000fe400078e0021 */
[----:B------:R-:W-:Y:S02]  /*97b60*/  IMAD.MOV.U32 R32, RZ, RZ, R15 ;  /* 0x000000ffff207224 */ /* 0x000fe400078e000f */
[----:B------:R-:W-:-:S03]  /*97b70*/  IMAD.MOV.U32 R33, RZ, RZ, R14 ;  /* 0x000000ffff217224 */ /* 0x000fc600078e000e */
[----:B------:R-:W-:Y:S04]  /*97b80*/  STL [R1+0xad7c], R32 ;  /* 0x00ad7c2001007387 */ /* 0x000fe80000100800 */
[----:B------:R-:W-:Y:S04]  /*97b90*/  STL [R1+0xad78], R33 ;  /* 0x00ad782101007387 */ /* 0x000fe80000100800 */
[----:B------:R-:W0:Y:S01]  /*97ba0*/  LDSM.16.M88.4 R32, [R26+UR6+0xe00] ;  /* 0x000e00061a20783b */ /* 0x000e220008000200 */
[----:B------:R-:W-:-:S03]  /*97bb0*/  F2FP.F16.E5M2.UNPACK_B R3, R11 ;  /* 0x0000000bff03723e */ /* 0x000fc600020004ff */
[----:B0-----:R0:W-:Y:S04]  /*97bc0*/  STL.64 [R1+0x3770], R32 ;  /* 0x0037702001007387 */ /* 0x0011e80000100a00 */
[----:B------:R-:W-:Y:S04]  /*97bd0*/  STL.64 [R1+0x3778], R34 ;  /* 0x0037782201007387 */ /* 0x000fe80000100a00 */
[----:B------:R-:W-:Y:S04]  /*97be0*/  STL [R1+0x114], R3 ;  /* 0x0001140301007387 */ /* 0x000fe80000100800 */
[----:B------:R-:W4:Y:S04]  /*97bf0*/  LDL.LU.64 R36, [R1+0x200] ;  /* 0x0002000001247983 */ /* 0x000f280000300a00 */
[----:B------:R-:W4:Y:S01]  /*97c00*/  LDL.LU.64 R38, [R1+0x208] ;  /* 0x0002080001267983 */ /* 0x000f220000300a00 */
[----:B------:R-:W-:-:S02]  /*97c10*/  F2FP.F16.E5M2.UNPACK_B R12, R12 ;  /* 0x0000000cff0c723e */ /* 0x000fc400020004ff */
[----:B------:R-:W-:Y:S01]  /*97c20*/  F2FP.F16.E5M2.UNPACK_B R13, R13 ;  /* 0x0000000dff0d723e */ /* 0x000fe200020004ff */
[----:B------:R-:W-:Y:S02]  /*97c30*/  IMAD.MOV.U32 R11, RZ, RZ, R33 ;  /* 0x000000ffff0b7224 */ /* 0x000fe400078e0021 */
[----:B0-----:R-:W-:Y:S01]  /*97c40*/  IMAD.MOV.U32 R33, RZ, RZ, R12 ;  /* 0x000000ffff217224 */ /* 0x001fe200078e000c */
[----:B--2---:R-:W-:-:S15]  /*97c50*/  HMMA.16816.F32 R16, R28, R2, R16 ;  /* 0x000000021c10723c */ /* 0x004fde0000001810 */
[----:B------:R-:W-:-:S04]  /*97c60*/  NOP ;  /* 0x0000000000007918 */ /* 0x000fc80000000000 */
[----:B------:R-:W-:Y:S04]  /*97c70*/  STL.64 [R1+0x190], R16 ;  /* 0x0001901001007387 */ /* 0x000fe80000100a00 */
[----:B------:R-:W-:Y:S04]  /*97c80*/  STL.64 [R1+0x198], R18 ;  /* 0x0001981201007387 */ /* 0x000fe80000100a00 */
[----:B------:R-:W0:Y:S04]  /*97c90*/  LDSM.16.M88.4 R16, [R26+UR6+0x1000] ;  /* 0x001000061a10783b */ /* 0x000e280008000200 */
[----:B------:R-:W-:Y:S01]  /*97ca0*/  STL [R1+0x108], R12 ;  /* 0x0001080c01007387 */ /* 0x000fe20000100800 */
[----:B---3--:R-:W-:Y:S01]  /*97cb0*/  HMMA.16816.F32 R40, R28, R12, R20 ;  /* 0x0000000c1c28723c */ /* 0x008fe20000001814 */
[----:B0-----:R-:W-:-:S02]  /*97cc0*/  IMAD.MOV.U32 R3, RZ, RZ, R16 ;  /* 0x000000ffff037224 */ /* 0x001fc400078e0010 */
[----:B------:R0:W-:Y:S04]  /*97cd0*/  STL.64 [R1+0x3780], R16 ;  /* 0x0037801001007387 */ /* 0x0001e80000100a00 */
[----:B------:R-:W-:Y:S04]  /*97ce0*/  STL.64 [R1+0x3788], R18 ;  /* 0x0037881201007387 */ /* 0x000fe80000100a00 */
[----:B------:R-:W-:Y:S04]  /*97cf0*/  STL [R1+0x10c], R13 ;  /* 0x00010c0d01007387 */ /* 0x000fe80000100800 */
[----:B------:R-:W2:Y:S01]  /*97d00*/  LDL.LU.64 R20, [R1+0x220] ;  /* 0x0002200001147983 */ /* 0x000ea20000300a00 */
[----:B0-----:R-:W-:-:S03]  /*97d10*/  F2FP.F16.E5M2.UNPACK_B R16, R5 ;  /* 0x00000005ff10723e */ /* 0x001fc600020004ff */
[----:B------:R-:W-:Y:S04]  /*97d20*/  STL.64 [R1+0x1b0], R40 ;  /* 0x0001b02801007387 */ /* 0x000fe80000100a00 */
[----:B------:R-:W-:Y:S04]  /*97d30*/  STL.64 [R1+0x1b8], R42 ;  /* 0x0001b82a01007387 */ /* 0x000fe80000100a00 */
[----:B------:R-:W-:Y:S04]  /*97d40*/  STL [R1+0x100], R16 ;  /* 0x0001001001007387 */ /* 0x000fe80000100800 */
[----:B------:R-:W0:Y:S04]  /*97d50*/  LDSM.16.M88.4 R40, [R26+UR6+0x1200] ;  /* 0x001200061a28783b */ /* 0x000e280008000200 */
[----:B------:R-:W2:Y:S01]  /*97d60*/  LDL.LU.64 R22, [R1+0x228] ;  /* 0x0002280001167983 */ /* 0x000ea20000300a00 */
[----:B------:R-:W-:Y:S01]  /*97d70*/  IMAD.MOV.U32 R2, RZ, RZ, R17 ;  /* 0x000000ffff027224 */ /* 0x000fe200078e0011 */
[----:B------:R-:W-:-:S02]  /*97d80*/  F2FP.F16.E5M2.UNPACK_B R17, R4 ;  /* 0x00000004ff11723e */ /* 0x000fc400020004ff */
[----:B------:R-:W-:Y:S01]  /*97d90*/  F2FP.F16.E5M2.UNPACK_B R12, R7 ;  /* 0x00000007ff0c723e */ /* 0x000fe200020004ff */
[----:B0-----:R-:W-:Y:S01]  /*97da0*/  STL.64 [R1+0x3790], R40 ;  /* 0x0037902801007387 */ /* 0x001fe20000100a00 */
[----:B------:R-:W-:-:S03]  /*97db0*/  IMAD.MOV.U32 R5, RZ, RZ, R40 ;  /* 0x000000ffff057224 */ /* 0x000fc600078e0028 */
[----:B------:R4:W-:Y:S01]  /*97dc0*/  STL.64 [R1+0x3798], R42 ;  /* 0x0037982a01007387 */ /* 0x0009e20000100a00 */
[----:B------:R-:W-:Y:S02]  /*97dd0*/  IMAD.MOV.U32 R4, RZ, RZ, R41 ;  /* 0x000000ffff047224 */ /* 0x000fe400078e0029 */
[----:B----4-:R-:W-:Y:S01]  /*97de0*/  HMMA.16816.F32 R40, R28, R16, R36 ;  /* 0x000000101c28723c */ /* 0x010fe20000001824 */
[----:B------:R-:W-:Y:S04]  /*97df0*/  STL [R1+0x104], R17 ;  /* 0x0001041101007387 */ /* 0x000fe80000100800 */
[----:B------:R-:W3:-:S14]  /*97e00*/  LDL.LU.64 R36, [R1+0x230] ;  /* 0x0002300001247983 */ /* 0x000edc0000300a00 */
[----:B------:R-:W-:Y:S04]  /*97e10*/  STL.64 [R1+0x1d0], R40 ;  /* 0x0001d02801007387 */ /* 0x000fe80000100a00 */
[----:B------:R-:W-:Y:S04]  /*97e20*/  STL.64 [R1+0x1d8], R42 ;  /* 0x0001d82a01007387 */ /* 0x000fe80000100a00 */
[----:B------:R-:W-:Y:S04]  /*97e30*/  STL [R1+0xf8], R12 ;  /* 0x0000f80c01007387 */ /* 0x000fe80000100800 */
[----:B------:R-:W3:Y:S01]  /*97e40*/  LDL.LU.64 R38, [R1+0x238] ;  /* 0x0002380001267983 */ /* 0x000ee20000300a00 */
[----:B------:R-:W-:-:S02]  /*97e50*/  IMAD.MOV.U32 R14, RZ, RZ, R32 ;  /* 0x000000ffff0e7224 */ /* 0x000fc400078e0020 */
[----:B------:R-:W-:Y:S02]  /*97e60*/  IMAD.MOV.U32 R32, RZ, RZ, R17 ;  /* 0x000000ffff207224 */ /* 0x000fe400078e0011 */
[----:B------:R-:W0:Y:S01]  /*97e70*/  LDSM.16.M88.4 R16, [R26+UR6+0x1400] ;  /* 0x001400061a10783b */ /* 0x000e220008000200 */
[----:B------:R-:W-:-:S03]  /*97e80*/  F2FP.F16.E5M2.UNPACK_B R13, R6 ;  /* 0x00000006ff0d723e */ /* 0x000fc600020004ff */
[----:B0-----:R0:W-:Y:S04]  /*97e90*/  STL.64 [R1+0x37a0], R16 ;  /* 0x0037a01001007387 */ /* 0x0011e80000100a00 */
[----:B------:R-:W-:Y:S04]  /*97ea0*/  STL.64 [R1+0x37a8], R18 ;  /* 0x0037a81201007387 */ /* 0x000fe80000100a00 */
[----:B------:R-:W-:Y:S01]  /*97eb0*/  STL [R1+0xfc], R13 ;  /* 0x0000fc0d01007387 */ /* 0x000fe20000100800 */
[----:B------:R-:W-:Y:S02]  /*97ec0*/  IMAD.MOV.U32 R7, RZ, RZ, R16 ;  /* 0x000000ffff077224 */ /* 0x000fe400078e0010 */
[----:B------:R-:W-:Y:S01]  /*97ed0*/  IMAD.MOV.U32 R6, RZ, RZ, R17 ;  /* 0x000000ffff067224 */ /* 0x000fe200078e0011 */
[----:B0-----:R-:W-:-:S02]  /*97ee0*/  F2FP.F16.E5M2.UNPACK_B R16, R9 ;  /* 0x00000009ff10723e */ /* 0x001fc400020004ff */
[----:B------:R-:W-:Y:S01]  /*97ef0*/  F2FP.F16.E5M2.UNPACK_B R17, R8 ;  /* 0x00000008ff11723e */ /* 0x000fe200020004ff */
[----:B--2---:R-:W-:Y:S01]  /*97f00*/  HMMA.16816.F32 R40, R28, R12, R20 ;  /* 0x0000000c1c28723c */ /* 0x004fe20000001814 */
[----:B------:R-:W2:Y:S04]  /*97f10*/  LDL.LU.64 R20, [R1+0x240] ;  /* 0x0002400001147983 */ /* 0x000ea80000300a00 */
[----:B------:R-:W2:-:S14]  /*97f20*/  LDL.LU.64 R22, [R1+0x248] ;  /* 0x0002480001167983 */ /* 0x000e9c0000300a00 */
[----:B------:R-:W-:Y:S04]  /*97f30*/  STL.64 [R1+0x1f0], R40 ;  /* 0x0001f02801007387 */ /* 0x000fe80000100a00 */
[----:B------:R-:W-:Y:S04]  /*97f40*/  STL.64 [R1+0x1f8], R42 ;  /* 0x0001f82a01007387 */ /* 0x000fe80000100a00 */
[----:B------:R-:W0:Y:S04]  /*97f50*/  LDSM.16.M88.4 R40, [R26+UR6+0x1600] ;  /* 0x001600061a28783b */ /* 0x000e280008000200 */
[----:B------:R-:W-:Y:S01]  /*97f60*/  STL [R1+0xf0], R16 ;  /* 0x0000f01001007387 */ /* 0x000fe20000100800 */
[----:B------:R-:W-:-:S03]  /*97f70*/  F2FP.F16.E5M2.UNPACK_B R12, R10 ;  /* 0x0000000aff0c723e */ /* 0x000fc600020004ff */
[----:B0-----:R-:W-:Y:S01]  /*97f80*/  STL.64 [R1+0x37b0], R40 ;  /* 0x0037b02801007387 */ /* 0x001fe20000100a00 */
[----:B------:R-:W-:-:S03]  /*97f90*/  IMAD.MOV.U32 R9, RZ, RZ, R40 ;  /* 0x000000ffff097224 */ /* 0x000fc600078e0028 */
[----:B------:R3:W-:Y:S01]  /*97fa0*/  STL.64 [R1+0x37b8], R42 ;  /* 0x0037b82a01007387 */ /* 0x0007e20000100a00 */
[----:B------:R-:W-:Y:S02]  /*97fb0*/  IMAD.MOV.U32 R8, RZ, RZ, R41 ;  /* 0x000000ffff087224 */ /* 0x000fe400078e0029 */
[----:B---3--:R-:W-:Y:S01]  /*97fc0*/  HMMA.16816.F32 R40, R28, R16, R36 ;  /* 0x000000101c28723c */ /* 0x008fe20000001824 */
[----:B------:R-:W-:Y:S04]  /*97fd0*/  STL [R1+0xf4], R17 ;  /* 0x0000f41101007387 */ /* 0x000fe80000100800 */
[----:B------:R-:W3:-:S14]  /*97fe0*/  LDL.LU.64 R36, [R1+0x270] ;  /* 0x0002700001247983 */ /* 0x000edc0000300a00 */
[----:B------:R-:W-:Y:S04]  /*97ff0*/  STL.64 [R1+0x210], R40 ;  /* 0x0002102801007387 */ /* 0x000fe80000100a00 */
[----:B------:R-:W-:Y:S04]  /*98000*/  STL.64 [R1+0x218], R42 ;  /* 0x0002182a01007387 */ /* 0x000fe80000100a00 */
[----:B------:R-:W-:Y:S04]  /*98010*/  STL [R1+0xe8], R12 ;  /* 0x0000e80c01007387 */ /* 0x000fe80000100800 */
[----:B------:R-:W3:Y:S01]  /*98020*/  LDL.LU.64 R38, [R1+0x278] ;  /* 0x0002780001267983 */ /* 0x000ee20000300a00 */
[----:B------:R-:W-:Y:S01]  /*98030*/  IMAD.MOV.U32 R27, RZ, RZ, R17 ;  /* 0x000000ffff1b7224 */ /* 0x000fe200078e0011 */
[----:B------:R-:W-:-:S02]  /*98040*/  F2FP.F16.E5M2.UNPACK_B R13, R0 ;  /* 0x00000000ff0d723e */ /* 0x000fc400020004ff */
[----:B------:R-:W0:Y:S04]  /*98050*/  LDSM.16.M88.4 R16, [R26+UR6+0x1800] ;  /* 0x001800061a10783b */ /* 0x000e280008000200 */
[----:B------:R-:W1:Y:S04]  /*98060*/  LDSM.16.M88.4 R40, [R26+UR6+0x1a00] ;  /* 0x001a00061a28783b */ /* 0x000e680008000200 */
[----:B0-----:R0:W-:Y:S01]  /*98070*/  STL.64 [R1+0x37c0], R16 ;  /* 0x0037c01001007387 */ /* 0x0011e20000100a00 */
[----:B------:R-:W-:-:S03]  /*98080*/  IMAD.MOV.U32 R10, RZ, RZ, R16 ;  /* 0x000000ffff0a7224 */ /* 0x000fc600078e0010 */
[----:B------:R-:W-:Y:S04]  /*98090*/  STL.64 [R1+0x37c8], R18 ;  /* 0x0037c81201007387 */ /* 0x000fe80000100a00 */
[----:B------:R2:W-:Y:S01]  /*980a0*/  STL [R1+0xec], R13 ;  /* 0x0000ec0d01007387 */ /* 0x0005e20000100800 */
[----:B0-----:R-:W-:Y:S01]  /*980b0*/  F2FP.F16.E5M2.UNPACK_B R16, R14 ;  /* 0x0000000eff10723e */ /* 0x001fe200020004ff */
[----:B------:R-:W-:Y:S01]  /*980c0*/  IMAD.MOV.U32 R0, RZ, RZ, R17 ;  /* 0x000000ffff007224 */ /* 0x000fe200078e0011 */
[----:B------:R-:W-:Y:S01]  /*980d0*/  F2FP.F16.E5M2.UNPACK_B R17, R11 ;  /* 0x0000000bff11723e */ /* 0x000fe200020004ff */
[----:B-1----:R-:W-:Y:S01]  /*980e0*/  IMAD.MOV.U32 R11, RZ, RZ, R41 ;  /* 0x000000ffff0b7224 */ /* 0x002fe200078e0029 */
[----:B--2---:R-:W-:Y:S01]  /*980f0*/  HMMA.16816.F32 R12, R28, R12, R20 ;  /* 0x0000000c1c0c723c */ /* 0x004fe20000001814 */
[----:B------:R-:W2:Y:S04]  /*98100*/  LDL.LU.64 R20, [R1+0x280] ;  /* 0x0002800001147983 */ /* 0x000ea80000300a00 */
[----:B------:R-:W2:-:S14]  /*98110*/  LDL.LU.64 R22, [R1+0x288] ;  /* 0x0002880001167983 */ /* 0x000e9c0000300a00 */
[----:B------:R-:W-:Y:S04]  /*98120*/  STL.64 [R1+0x240], R12 ;  /* 0x0002400c01007387 */ /* 0x000fe80000100a00 */
[----:B------:R0:W-:Y:S04]  /*98130*/  STL.64 [R1+0x248], R14 ;  /* 0x0002480e01007387 */ /* 0x0001e80000100a00 */
[----:B------:R-:W-:Y:S04]  /*98140*/  STL [R1+0xe0], R16 ;  /* 0x0000e01001007387 */ /* 0x000fe80000100800 */
[----:B------:R1:W-:Y:S04]  /*98150*/  STL.64 [R1+0x37d0], R40 ;  /* 0x0037d02801007387 */ /* 0x0003e80000100a00 */
[----:B------:R4:W-:Y:S04]  /*98160*/  STL.64 [R1+0x37d8], R42 ;  /* 0x0037d82a01007387 */ /* 0x0009e80000100a00 */
[----:B------:R3:W-:Y:S01]  /*98170*/  STL [R1+0xe4], R17 ;  /* 0x0000e41101007387 */ /* 0x0007e20000100800 */
[----:B0-----:R-:W-:-:S03]  /*98180*/  IMAD.MOV.U32 R14, RZ, RZ, R40 ;  /* 0x000000ffff0e7224 */ /* 0x001fc600078e0028 */
[----:B-1----:R-:W2:Y:S04]  /*98190*/  LDL.LU.64 R40, [R1+0x2c0] ;  /* 0x0002c00001287983 */ /* 0x002ea80000300a00 */
[----:B----4-:R-:W4:Y:S01]  /*981a0*/  LDL.LU.64 R42, [R1+0x2c8] ;  /* 0x0002c800012a7983 */ /* 0x010f220000300a00 */
[----:B------:R-:W-:Y:S02]  /*981b0*/  F2FP.F16.E5M2.UNPACK_B R12, R3 ;  /* 0x00000003ff0c723e */ /* 0x000fe400020004ff */
[----:B------:R-:W-:Y:S01]  /*981c0*/  F2FP.F16.E5M2.UNPACK_B R13, R2 ;  /* 0x00000002ff0d723e */ /* 0x000fe200020004ff */
[----:B---3--:R-:W-:-:S15]  /*981d0*/  HMMA.16816.F32 R16, R28, R16, R36 ;  /* 0x000000101c10723c */ /* 0x008fde0000001824 */
[----:B------:R-:W-:-:S04]  /*981e0*/  NOP ;  /* 0x0000000000007918 */ /* 0x000fc80000000000 */
[----:B------:R-:W-:Y:S04]  /*981f0*/  STL.64 [R1+0x270], R16 ;  /* 0x0002701001007387 */ /* 0x000fe80000100a00 */
[----:B------:R-:W-:Y:S04]  /*98200*/  STL.64 [R1+0x278], R18 ;  /* 0x0002781201007387 */ /* 0x000fe80000100a00 */
[----:B------:R-:W0:Y:S04]  /*98210*/  LDSM.16.M88.4 R16, [R26+UR6+0x1c00] ;  /* 0x001c00061a10783b */ /* 0x000e280008000200 */
[----:B------:R-:W-:Y:S04]  /*98220*/  STL [R1+0xd8], R12 ;  /* 0x0000d80c01007387 */ /* 0x000fe80000100800 */
[----:B0-----:R0:W-:Y:S04]  /*98230*/  STL.64 [R1+0x37e0], R16 ;  /* 0x0037e01001007387 */ /* 0x0011e80000100a00 */
[----:B------:R-:W-:Y:S04]  /*98240*/  STL.64 [R1+0x37e8], R18 ;  /* 0x0037e81201007387 */ /* 0x000fe80000100a00 */
[----:B------:R-:W-:Y:S04]  /*98250*/  STL [R1+0xdc], R13 ;  /* 0x0000dc0d01007387 */ /* 0x000fe80000100800 */
[----:B------:R-:W3:Y:S04]  /*98260*/  LDL.LU.64 R36, [R1+0x2e0] ;  /* 0x0002e00001247983 */ /* 0x000ee80000300a00 */
[----:B------:R-:W3:Y:S01]  /*98270*/  LDL.LU.64 R38, [R1+0x2e8] ;  /* 0x0002e80001267983 */ /* 0x000ee20000300a00 */
[----:B------:R-:W-:-:S02]  /*98280*/  IMAD.MOV.U32 R3, RZ, RZ, R16 ;  /* 0x000000ffff037224 */ /* 0x000fc400078e0010 */
[----:B------:R-:W-:Y:S01]  /*98290*/  IMAD.MOV.U32 R2, RZ, RZ, R17 ;  /* 0x000000ffff027224 */ /* 0x000fe200078e0011 */
[----:B0-----:R-:W-:Y:S02]  /*982a0*/  F2FP.F16.E5M2.UNPACK_B R16, R5 ;  /* 0x00000005ff10723e */ /* 0x001fe400020004ff */
[----:B------:R-:W-:Y:S01]  /*982b0*/  F2FP.F16.E5M2.UNPACK_B R17, R4 ;  /* 0x00000004ff11723e */ /* 0x000fe200020004ff */
[----:B--2---:R-:W-:Y:S01]  /*982c0*/  HMMA.16816.F32 R44, R28, R12, R20 ;  /* 0x0000000c1c2c723c */ /* 0x004fe20000001814 */
[----:B------:R-:W0:-:S15]  /*982d0*/  LDSM.16.M88.4 R20, [R26+UR6+0x1e00] ;  /* 0x001e00061a14783b */ /* 0x000e1e0008000200 */
[----:B------:R-:W-:-:S03]  /*982e0*/  NOP ;  /* 0x0000000000007918 */ /* 0x000fc60000000000 */
[----:B------:R-:W-:Y:S04]  /*982f0*/  STL.64 [R1+0x290], R44 ;  /* 0x0002902c01007387 */ /* 0x000fe80000100a00 */
[----:B------:R-:W-:Y:S04]  /*98300*/  STL.64 [R1+0x298], R46 ;  /* 0x0002982e01007387 */ /* 0x000fe80000100a00 */
[----:B0-----:R0:W-:Y:S04]  /*98310*/  STL.64 [R1+0x37f0], R20 ;  /* 0x0037f01401007387 */ /* 0x0011e80000100a00 */
[----:B------:R1:W-:Y:S01]  /*98320*/  STL.64 [R1+0x37f8], R22 ;  /* 0x0037f81601007387 */ /* 0x0003e20000100a00 */
[----:B------:R-:W-:-:S02]  /*98330*/  IMAD.MOV.U32 R5, RZ, RZ, R20 ;  /* 0x000000ffff057224 */ /* 0x000fc400078e0014 */
[----:B------:R-:W-:Y:S01]  /*98340*/  IMAD.MOV.U32 R4, RZ, RZ, R21 ;  /* 0x000000ffff047224 */ /* 0x000fe200078e0015 */
[----:B------:R-:W-:Y:S04]  /*98350*/  STL.64 [R1+0xd0], R16 ;  /* 0x0000d01001007387 */ /* 0x000fe80000100a00 */
[----:B0-----:R-:W2:Y:S04]  /*98360*/  LDL.LU.64 R20, [R1+0x310] ;  /* 0x0003100001147983 */ /* 0x001ea80000300a00 */
[----:B-1----:R-:W2:Y:S01]  /*98370*/  LDL.LU.64 R22, [R1+0x318] ;  /* 0x0003180001167983 */ /* 0x002ea20000300a00 */
[----:B----4-:R-:W-:Y:S03]  /*98380*/  HMMA.16816.F32 R40, R28, R16, R40 ;  /* 0x000000101c28723c */ /* 0x010fe60000001828 */
[----:B------:R-:W0:Y:S01]  /*98390*/  LDSM.16.M88.4 R16, [R26+UR6+0x2000] ;  /* 0x002000061a10783b */ /* 0x000e220008000200 */
[----:B------:R-:W-:-:S02]  /*983a0*/  F2FP.F16.E5M2.UNPACK_B R12, R7 ;  /* 0x00000007ff0c723e */ /* 0x000fc400020004ff */
[----:B------:R-:W-:-:S13]  /*983b0*/  F2FP.F16.E5M2.UNPACK_B R13, R6 ;  /* 0x00000006ff0d723e */ /* 0x000fda00020004ff */
[----:B------:R-:W-:Y:S04]  /*983c0*/  STL.64 [R1+0x2b0], R40 ;  /* 0x0002b02801007387 */ /* 0x000fe80000100a00 */
[----:B------:R3:W-:Y:S04]  /*983d0*/  STL.64 [R1+0x2b8], R42 ;  /* 0x0002b82a01007387 */ /* 0x0007e80000100a00 */
[----:B0-----:R0:W-:Y:S04]  /*983e0*/  STL.64 [R1+0x3800], R16 ;  /* 0x0038001001007387 */ /* 0x0011e80000100a00 */
[----:B------:R-:W-:Y:S04]  /*983f0*/  STL.64 [R1+0x3808], R18 ;  /* 0x0038081201007387 */ /* 0x000fe80000100a00 */
[----:B------:R-:W-:Y:S01]  /*98400*/  STL.64 [R1+0xc8], R12 ;  /* 0x0000c80c01007387 */ /* 0x000fe20000100a00 */
[----:B---3--:R-:W-:Y:S03]  /*98410*/  HMMA.16816.F32 R40, R28, R12, R36 ;  /* 0x0000000c1c28723c */ /* 0x008fe60000001824 */
[----:B------:R-:W3:Y:S04]  /*98420*/  LDL.LU.64 R36, [R1+0x330] ;  /* 0x0003300001247983 */ /* 0x000ee80000300a00 */
[----:B------:R-:W3:-:S12]  /*98430*/  LDL.LU.64 R38, [R1+0x338] ;  /* 0x0003380001267983 */ /* 0x000ed80000300a00 */
[----:B------:R-:W-:Y:S04]  /*98440*/  STL.64 [R1+0x2d0], R40 ;  /* 0x0002d02801007387 */ /* 0x000fe80000100a00 */
[----:B------:R-:W-:Y:S04]  /*98450*/  STL.64 [R1+0x2d8], R42 ;  /* 0x0002d82a01007387 */ /* 0x000fe80000100a00 */
[----:B------:R-:W1:Y:S01]  /*98460*/  LDSM.16.M88.4 R40, [R26+UR6+0x2200] ;  /* 0x002200061a28783b */ /* 0x000e620008000200 */
[----:B------:R-:W-:Y:S01]  /*98470*/  IMAD.MOV.U32 R7, RZ, RZ, R16 ;  /* 0x000000ffff077224 */ /* 0x000fe200078e0010 */
[----:B0-----:R-:W-:Y:S01]  /*98480*/  F2FP.F16.E5M2.UNPACK_B R16, R9 ;  /* 0x00000009ff10723e */ /* 0x001fe200020004ff */
[----:B------:R-:W-:Y:S01]  /*98490*/  IMAD.MOV.U32 R6, RZ, RZ, R17 ;  /* 0x000000ffff067224 */ /* 0x000fe200078e0011 */
[----:B------:R-:W-:-:S03]  /*984a0*/  F2FP.F16.E5M2.UNPACK_B R17, R8 ;  /* 0x00000008ff11723e */ /* 0x000fc600020004ff */
[----:B------:R-:W-:Y:S04]  /*984b0*/  STL [R1+0xc0], R16 ;  /* 0x0000c01001007387 */ /* 0x000fe80000100800 */
[----:B-1----:R0:W-:Y:S04]  /*984c0*/  STL.64 [R1+0x3810], R40 ;  /* 0x0038102801007387 */ /* 0x0021e80000100a00 */
[----:B------:R1:W-:Y:S04]  /*984d0*/  STL.64 [R1+0x3818], R42 ;  /* 0x0038182a01007387 */ /* 0x0003e80000100a00 */
[----:B------:R2:W-:Y:S01]  /*984e0*/  STL [R1+0xc4], R17 ;  /* 0x0000c41101007387 */ /* 0x0005e20000100800 */
[----:B------:R-:W-:-:S02]  /*984f0*/  IMAD.MOV.U32 R9, RZ, RZ, R40 ;  /* 0x000000ffff097224 */ /* 0x000fc400078e0028 */
[----:B------:R-:W-:Y:S02]  /*98500*/  IMAD.MOV.U32 R8, RZ, RZ, R41 ;  /* 0x000000ffff087224 */ /* 0x000fe400078e0029 */
[----:B0-----:R-:W4:Y:S04]  /*98510*/  LDL.LU.64 R40, [R1+0x350] ;  /* 0x0003500001287983 */ /* 0x001f280000300a00 */
[----:B-1----:R-:W4:Y:S01]  /*98520*/  LDL.LU.64 R42, [R1+0x358] ;  /* 0x00035800012a7983 */ /* 0x002f220000300a00 */
[----:B------:R-:W-:Y:S02]  /*98530*/  F2FP.F16.E5M2.UNPACK_B R12, R10 ;  /* 0x0000000aff0c723e */ /* 0x000fe400020004ff */
[----:B------:R-:W-:Y:S01]  /*98540*/  F2FP.F16.E5M2.UNPACK_B R13, R0 ;  /* 0x00000000ff0d723e */ /* 0x000fe200020004ff */
[----:B--2---:R-:W-:-:S15]  /*98550*/  HMMA.16816.F32 R16, R28, R16, R20 ;  /* 0x000000101c10723c */ /* 0x004fde0000001814 */
[----:B------:R-:W-:-:S04]  /*98560*/  NOP ;  /* 0x0000000000007918 */ /* 0x000fc80000000000 */
[----:B------:R-:W-:Y:S04]  /*98570*/  STL.64 [R1+0x300], R16 ;  /* 0x0003001001007387 */ /* 0x000fe80000100a00 */
[----:B------:R-:W-:Y:S04]  /*98580*/  STL.64 [R1+0x308], R18 ;  /* 0x0003081201007387 */ /* 0x000fe80000100a00 */
[----:B------:R-:W0:Y:S04]  /*98590*/  LDSM.16.M88.4 R16, [R26+UR6+0x2400] ;  /* 0x002400061a10783b */ /* 0x000e280008000200 */
[----:B------:R-:W-:Y:S04]  /*985a0*/  STL [R1+0xb8], R12 ;  /* 0x0000b80c01007387 */ /* 0x000fe80000100800 */
[----:B0-----:R0:W-:Y:S04]  /*985b0*/  STL.64 [R1+0x3820], R16 ;  /* 0x0038201001007387 */ /* 0x0011e80000100a00 */
[----:B------:R-:W-:Y:S04]  /*985c0*/  STL.64 [R1+0x3828], R18 ;  /* 0x0038281201007387 */ /* 0x000fe80000100a00 */
[----:B------:R3:W-:Y:S04]  /*985d0*/  STL [R1+0xbc], R13 ;  /* 0x0000bc0d01007387 */ /* 0x0007e80000100800 */
[----:B------:R-:W2:Y:S04]  /*985e0*/  LDL.LU.64 R20, [R1+0x370] ;  /* 0x0003700001147983 */ /* 0x000ea80000300a00 */
[----:B------:R-:W2:Y:S01]  /*985f0*/  LDL.LU.64 R22, [R1+0x378] ;  /* 0x0003780001167983 */ /* 0x000ea20000300a00 */
[----:B------:R-:W-:Y:S01]  /*98600*/  IMAD.MOV.U32 R10, RZ, RZ, R16 ;  /* 0x000000ffff0a7224 */ /* 0x000fe200078e0010 */
[----:B0-----:R-:W-:-:S02]  /*98610*/  F2FP.F16.E5M2.UNPACK_B R16, R14 ;  /* 0x0000000eff10723e */ /* 0x001fc400020004ff */
[----:B---3--:R-:W-:Y:S01]  /*98620*/  HMMA.16816.F32 R12, R28, R12, R36 ;  /* 0x0000000c1c0c723c */ /* 0x008fe20000001824 */
[----:B------:R-:W0:Y:S01]  /*98630*/  LDSM.16.M88.4 R36, [R26+UR6+0x2600] ;  /* 0x002600061a24783b */ /* 0x000e220008000200 */
[----:B------:R-:W-:Y:S01]  /*98640*/  IMAD.MOV.U32 R0, RZ, RZ, R17 ;  /* 0x000000ffff007224 */ /* 0x000fe200078e0011 */
[----:B------:R-:W-:-:S15]  /*98650*/  F2FP.F16.E5M2.UNPACK_B R17, R11 ;  /* 0x0000000bff11723e */ /* 0x000fde00020004ff */
[----:B------:R-:W-:Y:S01]  /*98660*/  NOP ;  /* 0x0000000000007918 */ /* 0x000fe20000000000 */
[----:B------:R-:W-:Y:S04]  /*98670*/  STL.64 [R1+0x320], R12 ;  /* 0x0003200c01007387 */ /* 0x000fe80000100a00 */
[----:B------:R1:W-:Y:S04]  /*98680*/  STL.64 [R1+0x328], R14 ;  /* 0x0003280e01007387 */ /* 0x0003e80000100a00 */
[----:B0-----:R0:W-:Y:S04]  /*98690*/  STL.64 [R1+0x3830], R36 ;  /* 0x0038302401007387 */ /* 0x0011e80000100a00 */
[----:B------:R3:W-:Y:S01]  /*986a0*/  STL.64 [R1+0x3838], R38 ;  /* 0x0038382601007387 */ /* 0x0007e20000100a00 */
[----:B-1----:R-:W-:-:S02]  /*986b0*/  IMAD.MOV.U32 R14, RZ, RZ, R36 ;  /* 0x000000ffff0e7224 */ /* 0x002fc400078e0024 */
[----:B------:R-:W-:Y:S01]  /*986c0*/  IMAD.MOV.U32 R11, RZ, RZ, R37 ;  /* 0x000000ffff0b7224 */ /* 0x000fe200078e0025 */
[----:B------:R-:W-:Y:S04]  /*986d0*/  STL.64 [R1+0xb0], R16 ;  /* 0x0000b01001007387 */ /* 0x000fe80000100a00 */
[----:B0-----:R-:W2:Y:S04]  /*986e0*/  LDL.LU.64 R36, [R1+0x390] ;  /* 0x0003900001247983 */ /* 0x001ea80000300a00 */
[----:B---3--:R-:W3:Y:S01]  /*986f0*/  LDL.LU.64 R38, [R1+0x398] ;  /* 0x0003980001267983 */ /* 0x008ee20000300a00 */
[----:B----4-:R-:W-:Y:S03]  /*98700*/  HMMA.16816.F32 R40, R28, R16, R40 ;  /* 0x000000101c28723c */ /* 0x010fe60000001828 */
[----:B------:R-:W0:Y:S01]  /*98710*/  LDSM.16.M88.4 R16, [R26+UR6+0x2800] ;  /* 0x002800061a10783b */ /* 0x000e220008000200 */
[----:B------:R-:W-:-:S02]  /*98720*/  F2FP.F16.E5M2.UNPACK_B R12, R3 ;  /* 0x00000003ff0c723e */ /* 0x000fc400020004ff */
[----:B------:R-:W-:-:S13]  /*98730*/  F2FP.F16.E5M2.UNPACK_B R13, R2 ;  /* 0x00000002ff0d723e */ /* 0x000fda00020004ff */
[----:B------:R-:W-:Y:S04]  /*98740*/  STL.64 [R1+0x340], R40 ;  /* 0x0003402801007387 */ /* 0x000fe80000100a00 */
[----:B------:R-:W-:Y:S04]  /*98750*/  STL.64 [R1+0x348], R42 ;  /* 0x0003482a01007387 */ /* 0x000fe80000100a00 */
[----:B0-----:R0:W-:Y:S04]  /*98760*/  STL.64 [R1+0x3840], R16 ;  /* 0x0038401001007387 */ /* 0x0011e80000100a00 */
[----:B------:R-:W-:Y:S04]  /*98770*/  STL.64 [R1+0x3848], R18 ;  /* 0x0038481201007387 */ /* 0x000fe80000100a00 */
[----:B------:R-:W-:Y:S01]  /*98780*/  STL.64 [R1+0xa8], R12 ;  /* 0x0000a80c01007387 */ /* 0x000fe20000100a00 */
[----:B------:R-:W-:-:S02]  /*98790*/  IMAD.MOV.U32 R3, RZ, RZ, R16 ;  /* 0x000000ffff037224 */ /* 0x000fc400078e0010 */
[----:B------:R-:W-:Y:S01]  /*987a0*/  IMAD.MOV.U32 R2, RZ, RZ, R17 ;  /* 0x000000ffff027224 */ /* 0x000fe200078e0011 */
[----:B0-----:R-:W-:Y:S02]  /*987b0*/  F2FP.F16.E5M2.UNPACK_B R16, R5 ;  /* 0x00000005ff10723e */ /* 0x001fe400020004ff */
[----:B------:R-:W-:Y:S01]  /*987c0*/  F2FP.F16.E5M2.UNPACK_B R17, R4 ;  /* 0x00000004ff11723e */ /* 0x000fe200020004ff */
[----:B--2---:R-:W-:Y:S01]  /*987d0*/  HMMA.16816.F32 R40, R28, R12, R20 ;  /* 0x0000000c1c28723c */ /* 0x004fe20000001814 */
[----:B------:R-:W2:Y:S04]  /*987e0*/  LDL.LU.64 R20, [R1+0x3a0] ;  /* 0x0003a00001147983 */ /* 0x000ea80000300a00 */
[----:B------:R-:W2:-:S14]  /*987f0*/  LDL.LU.64 R22, [R1+0x3a8] ;  /* 0x0003a80001167983 */ /* 0x000e9c0000300a00 */
[----:B------:R-:W-:Y:S04]  /*98800*/  STL.64 [R1+0x360], R40 ;  /* 0x0003602801007387 */ /* 0x000fe80000100a00 */
[----:B------:R-:W-:Y:S04]  /*98810*/  STL.64 [R1+0x368], R42 ;  /* 0x0003682a01007387 */ /* 0x000fe80000100a00 */
[----:B------:R-:W0:Y:S04]  /*98820*/  LDSM.16.M88.4 R40, [R26+UR6+0x2a00] ;  /* 0x002a00061a28783b */ /* 0x000e280008000200 */
[----:B------:R-:W-:Y:S04]  /*98830*/  STL [R1+0xa0], R16 ;  /* 0x0000a01001007387 */ /* 0x000fe80000100800 */
[----:B0-----:R0:W-:Y:S04]  /*98840*/  STL.64 [R1+0x3850], R40 ;  /* 0x0038502801007387 */ /* 0x0011e80000100a00 */
[----:B------:R1:W-:Y:S04]  /*98850*/  STL.64 [R1+0x3858], R42 ;  /* 0x0038582a01007387 */ /* 0x0003e80000100a00 */
[----:B------:R3:W-:Y:S01]  /*98860*/  STL [R1+0xa4], R17 ;  /* 0x0000a41101007387 */ /* 0x0007e20000100800 */
[----:B------:R-:W-:-:S02]  /*98870*/  IMAD.MOV.U32 R5, RZ, RZ, R40 ;  /* 0x000000ffff057224 */ /* 0x000fc400078e0028 */
[----:B------:R-:W-:Y:S02]  /*98880*/  IMAD.MOV.U32 R4, RZ, RZ, R41 ;  /* 0x000000ffff047224 */ /* 0x000fe400078e0029 */
[----:B0-----:R-:W4:Y:S04]  /*98890*/  LDL.LU.64 R40, [R1+0x3c0] ;  /* 0x0003c00001287983 */ /* 0x001f280000300a00 */
[----:B-1----:R-:W4:Y:S01]  /*988a0*/  LDL.LU.64 R42, [R1+0x3c8] ;  /* 0x0003c800012a7983 */ /* 0x002f220000300a00 */
[----:B---3--:R-:W-:-:S15]  /*988b0*/  HMMA.16816.F32 R16, R28, R16, R36 ;  /* 0x000000101c10723c */ /* 0x008fde0000001824 */
[----:B------:R-:W-:-:S04]  /*988c0*/  NOP ;  /* 0x0000000000007918 */ /* 0x000fc80000000000 */
[----:B------:R-:W-:Y:S04]  /*988d0*/  STL.64 [R1+0x380], R16 ;  /* 0x0003801001007387 */ /* 0x000fe80000100a00 */
[----:B------:R-:W-:Y:S04]  /*988e0*/  STL.64 [R1+0x388], R18 ;  /* 0x0003881201007387 */ /* 0x000fe80000100a00 */
[----:B------:R-:W0:Y:S01]  /*988f0*/  LDSM.16.M88.4 R16, [R26+UR6+0x2c00] ;  /* 0x002c00061a10783b */ /* 0x000e220008000200 */
[----:B------:R-:W-:Y:S02]  /*98900*/  F2FP.F16.E5M2.UNPACK_B R12, R7 ;  /* 0x00000007ff0c723e */ /* 0x000fe400020004ff */
[----:B------:R-:W-:-:S03]  /*98910*/  F2FP.F16.E5M2.UNPACK_B R13, R6 ;  /* 0x00000006ff0d723e */ /* 0x000fc600020004ff */
        /* <DEDUP_REMOVED lines=27> */
[----:B------:R-:W-:Y:S04]  /*98ad0*/  STL.64 [R1+0x3d8], R42 ;  /* 0x0003d82a01007387 */ /* 0x000fe80000100a00 */
[----:B------:R-:W1:Y:S04]  /*98ae0*/  LDSM.16.M88.4 R40, [R26+UR6+0x3200] ;  /* 0x003200061a28783b */ /* 0x000e680008000200 */
[----:B0-----:R0:W-:Y:S01]  /*98af0*/  STL.64 [R1+0x3880], R16 ;  /* 0x0038801001007387 */ /* 0x0011e20000100a00 */
[----:B------:R-:W-:-:S03]  /*98b00*/  IMAD.MOV.U32 R10, RZ, RZ, R16 ;  /* 0x000000ffff0a7224 */ /* 0x000fc600078e0010 */
[----:B------:R-:W-:Y:S04]  /*98b10*/  STL.64 [R1+0x3888], R18 ;  /* 0x0038881201007387 */ /* 0x000fe80000100a00 */
[----:B------:R3:W-:Y:S01]  /*98b20*/  STL.64 [R1+0x88], R12 ;  /* 0x0000880c01007387 */ /* 0x0007e20000100a00 */
[----:B0-----:R-:W-:Y:S02]  /*98b30*/  F2FP.F16.E5M2.UNPACK_B R16, R14 ;  /* 0x0000000eff10723e */ /* 0x001fe400020004ff */
[----:B---3--:R-:W-:Y:S01]  /*98b40*/  HMMA.16816.F32 R12, R28, R12, R36 ;  /* 0x0000000c1c0c723c */ /* 0x008fe20000001824 */
[----:B------:R-:W3:Y:S04]  /*98b50*/  LDL.LU.64 R36, [R1+0x430] ;  /* 0x0004300001247983 */ /* 0x000ee80000300a00 */
[----:B------:R-:W3:Y:S01]  /*98b60*/  LDL.LU.64 R38, [R1+0x438] ;  /* 0x0004380001267983 */ /* 0x000ee20000300a00 */
[----:B------:R-:W-:Y:S01]  /*98b70*/  IMAD.MOV.U32 R0, RZ, RZ, R17 ;  /* 0x000000ffff007224 */ /* 0x000fe200078e0011 */
[----:B------:R-:W-:-:S12]  /*98b80*/  F2FP.F16.E5M2.UNPACK_B R17, R11 ;  /* 0x0000000bff11723e */ /* 0x000fd800020004ff */
[----:B------:R-:W-:Y:S04]  /*98b90*/  STL.64 [R1+0x3f0], R12 ;  /* 0x0003f00c01007387 */ /* 0x000fe80000100a00 */
[----:B------:R0:W-:Y:S04]  /*98ba0*/  STL.64 [R1+0x3f8], R14 ;  /* 0x0003f80e01007387 */ /* 0x0001e80000100a00 */
[----:B------:R-:W-:Y:S04]  /*98bb0*/  STL [R1+0x80], R16 ;  /* 0x0000801001007387 */ /* 0x000fe80000100800 */
[----:B-1----:R1:W-:Y:S04]  /*98bc0*/  STL.64 [R1+0x3890], R40 ;  /* 0x0038902801007387 */ /* 0x0023e80000100a00 */
[----:B------:R4:W-:Y:S04]  /*98bd0*/  STL.64 [R1+0x3898], R42 ;  /* 0x0038982a01007387 */ /* 0x0009e80000100a00 */
[----:B------:R2:W-:Y:S01]  /*98be0*/  STL [R1+0x84], R17 ;  /* 0x0000841101007387 */ /* 0x0005e20000100800 */
[----:B------:R-:W-:-:S02]  /*98bf0*/  IMAD.MOV.U32 R11, RZ, RZ, R41 ;  /* 0x000000ffff0b7224 */ /* 0x000fc400078e0029 */
[----:B0-----:R-:W-:Y:S02]  /*98c00*/  IMAD.MOV.U32 R14, RZ, RZ, R40 ;  /* 0x000000ffff0e7224 */ /* 0x001fe400078e0028 */
[----:B-1----:R-:W3:Y:S04]  /*98c10*/  LDL.LU.64 R40, [R1+0x460] ;  /* 0x0004600001287983 */ /* 0x002ee80000300a00 */
[----:B----4-:R-:W4:Y:S01]  /*98c20*/  LDL.LU.64 R42, [R1+0x468] ;  /* 0x00046800012a7983 */ /* 0x010f220000300a00 */
        /* <DEDUP_REMOVED lines=11> */
[----:B------:R-:W2:Y:S04]  /*98ce0*/  LDL.LU.64 R20, [R1+0x480] ;  /* 0x0004800001147983 */ /* 0x000ea80000300a00 */
[----:B------:R-:W2:Y:S01]  /*98cf0*/  LDL.LU.64 R22, [R1+0x488] ;  /* 0x0004880001167983 */ /* 0x000ea20000300a00 */
[----:B------:R-:W-:-:S02]  /*98d00*/  IMAD.MOV.U32 R3, RZ, RZ, R16 ;  /* 0x000000ffff037224 */ /* 0x000fc400078e0010 */
[----:B------:R-:W-:Y:S01]  /*98d10*/  IMAD.MOV.U32 R2, RZ, RZ, R17 ;  /* 0x000000ffff027224 */ /* 0x000fe200078e0011 */
[----:B---3--:R-:W-:Y:S01]  /*98d20*/  HMMA.16816.F32 R44, R28, R12, R36 ;  /* 0x0000000c1c2c723c */ /* 0x008fe20000001824 */
[----:B------:R-:W1:Y:S01]  /*98d30*/  LDSM.16.M88.4 R36, [R26+UR6+0x3600] ;  /* 0x003600061a24783b */ /* 0x000e620008000200 */
[----:B0-----:R-:W-:Y:S02]  /*98d40*/  F2FP.F16.E5M2.UNPACK_B R16, R5 ;  /* 0x00000005ff10723e */ /* 0x001fe400020004ff */
[----:B------:R-:W-:-:S15]  /*98d50*/  F2FP.F16.E5M2.UNPACK_B R17, R4 ;  /* 0x00000004ff11723e */ /* 0x000fde00020004ff */
[----:B------:R-:W-:Y:S04]  /*98d60*/  STL.64 [R1+0x440], R44 ;  /* 0x0004402c01007387 */ /* 0x000fe80000100a00 */
[----:B------:R-:W-:Y:S04]  /*98d70*/  STL.64 [R1+0x448], R46 ;  /* 0x0004482e01007387 */ /* 0x000fe80000100a00 */
[----:B-1----:R0:W-:Y:S04]  /*98d80*/  STL.64 [R1+0x38b0], R36 ;  /* 0x0038b02401007387 */ /* 0x0021e80000100a00 */
[----:B------:R1:W-:Y:S01]  /*98d90*/  STL.64 [R1+0x38b8], R38 ;  /* 0x0038b82601007387 */ /* 0x0003e20000100a00 */
[----:B------:R-:W-:-:S02]  /*98da0*/  IMAD.MOV.U32 R5, RZ, RZ, R36 ;  /* 0x000000ffff057224 */ /* 0x000fc400078e0024 */
[----:B------:R-:W-:Y:S01]  /*98db0*/  IMAD.MOV.U32 R4, RZ, RZ, R37 ;  /* 0x000000ffff047224 */ /* 0x000fe200078e0025 */
[----:B------:R-:W-:Y:S04]  /*98dc0*/  STL.64 [R1+0x70], R16 ;  /* 0x0000701001007387 */ /* 0x000fe80000100a00 */
[----:B0-----:R-:W3:Y:S04]  /*98dd0*/  LDL.LU.64 R36, [R1+0x4a0] ;  /* 0x0004a00001247983 */ /* 0x001ee80000300a00 */
[----:B-1----:R-:W3:Y:S01]  /*98de0*/  LDL.LU.64 R38, [R1+0x4a8] ;  /* 0x0004a80001267983 */ /* 0x002ee20000300a00 */
        /* <DEDUP_REMOVED lines=37> */
[----:B------:R2:W-:Y:S04]  /*99040*/  STL [R1+0x5c], R13 ;  /* 0x00005c0d01007387 */ /* 0x0005e80000100800 */
[----:B------:R-:W3:Y:S04]  /*99050*/  LDL.LU.64 R36, [R1+0x520] ;  /* 0x0005200001247983 */ /* 0x000ee80000300a00 */
[----:B------:R-:W3:Y:S01]  /*99060*/  LDL.LU.64 R38, [R1+0x528] ;  /* 0x0005280001267983 */ /* 0x000ee20000300a00 */
[----:B------:R-:W-:Y:S01]  /*99070*/  IMAD.MOV.U32 R10, RZ, RZ, R16 ;  /* 0x000000ffff0a7224 */ /* 0x000fe200078e0010 */
[----:B0-----:R-:W-:Y:S01]  /*99080*/  F2FP.F16.E5M2.UNPACK_B R16, R14 ;  /* 0x0000000eff10723e */ /* 0x001fe200020004ff */
[----:B------:R-:W-:Y:S01]  /*99090*/  IMAD.MOV.U32 R0, RZ, RZ, R17 ;  /* 0x000000ffff007224 */ /* 0x000fe200078e0011 */
[----:B------:R-:W-:Y:S01]  /*990a0*/  F2FP.F16.E5M2.UNPACK_B R17, R11 ;  /* 0x0000000bff11723e */ /* 0x000fe200020004ff */
[----:B--2---:R-:W-:Y:S01]  /*990b0*/  HMMA.16816.F32 R12, R28, R12, R20 ;  /* 0x0000000c1c0c723c */ /* 0x004fe20000001814 */
[----:B------:R-:W0:-:S15]  /*990c0*/  LDSM.16.M88.4 R20, [R26+UR6+0x3e00] ;  /* 0x003e00061a14783b */ /* 0x000e1e0008000200 */
[----:B------:R-:W-:-:S03]  /*990d0*/  NOP ;  /* 0x0000000000007918 */ /* 0x000fc60000000000 */
[----:B------:R-:W-:Y:S04]  /*990e0*/  STL.64 [R1+0x4d0], R12 ;  /* 0x0004d00c01007387 */ /* 0x000fe80000100a00 */
[----:B------:R1:W-:Y:S04]  /*990f0*/  STL.64 [R1+0x4d8], R14 ;  /* 0x0004d80e01007387 */ /* 0x0003e80000100a00 */
[----:B0-----:R0:W-:Y:S04]  /*99100*/  STL.64 [R1+0x38f0], R20 ;  /* 0x0038f01401007387 */ /* 0x0011e80000100a00 */
[----:B------:R2:W-:Y:S01]  /*99110*/  STL.64 [R1+0x38f8], R22 ;  /* 0x0038f81601007387 */ /* 0x0005e20000100a00 */
[----:B-1----:R-:W-:-:S02]  /*99120*/  IMAD.MOV.U32 R14, RZ, RZ, R20 ;  /* 0x000000ffff0e7224 */ /* 0x002fc400078e0014 */
[----:B------:R-:W-:Y:S01]  /*99130*/  IMAD.MOV.U32 R11, RZ, RZ, R21 ;  /* 0x000000ffff0b7224 */ /* 0x000fe200078e0015 */
[----:B------:R-:W-:Y:S04]  /*99140*/  STL.64 [R1+0x50], R16 ;  /* 0x0000501001007387 */ /* 0x000fe80000100a00 */
[----:B0-----:R-:W3:Y:S04]  /*99150*/  LDL.LU.64 R20, [R1+0x540] ;  /* 0x0005400001147983 */ /* 0x001ee80000300a00 */
[----:B--2---:R-:W2:Y:S01]  /*99160*/  LDL.LU.64 R22, [R1+0x548] ;  /* 0x0005480001167983 */ /* 0x004ea20000300a00 */
        /* <DEDUP_REMOVED lines=21> */
[----:B------:R1:W-:Y:S01]  /*992c0*/  STL.64 [R1+0x3918], R42 ;  /* 0x0039182a01007387 */ /* 0x0003e20000100a00 */
[----:B------:R-:W-:Y:S02]  /*992d0*/  IMAD.MOV.U32 R5, RZ, RZ, R40 ;  /* 0x000000ffff057224 */ /* 0x000fe400078e0028 */
[----:B------:R-:W-:Y:S01]  /*992e0*/  IMAD.MOV.U32 R4, RZ, RZ, R41 ;  /* 0x000000ffff047224 */ /* 0x000fe200078e0029 */
[----:B------:R2:W-:Y:S04]  /*992f0*/  STL [R1+0x44], R17 ;  /* 0x0000441101007387 */ /* 0x0005e80000100800 */
[----:B0-----:R-:W4:Y:S04]  /*99300*/  LDL.LU.64 R40, [R1+0x580] ;  /* 0x0005800001287983 */ /* 0x001f280000300a00 */
[----:B-1----:R-:W4:Y:S01]  /*99310*/  LDL.LU.64 R42, [R1+0x588] ;  /* 0x00058800012a7983 */ /* 0x002f220000300a00 */
[----:B------:R-:W-:-:S02]  /*99320*/  F2FP.F16.E5M2.UNPACK_B R12, R7 ;  /* 0x00000007ff0c723e */ /* 0x000fc400020004ff */
        /* <DEDUP_REMOVED lines=8> */
[----:B------:R1:W-:Y:S01]  /*993b0*/  STL.64 [R1+0x3928], R18 ;  /* 0x0039281201007387 */ /* 0x0003e20000100a00 */
[----:B------:R-:W-:-:S02]  /*993c0*/  IMAD.MOV.U32 R7, RZ, RZ, R16 ;  /* 0x000000ffff077224 */ /* 0x000fc400078e0010 */
[----:B------:R-:W-:Y:S01]  /*993d0*/  IMAD.MOV.U32 R6, RZ, RZ, R17 ;  /* 0x000000ffff067224 */ /* 0x000fe200078e0011 */
[----:B------:R-:W-:Y:S04]  /*993e0*/  STL [R1+0x3c], R13 ;  /* 0x00003c0d01007387 */ /* 0x000fe80000100800 */
[----:B0-----:R-:W2:Y:S04]  /*993f0*/  LDL.LU.64 R16, [R1+0x610] ;  /* 0x0006100001107983 */ /* 0x001ea80000300a00 */
[----:B-1----:R-:W2:Y:S01]  /*99400*/  LDL.LU.64 R18, [R1+0x618] ;  /* 0x0006180001127983 */ /* 0x002ea20000300a00 */
[----:B---3--:R-:W-:Y:S03]  /*99410*/  HMMA.16816.F32 R44, R28, R12, R36 ;  /* 0x0000000c1c2c723c */ /* 0x008fe60000001824 */
[----:B------:R-:W0:Y:S01]  /*99420*/  LDSM.16.M88.4 R36, [R26+UR6+0x4600] ;  /* 0x004600061a24783b */ /* 0x000e220008000200 */
[----:B------:R-:W-:-:S02]  /*99430*/  F2FP.F16.E5M2.UNPACK_B R20, R9 ;  /* 0x00000009ff14723e */ /* 0x000fc400020004ff */
[----:B------:R-:W-:-:S13]  /*99440*/  F2FP.F16.E5M2.UNPACK_B R21, R8 ;  /* 0x00000008ff15723e */ /* 0x000fda00020004ff */
[----:B------:R-:W-:Y:S04]  /*99450*/  STL.64 [R1+0x560], R44 ;  /* 0x0005602c01007387 */ /* 0x000fe80000100a00 */
[----:B------:R-:W-:Y:S04]  /*99460*/  STL.64 [R1+0x568], R46 ;  /* 0x0005682e01007387 */ /* 0x000fe80000100a00 */
[----:B0-----:R0:W-:Y:S04]  /*99470*/  STL.64 [R1+0x3930], R36 ;  /* 0x0039302401007387 */ /* 0x0011e80000100a00 */
        /* <DEDUP_REMOVED lines=32> */
[----:B---3--:R-:W-:-:S15]  /*99680*/  HMMA.16816.F32 R36, R28, R14, R36 ;  /* 0x0000000e1c24723c */ /* 0x008fde0000001824 */
[----:B------:R-:W-:-:S04]  /*99690*/  NOP ;  /* 0x0000000000007918 */ /* 0x000fc80000000000 */
        /* <DEDUP_REMOVED lines=12> */
[----:B------:R-:W-:Y:S04]  /*99760*/  STL [R1+0x1c], R17 ;  /* 0x00001c1101007387 */ /* 0x000fe80000100800 */
        /* <DEDUP_REMOVED lines=17> */
[----:B--2---:R-:W-:Y:S01]  /*99880*/  HMMA.16816.F32 R44, R28, R14, R40 ;  /* 0x0000000e1c2c723c */ /* 0x004fe20000001828 */
[----:B------:R-:W0:-:S15]  /*99890*/  LDSM.16.M88.4 R40, [R26+UR6+0x5000] ;  /* 0x005000061a28783b */ /* 0x000e1e0008000200 */
[----:B------:R-:W-:-:S03]  /*998a0*/  NOP ;  /* 0x0000000000007918 */ /* 0x000fc60000000000 */
[----:B------:R-:W-:Y:S04]  /*998b0*/  STL.64 [R1+0x620], R44 ;  /* 0x0006202c01007387 */ /* 0x000fe80000100a00 */
[----:B------:R-:W-:Y:S04]  /*998c0*/  STL.64 [R1+0x628], R46 ;  /* 0x0006282e01007387 */ /* 0x000fe80000100a00 */
[----:B0-----:R-:W-:Y:S04]  /*998d0*/  STL.64 [R1+0x3980], R40 ;  /* 0x0039802801007387 */ /* 0x001fe80000100a00 */
[----:B------:R-:W-:Y:S04]  /*998e0*/  STL.64 [R1+0x3988], R42 ;  /* 0x0039882a01007387 */ /* 0x000fe80000100a00 */
[----:B------:R0:W-:Y:S01]  /*998f0*/  STL.64 [R1+0x8], R20 ;  /* 0x0000081401007387 */ /* 0x0001e20000100a00 */
[----:B---3--:R-:W-:Y:S03]  /*99900*/  HMMA.16816.F32 R36, R28, R20, R36 ;  /* 0x000000141c24723c */ /* 0x008fe60000001824 */
[----:B0-----:R-:W2:Y:S04]  /*99910*/  LDL.LU.64 R20, [R1+0x2210] ;  /* 0x0022100001147983 */ /* 0x001ea80000300a00 */
[----:B------:R-:W2:-:S12]  /*99920*/  LDL.LU.64 R22, [R1+0x2218] ;  /* 0x0022180001167983 */ /* 0x000e980000300a00 */
[----:B------:R-:W-:Y:S04]  /*99930*/  STL.64 [R1+0x640], R36 ;  /* 0x0006402401007387 */ /* 0x000fe80000100a00 */
[----:B------:R-:W-:Y:S04]  /*99940*/  STL.64 [R1+0x648], R38 ;  /* 0x0006482601007387 */ /* 0x000fe80000100a00 */
[----:B------:R-:W0:Y:S01]  /*99950*/  LDSM.16.M88.4 R36, [R26+UR6+0x5200] ;  /* 0x005200061a24783b */ /* 0x000e220008000200 */
[----:B------:R-:W-:Y:S02]  /*99960*/  F2FP.F16.E5M2.UNPACK_B R14, R9 ;  /* 0x00000009ff0e723e */ /* 0x000fe400020004ff */
[----:B------:R-:W-:-:S03]  /*99970*/  F2FP.F16.E5M2.UNPACK_B R15, R8 ;  /* 0x00000008ff0f723e */ /* 0x000fc600020004ff */
[----:B------:R-:W-:Y:S04]  /*99980*/  STL [R1], R14 ;  /* 0x0000000e01007387 */ /* 0x000fe80000100800 */
        /* <DEDUP_REMOVED lines=9> */
[----:B------:R-:W3:Y:S04]  /*99a20*/  LDL.LU.64 R18, [R1+0x2228] ;  /* 0x0022280001127983 */ /* 0x000ee80000300a00 */
[----:B------:R-:W0:Y:S01]  /*99a30*/  LDSM.16.M88.4 R36, [R26+UR6+0x5400] ;  /* 0x005400061a24783b */ /* 0x000e220008000200 */
[----:B------:R-:W-:-:S02]  /*99a40*/  F2FP.F16.E5M2.UNPACK_B R61, R10 ;  /* 0x0000000aff3d723e */ /* 0x000fc400020004ff */
[----:B------:R-:W-:Y:S01]  /*99a50*/  F2FP.F16.E5M2.UNPACK_B R60, R0 ;  /* 0x00000000ff3c723e */ /* 0x000fe200020004ff */
[----:B------:R-:W-:Y:S02]  /*99a60*/  IMAD.MOV.U32 R7, RZ, RZ, R40 ;  /* 0x000000ffff077224 */ /* 0x000fe400078e0028 */
[----:B------:R-:W-:Y:S01]  /*99a70*/  IMAD.MOV.U32 R6, RZ, RZ, R41 ;  /* 0x000000ffff067224 */ /* 0x000fe200078e0029 */
[----:B0-----:R0:W-:Y:S01]  /*99a80*/  STL.64 [R1+0x39a0], R36 ;  /* 0x0039a02401007387 */ /* 0x0011e20000100a00 */
[----:B------:R-:W-:-:S03]  /*99a90*/  IMAD.MOV.U32 R11, RZ, RZ, R36 ;  /* 0x000000ffff0b7224 */ /* 0x000fc600078e0024 */
[----:B------:R1:W-:Y:S01]  /*99aa0*/  STL.64 [R1+0x39a8], R38 ;  /* 0x0039a82601007387 */ /* 0x0003e20000100a00 */
[----:B------:R-:W-:-:S03]  /*99ab0*/  IMAD.MOV.U32 R10, RZ, RZ, R37 ;  /* 0x000000ffff0a7224 */ /* 0x000fc600078e0025 */
[----:B0-----:R-:W4:Y:S04]  /*99ac0*/  LDL.LU.64 R36, [R1+0x2230] ;  /* 0x0022300001247983 */ /* 0x001f280000300a00 */
[----:B-1----:R-:W4:Y:S01]  /*99ad0*/  LDL.LU.64 R38, [R1+0x2238] ;  /* 0x0022380001267983 */ /* 0x002f220000300a00 */
[----:B------:R-:W-:Y:S02]  /*99ae0*/  F2FP.F16.E5M2.UNPACK_B R58, R13 ;  /* 0x0000000dff3a723e */ /* 0x000fe400020004ff */
[----:B------:R-:W-:Y:S01]  /*99af0*/  F2FP.F16.E5M2.UNPACK_B R59, R12 ;  /* 0x0000000cff3b723e */ /* 0x000fe200020004ff */
[----:B--2---:R-:W-:Y:S01]  /*99b00*/  HMMA.16816.F32 R40, R28, R60, R20 ;  /* 0x0000003c1c28723c */ /* 0x004fe20000001814 */
[----:B------:R-:W0:-:S15]  /*99b10*/  LDSM.16.M88.4 R20, [R26+UR6+0x5600] ;  /* 0x005600061a14783b */ /* 0x000e1e0008000200 */
[----:B------:R-:W-:-:S03]  /*99b20*/  NOP ;  /* 0x0000000000007918 */ /* 0x000fc60000000000 */
[----:B------:R-:W-:Y:S04]  /*99b30*/  STL.64 [R1+0x690], R40 ;  /* 0x0006902801007387 */ /* 0x000fe80000100a00 */
[----:B------:R-:W-:Y:S04]  /*99b40*/  STL.64 [R1+0x698], R42 ;  /* 0x0006982a01007387 */ /* 0x000fe80000100a00 */
[----:B0-----:R0:W-:Y:S01]  /*99b50*/  STL.64 [R1+0x39b0], R20 ;  /* 0x0039b01401007387 */ /* 0x0011e20000100a00 */
[----:B------:R-:W-:-:S03]  /*99b60*/  IMAD.MOV.U32 R13, RZ, RZ, R20 ;  /* 0x000000ffff0d7224 */ /* 0x000fc600078e0014 */
[----:B------:R1:W-:Y:S01]  /*99b70*/  STL.64 [R1+0x39b8], R22 ;  /* 0x0039b81601007387 */ /* 0x0003e20000100a00 */
[----:B------:R-:W-:-:S03]  /*99b80*/  IMAD.MOV.U32 R12, RZ, RZ, R21 ;  /* 0x000000ffff0c7224 */ /* 0x000fc600078e0015 */
[----:B0-----:R-:W2:Y:S04]  /*99b90*/  LDL.LU.64 R20, [R1+0x2240] ;  /* 0x0022400001147983 */ /* 0x001ea80000300a00 */
[----:B-1----:R-:W2:Y:S01]  /*99ba0*/  LDL.LU.64 R22, [R1+0x2248] ;  /* 0x0022480001167983 */ /* 0x002ea20000300a00 */
[----:B---3--:R-:W-:Y:S03]  /*99bb0*/  HMMA.16816.F32 R40, R28, R58, R16 ;  /* 0x0000003a1c28723c */ /* 0x008fe60000001810 */
[----:B------:R-:W0:Y:S01]  /*99bc0*/  LDSM.16.M88.4 R16, [R26+UR6+0x5800] ;  /* 0x005800061a10783b */ /* 0x000e220008000200 */
[----:B------:R-:W-:Y:S02]  /*99bd0*/  F2FP.F16.E5M2.UNPACK_B R56, R3 ;  /* 0x00000003ff38723e */ /* 0x000fe400020004ff */
[----:B------:R-:W-:-:S13]  /*99be0*/  F2FP.F16.E5M2.UNPACK_B R57, R2 ;  /* 0x00000002ff39723e */ /* 0x000fda00020004ff */
[----:B------:R-:W-:Y:S04]  /*99bf0*/  STL.64 [R1+0x6b0], R40 ;  /* 0x0006b02801007387 */ /* 0x000fe80000100a00 */
[----:B------:R-:W-:Y:S04]  /*99c00*/  STL.64 [R1+0x6b8], R42 ;  /* 0x0006b82a01007387 */ /* 0x000fe80000100a00 */
[----:B0-----:R0:W-:Y:S01]  /*99c10*/  STL.64 [R1+0x39c0], R16 ;  /* 0x0039c01001007387 */ /* 0x0011e20000100a00 */
[----:B------:R-:W-:-:S03]  /*99c20*/  IMAD.MOV.U32 R3, RZ, RZ, R16 ;  /* 0x000000ffff037224 */ /* 0x000fc600078e0010 */
[----:B------:R1:W-:Y:S01]  /*99c30*/  STL.64 [R1+0x39c8], R18 ;  /* 0x0039c81201007387 */ /* 0x0003e20000100a00 */
[----:B------:R-:W-:-:S03]  /*99c40*/  IMAD.MOV.U32 R2, RZ, RZ, R17 ;  /* 0x000000ffff027224 */ /* 0x000fc600078e0011 */
[----:B0-----:R-:W3:Y:S04]  /*99c50*/  LDL.LU.64 R16, [R1+0x2250] ;  /* 0x0022500001107983 */ /* 0x001ee80000300a00 */
[----:B-1----:R-:W3:Y:S01]  /*99c60*/  LDL.LU.64 R18, [R1+0x2258] ;  /* 0x0022580001127983 */ /* 0x002ee20000300a00 */
[----:B----4-:R-:W-:Y:S03]  /*99c70*/  HMMA.16816.F32 R36, R28, R56, R36 ;  /* 0x000000381c24723c */ /* 0x010fe60000001824 */
[----:B------:R-:W-:Y:S04]  /*99c80*/  STL.64 [R1+0xad10], R58 ;  /* 0x00ad103a01007387 */ /* 0x000fe80000100a00 */
[----:B------:R-:W-:-:S12]  /*99c90*/  STL.64 [R1+0xad08], R56 ;  /* 0x00ad083801007387 */ /* 0x000fd80000100a00 */
[----:B------:R-:W-:Y:S04]  /*99ca0*/  STL.64 [R1+0x6e0], R36 ;  /* 0x0006e02401007387 */ /* 0x000fe80000100a00 */
[----:B------:R-:W-:Y:S04]  /*99cb0*/  STL.64 [R1+0x6e8], R38 ;  /* 0x0006e82601007387 */ /* 0x000fe80000100a00 */
[----:B------:R-:W0:Y:S01]  /*99cc0*/  LDSM.16.M88.4 R36, [R26+UR6+0x5a00] ;  /* 0x005a00061a24783b */ /* 0x000e220008000200 */
[----:B------:R-:W-:Y:S02]  /*99cd0*/  F2FP.F16.E5M2.UNPACK_B R54, R5 ;  /* 0x00000005ff36723e */ /* 0x000fe400020004ff */
[----:B------:R-:W-:Y:S01]  /*99ce0*/  F2FP.F16.E5M2.UNPACK_B R55, R4 ;  /* 0x00000004ff37723e */ /* 0x000fe200020004ff */
[----:B0-----:R-:W-:Y:S01]  /*99cf0*/  STL.64 [R1+0x39d0], R36 ;  /* 0x0039d02401007387 */ /* 0x001fe20000100a00 */
[----:B------:R-:W-:-:S03]  /*99d00*/  IMAD.MOV.U32 R5, RZ, RZ, R36 ;  /* 0x000000ffff057224 */ /* 0x000fc600078e0024 */
[----:B------:R2:W-:Y:S01]  /*99d10*/  STL.64 [R1+0x39d8], R38 ;  /* 0x0039d82601007387 */ /* 0x0005e20000100a00 */
[----:B------:R-:W-:Y:S02]  /*99d20*/  IMAD.MOV.U32 R4, RZ, RZ, R37 ;  /* 0x000000ffff047224 */ /* 0x000fe400078e0025 */
[----:B--2---:R-:W-:Y:S01]  /*99d30*/  HMMA.16816.F32 R36, R28, R54, R20 ;  /* 0x000000361c24723c */ /* 0x004fe20000001814 */
[----:B------:R-:W2:-:S15]  /*99d40*/  LDL.LU.64 R20, [R1+0x2260] ;  /* 0x0022600001147983 */ /* 0x000e9e0000300a00 */
[----:B------:R-:W-:-:S03]  /*99d50*/  NOP ;  /* 0x0000000000007918 */ /* 0x000fc60000000000 */
[----:B------:R-:W-:Y:S04]  /*99d60*/  STL.64 [R1+0x700], R36 ;  /* 0x0007002401007387 */ /* 0x000fe80000100a00 */
[----:B------:R-:W-:Y:S04]  /*99d70*/  STL.64 [R1+0x708], R38 ;  /* 0x0007082601007387 */ /* 0x000fe80000100a00 */
[----:B------:R-:W2:Y:S04]  /*99d80*/  LDL.LU.64 R22, [R1+0x2268] ;  /* 0x0022680001167983 */ /* 0x000ea80000300a00 */
[----:B------:R-:W0:Y:S01]  /*99d90*/  LDSM.16.M88.4 R36, [R26+UR6+0x5c00] ;  /* 0x005c00061a24783b */ /* 0x000e220008000200 */
[----:B------:R-:W-:-:S02]  /*99da0*/  F2FP.F16.E5M2.UNPACK_B R52, R7 ;  /* 0x00000007ff34723e */ /* 0x000fc400020004ff */
[----:B------:R-:W-:Y:S01]  /*99db0*/  F2FP.F16.E5M2.UNPACK_B R53, R6 ;  /* 0x00000006ff35723e */ /* 0x000fe200020004ff */
[----:B0-----:R0:W-:Y:S01]  /*99dc0*/  STL.64 [R1+0x39e0], R36 ;  /* 0x0039e02401007387 */ /* 0x0011e20000100a00 */
[----:B------:R-:W-:-:S03]  /*99dd0*/  IMAD.MOV.U32 R7, RZ, RZ, R36 ;  /* 0x000000ffff077224 */ /* 0x000fc600078e0024 */
[----:B------:R1:W-:Y:S01]  /*99de0*/  STL.64 [R1+0x39e8], R38 ;  /* 0x0039e82601007387 */ /* 0x0003e20000100a00 */
[----:B------:R-:W-:-:S03]  /*99df0*/  IMAD.MOV.U32 R6, RZ, RZ, R37 ;  /* 0x000000ffff067224 */ /* 0x000fc600078e0025 */
[----:B0-----:R-:W4:Y:S04]  /*99e00*/  LDL.LU.64 R36, [R1+0x2270] ;  /* 0x0022700001247983 */ /* 0x001f280000300a00 */
[----:B-1----:R-:W4:Y:S01]  /*99e10*/  LDL.LU.64 R38, [R1+0x2278] ;  /* 0x0022780001267983 */ /* 0x002f220000300a00 */
[----:B---3--:R-:W-:-:S15]  /*99e20*/  HMMA.16816.F32 R16, R28, R52, R16 ;  /* 0x000000341c10723c */ /* 0x008fde0000001810 */
[----:B------:R-:W-:-:S04]  /*99e30*/  NOP ;  /* 0x0000000000007918 */ /* 0x000fc80000000000 */
[----:B------:R-:W-:Y:S04]  /*99e40*/  STL.64 [R1+0x730], R16 ;  /* 0x0007301001007387 */ /* 0x000fe80000100a00 */
[----:B------:R-:W-:Y:S04]  /*99e50*/  STL.64 [R1+0x738], R18 ;  /* 0x0007381201007387 */ /* 0x000fe80000100a00 */
[----:B------:R-:W0:Y:S04]  /*99e60*/  LDSM.16.M88.4 R16, [R26+UR6+0x5e00] ;  /* 0x005e00061a10783b */ /* 0x000e280008000200 */
[----:B------:R-:W-:Y:S04]  /*99e70*/  STL.64 [R1+0xad00], R54 ;  /* 0x00ad003601007387 */ /* 0x000fe80000100a00 */
[----:B------:R-:W-:Y:S01]  /*99e80*/  STL.64 [R1+0xacf8], R52 ;  /* 0x00acf83401007387 */ /* 0x000fe20000100a00 */
[----:B------:R-:W-:-:S02]  /*99e90*/  F2FP.F16.E5M2.UNPACK_B R50, R9 ;  /* 0x00000009ff32723e */ /* 0x000fc400020004ff */
[----:B------:R-:W-:Y:S01]  /*99ea0*/  F2FP.F16.E5M2.UNPACK_B R51, R8 ;  /* 0x00000008ff33723e */ /* 0x000fe200020004ff */
[----:B0-----:R0:W-:Y:S01]  /*99eb0*/  STL.64 [R1+0x39f0], R16 ;  /* 0x0039f01001007387 */ /* 0x0011e20000100a00 */
[----:B------:R-:W-:-:S03]  /*99ec0*/  IMAD.MOV.U32 R9, RZ, RZ, R16 ;  /* 0x000000ffff097224 */ /* 0x000fc600078e0010 */
[----:B------:R1:W-:Y:S01]  /*99ed0*/  STL.64 [R1+0x39f8], R18 ;  /* 0x0039f81201007387 */ /* 0x0003e20000100a00 */
[----:B------:R-:W-:-:S03]  /*99ee0*/  IMAD.MOV.U32 R8, RZ, RZ, R17 ;  /* 0x000000ffff087224 */ /* 0x000fc600078e0011 */
[----:B0-----:R-:W3:Y:S04]  /*99ef0*/  LDL.LU.64 R16, [R1+0x2280] ;  /* 0x0022800001107983 */ /* 0x001ee80000300a00 */
[----:B-1----:R-:W3:Y:S01]  /*99f00*/  LDL.LU.64 R18, [R1+0x2288] ;  /* 0x0022880001127983 */ /* 0x002ee20000300a00 */
        /* <DEDUP_REMOVED lines=25> */
[----:B---3--:R-:W-:Y:S01]  /*9a0a0*/  HMMA.16816.F32 R36, R28, R46, R16 ;  /* 0x0000002e1c24723c */ /* 0x008fe20000001810 */
[----:B------:R-:W3:-:S15]  /*9a0b0*/  LDL.LU.64 R16, [R1+0x22a0] ;  /* 0x0022a00001107983 */ /* 0x000ede0000300a00 */
[----:B------:R-:W-:-:S03]  /*9a0c0*/  NOP ;  /* 0x0000000000007918 */ /* 0x000fc60000000000 */
[----:B------:R-:W-:Y:S04]  /*9a0d0*/  STL.64 [R1+0x7a0], R36 ;  /* 0x0007a02401007387 */ /* 0x000fe80000100a00 */
[----:B------:R-:W-:Y:S04]  /*9a0e0*/  STL.64 [R1+0x7a8], R38 ;  /* 0x0007a82601007387 */ /* 0x000fe80000100a00 */
[----:B------:R-:W3:Y:S04]  /*9a0f0*/  LDL.LU.64 R18, [R1+0x22a8] ;  /* 0x0022a80001127983 */ /* 0x000ee80000300a00 */
[----:B------:R-:W0:Y:S01]  /*9a100*/  LDSM.16.M88.4 R36, [R26+UR6+0x6400] ;  /* 0x006400061a24783b */ /* 0x000e220008000200 */
[----:B------:R-:W-:-:S02]  /*9a110*/  F2FP.F16.E5M2.UNPACK_B R44, R3 ;  /* 0x00000003ff2c723e */ /* 0x000fc400020004ff */
[----:B------:R-:W-:Y:S01]  /*9a120*/  F2FP.F16.E5M2.UNPACK_B R45, R2 ;  /* 0x00000002ff2d723e */ /* 0x000fe200020004ff */
[----:B0-----:R-:W-:Y:S04]  /*9a130*/  STL.64 [R1+0x3a20], R36 ;  /* 0x003a202401007387 */ /* 0x001fe80000100a00 */
[----:B------:R-:W-:Y:S04]  /*9a140*/  STL.64 [R1+0x3a28], R38 ;  /* 0x003a282601007387 */ /* 0x000fe80000100a00 */
[----:B------:R-:W4:Y:S04]  /*9a150*/  LDL.LU.64 R48, [R1+0x22b0] ;  /* 0x0022b00001307983 */ /* 0x000f280000300a00 */
[----:B------:R-:W4:Y:S01]  /*9a160*/  LDL.LU.64 R50, [R1+0x22b8] ;  /* 0x0022b80001327983 */ /* 0x000f220000300a00 */
[----:B------:R-:W-:-:S02]  /*9a170*/  F2FP.F16.E5M2.UNPACK_B R42, R5 ;  /* 0x00000005ff2a723e */ /* 0x000fc400020004ff */
[----:B------:R-:W-:Y:S01]  /*9a180*/  F2FP.F16.E5M2.UNPACK_B R43, R4 ;  /* 0x00000004ff2b723e */ /* 0x000fe200020004ff */
[----:B--2---:R-:W-:-:S15]  /*9a190*/  HMMA.16816.F32 R20, R28, R44, R20 ;  /* 0x0000002c1c14723c */ /* 0x004fde0000001814 */
[----:B------:R-:W-:-:S04]  /*9a1a0*/  NOP ;  /* 0x0000000000007918 */ /* 0x000fc80000000000 */
[----:B------:R-:W-:Y:S04]  /*9a1b0*/  STL.64 [R1+0x7d0], R20 ;  /* 0x0007d01401007387 */ /* 0x000fe80000100a00 */
[----:B------:R-:W-:Y:S04]  /*9a1c0*/  STL.64 [R1+0x7d8], R22 ;  /* 0x0007d81601007387 */ /* 0x000fe80000100a00 */
[----:B------:R-:W0:Y:S04]  /*9a1d0*/  LDSM.16.M88.4 R20, [R26+UR6+0x6600] ;  /* 0x006600061a14783b */ /* 0x000e280008000200 */
        /* <DEDUP_REMOVED lines=8> */
[----:B------:R-:W-:Y:S02]  /*9a260*/  IMAD.MOV.U32 R2, RZ, RZ, R36 ;  /* 0x000000ffff027224 */ /* 0x000fe400078e0024 */
[----:B------:R-:W-:Y:S02]  /*9a270*/  IMAD.MOV.U32 R3, RZ, RZ, R37 ;  /* 0x000000ffff037224 */ /* 0x000fe400078e0025 */
[----:B---3--:R-:W-:Y:S01]  /*9a280*/  HMMA.16816.F32 R36, R28, R42, R16 ;  /* 0x0000002a1c24723c */ /* 0x008fe20000001810 */
[----:B------:R-:W0:Y:S01]  /*9a290*/  LDSM.16.M88.4 R16, [R26+UR6+0x6800] ;  /* 0x006800061a10783b */ /* 0x000e220008000200 */
[----:B------:R-:W-:-:S02]  /*9a2a0*/  F2FP.F16.E5M2.UNPACK_B R40, R7 ;  /* 0x00000007ff28723e */ /* 0x000fc400020004ff */
[----:B------:R-:W-:-:S15]  /*9a2b0*/  F2FP.F16.E5M2.UNPACK_B R41, R6 ;  /* 0x00000006ff29723e */ /* 0x000fde00020004ff */
[----:B------:R-:W-:Y:S04]  /*9a2c0*/  STL.64 [R1+0x7f0], R36 ;  /* 0x0007f02401007387 */ /* 0x000fe80000100a00 */
[----:B------:R-:W-:Y:S04]  /*9a2d0*/  STL.64 [R1+0x7f8], R38 ;  /* 0x0007f82601007387 */ /* 0x000fe80000100a00 */
[----:B0-----:R0:W-:Y:S01]  /*9a2e0*/  STL.64 [R1+0x3a40], R16 ;  /* 0x003a401001007387 */ /* 0x0011e20000100a00 */
[----:B------:R-:W-:-:S03]  /*9a2f0*/  IMAD.MOV.U32 R6, RZ, RZ, R16 ;  /* 0x000000ffff067224 */ /* 0x000fc600078e0010 */
[----:B------:R1:W-:Y:S01]  /*9a300*/  STL.64 [R1+0x3a48], R18 ;  /* 0x003a481201007387 */ /* 0x0003e20000100a00 */
[----:B------:R-:W-:-:S03]  /*9a310*/  IMAD.MOV.U32 R7, RZ, RZ, R17 ;  /* 0x000000ffff077224 */ /* 0x000fc600078e0011 */
[----:B0-----:R-:W3:Y:S04]  /*9a320*/  LDL.LU.64 R16, [R1+0x22d0] ;  /* 0x0022d00001107983 */ /* 0x001ee80000300a00 */
[----:B-1----:R-:W3:Y:S04]  /*9a330*/  LDL.LU.64 R18, [R1+0x22d8] ;  /* 0x0022d80001127983 */ /* 0x002ee80000300a00 */
[----:B------:R-:W-:Y:S01]  /*9a340*/  STL.64 [R1+0xad30], R42 ;  /* 0x00ad302a01007387 */ /* 0x000fe20000100a00 */
[----:B----4-:R-:W-:Y:S03]  /*9a350*/  HMMA.16816.F32 R44, R28, R40, R48 ;  /* 0x000000281c2c723c */ /* 0x010fe60000001830 */
[----:B------:R-:W-:Y:S04]  /*9a360*/  STL.64 [R1+0xad28], R40 ;  /* 0x00ad282801007387 */ /* 0x000fe80000100a00 */
[----:B------:R-:W0:Y:S01]  /*9a370*/  LDSM.16.M88.4 R40, [R26+UR6+0x6a00] ;  /* 0x006a00061a28783b */ /* 0x000e220008000200 */
[----:B------:R-:W-:-:S02]  /*9a380*/  F2FP.F16.E5M2.UNPACK_B R38, R9 ;  /* 0x00000009ff26723e */ /* 0x000fc400020004ff */
[----:B------:R-:W-:-:S09]  /*9a390*/  F2FP.F16.E5M2.UNPACK_B R39, R8 ;  /* 0x00000008ff27723e */ /* 0x000fd200020004ff */
[----:B------:R-:W-:Y:S04]  /*9a3a0*/  STL.64 [R1+0x820], R44 ;  /* 0x0008202c01007387 */ /* 0x000fe80000100a00 */
[----:B------:R-:W-:Y:S04]  /*9a3b0*/  STL.64 [R1+0x828], R46 ;  /* 0x0008282e01007387 */ /* 0x000fe80000100a00 */
[----:B0-----:R-:W-:Y:S01]  /*9a3c0*/  STL.64 [R1+0x3a50], R40 ;  /* 0x003a502801007387 */ /* 0x001fe20000100a00 */
[----:B------:R-:W-:-:S03]  /*9a3d0*/  IMAD.MOV.U32 R8, RZ, RZ, R40 ;  /* 0x000000ffff087224 */ /* 0x000fc600078e0028 */
[----:B------:R2:W-:Y:S01]  /*9a3e0*/  STL.64 [R1+0x3a58], R42 ;  /* 0x003a582a01007387 */ /* 0x0005e20000100a00 */
[----:B------:R-:W-:Y:S02]  /*9a3f0*/  IMAD.MOV.U32 R9, RZ, RZ, R41 ;  /* 0x000000ffff097224 */ /* 0x000fe400078e0029 */
[----:B--2---:R-:W-:Y:S01]  /*9a400*/  HMMA.16816.F32 R40, R28, R38, R20 ;  /* 0x000000261c28723c */ /* 0x004fe20000001814 */
[----:B------:R-:W2:Y:S04]  /*9a410*/  LDL.LU.64 R20, [R1+0x22f0] ;  /* 0x0022f00001147983 */ /* 0x000ea80000300a00 */
[----:B------:R-:W2:-:S14]  /*9a420*/  LDL.LU.64 R22, [R1+0x22f8] ;  /* 0x0022f80001167983 */ /* 0x000e9c0000300a00 */
        /* <DEDUP_REMOVED lines=10> */
[----:B------:R-:W3:Y:S04]  /*9a4d0*/  LDL.LU.64 R16, [R1+0x2300] ;  /* 0x0023000001107983 */ /* 0x000ee80000300a00 */
[----:B------:R-:W3:-:S14]  /*9a4e0*/  LDL.LU.64 R18, [R1+0x2308] ;  /* 0x0023080001127983 */ /* 0x000edc0000300a00 */
[----:B------:R-:W-:Y:S04]  /*9a4f0*/  STL.64 [R1+0x870], R40 ;  /* 0x0008702801007387 */ /* 0x000fe80000100a00 */
[----:B------:R-:W-:Y:S04]  /*9a500*/  STL.64 [R1+0x878], R42 ;  /* 0x0008782a01007387 */ /* 0x000fe80000100a00 */
[----:B------:R-:W-:Y:S04]  /*9a510*/  STL.64 [R1+0xacd0], R38 ;  /* 0x00acd02601007387 */ /* 0x000fe80000100a00 */
[----:B------:R0:W-:Y:S04]  /*9a520*/  STL.64 [R1+0xacc8], R36 ;  /* 0x00acc82401007387 */ /* 0x0001e80000100a00 */
[----:B------:R-:W1:Y:S04]  /*9a530*/  LDSM.16.M88.4 R40, [R26+UR6+0x6e00] ;  /* 0x006e00061a28783b */ /* 0x000e680008000200 */
[----:B0-----:R-:W4:Y:S04]  /*9a540*/  LDL.LU.64 R36, [R1+0x2310] ;  /* 0x0023100001247983 */ /* 0x001f280000300a00 */
[----:B------:R-:W4:Y:S01]  /*9a550*/  LDL.LU.64 R38, [R1+0x2318] ;  /* 0x0023180001267983 */ /* 0x000f220000300a00 */
[----:B------:R-:W-:-:S02]  /*9a560*/  F2FP.F16.E5M2.UNPACK_B R34, R13 ;  /* 0x0000000dff22723e */ /* 0x000fc400020004ff */
[----:B------:R-:W-:Y:S01]  /*9a570*/  F2FP.F16.E5M2.UNPACK_B R35, R12 ;  /* 0x0000000cff23723e */ /* 0x000fe200020004ff */
[----:B-1----:R-:W-:Y:S01]  /*9a580*/  STL.64 [R1+0x3a70], R40 ;  /* 0x003a702801007387 */ /* 0x002fe20000100a00 */
[----:B------:R-:W-:-:S03]  /*9a590*/  IMAD.MOV.U32 R12, RZ, RZ, R40 ;  /* 0x000000ffff0c7224 */ /* 0x000fc600078e0028 */
[----:B------:R2:W-:Y:S01]  /*9a5a0*/  STL.64 [R1+0x3a78], R42 ;  /* 0x003a782a01007387 */ /* 0x0005e20000100a00 */
[----:B------:R-:W-:Y:S02]  /*9a5b0*/  IMAD.MOV.U32 R13, RZ, RZ, R41 ;  /* 0x000000ffff0d7224 */ /* 0x000fe400078e0029 */
[----:B------:R-:W-:Y:S01]  /*9a5c0*/  IMAD.MOV.U32 R0, RZ, RZ, R15 ;  /* 0x000000ffff007224 */ /* 0x000fe200078e000f */
[----:B--2---:R-:W-:Y:S01]  /*9a5d0*/  HMMA.16816.F32 R40, R28, R34, R20 ;  /* 0x000000221c28723c */ /* 0x004fe20000001814 */
[----:B------:R-:W0:-:S15]  /*9a5e0*/  LDSM.16.M88.4 R20, [R26+UR6+0x7000] ;  /* 0x007000061a14783b */ /* 0x000e1e0008000200 */
[----:B------:R-:W-:-:S03]  /*9a5f0*/  NOP ;  /* 0x0000000000007918 */ /* 0x000fc60000000000 */
[----:B------:R-:W-:Y:S04]  /*9a600*/  STL.64 [R1+0x890], R40 ;  /* 0x0008902801007387 */ /* 0x000fe80000100a00 */
[----:B------:R-:W-:Y:S04]  /*9a610*/  STL.64 [R1+0x898], R42 ;  /* 0x0008982a01007387 */ /* 0x000fe80000100a00 */
[----:B------:R-:W1:Y:S04]  /*9a620*/  LDSM.16.M88.4 R40, [R26+UR6+0x7200] ;  /* 0x007200061a28783b */ /* 0x000e680008000200 */
[----:B0-----:R0:W-:Y:S01]  /*9a630*/  STL.64 [R1+0x3a80], R20 ;  /* 0x003a801401007387 */ /* 0x0011e20000100a00 */
[----:B------:R-:W-:-:S03]  /*9a640*/  IMAD.MOV.U32 R14, RZ, RZ, R20 ;  /* 0x000000ffff0e7224 */ /* 0x000fc600078e0014 */
[----:B------:R2:W-:Y:S01]  /*9a650*/  STL.64 [R1+0x3a88], R22 ;  /* 0x003a881601007387 */ /* 0x0005e20000100a00 */
[----:B------:R-:W-:-:S03]  /*9a660*/  IMAD.MOV.U32 R15, RZ, RZ, R21 ;  /* 0x000000ffff0f7224 */ /* 0x000fc600078e0015 */
[----:B0-----:R-:W4:Y:S04]  /*9a670*/  LDL.LU.64 R20, [R1+0x2320] ;  /* 0x0023200001147983 */ /* 0x001f280000300a00 */
[----:B--2---:R-:W2:Y:S01]  /*9a680*/  LDL.LU.64 R22, [R1+0x2328] ;  /* 0x0023280001167983 */ /* 0x004ea20000300a00 */
[----:B------:R-:W-:Y:S02]  /*9a690*/  F2FP.F16.E5M2.UNPACK_B R2, R2 ;  /* 0x00000002ff02723e */ /* 0x000fe400020004ff */
[----:B------:R-:W-:Y:S02]  /*9a6a0*/  F2FP.F16.E5M2.UNPACK_B R3, R3 ;  /* 0x00000003ff03723e */ /* 0x000fe400020004ff */
[----:B------:R-:W-:Y:S02]  /*9a6b0*/  F2FP.F16.E5M2.UNPACK_B R4, R4 ;  /* 0x00000004ff04723e */ /* 0x000fe400020004ff */
[----:B------:R-:W-:-:S03]  /*9a6c0*/  F2FP.F16.E5M2.UNPACK_B R5, R5 ;  /* 0x00000005ff05723e */ /* 0x000fc600020004ff */
[----:B---3--:R-:W-:-:S15]  /*9a6d0*/  HMMA.16816.F32 R16, R28, R2, R16 ;  /* 0x000000021c10723c */ /* 0x008fde0000001810 */
[----:B------:R-:W-:-:S04]  /*9a6e0*/  NOP ;  /* 0x0000000000007918 */ /* 0x000fc80000000000 */
[----:B------:R0:W-:Y:S01]  /*9a6f0*/  STL.64 [R1+0x8c0], R16 ;  /* 0x0008c01001007387 */ /* 0x0001e20000100a00 */
[----:B----4-:R-:W-:Y:S03]  /*9a700*/  HMMA.16816.F32 R36, R28, R4, R36 ;  /* 0x000000041c24723c */ /* 0x010fe60000001824 */
[----:B------:R-:W-:Y:S04]  /*9a710*/  STL.64 [R1+0x8c8], R18 ;  /* 0x0008c81201007387 */ /* 0x000fe80000100a00 */
[----:B-1----:R1:W-:Y:S01]  /*9a720*/  STL.64 [R1+0x3a90], R40 ;  /* 0x003a902801007387 */ /* 0x0023e20000100a00 */
[----:B0-----:R-:W-:-:S03]  /*9a730*/  IMAD.MOV.U32 R16, RZ, RZ, R40 ;  /* 0x000000ffff107224 */ /* 0x001fc600078e0028 */
[----:B------:R0:W-:Y:S01]  /*9a740*/  STL.64 [R1+0x3a98], R42 ;  /* 0x003a982a01007387 */ /* 0x0001e20000100a00 */
[----:B------:R-:W-:-:S03]  /*9a750*/  IMAD.MOV.U32 R17, RZ, RZ, R41 ;  /* 0x000000ffff117224 */ /* 0x000fc600078e0029 */
[----:B-1----:R-:W3:Y:S04]  /*9a760*/  LDL.LU.64 R40, [R1+0x2330] ;  /* 0x0023300001287983 */ /* 0x002ee80000300a00 */
[----:B0-----:R-:W3:Y:S04]  /*9a770*/  LDL.LU.64 R42, [R1+0x2338] ;  /* 0x00233800012a7983 */ /* 0x001ee80000300a00 */
[----:B------:R-:W-:Y:S04]  /*9a780*/  STL.64 [R1+0x8e0], R36 ;  /* 0x0008e02401007387 */ /* 0x000fe80000100a00 */
[----:B------:R-:W-:Y:S04]  /*9a790*/  STL.64 [R1+0x8e8], R38 ;  /* 0x0008e82601007387 */ /* 0x000fe80000100a00 */
        /* <DEDUP_REMOVED lines=8> */
[----:B-1----:R-:W4:Y:S04]  /*9a820*/  LDL.LU.64 R38, [R1+0x2348] ;  /* 0x0023480001267983 */ /* 0x002f280000300a00 */
[----:B------:R-:W-:Y:S04]  /*9a830*/  STL.64 [R1+0xacb0], R6 ;  /* 0x00acb00601007387 */ /* 0x000fe80000100a00 */
[----:B------:R-:W-:Y:S01]  /*9a840*/  STL.64 [R1+0xaca8], R4 ;  /* 0x00aca80401007387 */ /* 0x000fe20000100a00 */
[----:B--2---:R-:W-:Y:S03]  /*9a850*/  HMMA.16816.F32 R20, R28, R6, R20 ;  /* 0x000000061c14723c */ /* 0x004fe60000001814 */
[----:B------:R-:W0:-:S15]  /*9a860*/  LDSM.16.M88.4 R4, [R26+UR6+0x7600] ;  /* 0x007600061a04783b */ /* 0x000e1e0008000200 */
[----:B------:R-:W-:Y:S01]  /*9a870*/  NOP ;  /* 0x0000000000007918 */ /* 0x000fe20000000000 */
[----:B------:R1:W-:Y:S04]  /*9a880*/  STL.64 [R1+0x910], R20 ;  /* 0x0009101401007387 */ /* 0x0003e80000100a00 */
[----:B------:R-:W-:Y:S04]  /*9a890*/  STL.64 [R1+0x918], R22 ;  /* 0x0009181601007387 */ /* 0x000fe80000100a00 */
[----:B0-----:R0:W-:Y:S01]  /*9a8a0*/  STL.64 [R1+0x3ab0], R4 ;  /* 0x003ab00401007387 */ /* 0x0011e20000100a00 */
[----:B-1----:R-:W-:-:S03]  /*9a8b0*/  IMAD.MOV.U32 R20, RZ, RZ, R4 ;  /* 0x000000ffff147224 */ /* 0x002fc600078e0004 */
[----:B------:R1:W-:Y:S01]  /*9a8c0*/  STL.64 [R1+0x3ab8], R6 ;  /* 0x003ab80601007387 */ /* 0x0003e20000100a00 */
[----:B------:R-:W-:-:S03]  /*9a8d0*/  IMAD.MOV.U32 R21, RZ, RZ, R5 ;  /* 0x000000ffff157224 */ /* 0x000fc600078e0005 */
[----:B0-----:R-:W2:Y:S04]  /*9a8e0*/  LDL.LU.64 R4, [R1+0x2350] ;  /* 0x0023500001047983 */ /* 0x001ea80000300a00 */
[----:B-1----:R-:W2:Y:S01]  /*9a8f0*/  LDL.LU.64 R6, [R1+0x2358] ;  /* 0x0023580001067983 */ /* 0x002ea20000300a00 */
[----:B------:R-:W-:Y:S02]  /*9a900*/  F2FP.F16.E5M2.UNPACK_B R8, R8 ;  /* 0x00000008ff08723e */ /* 0x000fe400020004ff */
[----:B------:R-:W-:-:S07]  /*9a910*/  F2FP.F16.E5M2.UNPACK_B R9, R9 ;  /* 0x00000009ff09723e */ /* 0x000fce00020004ff */
[----:B---3--:R-:W-:Y:S01]  /*9a920*/  HMMA.16816.F32 R44, R28, R8, R40 ;  /* 0x000000081c2c723c */ /* 0x008fe20000001828 */
[----:B------:R-:W0:Y:S01]  /*9a930*/  LDSM.16.M88.4 R40, [R26+UR6+0x7800] ;  /* 0x007800061a28783b */ /* 0x000e220008000200 */
[----:B------:R-:W-:Y:S02]  /*9a940*/  F2FP.F16.E5M2.UNPACK_B R10, R10 ;  /* 0x0000000aff0a723e */ /* 0x000fe400020004ff */
[----:B------:R-:W-:-:S15]  /*9a950*/  F2FP.F16.E5M2.UNPACK_B R11, R11 ;  /* 0x0000000bff0b723e */ /* 0x000fde00020004ff */
[----:B------:R-:W-:Y:S04]  /*9a960*/  STL.64 [R1+0x930], R44 ;  /* 0x0009302c01007387 */ /* 0x000fe80000100a00 */
[----:B------:R-:W-:Y:S04]  /*9a970*/  STL.64 [R1+0x938], R46 ;  /* 0x0009382e01007387 */ /* 0x000fe80000100a00 */
[----:B0-----:R-:W-:Y:S01]  /*9a980*/  STL.64 [R1+0x3ac0], R40 ;  /* 0x003ac02801007387 */ /* 0x001fe20000100a00 */
[----:B------:R-:W-:-:S03]  /*9a990*/  IMAD.MOV.U32 R22, RZ, RZ, R40 ;  /* 0x000000ffff167224 */ /* 0x000fc600078e0028 */
[----:B------:R4:W-:Y:S01]  /*9a9a0*/  STL.64 [R1+0x3ac8], R42 ;  /* 0x003ac82a01007387 */ /* 0x0009e20000100a00 */
[----:B------:R-:W-:Y:S02]  /*9a9b0*/  IMAD.MOV.U32 R23, RZ, RZ, R41 ;  /* 0x000000ffff177224 */ /* 0x000fe400078e0029 */
[----:B----4-:R-:W-:Y:S01]  /*9a9c0*/  HMMA.16816.F32 R40, R28, R10, R36 ;  /* 0x0000000a1c28723c */ /* 0x010fe20000001824 */
[----:B------:R-:W3:Y:S04]  /*9a9d0*/  LDL.LU.64 R36, [R1+0x2360] ;  /* 0x0023600001247983 */ /* 0x000ee80000300a00 */
[----:B------:R-:W3:-:S14]  /*9a9e0*/  LDL.LU.64 R38, [R1+0x2368] ;  /* 0x0023680001267983 */ /* 0x000edc0000300a00 */
[----:B------:R-:W-:Y:S04]  /*9a9f0*/  STL.64 [R1+0x960], R40 ;  /* 0x0009602801007387 */ /* 0x000fe80000100a00 */
[----:B------:R-:W-:Y:S04]  /*9aa00*/  STL.64 [R1+0x968], R42 ;  /* 0x0009682a01007387 */ /* 0x000fe80000100a00 */
[----:B------:R-:W-:Y:S04]  /*9aa10*/  STL.64 [R1+0xacc0], R10 ;  /* 0x00acc00a01007387 */ /* 0x000fe80000100a00 */
[----:B------:R-:W-:Y:S04]  /*9aa20*/  STL.64 [R1+0xacb8], R8 ;  /* 0x00acb80801007387 */ /* 0x000fe80000100a00 */
[----:B------:R-:W0:Y:S01]  /*9aa30*/  LDSM.16.M88.4 R8, [R26+UR6+0x7a00] ;  /* 0x007a00061a08783b */ /* 0x000e220008000200 */
[----:B------:R-:W-:-:S02]  /*9aa40*/  F2FP.F16.E5M2.UNPACK_B R12, R12 ;  /* 0x0000000cff0c723e */ /* 0x000fc400020004ff */
[----:B------:R-:W-:Y:S01]  /*9aa50*/  F2FP.F16.E5M2.UNPACK_B R13, R13 ;  /* 0x0000000dff0d723e */ /* 0x000fe200020004ff */
[----:B0-----:R-:W-:Y:S01]  /*9aa60*/  STL.64 [R1+0x3ad0], R8 ;  /* 0x003ad00801007387 */ /* 0x001fe20000100a00 */
[----:B------:R-:W-:-:S03]  /*9aa70*/  IMAD.MOV.U32 R24, RZ, RZ, R8 ;  /* 0x000000ffff187224 */ /* 0x000fc600078e0008 */
[----:B------:R-:W-:Y:S01]  /*9aa80*/  STL.64 [R1+0x3ad8], R10 ;  /* 0x003ad80a01007387 */ /* 0x000fe20000100a00 */
[----:B------:R-:W-:-:S03]  /*9aa90*/  IMAD.MOV.U32 R25, RZ, RZ, R9 ;  /* 0x000000ffff197224 */ /* 0x000fc600078e0009 */
[----:B------:R-:W4:Y:S04]  /*9aaa0*/  LDL.LU.64 R40, [R1+0x2370] ;  /* 0x0023700001287983 */ /* 0x000f280000300a00 */
[----:B------:R-:W0:Y:S04]  /*9aab0*/  LDSM.16.M88.4 R8, [R26+UR6+0x7c00] ;  /* 0x007c00061a08783b */ /* 0x000e280008000200 */
[----:B------:R-:W4:Y:S01]  /*9aac0*/  LDL.LU.64 R42, [R1+0x2378] ;  /* 0x00237800012a7983 */ /* 0x000f220000300a00 */
[----:B--2---:R-:W-:-:S15]  /*9aad0*/  HMMA.16816.F32 R4, R28, R12, R4 ;  /* 0x0000000c1c04723c */ /* 0x004fde0000001804 */
[----:B------:R-:W-:-:S04]  /*9aae0*/  NOP ;  /* 0x0000000000007918 */ /* 0x000fc80000000000 */
[----:B------:R-:W-:Y:S04]  /*9aaf0*/  STL.64 [R1+0x980], R4 ;  /* 0x0009800401007387 */ /* 0x000fe80000100a00 */
[----:B------:R1:W-:Y:S04]  /*9ab00*/  STL.64 [R1+0x988], R6 ;  /* 0x0009880601007387 */ /* 0x0003e80000100a00 */
[----:B0-----:R0:W-:Y:S04]  /*9ab10*/  STL.64 [R1+0x3ae0], R8 ;  /* 0x003ae00801007387 */ /* 0x0011e80000100a00 */
[----:B------:R2:W-:Y:S01]  /*9ab20*/  STL.64 [R1+0x3ae8], R10 ;  /* 0x003ae80a01007387 */ /* 0x0005e20000100a00 */
[----:B-1----:R-:W-:-:S02]  /*9ab30*/  IMAD.MOV.U32 R7, RZ, RZ, R8 ;  /* 0x000000ffff077224 */ /* 0x002fc400078e0008 */
[----:B------:R-:W-:Y:S02]  /*9ab40*/  IMAD.MOV.U32 R6, RZ, RZ, R9 ;  /* 0x000000ffff067224 */ /* 0x000fe400078e0009 */
[----:B0-----:R-:W4:Y:S04]  /*9ab50*/  LDL.LU.64 R8, [R1+0x2380] ;  /* 0x0023800001087983 */ /* 0x001f280000300a00 */
[----:B--2---:R-:W2:Y:S01]  /*9ab60*/  LDL.LU.64 R10, [R1+0x2388] ;  /* 0x00238800010a7983 */ /* 0x004ea20000300a00 */
[----:B------:R-:W-:Y:S02]  /*9ab70*/  F2FP.F16.E5M2.UNPACK_B R14, R14 ;  /* 0x0000000eff0e723e */ /* 0x000fe400020004ff */
[----:B------:R-:W-:Y:S02]  /*9ab80*/  F2FP.F16.E5M2.UNPACK_B R15, R15 ;  /* 0x0000000fff0f723e */ /* 0x000fe400020004ff */
[----:B------:R-:W-:-:S02]  /*9ab90*/  F2FP.F16.E5M2.UNPACK_B R16, R16 ;  /* 0x00000010ff10723e */ /* 0x000fc400020004ff */
[----:B------:R-:W-:-:S03]  /*9aba0*/  F2FP.F16.E5M2.UNPACK_B R17, R17 ;  /* 0x00000011ff11723e */ /* 0x000fc600020004ff */
[----:B---3--:R-:W-:Y:S01]  /*9abb0*/  HMMA.16816.F32 R44, R28, R14, R36 ;  /* 0x0000000e1c2c723c */ /* 0x008fe20000001824 */
        /* <DEDUP_REMOVED lines=9> */
[----:B----4-:R-:W-:Y:S01]  /*9ac50*/  HMMA.16816.F32 R40, R28, R16, R40 ;  /* 0x000000101c28723c */ /* 0x010fe20000001828 */
[----:B0-----:R0:W-:Y:S01]  /*9ac60*/  STL.64 [R1+0x3af0], R12 ;  /* 0x003af00c01007387 */ /* 0x0011e20000100a00 */
[----:B------:R-:W-:-:S03]  /*9ac70*/  IMAD.MOV.U32 R5, RZ, RZ, R12 ;  /* 0x000000ffff057224 */ /* 0x000fc600078e000c */
[----:B------:R1:W-:Y:S01]  /*9ac80*/  STL.64 [R1+0x3af8], R14 ;  /* 0x003af80e01007387 */ /* 0x0003e20000100a00 */
[----:B------:R-:W-:-:S03]  /*9ac90*/  IMAD.MOV.U32 R4, RZ, RZ, R13 ;  /* 0x000000ffff047224 */ /* 0x000fc600078e000d */
[----:B0-----:R-:W4:Y:S04]  /*9aca0*/  LDL.LU.64 R12, [R1+0x23a0] ;  /* 0x0023a000010c7983 */ /* 0x001f280000300a00 */
[----:B-1----:R-:W4:Y:S06]  /*9acb0*/  LDL.LU.64 R14, [R1+0x23a8] ;  /* 0x0023a800010e7983 */ /* 0x002f2c0000300a00 */
[----:B------:R-:W-:Y:S04]  /*9acc0*/  STL.64 [R1+0x9e0], R40 ;  /* 0x0009e02801007387 */ /* 0x000fe80000100a00 */
[----:B------:R2:W-:Y:S02]  /*9acd0*/  STL.64 [R1+0x9e8], R42 ;  /* 0x0009e82a01007387 */ /* 0x0005e40000100a00 */
[----:B--2---:R-:W-:Y:S02]  /*9ace0*/  HMMA.16816.F32 R40, R28, R18, R8 ;  /* 0x000000121c28723c */ /* 0x004fe40000001808 */
[----:B------:R-:W2:Y:S04]  /*9acf0*/  LDL.LU.64 R8, [R1+0x23b0] ;  /* 0x0023b00001087983 */ /* 0x000ea80000300a00 */
[----:B------:R-:W2:Y:S01]  /*9ad00*/  LDL.LU.64 R10, [R1+0x23b8] ;  /* 0x0023b800010a7983 */ /* 0x000ea20000300a00 */
[----:B------:R-:W-:-:S02]  /*9ad10*/  F2FP.F16.E5M2.UNPACK_B R20, R20 ;  /* 0x00000014ff14723e */ /* 0x000fc400020004ff */
[----:B------:R-:W-:Y:S02]  /*9ad20*/  F2FP.F16.E5M2.UNPACK_B R21, R21 ;  /* 0x00000015ff15723e */ /* 0x000fe400020004ff */
[----:B------:R-:W-:Y:S02]  /*9ad30*/  F2FP.F16.E5M2.UNPACK_B R22, R22 ;  /* 0x00000016ff16723e */ /* 0x000fe400020004ff */
[----:B------:R-:W-:-:S06]  /*9ad40*/  F2FP.F16.E5M2.UNPACK_B R23, R23 ;  /* 0x00000017ff17723e */ /* 0x000fcc00020004ff */
[----:B------:R-:W-:Y:S04]  /*9ad50*/  STL.64 [R1+0xa10], R40 ;  /* 0x000a102801007387 */ /* 0x000fe80000100a00 */
[----:B------:R-:W-:Y:S04]  /*9ad60*/  STL.64 [R1+0xa18], R42 ;  /* 0x000a182a01007387 */ /* 0x000fe80000100a00 */
[----:B------:R-:W-:Y:S04]  /*9ad70*/  STL.64 [R1+0xad40], R18 ;  /* 0x00ad401201007387 */ /* 0x000fe80000100a00 */
[----:B------:R3:W-:Y:S01]  /*9ad80*/  STL.64 [R1+0xad38], R16 ;  /* 0x00ad381001007387 */ /* 0x0007e20000100a00 */
[----:B------:R-:W-:-:S02]  /*9ad90*/  F2FP.F16.E5M2.UNPACK_B R24, R24 ;  /* 0x00000018ff18723e */ /* 0x000fc400020004ff */
[----:B------:R-:W-:Y:S01]  /*9ada0*/  F2FP.F16.E5M2.UNPACK_B R25, R25 ;  /* 0x00000019ff19723e */ /* 0x000fe200020004ff */
[----:B---3--:R-:W-:-:S15]  /*9adb0*/  HMMA.16816.F32 R16, R28, R20, R36 ;  /* 0x000000141c10723c */ /* 0x008fde0000001824 */
[----:B------:R-:W-:-:S04]  /*9adc0*/  NOP ;  /* 0x0000000000007918 */ /* 0x000fc80000000000 */
[----:B------:R-:W-:Y:S04]  /*9add0*/  STL.64 [R1+0xa40], R16 ;  /* 0x000a401001007387 */ /* 0x000fe80000100a00 */
[----:B------:R-:W-:Y:S04]  /*9ade0*/  STL.64 [R1+0xa48], R18 ;  /* 0x000a481201007387 */ /* 0x000fe80000100a00 */
[----:B------:R-:W3:Y:S04]  /*9adf0*/  LDL.LU R38, [R1+0x2f5c] ;  /* 0x002f5c0001267983 */ /* 0x000ee80000300800 */
[----:B------:R-:W3:Y:S01]  /*9ae00*/  LDL.LU R39, [R1+0x2f58] ;  /* 0x002f580001277983 */ /* 0x000ee20000300800 */
[----:B------:R-:W-:-:S02]  /*9ae10*/  IMAD.MOV.U32 R49, RZ, RZ, R32 ;  /* 0x000000ffff317224 */ /* 0x000fc400078e0020 */
[----:B------:R-:W-:Y:S01]  /*9ae20*/  IMAD.MOV.U32 R46, RZ, RZ, R33 ;  /* 0x000000ffff2e7224 */ /* 0x000fe200078e0021 */
[----:B----4-:R-:W-:-:S15]  /*9ae30*/  HMMA.16816.F32 R12, R28, R22, R12 ;  /* 0x000000161c0c723c */ /* 0x010fde000000180c */
[----:B------:R-:W-:-:S04]  /*9ae40*/  NOP ;  /* 0x0000000000007918 */ /* 0x000fc80000000000 */
[----:B------:R0:W-:Y:S04]  /*9ae50*/  STL.64 [R1+0xa70], R12 ;  /* 0x000a700c01007387 */ /* 0x0001e80000100a00 */
[----:B------:R1:W-:Y:S04]  /*9ae60*/  STL.64 [R1+0xa78], R14 ;  /* 0x000a780e01007387 */ /* 0x0003e80000100a00 */
[----:B------:R-:W4:Y:S04]  /*9ae70*/  LDL.LU R42, [R1+0x2f64] ;  /* 0x002f6400012a7983 */ /* 0x000f280000300800 */
[----:B------:R-:W4:Y:S04]  /*9ae80*/  LDL.LU R43, [R1+0x2f60] ;  /* 0x002f6000012b7983 */ /* 0x000f280000300800 */
[----:B------:R-:W3:Y:S04]  /*9ae90*/  LDL.LU R52, [R1+0x2f6c] ;  /* 0x002f6c0001347983 */ /* 0x000ee80000300800 */
[----:B------:R-:W3:Y:S04]  /*9aea0*/  LDL.LU R53, [R1+0x2f68] ;  /* 0x002f680001357983 */ /* 0x000ee80000300800 */
[----:B------:R-:W3:Y:S04]  /*9aeb0*/  LDL.LU R56, [R1+0x2f74] ;  /* 0x002f740001387983 */ /* 0x000ee80000300800 */
[----:B------:R-:W3:Y:S04]  /*9aec0*/  LDL.LU R57, [R1+0x2f70] ;  /* 0x002f700001397983 */ /* 0x000ee80000300800 */
[----:B------:R-:W-:Y:S04]  /*9aed0*/  STL.64 [R1+0xad50], R22 ;  /* 0x00ad501601007387 */ /* 0x000fe80000100a00 */
[----:B------:R-:W-:Y:S04]  /*9aee0*/  STL.64 [R1+0xad48], R20 ;  /* 0x00ad481401007387 */ /* 0x000fe80000100a00 */
[----:B0-----:R-:W3:Y:S04]  /*9aef0*/  LDL.LU.64 R12, [R1+0x29b0] ;  /* 0x0029b000010c7983 */ /* 0x001ee80000300a00 */
[----:B-1----:R-:W3:Y:S01]  /*9af00*/  LDL.LU.64 R14, [R1+0x29b8] ;  /* 0x0029b800010e7983 */ /* 0x002ee20000300a00 */
[----:B--2---:R-:W-:-:S15]  /*9af10*/  HMMA.16816.F32 R8, R28, R24, R8 ;  /* 0x000000181c08723c */ /* 0x004fde0000001808 */
[----:B------:R-:W-:-:S04]  /*9af20*/  NOP ;  /* 0x0000000000007918 */ /* 0x000fc80000000000 */
[----:B------:R0:W-:Y:S04]  /*9af30*/  STL.64 [R1+0xb10], R8 ;  /* 0x000b100801007387 */ /* 0x0001e80000100a00 */
[----:B------:R1:W-:Y:S04]  /*9af40*/  STL.64 [R1+0xb18], R10 ;  /* 0x000b180a01007387 */ /* 0x0003e80000100a00 */
[----:B0-----:R-:W2:Y:S04]  /*9af50*/  LDL.LU.64 R8, [R1+0x1d20] ;  /* 0x001d200001087983 */ /* 0x001ea80000300a00 */
[----:B-1----:R-:W2:Y:S04]  /*9af60*/  LDL.LU.64 R10, [R1+0x1d28] ;  /* 0x001d2800010a7983 */ /* 0x002ea80000300a00 */
[----:B------:R-:W2:Y:S04]  /*9af70*/  LDL R54, [R1+0xf0] ;  /* 0x0000f00001367983 */ /* 0x000ea80000100800 */
[----:B------:R-:W2:Y:S04]  /*9af80*/  LDL.64 R58, [R1+0xe8] ;  /* 0x0000e800013a7983 */ /* 0x000ea80000100a00 */
[----:B------:R-:W2:Y:S04]  /*9af90*/  LDL R48, [R1+0x100] ;  /* 0x0001000001307983 */ /* 0x000ea80000100800 */
[----:B------:R-:W2:Y:S04]  /*9afa0*/  LDL.LU R32, [R1+0xad7c] ;  /* 0x00ad7c0001207983 */ /* 0x000ea80000300800 */
[----:B------:R-:W4:Y:S01]  /*9afb0*/  LDL.LU R33, [R1+0xad78] ;  /* 0x00ad780001217983 */ /* 0x000f220000300800 */
[----:B------:R-:W-:Y:S01]  /*9afc0*/  IMAD.MOV.U32 R55, RZ, RZ, R27 ;  /* 0x000000ffff377224 */ /* 0x000fe200078e001b */
[----:B------:R-:W-:-:S02]  /*9afd0*/  F2FP.F16.E5M2.UNPACK_B R26, R7 ;  /* 0x00000007ff1a723e */ /* 0x000fc400020004ff */
[----:B------:R-:W-:Y:S01]  /*9afe0*/  F2FP.F16.E5M2.UNPACK_B R27, R6 ;  /* 0x00000006ff1b723e */ /* 0x000fe200020004ff */
[----:B------:R-:W4:Y:S04]  /*9aff0*/  LDL R47, [R1+0x10c] ;  /* 0x00010c00012f7983 */ /* 0x000f280000100800 */
[----:B------:R-:W4:Y:S04]  /*9b000*/  LDL R50, [R1+0xf8] ;  /* 0x0000f80001327983 */ /* 0x000f280000100800 */
[----:B------:R-:W4:Y:S04]  /*9b010*/  LDL R51, [R1+0xfc] ;  /* 0x0000fc0001337983 */ /* 0x000f280000100800 */
[----:B------:R-:W4:Y:S04]  /*9b020*/  LDL R44, [R1+0x110] ;  /* 0x00011000012c7983 */ /* 0x000f280000100800 */
[----:B------:R-:W4:Y:S04]  /*9b030*/  LDL R45, [R1+0x114] ;  /* 0x00011400012d7983 */ /* 0x000f280000100800 */
[----:B------:R-:W-:Y:S04]  /*9b040*/  STL.64 [R1+0xad60], R26 ;  /* 0x00ad601a01007387 */ /* 0x000fe80000100a00 */
[----:B------:R0:W-:Y:S01]  /*9b050*/  STL.64 [R1+0xad58], R24 ;  /* 0x00ad581801007387 */ /* 0x0001e20000100a00 */
[----:B---3--:R-:W-:-:S15]  /*9b060*/  HMMA.16816.F32 R12, R28, R26, R12 ;  /* 0x0000001a1c0c723c */ /* 0x008fde000000180c */
[----:B------:R-:W-:-:S04]  /*9b070*/  NOP ;  /* 0x0000000000007918 */ /* 0x000fc80000000000 */
[----:B------:R1:W-:Y:S04]  /*9b080*/  STL.64 [R1+0x22d0], R12 ;  /* 0x0022d00c01007387 */ /* 0x0003e80000100a00 */
[----:B------:R3:W-:Y:S01]  /*9b090*/  STL.64 [R1+0x22d8], R14 ;  /* 0x0022d80e01007387 */ /* 0x0007e20000100a00 */
[----:B--2---:R-:W-:Y:S02]  /*9b0a0*/  IMAD.MOV.U32 R41, RZ, RZ, R32 ;  /* 0x000000ffff297224 */ /* 0x004fe400078e0020 */
[----:B----4-:R-:W-:Y:S01]  /*9b0b0*/  IMAD.MOV.U32 R40, RZ, RZ, R33 ;  /* 0x000000ffff287224 */ /* 0x010fe200078e0021 */
[----:B------:R-:W-:Y:S02]  /*9b0c0*/  F2FP.F16.E5M2.UNPACK_B R32, R5 ;  /* 0x00000005ff20723e */ /* 0x000fe400020004ff */
[----:B------:R-:W-:-:S07]  /*9b0d0*/  F2FP.F16.E5M2.UNPACK_B R33, R4 ;  /* 0x00000004ff21723e */ /* 0x000fce00020004ff */
[----:B------:R-:W-:Y:S01]  /*9b0e0*/  HMMA.16816.F32 R8, R28, R32, R8 ;  /* 0x000000201c08723c */ /* 0x000fe20000001808 */
[----:B------:R-:W-:Y:S02]  /*9b0f0*/  IMAD R4, R43, 0x100, R42 ;  /* 0x000001002b047824 */ /* 0x000fe400078e022a */
[----:B------:R-:W-:Y:S02]  /*9b100*/  IMAD R43, R53, 0x100, R52 ;  /* 0x00000100352b7824 */ /* 0x000fe400078e0234 */
[----:B------:R-:W2:Y:S01]  /*9b110*/  LDL.64 R52, [R1+0xe0] ;  /* 0x0000e00001347983 */ /* 0x000ea20000100a00 */
[----:B------:R-:W-:-:S13]  /*9b120*/  IMAD R5, R39, 0x100, R38 ;  /* 0x0000010027057824 */ /* 0x000fda00078e0226 */
[----:B------:R4:W-:Y:S04]  /*9b130*/  STL.64 [R1+0xb00], R8 ;  /* 0x000b000801007387 */ /* 0x0009e80000100a00 */
[----:B------:R0:W-:Y:S04]  /*9b140*/  STL.64 [R1+0xb08], R10 ;  /* 0x000b080a01007387 */ /* 0x0001e80000100a00 */
[----:B------:R-:W2:Y:S04]  /*9b150*/  LDL.LU.64 R36, [R1+0x29a0] ;  /* 0x0029a00001247983 */ /* 0x000ea80000300a00 */
[----:B------:R-:W2:Y:S04]  /*9b160*/  LDL.LU.64 R38, [R1+0x29a8] ;  /* 0x0029a80001267983 */ /* 0x000ea80000300a00 */
[----:B0-----:R-:W2:Y:S04]  /*9b170*/  LDL.LU.64 R24, [R1+0x2990] ;  /* 0x0029900001187983 */ /* 0x001ea80000300a00 */
[----:B------:R-:W2:Y:S04]  /*9b180*/  LDL.LU.64 R26, [R1+0x2998] ;  /* 0x00299800011a7983 */ /* 0x000ea80000300a00 */
[----:B------:R-:W2:Y:S04]  /*9b190*/  LDL.LU.64 R20, [R1+0x2980] ;  /* 0x0029800001147983 */ /* 0x000ea80000300a00 */
[----:B------:R-:W2:Y:S04]  /*9b1a0*/  LDL.LU.64 R22, [R1+0x2988] ;  /* 0x0029880001167983 */ /* 0x000ea80000300a00 */
[----:B-1----:R-:W2:Y:S04]  /*9b1b0*/  LDL.LU.64 R12, [R1+0x2970] ;  /* 0x00297000010c7983 */ /* 0x002ea80000300a00 */
[----:B---3--:R-:W3:Y:S04]  /*9b1c0*/  LDL.LU.64 R14, [R1+0x2978] ;  /* 0x00297800010e7983 */ /* 0x008ee80000300a00 */
[----:B------:R-:W3:Y:S04]  /*9b1d0*/  LDL.LU.64 R16, [R1+0x2960] ;  /* 0x0029600001107983 */ /* 0x000ee80000300a00 */
[----:B------:R-:W3:Y:S04]  /*9b1e0*/  LDL.LU.64 R18, [R1+0x2968] ;  /* 0x0029680001127983 */ /* 0x000ee80000300a00 */
[----:B----4-:R-:W4:Y:S04]  /*9b1f0*/  LDL.LU.64 R8, [R1+0x2950] ;  /* 0x0029500001087983 */ /* 0x010f280000300a00 */
[----:B------:R-:W4:Y:S01]  /*9b200*/  LDL.LU.64 R10, [R1+0x2958] ;  /* 0x00295800010a7983 */ /* 0x000f220000300a00 */
[----:B------:R-:W-:-:S02]  /*9b210*/  IMAD.MOV.U32 R30, RZ, RZ, R5 ;  /* 0x000000ffff1e7224 */ /* 0x000fc400078e0005 */
[----:B------:R-:W-:Y:S02]  /*9b220*/  IMAD.MOV.U32 R31, RZ, RZ, R4 ;  /* 0x000000ffff1f7224 */ /* 0x000fe400078e0004 */
[----:B------:R-:W3:Y:S04]  /*9b230*/  LDL.LU.64 R4, [R1+0x2940] ;  /* 0x0029400001047983 */ /* 0x000ee80000300a00 */
[----:B------:R-:W3:Y:S01]  /*9b240*/  LDL.LU.64 R6, [R1+0x2948] ;  /* 0x0029480001067983 */ /* 0x000ee20000300a00 */
[----:B------:R-:W-:Y:S01]  /*9b250*/  IMAD R42, R57, 0x100, R56 ;  /* 0x00000100392a7824 */ /* 0x000fe200078e0238 */
[----:B------:R-:W-:Y:S02]  /*9b260*/  F2FP.F16.E5M2.UNPACK_B R28, R30 ;  /* 0x0000001eff1c723e */ /* 0x000fe400020004ff */
[----:B------:R-:W-:-:S02]  /*9b270*/  F2FP.F16.E5M2.UNPACK_B R29, R31 ;  /* 0x0000001fff1d723e */ /* 0x000fc400020004ff */
[----:B------:R-:W-:Y:S01]  /*9b280*/  F2FP.F16.E5M2.UNPACK_B R30, R43 ;  /* 0x0000002bff1e723e */ /* 0x000fe200020004ff */
[----:B------:R-:W4:Y:S01]  /*9b290*/  LDL.64 R56, [R1+0xd8] ;  /* 0x0000d80001387983 */ /* 0x000f220000100a00 */
[----:B------:R-:W-:-:S03]  /*9b2a0*/  F2FP.F16.E5M2.UNPACK_B R31, R42 ;  /* 0x0000002aff1f723e */ /* 0x000fc600020004ff */
[----:B------:R-:W-:Y:S04]  /*9b2b0*/  STL [R1+0xac84], R32 ;  /* 0x00ac842001007387 */ /* 0x000fe80000100800 */
[----:B------:R-:W-:Y:S04]  /*9b2c0*/  STL [R1+0xac80], R33 ;  /* 0x00ac802101007387 */ /* 0x000fe80000100800 */
[----:B------:R-:W4:Y:S01]  /*9b2d0*/  LDL.64 R42, [R1+0xd0] ;  /* 0x0000d000012a7983 */ /* 0x000f220000100a00 */
[----:B--2---:R-:W-:-:S15]  /*9b2e0*/  HMMA.16816.F32 R36, R28, R40, R36 ;  /* 0x000000281c24723c */ /* 0x004fde0000001824 */
[----:B------:R-:W-:-:S04]  /*9b2f0*/  NOP ;  /* 0x0000000000007918 */ /* 0x000fc80000000000 */
[----:B------:R-:W-:Y:S04]  /*9b300*/  STL.64 [R1+0x22c0], R36 ;  /* 0x0022c02401007387 */ /* 0x000fe80000100a00 */
[----:B------:R0:W-:Y:S02]  /*9b310*/  STL.64 [R1+0x22c8], R38 ;  /* 0x0022c82601007387 */ /* 0x0001e40000100a00 */
[C---:B0-----:R-:W-:Y:S08]  /*9b320*/  HMMA.16816.F32 R36, R28.reuse, R44, R24 ;  /* 0x0000002c1c24723c */ /* 0x041ff00000001818 */
[C---:B------:R-:W-:Y:S08]  /*9b330*/  HMMA.16816.F32 R24, R28.reuse, R46, R20 ;  /* 0x0000002e1c18723c */ /* 0x040ff00000001814 */
[C---:B---3--:R-:W-:Y:S08]  /*9b340*/  HMMA.16816.F32 R20, R28.reuse, R48, R12 ;  /* 0x000000301c14723c */ /* 0x048ff0000000180c */
[C---:B------:R-:W-:Y:S08]  /*9b350*/  HMMA.16816.F32 R16, R28.reuse, R50, R16 ;  /* 0x000000321c10723c */ /* 0x040ff00000001810 */
[C---:B----4-:R-:W-:Y:S08]  /*9b360*/  HMMA.16816.F32 R8, R28.reuse, R54, R8 ;  /* 0x000000361c08723c */ /* 0x050ff00000001808 */
[----:B------:R-:W-:Y:S01]  /*9b370*/  HMMA.16816.F32 R4, R28, R58, R4 ;  /* 0x0000003a1c04723c */ /* 0x000fe20000001804 */
[----:B------:R-:W-:Y:S04]  /*9b380*/  STL.64 [R1+0x22b0], R36 ;  /* 0x0022b02401007387 */ /* 0x000fe80000100a00 */
[----:B------:R-:W-:Y:S04]  /*9b390*/  STL.64 [R1+0x22b8], R38 ;  /* 0x0022b82601007387 */ /* 0x000fe80000100a00 */
[----:B------:R-:W2:Y:S04]  /*9b3a0*/  LDL.LU.64 R12, [R1+0x2930] ;  /* 0x00293000010c7983 */ /* 0x000ea80000300a00 */
[----:B------:R-:W-:Y:S04]  /*9b3b0*/  STL.64 [R1+0x22a0], R24 ;  /* 0x0022a01801007387 */ /* 0x000fe80000100a00 */
[----:B------:R-:W-:Y:S04]  /*9b3c0*/  STL.64 [R1+0x22a8], R26 ;  /* 0x0022a81a01007387 */ /* 0x000fe80000100a00 */
[----:B------:R-:W2:Y:S04]  /*9b3d0*/  LDL.LU.64 R14, [R1+0x2938] ;  /* 0x00293800010e7983 */ /* 0x000ea80000300a00 */
[----:B------:R-:W-:Y:S04]  /*9b3e0*/  STL.64 [R1+0x2290], R20 ;  /* 0x0022901401007387 */ /* 0x000fe80000100a00 */
[----:B------:R-:W-:Y:S04]  /*9b3f0*/  STL.64 [R1+0x2298], R22 ;  /* 0x0022981601007387 */ /* 0x000fe80000100a00 */
[----:B------:R-:W3:Y:S04]  /*9b400*/  LDL.64 R44, [R1+0xc8] ;  /* 0x0000c800012c7983 */ /* 0x000ee80000100a00 */
[----:B------:R-:W4:Y:S04]  /*9b410*/  LDL.64 R46, [R1+0xc0] ;  /* 0x0000c000012e7983 */ /* 0x000f280000100a00 */
[----:B------:R-:W-:Y:S04]  /*9b420*/  STL.64 [R1+0x2280], R16 ;  /* 0x0022801001007387 */ /* 0x000fe80000100a00 */
[----:B------:R-:W-:Y:S04]  /*9b430*/  STL.64 [R1+0x2288], R18 ;  /* 0x0022881201007387 */ /* 0x000fe80000100a00 */
[----:B------:R0:W-:Y:S04]  /*9b440*/  STL.64 [R1+0x2270], R8 ;  /* 0x0022700801007387 */ /* 0x0001e80000100a00 */
[----:B------:R1:W-:Y:S04]  /*9b450*/  STL.64 [R1+0x2278], R10 ;  /* 0x0022780a01007387 */ /* 0x0003e80000100a00 */
[----:B0-----:R-:W3:Y:S04]  /*9b460*/  LDL.LU.64 R8, [R1+0x2920] ;  /* 0x0029200001087983 */ /* 0x001ee80000300a00 */
[----:B------:R0:W-:Y:S04]  /*9b470*/  STL.64 [R1+0x2260], R4 ;  /* 0x0022600401007387 */ /* 0x0001e80000100a00 */
[----:B------:R0:W-:Y:S04]  /*9b480*/  STL.64 [R1+0x2268], R6 ;  /* 0x0022680601007387 */ /* 0x0001e80000100a00 */
[----:B-1----:R-:W3:Y:S04]  /*9b490*/  LDL.LU.64 R10, [R1+0x2928] ;  /* 0x00292800010a7983 */ /* 0x002ee80000300a00 */
[----:B------:R-:W4:Y:S04]  /*9b4a0*/  LDL R54, [R1+0x98] ;  /* 0x0000980001367983 */ /* 0x000f280000100800 */
[----:B------:R-:W4:Y:S04]  /*9b4b0*/  LDL R55, [R1+0x9c] ;  /* 0x00009c0001377983 */ /* 0x000f280000100800 */
[----:B0-----:R-:W4:Y:S04]  /*9b4c0*/  LDL.LU.64 R4, [R1+0x2910] ;  /* 0x0029100001047983 */ /* 0x001f280000300a00 */
[----:B------:R-:W4:Y:S01]  /*9b4d0*/  LDL.LU.64 R6, [R1+0x2918] ;  /* 0x0029180001067983 */ /* 0x000f220000300a00 */
[----:B------:R-:W-:-:S03]  /*9b4e0*/  IMAD.MOV.U32 R33, RZ, RZ, R58 ;  /* 0x000000ffff217224 */ /* 0x000fc600078e003a */
[----:B------:R-:W4:Y:S04]  /*9b4f0*/  LDL.64 R48, [R1+0xb8] ;  /* 0x0000b80001307983 */ /* 0x000f280000100a00 */
[----:B------:R-:W4:Y:S04]  /*9b500*/  LDL.64 R50, [R1+0xb0] ;  /* 0x0000b00001327983 */ /* 0x000f280000100a00 */
[----:B------:R-:W4:Y:S04]  /*9b510*/  LDL.64 R58, [R1+0xa8] ;  /* 0x0000a800013a7983 */ /* 0x000f280000100a00 */
[----:B------:R0:W-:Y:S01]  /*9b520*/  STL [R1+0xac88], R33 ;  /* 0x00ac882101007387 */ /* 0x0001e20000100800 */
[----:B------:R-:W-:-:S02]  /*9b530*/  IMAD.MOV.U32 R32, RZ, RZ, R53 ;  /* 0x000000ffff207224 */ /* 0x000fc400078e0035 */
[----:B0-----:R-:W-:Y:S01]  /*9b540*/  IMAD.MOV.U32 R33, RZ, RZ, R57 ;  /* 0x000000ffff217224 */ /* 0x001fe200078e0039 */
[----:B--2---:R-:W-:Y:S01]  /*9b550*/  HMMA.16816.F32 R16, R28, R52, R12 ;  /* 0x000000341c10723c */ /* 0x004fe2000000180c */
[----:B------:R-:W2:-:S15]  /*9b560*/  LDL.LU.64 R12, [R1+0x2900] ;  /* 0x00290000010c7983 */ /* 0x000e9e0000300a00 */
[----:B------:R-:W-:-:S03]  /*9b570*/  NOP ;  /* 0x0000000000007918 */ /* 0x000fc60000000000 */
[----:B------:R-:W-:Y:S04]  /*9b580*/  STL.64 [R1+0x2250], R16 ;  /* 0x0022501001007387 */ /* 0x000fe80000100a00 */
[----:B------:R3:W-:Y:S04]  /*9b590*/  STL.64 [R1+0x2258], R18 ;  /* 0x0022581201007387 */ /* 0x0007e80000100a00 */
[----:B------:R-:W2:Y:S04]  /*9b5a0*/  LDL.LU.64 R14, [R1+0x2908] ;  /* 0x00290800010e7983 */ /* 0x000ea80000300a00 */
[----:B------:R-:W2:Y:S04]  /*9b5b0*/  LDL R52, [R1+0xa0] ;  /* 0x0000a00001347983 */ /* 0x000ea80000100800 */
[----:B------:R-:W2:Y:S01]  /*9b5c0*/  LDL R53, [R1+0xa4] ;  /* 0x0000a40001357983 */ /* 0x000ea20000100800 */
[C---:B---3--:R-:W-:Y:S08]  /*9b5d0*/  HMMA.16816.F32 R16, R28.reuse, R56, R8 ;  /* 0x000000381c10723c */ /* 0x048ff00000001808 */
[----:B----4-:R-:W-:Y:S01]  /*9b5e0*/  HMMA.16816.F32 R4, R28, R42, R4 ;  /* 0x0000002a1c04723c */ /* 0x010fe20000001804 */
[----:B------:R-:W-:Y:S04]  /*9b5f0*/  STL [R1+0xac8c], R32 ;  /* 0x00ac8c2001007387 */ /* 0x000fe80000100800 */
[----:B------:R-:W3:Y:S06]  /*9b600*/  LDL.LU.64 R8, [R1+0x28f0] ;  /* 0x0028f00001087983 */ /* 0x000eec0000300a00 */
[----:B------:R-:W-:Y:S04]  /*9b610*/  STL.64 [R1+0x2240], R16 ;  /* 0x0022401001007387 */ /* 0x000fe80000100a00 */
[----:B------:R-:W-:Y:S04]  /*9b620*/  STL.64 [R1+0x2248], R18 ;  /* 0x0022481201007387 */ /* 0x000fe80000100a00 */
[----:B------:R-:W3:Y:S04]  /*9b630*/  LDL.LU.64 R10, [R1+0x28f8] ;  /* 0x0028f800010a7983 */ /* 0x000ee80000300a00 */
[----:B------:R-:W4:Y:S04]  /*9b640*/  LDL R56, [R1+0x90] ;  /* 0x0000900001387983 */ /* 0x000f280000100800 */
[----:B------:R-:W4:Y:S04]  /*9b650*/  LDL R57, [R1+0x94] ;  /* 0x0000940001397983 */ /* 0x000f280000100800 */
[----:B------:R-:W-:Y:S04]  /*9b660*/  STL [R1+0xac90], R33 ;  /* 0x00ac902101007387 */ /* 0x000fe80000100800 */
[----:B------:R-:W4:Y:S04]  /*9b670*/  LDL.LU.64 R20, [R1+0x28e0] ;  /* 0x0028e00001147983 */ /* 0x000f280000300a00 */
[----:B------:R0:W-:Y:S04]  /*9b680*/  STL.64 [R1+0x2230], R4 ;  /* 0x0022300401007387 */ /* 0x0001e80000100a00 */
[----:B------:R1:W-:Y:S04]  /*9b690*/  STL.64 [R1+0x2238], R6 ;  /* 0x0022380601007387 */ /* 0x0003e80000100a00 */
[----:B------:R-:W4:Y:S04]  /*9b6a0*/  LDL.LU.64 R22, [R1+0x28e8] ;  /* 0x0028e80001167983 */ /* 0x000f280000300a00 */
[----:B0-----:R-:W4:Y:S04]  /*9b6b0*/  LDL.LU.64 R4, [R1+0x28d0] ;  /* 0x0028d00001047983 */ /* 0x001f280000300a00 */
[----:B-1----:R-:W4:Y:S01]  /*9b6c0*/  LDL.LU.64 R6, [R1+0x28d8] ;  /* 0x0028d80001067983 */ /* 0x002f220000300a00 */
[----:B------:R-:W-:-:S02]  /*9b6d0*/  IMAD.MOV.U32 R32, RZ, RZ, R43 ;  /* 0x000000ffff207224 */ /* 0x000fc400078e002b */
[----:B------:R-:W-:-:S03]  /*9b6e0*/  IMAD.MOV.U32 R33, RZ, RZ, R45 ;  /* 0x000000ffff217224 */ /* 0x000fc600078e002d */
[----:B------:R0:W-:Y:S04]  /*9b6f0*/  STL [R1+0xac94], R32 ;  /* 0x00ac942001007387 */ /* 0x0001e80000100800 */
[----:B------:R-:W4:Y:S01]  /*9b700*/  LDL.LU.64 R16, [R1+0x28c0] ;  /* 0x0028c00001107983 */ /* 0x000f220000300a00 */
[----:B0-----:R-:W-:Y:S01]  /*9b710*/  IMAD.MOV.U32 R32, RZ, RZ, R46 ;  /* 0x000000ffff207224 */ /* 0x001fe200078e002e */
[C---:B--2---:R-:W-:Y:S08]  /*9b720*/  HMMA.16816.F32 R12, R28.reuse, R44, R12 ;  /* 0x0000002c1c0c723c */ /* 0x044ff0000000180c */
[C---:B---3--:R-:W-:Y:S08]  /*9b730*/  HMMA.16816.F32 R8, R28.reuse, R46, R8 ;  /* 0x0000002e1c08723c */ /* 0x048ff00000001808 */
[----:B----4-:R-:W-:Y:S03]  /*9b740*/  HMMA.16816.F32 R20, R28, R48, R20 ;  /* 0x000000301c14723c */ /* 0x010fe60000001814 */
[----:B------:R0:W-:Y:S04]  /*9b750*/  STL.64 [R1+0x2220], R12 ;  /* 0x0022200c01007387 */ /* 0x0001e80000100a00 */
[----:B------:R-:W-:Y:S04]  /*9b760*/  STL.64 [R1+0x2228], R14 ;  /* 0x0022280e01007387 */ /* 0x000fe80000100a00 */
[----:B------:R-:W2:Y:S04]  /*9b770*/  LDL.LU.64 R18, [R1+0x28c8] ;  /* 0x0028c80001127983 */ /* 0x000ea80000300a00 */
[----:B------:R1:W-:Y:S04]  /*9b780*/  STL [R1+0xac98], R33 ;  /* 0x00ac982101007387 */ /* 0x0003e80000100800 */
[----:B0-----:R-:W3:Y:S01]  /*9b790*/  LDL.LU.64 R12, [R1+0x28b0] ;  /* 0x0028b000010c7983 */ /* 0x001ee20000300a00 */
[----:B-1----:R-:W-:-:S03]  /*9b7a0*/  IMAD.MOV.U32 R33, RZ, RZ, R48 ;  /* 0x000000ffff217224 */ /* 0x002fc600078e0030 */
[----:B------:R0:W-:Y:S04]  /*9b7b0*/  STL.64 [R1+0x2210], R8 ;  /* 0x0022100801007387 */ /* 0x0001e80000100a00 */
[----:B------:R1:W-:Y:S04]  /*9b7c0*/  STL.64 [R1+0x2218], R10 ;  /* 0x0022180a01007387 */ /* 0x0003e80000100a00 */
[----:B------:R-:W3:Y:S04]  /*9b7d0*/  LDL.LU.64 R14, [R1+0x28b8] ;  /* 0x0028b800010e7983 */ /* 0x000ee80000300a00 */
[----:B0-----:R-:W4:Y:S04]  /*9b7e0*/  LDL.LU.64 R8, [R1+0x28a0] ;  /* 0x0028a00001087983 */ /* 0x001f280000300a00 */
[----:B-1----:R-:W4:Y:S04]  /*9b7f0*/  LDL.LU.64 R10, [R1+0x28a8] ;  /* 0x0028a800010a7983 */ /* 0x002f280000300a00 */
[----:B------:R-:W-:Y:S04]  /*9b800*/  STL [R1+0xac9c], R32 ;  /* 0x00ac9c2001007387 */ /* 0x000fe80000100800 */
[----:B------:R-:W-:Y:S04]  /*9b810*/  STL [R1+0xaca0], R33 ;  /* 0x00aca02101007387 */ /* 0x000fe80000100800 */
[----:B------:R-:W-:Y:S04]  /*9b820*/  STL.64 [R1+0x2200], R20 ;  /* 0x0022001401007387 */ /* 0x000fe80000100a00 */
[----:B------:R0:W-:Y:S02]  /*9b830*/  STL.64 [R1+0x2208], R22 ;  /* 0x0022081601007387 */ /* 0x0001e40000100a00 */
[----:B0-----:R-:W-:Y:S02]  /*9b840*/  HMMA.16816.F32 R20, R28, R50, R4 ;  /* 0x000000321c14723c */ /* 0x001fe40000001804 */
[----:B------:R-:W4:-:S15]  /*9b850*/  LDL.LU.64 R4, [R1+0x2890] ;  /* 0x0028900001047983 */ /* 0x000f1e0000300a00 */
[----:B------:R-:W-:Y:S02]  /*9b860*/  NOP ;  /* 0x0000000000007918 */ /* 0x000fe40000000000 */
[----:B------:R-:W-:Y:S04]  /*9b870*/  STL.64 [R1+0x21f0], R20 ;  /* 0x0021f01401007387 */ /* 0x000fe80000100a00 */
[----:B------:R-:W-:Y:S04]  /*9b880*/  STL.64 [R1+0x21f8], R22 ;  /* 0x0021f81601007387 */ /* 0x000fe80000100a00 */
[----:B------:R-:W4:Y:S01]  /*9b890*/  LDL.LU.64 R6, [R1+0x2898] ;  /* 0x0028980001067983 */ /* 0x000f220000300a00 */
[----:B------:R-:W-:Y:S02]  /*9b8a0*/  IMAD.MOV.U32 R32, RZ, RZ, R51 ;  /* 0x000000ffff207224 */ /* 0x000fe400078e0033 */
[----:B------:R-:W-:Y:S01]  /*9b8b0*/  IMAD.MOV.U32 R33, RZ, RZ, R59 ;  /* 0x000000ffff217224 */ /* 0x000fe200078e003b */
[C---:B--2---:R-:W-:Y:S01]  /*9b8c0*/  HMMA.16816.F32 R16, R28.reuse, R58, R16 ;  /* 0x0000003a1c10723c */ /* 0x044fe20000001810 */
[----:B------:R-:W2:Y:S07]  /*9b8d0*/  LDL R58, [R1+0x88] ;  /* 0x00008800013a7983 */ /* 0x000eae0000100800 */
[C---:B---3--:R-:W-:Y:S08]  /*9b8e0*/  HMMA.16816.F32 R12, R28.reuse, R52, R12 ;  /* 0x000000341c0c723c */ /* 0x048ff0000000180c */
[C---:B----4-:R-:W-:Y:S03]  /*9b8f0*/  HMMA.16816.F32 R8, R28.reuse, R54, R8 ;  /* 0x000000361c08723c */ /* 0x050fe60000001808 */
[----:B------:R-:W-:Y:S04]  /*9b900*/  STL.64 [R1+0x21e0], R16 ;  /* 0x0021e01001007387 */ /* 0x000fe80000100a00 */
[----:B------:R-:W-:Y:S04]  /*9b910*/  STL.64 [R1+0x21e8], R18 ;  /* 0x0021e81201007387 */ /* 0x000fe80000100a00 */
[----:B------:R-:W2:Y:S04]  /*9b920*/  LDL R59, [R1+0x8c] ;  /* 0x00008c00013b7983 */ /* 0x000ea80000100800 */
[----:B------:R-:W-:Y:S04]  /*9b930*/  STL.64 [R1+0xad70], R34 ;  /* 0x00ad702201007387 */ /* 0x000fe80000100a00 */
[----:B------:R-:W-:Y:S04]  /*9b940*/  STL.64 [R1+0xad68], R32 ;  /* 0x00ad682001007387 */ /* 0x000fe80000100a00 */
[----:B------:R-:W3:Y:S04]  /*9b950*/  LDL R54, [R1+0x78] ;  /* 0x0000780001367983 */ /* 0x000ee80000100800 */
[----:B------:R0:W-:Y:S04]  /*9b960*/  STL.64 [R1+0x21d0], R12 ;  /* 0x0021d00c01007387 */ /* 0x0001e80000100a00 */
[----:B------:R-:W-:Y:S04]  /*9b970*/  STL.64 [R1+0x21d8], R14 ;  /* 0x0021d80e01007387 */ /* 0x000fe80000100a00 */
[----:B------:R1:W-:Y:S04]  /*9b980*/  STL.64 [R1+0x21c0], R8 ;  /* 0x0021c00801007387 */ /* 0x0003e80000100a00 */
[----:B------:R4:W-:Y:S04]  /*9b990*/  STL.64 [R1+0x21c8], R10 ;  /* 0x0021c80a01007387 */ /* 0x0009e80000100a00 */
[----:B------:R-:W3:Y:S04]  /*9b9a0*/  LDL R55, [R1+0x7c] ;  /* 0x00007c0001377983 */ /* 0x000ee80000100800 */
[----:B------:R-:W2:Y:S04]  /*9b9b0*/  LDL R50, [R1+0x80] ;  /* 0x0000800001327983 */ /* 0x000ea80000100800 */
[----:B------:R-:W2:Y:S04]  /*9b9c0*/  LDL R51, [R1+0x84] ;  /* 0x0000840001337983 */ /* 0x000ea80000100800 */
[----:B------:R-:W2:Y:S04]  /*9b9d0*/  LDL R44, [R1+0x60] ;  /* 0x00006000012c7983 */ /* 0x000ea80000100800 */
[----:B------:R-:W2:Y:S04]  /*9b9e0*/  LDL R45, [R1+0x64] ;  /* 0x00006400012d7983 */ /* 0x000ea80000100800 */
[----:B0-----:R-:W2:Y:S04]  /*9b9f0*/  LDL R12, [R1+0x70] ;  /* 0x00007000010c7983 */ /* 0x001ea80000100800 */
[----:B------:R-:W2:Y:S04]  /*9ba00*/  LDL R13, [R1+0x74] ;  /* 0x00007400010d7983 */ /* 0x000ea80000100800 */
[----:B-1----:R-:W2:Y:S04]  /*9ba10*/  LDL.LU.64 R8, [R1+0x2880] ;  /* 0x0028800001087983 */ /* 0x002ea80000300a00 */
[----:B----4-:R-:W2:Y:S01]  /*9ba20*/  LDL.LU.64 R10, [R1+0x2888] ;  /* 0x00288800010a7983 */ /* 0x010ea20000300a00 */
[----:B------:R-:W-:-:S15]  /*9ba30*/  HMMA.16816.F32 R4, R28, R56, R4 ;  /* 0x000000381c04723c */ /* 0x000fde0000001804 */
[----:B------:R-:W-:-:S04]  /*9ba40*/  NOP ;  /* 0x0000000000007918 */ /* 0x000fc80000000000 */
[----:B------:R-:W-:Y:S04]  /*9ba50*/  STL.64 [R1+0x21b0], R4 ;  /* 0x0021b00401007387 */ /* 0x000fe80000100a00 */
[----:B------:R0:W-:Y:S04]  /*9ba60*/  STL.64 [R1+0x21b8], R6 ;  /* 0x0021b80601007387 */ /* 0x0001e80000100a00 */
[----:B------:R-:W4:Y:S04]  /*9ba70*/  LDL R14, [R1+0x68] ;  /* 0x00006800010e7983 */ /* 0x000f280000100800 */
[----:B------:R-:W4:Y:S04]  /*9ba80*/  LDL R15, [R1+0x6c] ;  /* 0x00006c00010f7983 */ /* 0x000f280000100800 */
[----:B------:R-:W3:Y:S04]  /*9ba90*/  LDL R38, [R1+0x38] ;  /* 0x0000380001267983 */ /* 0x000ee80000100800 */
[----:B------:R-:W3:Y:S04]  /*9baa0*/  LDL R39, [R1+0x3c] ;  /* 0x00003c0001277983 */ /* 0x000ee80000100800 */
[----:B------:R-:W3:Y:S04]  /*9bab0*/  LDL R46, [R1+0x58] ;  /* 0x00005800012e7983 */ /* 0x000ee80000100800 */
[----:B------:R-:W3:Y:S04]  /*9bac0*/  LDL R47, [R1+0x5c] ;  /* 0x00005c00012f7983 */ /* 0x000ee80000100800 */
[----:B------:R-:W3:Y:S04]  /*9bad0*/  LDL R36, [R1+0x40] ;  /* 0x0000400001247983 */ /* 0x000ee80000100800 */
[----:B------:R-:W3:Y:S04]  /*9bae0*/  LDL R37, [R1+0x44] ;  /* 0x0000440001257983 */ /* 0x000ee80000100800 */
[----:B0-----:R-:W3:Y:S04]  /*9baf0*/  LDL.64 R6, [R1+0x48] ;  /* 0x0000480001067983 */ /* 0x001ee80000100a00 */
[----:B------:R-:W3:Y:S04]  /*9bb00*/  LDL.LU.64 R32, [R1+0x2870] ;  /* 0x0028700001207983 */ /* 0x000ee80000300a00 */
[----:B------:R-:W3:Y:S04]  /*9bb10*/  LDL.LU.64 R34, [R1+0x2878] ;  /* 0x0028780001227983 */ /* 0x000ee80000300a00 */
[----:B------:R-:W4:Y:S04]  /*9bb20*/  LDL.LU.64 R24, [R1+0x2860] ;  /* 0x0028600001187983 */ /* 0x000f280000300a00 */
[----:B------:R-:W4:Y:S04]  /*9bb30*/  LDL.LU.64 R26, [R1+0x2868] ;  /* 0x00286800011a7983 */ /* 0x000f280000300a00 */
[----:B------:R-:W4:Y:S04]  /*9bb40*/  LDL R4, [R1+0x50] ;  /* 0x0000500001047983 */ /* 0x000f280000100800 */
[----:B------:R-:W4:Y:S04]  /*9bb50*/  LDL R5, [R1+0x54] ;  /* 0x0000540001057983 */ /* 0x000f280000100800 */
[----:B------:R-:W4:Y:S04]  /*9bb60*/  LDL.LU.64 R20, [R1+0x2850] ;  /* 0x0028500001147983 */ /* 0x000f280000300a00 */
[----:B------:R-:W4:Y:S04]  /*9bb70*/  LDL.LU.64 R22, [R1+0x2858] ;  /* 0x0028580001167983 */ /* 0x000f280000300a00 */
[----:B------:R-:W4:Y:S04]  /*9bb80*/  LDL.64 R48, [R1+0x30] ;  /* 0x0000300001307983 */ /* 0x000f280000100a00 */
[----:B------:R-:W4:Y:S04]  /*9bb90*/  LDL.64 R56, [R1+0x20] ;  /* 0x0000200001387983 */ /* 0x000f280000100a00 */
[----:B------:R-:W4:Y:S04]  /*9bba0*/  LDL.LU.64 R16, [R1+0x2840] ;  /* 0x0028400001107983 */ /* 0x000f280000300a00 */
[----:B------:R-:W4:Y:S01]  /*9bbb0*/  LDL.LU.64 R18, [R1+0x2848] ;  /* 0x0028480001127983 */ /* 0x000f220000300a00 */
[----:B--2---:R-:W-:-:S15]  /*9bbc0*/  HMMA.16816.F32 R8, R28, R58, R8 ;  /* 0x0000003a1c08723c */ /* 0x004fde0000001808 */
[----:B------:R-:W-:-:S04]  /*9bbd0*/  NOP ;  /* 0x0000000000007918 */ /* 0x000fc80000000000 */
[----:B------:R0:W-:Y:S04]  /*9bbe0*/  STL.64 [R1+0x21a0], R8 ;  /* 0x0021a00801007387 */ /* 0x0001e80000100a00 */
[----:B------:R1:W-:Y:S04]  /*9bbf0*/  STL.64 [R1+0x21a8], R10 ;  /* 0x0021a80a01007387 */ /* 0x0003e80000100a00 */
[----:B0-----:R-:W2:Y:S04]  /*9bc00*/  LDL.LU.64 R8, [R1+0x2830] ;  /* 0x0028300001087983 */ /* 0x001ea80000300a00 */
[----:B-1----:R-:W2:Y:S04]  /*9bc10*/  LDL.LU.64 R10, [R1+0x2838] ;  /* 0x00283800010a7983 */ /* 0x002ea80000300a00 */
[----:B------:R-:W2:Y:S04]  /*9bc20*/  LDL R52, [R1+0x28] ;  /* 0x0000280001347983 */ /* 0x000ea80000100800 */
[----:B------:R-:W2:Y:S04]  /*9bc30*/  LDL R53, [R1+0x2c] ;  /* 0x00002c0001357983 */ /* 0x000ea80000100800 */
[----:B------:R-:W2:Y:S04]  /*9bc40*/  LDL R58, [R1+0x18] ;  /* 0x00001800013a7983 */ /* 0x000ea80000100800 */
[----:B------:R-:W2:Y:S04]  /*9bc50*/  LDL R59, [R1+0x1c] ;  /* 0x00001c00013b7983 */ /* 0x000ea80000100800 */
[----:B------:R-:W2:Y:S01]  /*9bc60*/  LDL.LU.64 R40, [R1+0x2820] ;  /* 0x0028200001287983 */ /* 0x000ea20000300a00 */
[C---:B---3--:R-:W-:Y:S08]  /*9bc70*/  HMMA.16816.F32 R32, R28.reuse, R50, R32 ;  /* 0x000000321c20723c */ /* 0x048ff00000001820 */
[C---:B----4-:R-:W-:Y:S08]  /*9bc80*/  HMMA.16816.F32 R24, R28.reuse, R54, R24 ;  /* 0x000000361c18723c */ /* 0x050ff00000001818 */
[C---:B------:R-:W-:Y:S03]  /*9bc90*/  HMMA.16816.F32 R20, R28.reuse, R12, R20 ;  /* 0x0000000c1c14723c */ /* 0x040fe60000001814 */
[----:B------:R0:W-:Y:S04]  /*9bca0*/  STL.64 [R1+0x2190], R32 ;  /* 0x0021902001007387 */ /* 0x0001e80000100a00 */
[----:B------:R1:W-:Y:S04]  /*9bcb0*/  STL.64 [R1+0x2198], R34 ;  /* 0x0021982201007387 */ /* 0x0003e80000100a00 */
[----:B------:R-:W3:Y:S04]  /*9bcc0*/  LDL.LU.64 R42, [R1+0x2828] ;  /* 0x00282800012a7983 */ /* 0x000ee80000300a00 */
[----:B------:R4:W-:Y:S04]  /*9bcd0*/  STL.64 [R1+0x2180], R24 ;  /* 0x0021801801007387 */ /* 0x0009e80000100a00 */
[----:B------:R0:W-:Y:S04]  /*9bce0*/  STL.64 [R1+0x2188], R26 ;  /* 0x0021881a01007387 */ /* 0x0001e80000100a00 */
[----:B------:R-:W3:Y:S04]  /*9bcf0*/  LDL.64 R54, [R1+0x10] ;  /* 0x0000100001367983 */ /* 0x000ee80000100a00 */
[----:B------:R-:W3:Y:S04]  /*9bd00*/  LDL R50, [R1+0x8] ;  /* 0x0000080001327983 */ /* 0x000ee80000100800 */
[----:B------:R-:W3:Y:S04]  /*9bd10*/  LDL R51, [R1+0xc] ;  /* 0x00000c0001337983 */ /* 0x000ee80000100800 */
[----:B0-----:R-:W3:Y:S04]  /*9bd20*/  LDL.LU.64 R32, [R1+0x2810] ;  /* 0x0028100001207983 */ /* 0x001ee80000300a00 */
[----:B-1----:R-:W3:Y:S04]  /*9bd30*/  LDL.LU.64 R34, [R1+0x2818] ;  /* 0x0028180001227983 */ /* 0x002ee80000300a00 */
[----:B------:R0:W-:Y:S04]  /*9bd40*/  STL.64 [R1+0x2170], R20 ;  /* 0x0021701401007387 */ /* 0x0001e80000100a00 */
[----:B------:R1:W-:Y:S04]  /*9bd50*/  STL.64 [R1+0x2178], R22 ;  /* 0x0021781601007387 */ /* 0x0003e80000100a00 */
[----:B----4-:R-:W4:Y:S04]  /*9bd60*/  LDL.LU.64 R24, [R1+0x2800] ;  /* 0x0028000001187983 */ /* 0x010f280000300a00 */
[----:B------:R-:W4:Y:S01]  /*9bd70*/  LDL.LU.64 R26, [R1+0x2808] ;  /* 0x00280800011a7983 */ /* 0x000f220000300a00 */
[----:B------:R-:W-:Y:S03]  /*9bd80*/  HMMA.16816.F32 R12, R28, R14, R16 ;  /* 0x0000000e1c0c723c */ /* 0x000fe60000001810 */
[----:B0-----:R-:W4:-:S15]  /*9bd90*/  LDL.LU.64 R20, [R1+0x27f0] ;  /* 0x0027f00001147983 */ /* 0x001f1e0000300a00 */
[----:B------:R-:W-:Y:S01]  /*9bda0*/  NOP ;  /* 0x0000000000007918 */ /* 0x000fe20000000000 */
[----:B------:R0:W-:Y:S04]  /*9bdb0*/  STL.64 [R1+0x2160], R12 ;  /* 0x0021600c01007387 */ /* 0x0001e80000100a00 */
[----:B------:R0:W-:Y:S04]  /*9bdc0*/  STL.64 [R1+0x2168], R14 ;  /* 0x0021680e01007387 */ /* 0x0001e80000100a00 */
[----:B-1----:R-:W4:Y:S01]  /*9bdd0*/  LDL.LU.64 R22, [R1+0x27f8] ;  /* 0x0027f80001167983 */ /* 0x002f220000300a00 */
[----:B--2---:R-:W-:-:S15]  /*9bde0*/  HMMA.16816.F32 R8, R28, R44, R8 ;  /* 0x0000002c1c08723c */ /* 0x004fde0000001808 */
[----:B------:R-:W-:-:S04]  /*9bdf0*/  NOP ;  /* 0x0000000000007918 */ /* 0x000fc80000000000 */
[----:B------:R-:W-:Y:S04]  /*9be00*/  STL.64 [R1+0x2150], R8 ;  /* 0x0021500801007387 */ /* 0x000fe80000100a00 */
[----:B------:R1:W-:Y:S04]  /*9be10*/  STL.64 [R1+0x2158], R10 ;  /* 0x0021580a01007387 */ /* 0x0003e80000100a00 */
[----:B------:R-:W2:Y:S04]  /*9be20*/  LDL.LU.64 R16, [R1+0x27e0] ;  /* 0x0027e00001107983 */ /* 0x000ea80000300a00 */
[----:B------:R-:W2:Y:S04]  /*9be30*/  LDL.LU.64 R18, [R1+0x27e8] ;  /* 0x0027e80001127983 */ /* 0x000ea80000300a00 */
[----:B0-----:R-:W2:Y:S04]  /*9be40*/  LDL.LU.64 R12, [R1+0x27d0] ;  /* 0x0027d000010c7983 */ /* 0x001ea80000300a00 */
[----:B------:R-:W2:Y:S01]  /*9be50*/  LDL.LU.64 R14, [R1+0x27d8] ;  /* 0x0027d800010e7983 */ /* 0x000ea20000300a00 */
[C---:B---3--:R-:W-:Y:S03]  /*9be60*/  HMMA.16816.F32 R44, R28.reuse, R46, R40 ;  /* 0x0000002e1c2c723c */ /* 0x048fe60000001828 */
[----:B-1----:R-:W3:Y:S04]  /*9be70*/  LDL R10, [R1] ;  /* 0x00000000010a7983 */ /* 0x002ee80000100800 */
[----:B------:R-:W3:Y:S04]  /*9be80*/  LDL.LU.64 R40, [R1+0x27c0] ;  /* 0x0027c00001287983 */ /* 0x000ee80000300a00 */
[----:B------:R-:W3:Y:S01]  /*9be90*/  LDL.LU.64 R42, [R1+0x27c8] ;  /* 0x0027c800012a7983 */ /* 0x000ee20000300a00 */
[C---:B------:R-:W-:Y:S08]  /*9bea0*/  HMMA.16816.F32 R32, R28.reuse, R4, R32 ;  /* 0x000000041c20723c */ /* 0x040ff00000001820 */
[----:B----4-:R-:W-:Y:S01]  /*9beb0*/  HMMA.16816.F32 R24, R28, R6, R24 ;  /* 0x000000061c18723c */ /* 0x010fe20000001818 */
[----:B------:R0:W-:Y:S04]  /*9bec0*/  STL.64 [R1+0x2140], R44 ;  /* 0x0021402c01007387 */ /* 0x0001e80000100a00 */
[----:B------:R1:W-:Y:S04]  /*9bed0*/  STL.64 [R1+0x2148], R46 ;  /* 0x0021482e01007387 */ /* 0x0003e80000100a00 */
[----:B0-----:R-:W4:Y:S04]  /*9bee0*/  LDL.LU.64 R44, [R1+0x27b0] ;  /* 0x0027b000012c7983 */ /* 0x001f280000300a00 */
[----:B-1----:R-:W4:Y:S04]  /*9bef0*/  LDL.LU.64 R46, [R1+0x27b8] ;  /* 0x0027b800012e7983 */ /* 0x002f280000300a00 */
[----:B------:R-:W-:Y:S04]  /*9bf00*/  STL.64 [R1+0x2130], R32 ;  /* 0x0021302001007387 */ /* 0x000fe80000100a00 */
[----:B------:R0:W-:Y:S01]  /*9bf10*/  STL.64 [R1+0x2138], R34 ;  /* 0x0021382201007387 */ /* 0x0001e20000100a00 */
[----:B------:R-:W-:-:S02]  /*9bf20*/  IMAD.MOV.U32 R11, RZ, RZ, R0 ;  /* 0x000000ffff0b7224 */ /* 0x000fc400078e0000 */
[----:B------:R-:W-:Y:S01]  /*9bf30*/  IMAD.MOV.U32 R0, RZ, RZ, R7 ;  /* 0x000000ffff007224 */ /* 0x000fe200078e0007 */
[----:B0-----:R-:W4:Y:S04]  /*9bf40*/  LDL.LU.64 R34, [R1+0xad70] ;  /* 0x00ad700001227983 */ /* 0x001f280000300a00 */
[----:B------:R-:W4:Y:S04]  /*9bf50*/  LDL.LU.64 R32, [R1+0xad68] ;  /* 0x00ad680001207983 */ /* 0x000f280000300a00 */
[----:B------:R-:W-:Y:S04]  /*9bf60*/  STL.64 [R1+0x2120], R24 ;  /* 0x0021201801007387 */ /* 0x000fe80000100a00 */
[----:B------:R0:W-:Y:S04]  /*9bf70*/  STL.64 [R1+0x2128], R26 ;  /* 0x0021281a01007387 */ /* 0x0001e80000100a00 */
[----:B0-----:R-:W4:Y:S04]  /*9bf80*/  LDL.LU.64 R26, [R1+0xad60] ;  /* 0x00ad6000011a7983 */ /* 0x001f280000300a00 */
[----:B------:R-:W4:Y:S04]  /*9bf90*/  LDL.LU.64 R24, [R1+0xad58] ;  /* 0x00ad580001187983 */ /* 0x000f280000300a00 */
[----:B------:R-:W4:Y:S04]  /*9bfa0*/  LDL.LU.64 R4, [R1+0x27a0] ;  /* 0x0027a00001047983 */ /* 0x000f280000300a00 */
[----:B------:R-:W4:Y:S01]  /*9bfb0*/  LDL.LU.64 R6, [R1+0x27a8] ;  /* 0x0027a80001067983 */ /* 0x000f220000300a00 */
[----:B------:R-:W-:Y:S03]  /*9bfc0*/  HMMA.16816.F32 R20, R28, R36, R20 ;  /* 0x000000241c14723c */ /* 0x000fe60000001814 */
[----:B------:R0:W-:-:S15]  /*9bfd0*/  STL [R1+0xac18], R0 ;  /* 0x00ac180001007387 */ /* 0x0001de0000100800 */
[----:B------:R-:W-:Y:S01]  /*9bfe0*/  NOP ;  /* 0x0000000000007918 */ /* 0x000fe20000000000 */
[----:B------:R-:W-:Y:S04]  /*9bff0*/  STL.64 [R1+0x2110], R20 ;  /* 0x0021101401007387 */ /* 0x000fe80000100a00 */
[----:B------:R1:W-:Y:S01]  /*9c000*/  STL.64 [R1+0x2118], R22 ;  /* 0x0021181601007387 */ /* 0x0003e20000100a00 */
[----:B0-----:R-:W-:-:S03]  /*9c010*/  IMAD.MOV.U32 R0, RZ, RZ, R49 ;  /* 0x000000ffff007224 */ /* 0x001fc600078e0031 */
[----:B-1----:R-:W4:Y:S04]  /*9c020*/  LDL.LU.64 R22, [R1+0xad50] ;  /* 0x00ad500001167983 */ /* 0x002f280000300a00 */
[----:B------:R-:W4:Y:S01]  /*9c030*/  LDL.LU.64 R20, [R1+0xad48] ;  /* 0x00ad480001147983 */ /* 0x000f220000300a00 */
[C---:B--2---:R-:W-:Y:S08]  /*9c040*/  HMMA.16816.F32 R36, R28.reuse, R38, R16 ;  /* 0x000000261c24723c */ /* 0x044ff00000001810 */
[C---:B------:R-:W-:Y:S01]  /*9c050*/  HMMA.16816.F32 R12, R28.reuse, R48, R12 ;  /* 0x000000301c0c723c */ /* 0x040fe2000000180c */
[----:B------:R-:W2:Y:S04]  /*9c060*/  LDL.LU.64 R18, [R1+0xad40] ;  /* 0x00ad400001127983 */ /* 0x000ea80000300a00 */
[----:B------:R-:W2:Y:S03]  /*9c070*/  LDL.LU.64 R16, [R1+0xad38] ;  /* 0x00ad380001107983 */ /* 0x000ea60000300a00 */
[C---:B---3--:R-:W-:Y:S03]  /*9c080*/  HMMA.16816.F32 R40, R28.reuse, R52, R40 ;  /* 0x000000341c28723c */ /* 0x048fe60000001828 */
[----:B------:R0:W-:Y:S04]  /*9c090*/  STL.64 [R1+0x2100], R36 ;  /* 0x0021002401007387 */ /* 0x0001e80000100a00 */
[----:B------:R1:W-:Y:S04]  /*9c0a0*/  STL.64 [R1+0x2108], R38 ;  /* 0x0021082601007387 */ /* 0x0003e80000100a00 */
[----:B0-----:R-:W3:Y:S04]  /*9c0b0*/  LDL.LU.64 R36, [R1+0x2790] ;  /* 0x0027900001247983 */ /* 0x001ee80000300a00 */
[----:B-1----:R-:W3:Y:S01]  /*9c0c0*/  LDL.LU.64 R38, [R1+0x2798] ;  /* 0x0027980001267983 */ /* 0x002ee20000300a00 */
[----:B----4-:R-:W-:Y:S03]  /*9c0d0*/  HMMA.16816.F32 R44, R28, R56, R44 ;  /* 0x000000381c2c723c */ /* 0x010fe6000000182c */
[----:B------:R0:W-:Y:S04]  /*9c0e0*/  STL.64 [R1+0x20f0], R12 ;  /* 0x0020f00c01007387 */ /* 0x0001e80000100a00 */
[----:B------:R1:W-:Y:S04]  /*9c0f0*/  STL.64 [R1+0x20f8], R14 ;  /* 0x0020f80e01007387 */ /* 0x0003e80000100a00 */
[----:B0-----:R-:W4:Y:S04]  /*9c100*/  LDL.LU.64 R12, [R1+0x2780] ;  /* 0x00278000010c7983 */ /* 0x001f280000300a00 */
[----:B-1----:R-:W4:Y:S04]  /*9c110*/  LDL.LU.64 R14, [R1+0x2788] ;  /* 0x00278800010e7983 */ /* 0x002f280000300a00 */
[----:B------:R0:W-:Y:S04]  /*9c120*/  STL [R1+0xac1c], R0 ;  /* 0x00ac1c0001007387 */ /* 0x0001e80000100800 */
[----:B------:R-:W-:Y:S04]  /*9c130*/  STL.64 [R1+0x20e0], R40 ;  /* 0x0020e02801007387 */ /* 0x000fe80000100a00 */
[----:B------:R1:W-:Y:S01]  /*9c140*/  STL.64 [R1+0x20e8], R42 ;  /* 0x0020e82a01007387 */ /* 0x0003e20000100a00 */
[----:B0-----:R-:W-:-:S03]  /*9c150*/  IMAD.MOV.U32 R0, RZ, RZ, R57 ;  /* 0x000000ffff007224 */ /* 0x001fc600078e0039 */
[----:B-1----:R-:W2:Y:S04]  /*9c160*/  LDL.LU.64 R42, [R1+0xad30] ;  /* 0x00ad3000012a7983 */ /* 0x002ea80000300a00 */
[----:B------:R-:W2:Y:S04]  /*9c170*/  LDL.LU.64 R40, [R1+0xad28] ;  /* 0x00ad280001287983 */ /* 0x000ea80000300a00 */
[----:B------:R0:W-:Y:S04]  /*9c180*/  STL.64 [R1+0x20d0], R44 ;  /* 0x0020d02c01007387 */ /* 0x0001e80000100a00 */
[----:B------:R1:W-:Y:S01]  /*9c190*/  STL.64 [R1+0x20d8], R46 ;  /* 0x0020d82e01007387 */ /* 0x0003e20000100a00 */
[----:B------:R-:W-:Y:S03]  /*9c1a0*/  HMMA.16816.F32 R4, R28, R58, R4 ;  /* 0x0000003a1c04723c */ /* 0x000fe60000001804 */
[----:B0-----:R-:W2:Y:S04]  /*9c1b0*/  LDL.LU.64 R44, [R1+0x2770] ;  /* 0x00277000012c7983 */ /* 0x001ea80000300a00 */
[----:B-1----:R-:W2:Y:S04]  /*9c1c0*/  LDL.LU.64 R46, [R1+0x2778] ;  /* 0x00277800012e7983 */ /* 0x002ea80000300a00 */
[----:B------:R0:W-:Y:S04]  /*9c1d0*/  STL [R1+0xac20], R0 ;  /* 0x00ac200001007387 */ /* 0x0001e80000100800 */
[----:B------:R-:W2:Y:S04]  /*9c1e0*/  LDL.LU.64 R56, [R1+0x2760] ;  /* 0x0027600001387983 */ /* 0x000ea80000300a00 */
[----:B------:R-:W2:Y:S04]  /*9c1f0*/  LDL.LU.64 R58, [R1+0x2768] ;  /* 0x00276800013a7983 */ /* 0x000ea80000300a00 */
[----:B------:R1:W-:Y:S04]  /*9c200*/  STL.64 [R1+0x20c0], R4 ;  /* 0x0020c00401007387 */ /* 0x0003e80000100a00 */
[----:B------:R1:W-:Y:S01]  /*9c210*/  STL.64 [R1+0x20c8], R6 ;  /* 0x0020c80601007387 */ /* 0x0003e20000100a00 */
[----:B0-----:R-:W-:-:S03]  /*9c220*/  IMAD.MOV.U32 R0, RZ, RZ, R55 ;  /* 0x000000ffff007224 */ /* 0x001fc600078e0037 */
[----:B-1----:R-:W2:Y:S04]  /*9c230*/  LDL.LU.64 R4, [R1+0x2750] ;  /* 0x0027500001047983 */ /* 0x002ea80000300a00 */
[----:B------:R-:W2:Y:S04]  /*9c240*/  LDL.LU.64 R6, [R1+0x2758] ;  /* 0x0027580001067983 */ /* 0x000ea80000300a00 */
[----:B------:R-:W2:Y:S01]  /*9c250*/  LDL.LU.64 R52, [R1+0x2740] ;  /* 0x0027400001347983 */ /* 0x000ea20000300a00 */
[C---:B---3--:R-:W-:Y:S08]  /*9c260*/  HMMA.16816.F32 R36, R28.reuse, R54, R36 ;  /* 0x000000361c24723c */ /* 0x048ff00000001824 */
[C---:B----4-:R-:W-:Y:S11]  /*9c270*/  HMMA.16816.F32 R12, R28.reuse, R50, R12 ;  /* 0x000000321c0c723c */ /* 0x050ff6000000180c */
[----:B------:R0:W-:Y:S04]  /*9c280*/  STL.64 [R1+0x20b0], R36 ;  /* 0x0020b02401007387 */ /* 0x0001e80000100a00 */
[----:B------:R1:W-:Y:S04]  /*9c290*/  STL.64 [R1+0x20b8], R38 ;  /* 0x0020b82601007387 */ /* 0x0003e80000100a00 */
[----:B------:R-:W3:Y:S04]  /*9c2a0*/  LDL.LU.64 R54, [R1+0x2748] ;  /* 0x0027480001367983 */ /* 0x000ee80000300a00 */
[----:B------:R-:W4:Y:S04]  /*9c2b0*/  LDL.LU.64 R48, [R1+0x2730] ;  /* 0x0027300001307983 */ /* 0x000f280000300a00 */
[----:B------:R-:W4:Y:S04]  /*9c2c0*/  LDL.LU.64 R50, [R1+0x2738] ;  /* 0x0027380001327983 */ /* 0x000f280000300a00 */
[----:B------:R0:W-:Y:S01]  /*9c2d0*/  STL.64 [R1+0x20a0], R12 ;  /* 0x0020a00c01007387 */ /* 0x0001e20000100a00 */
[C---:B--2---:R-:W-:Y:S08]  /*9c2e0*/  HMMA.16816.F32 R8, R28.reuse, R10, R44 ;  /* 0x0000000a1c08723c */ /* 0x044ff0000000182c */
[C---:B------:R-:W-:Y:S01]  /*9c2f0*/  HMMA.16816.F32 R56, R28.reuse, R60, R56 ;  /* 0x0000003c1c38723c */ /* 0x040fe20000001838 */
[----:B------:R2:W-:Y:S04]  /*9c300*/  STL.64 [R1+0x20a8], R14 ;  /* 0x0020a80e01007387 */ /* 0x0005e80000100a00 */
[----:B0-----:R-:W3:Y:S04]  /*9c310*/  LDL.LU.64 R36, [R1+0x2710] ;  /* 0x0027100001247983 */ /* 0x001ee80000300a00 */
[----:B-1----:R-:W3:Y:S04]  /*9c320*/  LDL.LU.64 R38, [R1+0x2718] ;  /* 0x0027180001267983 */ /* 0x002ee80000300a00 */
[----:B------:R-:W3:Y:S04]  /*9c330*/  LDL.LU.64 R12, [R1+0x2700] ;  /* 0x00270000010c7983 */ /* 0x000ee80000300a00 */
[----:B--2---:R-:W2:Y:S04]  /*9c340*/  LDL.LU.64 R14, [R1+0x2708] ;  /* 0x00270800010e7983 */ /* 0x004ea80000300a00 */
[----:B------:R-:W2:Y:S04]  /*9c350*/  LDL.LU.64 R46, [R1+0xad20] ;  /* 0x00ad2000012e7983 */ /* 0x000ea80000300a00 */
[----:B------:R-:W2:Y:S04]  /*9c360*/  LDL.LU.64 R44, [R1+0xad18] ;  /* 0x00ad1800012c7983 */ /* 0x000ea80000300a00 */
[----:B------:R0:W-:Y:S04]  /*9c370*/  STL.64 [R1+0x2090], R8 ;  /* 0x0020900801007387 */ /* 0x0001e80000100a00 */
[----:B------:R1:W-:Y:S04]  /*9c380*/  STL.64 [R1+0x2098], R10 ;  /* 0x0020980a01007387 */ /* 0x0003e80000100a00 */
[----:B0-----:R-:W2:Y:S04]  /*9c390*/  LDL.LU.64 R8, [R1+0x26f0] ;  /* 0x0026f00001087983 */ /* 0x001ea80000300a00 */
[----:B-1----:R-:W2:Y:S04]  /*9c3a0*/  LDL.LU.64 R10, [R1+0x26f8] ;  /* 0x0026f800010a7983 */ /* 0x002ea80000300a00 */
[----:B------:R-:W-:Y:S04]  /*9c3b0*/  STL.64 [R1+0x2080], R56 ;  /* 0x0020803801007387 */ /* 0x000fe80000100a00 */
[----:B------:R0:W-:Y:S04]  /*9c3c0*/  STL.64 [R1+0x2088], R58 ;  /* 0x0020883a01007387 */ /* 0x0001e80000100a00 */
[----:B0-----:R-:W2:Y:S04]  /*9c3d0*/  LDL.LU.64 R58, [R1+0xad10] ;  /* 0x00ad1000013a7983 */ /* 0x001ea80000300a00 */
[----:B------:R-:W3:Y:S04]  /*9c3e0*/  LDL.LU.64 R56, [R1+0xad08] ;  /* 0x00ad080001387983 */ /* 0x000ee80000300a00 */
[----:B------:R-:W-:Y:S01]  /*9c3f0*/  STL.64 [R1+0xab30], R60 ;  /* 0x00ab303c01007387 */ /* 0x000fe20000100a00 */
[C---:B--2---:R-:W-:Y:S08]  /*9c400*/  HMMA.16816.F32 R4, R28.reuse, R58, R4 ;  /* 0x0000003a1c04723c */ /* 0x044ff00000001804 */
[C---:B---3--:R-:W-:Y:S11]  /*9c410*/  HMMA.16816.F32 R52, R28.reuse, R56, R52 ;  /* 0x000000381c34723c */ /* 0x048ff60000001834 */
[----:B------:R0:W-:Y:S04]  /*9c420*/  STL.64 [R1+0x2070], R4 ;  /* 0x0020700401007387 */ /* 0x0001e80000100a00 */
[----:B------:R1:W-:Y:S04]  /*9c430*/  STL.64 [R1+0x2078], R6 ;  /* 0x0020780601007387 */ /* 0x0003e80000100a00 */
[----:B0-----:R-:W2:Y:S04]  /*9c440*/  LDL.LU.64 R4, [R1+0x26e0] ;  /* 0x0026e00001047983 */ /* 0x001ea80000300a00 */
[----:B-1----:R-:W2:Y:S04]  /*9c450*/  LDL.LU.64 R6, [R1+0x26e8] ;  /* 0x0026e80001067983 */ /* 0x002ea80000300a00 */
[----:B------:R-:W-:Y:S04]  /*9c460*/  STL.64 [R1+0x2060], R52 ;  /* 0x0020603401007387 */ /* 0x000fe80000100a00 */
[----:B------:R0:W-:Y:S04]  /*9c470*/  STL.64 [R1+0x2068], R54 ;  /* 0x0020683601007387 */ /* 0x0001e80000100a00 */
[----:B0-----:R-:W4:Y:S04]  /*9c480*/  LDL.LU.64 R54, [R1+0xad00] ;  /* 0x00ad000001367983 */ /* 0x001f280000300a00 */
[----:B------:R-:W3:Y:S04]  /*9c490*/  LDL.LU.64 R52, [R1+0xacf8] ;  /* 0x00acf80001347983 */ /* 0x000ee80000300a00 */
[----:B------:R-:W-:Y:S04]  /*9c4a0*/  STL.64 [R1+0xab40], R58 ;  /* 0x00ab403a01007387 */ /* 0x000fe80000100a00 */
[----:B------:R0:W-:Y:S04]  /*9c4b0*/  STL.64 [R1+0xab38], R56 ;  /* 0x00ab383801007387 */ /* 0x0001e80000100a00 */
[----:B0-----:R-:W3:Y:S04]  /*9c4c0*/  LDL.LU.64 R56, [R1+0x2720] ;  /* 0x0027200001387983 */ /* 0x001ee80000300a00 */
[----:B------:R-:W3:Y:S01]  /*9c4d0*/  LDL.LU.64 R58, [R1+0x2728] ;  /* 0x00272800013a7983 */ /* 0x000ee20000300a00 */
[----:B----4-:R-:W-:-:S15]  /*9c4e0*/  HMMA.16816.F32 R48, R28, R54, R48 ;  /* 0x000000361c30723c */ /* 0x010fde0000001830 */
[----:B------:R-:W-:-:S04]  /*9c4f0*/  NOP ;  /* 0x0000000000007918 */ /* 0x000fc80000000000 */
[----:B------:R-:W-:Y:S04]  /*9c500*/  STL.64 [R1+0x2050], R48 ;  /* 0x0020503001007387 */ /* 0x000fe80000100a00 */
[----:B------:R0:W-:Y:S04]  /*9c510*/  STL.64 [R1+0x2058], R50 ;  /* 0x0020583201007387 */ /* 0x0001e80000100a00 */
[----:B0-----:R-:W4:Y:S04]  /*9c520*/  LDL.LU.64 R50, [R1+0xacf0] ;  /* 0x00acf00001327983 */ /* 0x001f280000300a00 */
[----:B------:R-:W2:Y:S01]  /*9c530*/  LDL.LU.64 R48, [R1+0xace8] ;  /* 0x00ace80001307983 */ /* 0x000ea20000300a00 */
[C---:B---3--:R-:W-:Y:S08]  /*9c540*/  HMMA.16816.F32 R56, R28.reuse, R52, R56 ;  /* 0x000000341c38723c */ /* 0x048ff00000001838 */
[C---:B------:R-:W-:Y:S01]  /*9c550*/  HMMA.16816.F32 R8, R28.reuse, R46, R8 ;  /* 0x0000002e1c08723c */ /* 0x040fe20000001808 */
[----:B------:R-:W-:Y:S04]  /*9c560*/  STL.64 [R1+0xab50], R54 ;  /* 0x00ab503601007387 */ /* 0x000fe80000100a00 */
[----:B------:R-:W-:Y:S06]  /*9c570*/  STL.64 [R1+0xab48], R52 ;  /* 0x00ab483401007387 */ /* 0x000fec0000100a00 */
[----:B------:R-:W-:Y:S04]  /*9c580*/  STL.64 [R1+0x2040], R56 ;  /* 0x0020403801007387 */ /* 0x000fe80000100a00 */
[----:B------:R-:W-:Y:S01]  /*9c590*/  STL.64 [R1+0x2048], R58 ;  /* 0x0020483a01007387 */ /* 0x000fe20000100a00 */
[C---:B----4-:R-:W-:Y:S08]  /*9c5a0*/  HMMA.16816.F32 R36, R28.reuse, R50, R36 ;  /* 0x000000321c24723c */ /* 0x050ff00000001824 */
[C---:B--2---:R-:W-:Y:S01]  /*9c5b0*/  HMMA.16816.F32 R12, R28.reuse, R48, R12 ;  /* 0x000000301c0c723c */ /* 0x044fe2000000180c */
[----:B------:R-:W-:Y:S10]  /*9c5c0*/  STL.64 [R1+0xab60], R50 ;  /* 0x00ab603201007387 */ /* 0x000ff40000100a00 */
[----:B------:R-:W-:Y:S04]  /*9c5d0*/  STL.64 [R1+0x2030], R36 ;  /* 0x0020302401007387 */ /* 0x000fe80000100a00 */
[----:B------:R-:W-:Y:S04]  /*9c5e0*/  STL.64 [R1+0x2038], R38 ;  /* 0x0020382601007387 */ /* 0x000fe80000100a00 */
[----:B------:R-:W-:Y:S04]  /*9c5f0*/  STL.64 [R1+0xab58], R48 ;  /* 0x00ab583001007387 */ /* 0x000fe80000100a00 */
[----:B------:R0:W-:Y:S04]  /*9c600*/  STL.64 [R1+0x2020], R12 ;  /* 0x0020200c01007387 */ /* 0x0001e80000100a00 */
[----:B------:R1:W-:Y:S04]  /*9c610*/  STL.64 [R1+0x2028], R14 ;  /* 0x0020280e01007387 */ /* 0x0003e80000100a00 */
[----:B0-----:R-:W2:Y:S04]  /*9c620*/  LDL.LU.64 R12, [R1+0x26d0] ;  /* 0x0026d000010c7983 */ /* 0x001ea80000300a00 */
[----:B-1----:R-:W2:Y:S04]  /*9c630*/  LDL.LU.64 R14, [R1+0x26d8] ;  /* 0x0026d800010e7983 */ /* 0x002ea80000300a00 */
[----:B------:R0:W-:Y:S04]  /*9c640*/  STL.64 [R1+0x2010], R8 ;  /* 0x0020100801007387 */ /* 0x0001e80000100a00 */
[----:B------:R1:W-:Y:S04]  /*9c650*/  STL.64 [R1+0x2018], R10 ;  /* 0x0020180a01007387 */ /* 0x0003e80000100a00 */
[----:B------:R-:W3:Y:S04]  /*9c660*/  LDL.LU.64 R36, [R1+0x26c0] ;  /* 0x0026c00001247983 */ /* 0x000ee80000300a00 */
[----:B------:R-:W3:Y:S01]  /*9c670*/  LDL.LU.64 R38, [R1+0x26c8] ;  /* 0x0026c80001267983 */ /* 0x000ee20000300a00 */
[----:B------:R-:W-:Y:S03]  /*9c680*/  HMMA.16816.F32 R4, R28, R44, R4 ;  /* 0x0000002c1c04723c */ /* 0x000fe60000001804 */
[----:B0-----:R-:W4:Y:S04]  /*9c690*/  LDL.LU.64 R8, [R1+0x26b0] ;  /* 0x0026b00001087983 */ /* 0x001f280000300a00 */
[----:B-1----:R-:W4:-:S12]  /*9c6a0*/  LDL.LU.64 R10, [R1+0x26b8] ;  /* 0x0026b800010a7983 */ /* 0x002f180000300a00 */
[----:B------:R0:W-:Y:S04]  /*9c6b0*/  STL.64 [R1+0x2000], R4 ;  /* 0x0020000401007387 */ /* 0x0001e80000100a00 */
[----:B------:R1:W-:Y:S04]  /*9c6c0*/  STL.64 [R1+0x2008], R6 ;  /* 0x0020080601007387 */ /* 0x0003e80000100a00 */
[----:B0-----:R-:W4:Y:S04]  /*9c6d0*/  LDL.LU.64 R4, [R1+0x26a0] ;  /* 0x0026a00001047983 */ /* 0x001f280000300a00 */
[----:B-1----:R-:W4:Y:S04]  /*9c6e0*/  LDL.LU.64 R6, [R1+0x26a8] ;  /* 0x0026a80001067983 */ /* 0x002f280000300a00 */
[----:B------:R-:W4:Y:S04]  /*9c6f0*/  LDL.LU.64 R56, [R1+0x2670] ;  /* 0x0026700001387983 */ /* 0x000f280000300a00 */
[----:B------:R-:W4:Y:S04]  /*9c700*/  LDL.LU.64 R58, [R1+0x2678] ;  /* 0x00267800013a7983 */ /* 0x000f280000300a00 */
[----:B------:R-:W4:Y:S04]  /*9c710*/  LDL.LU.64 R52, [R1+0x2660] ;  /* 0x0026600001347983 */ /* 0x000f280000300a00 */
[----:B------:R-:W4:Y:S04]  /*9c720*/  LDL.LU.64 R54, [R1+0x2668] ;  /* 0x0026680001367983 */ /* 0x000f280000300a00 */
[----:B------:R-:W4:Y:S04]  /*9c730*/  LDL.LU.64 R48, [R1+0x2650] ;  /* 0x0026500001307983 */ /* 0x000f280000300a00 */
[----:B------:R-:W4:Y:S04]  /*9c740*/  LDL.LU.64 R50, [R1+0x2658] ;  /* 0x0026580001327983 */ /* 0x000f280000300a00 */
[----:B------:R-:W-:Y:S04]  /*9c750*/  STL.64 [R1+0xab18], R46 ;  /* 0x00ab182e01007387 */ /* 0x000fe80000100a00 */
[----:B------:R0:W-:Y:S04]  /*9c760*/  STL.64 [R1+0xab10], R44 ;  /* 0x00ab102c01007387 */ /* 0x0001e80000100a00 */
[----:B0-----:R-:W4:Y:S04]  /*9c770*/  LDL.LU.64 R44, [R1+0x2680] ;  /* 0x00268000012c7983 */ /* 0x001f280000300a00 */
[----:B------:R-:W4:Y:S01]  /*9c780*/  LDL.LU.64 R46, [R1+0x2688] ;  /* 0x00268800012e7983 */ /* 0x000f220000300a00 */
[C---:B--2---:R-:W-:Y:S08]  /*9c790*/  HMMA.16816.F32 R12, R28.reuse, R42, R12 ;  /* 0x0000002a1c0c723c */ /* 0x044ff0000000180c */
[C---:B---3--:R-:W-:Y:S11]  /*9c7a0*/  HMMA.16816.F32 R36, R28.reuse, R40, R36 ;  /* 0x000000281c24723c */ /* 0x048ff60000001824 */
[----:B------:R-:W-:Y:S04]  /*9c7b0*/  STL.64 [R1+0x1ff0], R12 ;  /* 0x001ff00c01007387 */ /* 0x000fe80000100a00 */
[----:B------:R0:W-:Y:S04]  /*9c7c0*/  STL.64 [R1+0x1ff8], R14 ;  /* 0x001ff80e01007387 */ /* 0x0001e80000100a00 */
[----:B0-----:R-:W2:Y:S04]  /*9c7d0*/  LDL.LU.64 R14, [R1+0xace0] ;  /* 0x00ace000010e7983 */ /* 0x001ea80000300a00 */
[----:B------:R-:W3:Y:S04]  /*9c7e0*/  LDL.LU.64 R12, [R1+0xacd8] ;  /* 0x00acd800010c7983 */ /* 0x000ee80000300a00 */
[----:B------:R-:W-:Y:S04]  /*9c7f0*/  STL.64 [R1+0x1fe0], R36 ;  /* 0x001fe02401007387 */ /* 0x000fe80000100a00 */
[----:B------:R0:W-:Y:S04]  /*9c800*/  STL.64 [R1+0x1fe8], R38 ;  /* 0x001fe82601007387 */ /* 0x0001e80000100a00 */
[----:B0-----:R-:W4:Y:S04]  /*9c810*/  LDL.LU.64 R38, [R1+0xacd0] ;  /* 0x00acd00001267983 */ /* 0x001f280000300a00 */
[----:B------:R-:W2:Y:S04]  /*9c820*/  LDL.LU.64 R36, [R1+0xacc8] ;  /* 0x00acc80001247983 */ /* 0x000ea80000300a00 */
[----:B------:R-:W-:Y:S04]  /*9c830*/  STL.64 [R1+0xab08], R42 ;  /* 0x00ab082a01007387 */ /* 0x000fe80000100a00 */
[----:B------:R0:W-:Y:S04]  /*9c840*/  STL.64 [R1+0xab00], R40 ;  /* 0x00ab002801007387 */ /* 0x0001e80000100a00 */
[----:B0-----:R-:W3:Y:S04]  /*9c850*/  LDL.LU.64 R40, [R1+0x2690] ;  /* 0x0026900001287983 */ /* 0x001ee80000300a00 */
[----:B------:R-:W3:Y:S01]  /*9c860*/  LDL.LU.64 R42, [R1+0x2698] ;  /* 0x00269800012a7983 */ /* 0x000ee20000300a00 */
[C---:B----4-:R-:W-:Y:S08]  /*9c870*/  HMMA.16816.F32 R8, R28.reuse, R38, R8 ;  /* 0x000000261c08723c */ /* 0x050ff00000001808 */
[C---:B--2---:R-:W-:Y:S11]  /*9c880*/  HMMA.16816.F32 R4, R28.reuse, R36, R4 ;  /* 0x000000241c04723c */ /* 0x044ff60000001804 */
[----:B------:R-:W-:Y:S04]  /*9c890*/  STL.64 [R1+0x1fd0], R8 ;  /* 0x001fd00801007387 */ /* 0x000fe80000100a00 */
[----:B------:R0:W-:Y:S04]  /*9c8a0*/  STL.64 [R1+0x1fd8], R10 ;  /* 0x001fd80a01007387 */ /* 0x0001e80000100a00 */
[----:B0-----:R-:W2:Y:S04]  /*9c8b0*/  LDL.LU.64 R10, [R1+0xacc0] ;  /* 0x00acc000010a7983 */ /* 0x001ea80000300a00 */
[----:B------:R-:W4:Y:S04]  /*9c8c0*/  LDL.LU.64 R8, [R1+0xacb8] ;  /* 0x00acb80001087983 */ /* 0x000f280000300a00 */
[----:B------:R-:W-:Y:S04]  /*9c8d0*/  STL.64 [R1+0x1fc0], R4 ;  /* 0x001fc00401007387 */ /* 0x000fe80000100a00 */
[----:B------:R0:W-:Y:S04]  /*9c8e0*/  STL.64 [R1+0x1fc8], R6 ;  /* 0x001fc80601007387 */ /* 0x0001e80000100a00 */
[----:B0-----:R-:W2:Y:S04]  /*9c8f0*/  LDL.LU.64 R6, [R1+0xacb0] ;  /* 0x00acb00001067983 */ /* 0x001ea80000300a00 */
[----:B------:R-:W2:Y:S04]  /*9c900*/  LDL.LU.64 R4, [R1+0xaca8] ;  /* 0x00aca80001047983 */ /* 0x000ea80000300a00 */
[----:B------:R-:W-:Y:S04]  /*9c910*/  STL.64 [R1+0xab28], R38 ;  /* 0x00ab282601007387 */ /* 0x000fe80000100a00 */
[----:B------:R0:W-:Y:S04]  /*9c920*/  STL.64 [R1+0xab20], R36 ;  /* 0x00ab202401007387 */ /* 0x0001e80000100a00 */
[----:B0-----:R-:W4:Y:S04]  /*9c930*/  LDL.LU.64 R36, [R1+0x2640] ;  /* 0x0026400001247983 */ /* 0x001f280000300a00 */
[----:B------:R-:W4:Y:S01]  /*9c940*/  LDL.LU.64 R38, [R1+0x2648] ;  /* 0x0026480001267983 */ /* 0x000f220000300a00 */
[----:B---3--:R-:W-:-:S15]  /*9c950*/  HMMA.16816.F32 R40, R28, R34, R40 ;  /* 0x000000221c28723c */ /* 0x008fde0000001828 */
[----:B------:R-:W-:-:S04]  /*9c960*/  NOP ;  /* 0x0000000000007918 */ /* 0x000fc80000000000 */
[----:B------:R-:W-:Y:S04]  /*9c970*/  STL.64 [R1+0x1fb0], R40 ;  /* 0x001fb02801007387 */ /* 0x000fe80000100a00 */
[----:B------:R0:W-:Y:S02]  /*9c980*/  STL.64 [R1+0x1fb8], R42 ;  /* 0x001fb82a01007387 */ /* 0x0001e40000100a00 */
[----:B0-----:R-:W-:-:S15]  /*9c990*/  HMMA.16816.F32 R40, R28, R2, R44 ;  /* 0x000000021c28723c */ /* 0x001fde000000182c */
[----:B------:R-:W-:-:S04]  /*9c9a0*/  NOP ;  /* 0x0000000000007918 */ /* 0x000fc80000000000 */
[----:B------:R-:W-:Y:S04]  /*9c9b0*/  STL.64 [R1+0x1fa0], R40 ;  /* 0x001fa02801007387 */ /* 0x000fe80000100a00 */
[----:B------:R0:W-:Y:S01]  /*9c9c0*/  STL.64 [R1+0x1fa8], R42 ;  /* 0x001fa82a01007387 */ /* 0x0001e20000100a00 */
[C---:B--2---:R-:W-:Y:S08]  /*9c9d0*/  HMMA.16816.F32 R44, R28.reuse, R4, R56 ;  /* 0x000000041c2c723c */ /* 0x044ff00000001838 */
[C---:B0-----:R-:W-:Y:S01]  /*9c9e0*/  HMMA.16816.F32 R40, R28.reuse, R6, R52 ;  /* 0x000000061c28723c */ /* 0x041fe20000001834 */
[----:B------:R-:W-:Y:S10]  /*9c9f0*/  STL.64 [R1+0xab70], R6 ;  /* 0x00ab700601007387 */ /* 0x000ff40000100a00 */
[----:B------:R-:W-:Y:S04]  /*9ca00*/  STL.64 [R1+0x1f90], R44 ;  /* 0x001f902c01007387 */ /* 0x000fe80000100a00 */
[----:B------:R-:W-:Y:S04]  /*9ca10*/  STL.64 [R1+0x1f98], R46 ;  /* 0x001f982e01007387 */ /* 0x000fe80000100a00 */
[----:B------:R4:W-:Y:S02]  /*9ca20*/  STL.64 [R1+0xab68], R4 ;  /* 0x00ab680401007387 */ /* 0x0009e40000100a00 */
[C---:B----4-:R-:W-:Y:S02]  /*9ca30*/  HMMA.16816.F32 R4, R28.reuse, R8, R48 ;  /* 0x000000081c04723c */ /* 0x050fe40000001830 */
[----:B------:R0:W-:Y:S04]  /*9ca40*/  STL.64 [R1+0x1f80], R40 ;  /* 0x001f802801007387 */ /* 0x0001e80000100a00 */
[----:B------:R1:W-:Y:S04]  /*9ca50*/  STL.64 [R1+0x1f88], R42 ;  /* 0x001f882a01007387 */ /* 0x0003e80000100a00 */
[----:B------:R-:W2:Y:S04]  /*9ca60*/  LDL.LU.64 R56, [R1+0x2620] ;  /* 0x0026200001387983 */ /* 0x000ea80000300a00 */
[----:B------:R-:W2:Y:S05]  /*9ca70*/  LDL.LU.64 R58, [R1+0x2628] ;  /* 0x00262800013a7983 */ /* 0x000eaa0000300a00 */
[----:B------:R-:W-:Y:S04]  /*9ca80*/  STL.64 [R1+0x1f70], R4 ;  /* 0x001f700401007387 */ /* 0x000fe80000100a00 */
[----:B------:R3:W-:Y:S04]  /*9ca90*/  STL.64 [R1+0x1f78], R6 ;  /* 0x001f780601007387 */ /* 0x0007e80000100a00 */
[----:B------:R-:W4:Y:S04]  /*9caa0*/  LDL.LU.64 R52, [R1+0x2610] ;  /* 0x0026100001347983 */ /* 0x000f280000300a00 */
[----:B------:R-:W4:Y:S04]  /*9cab0*/  LDL.LU.64 R54, [R1+0x2618] ;  /* 0x0026180001367983 */ /* 0x000f280000300a00 */
[----:B------:R-:W2:Y:S04]  /*9cac0*/  LDL.LU.64 R48, [R1+0x2600] ;  /* 0x0026000001307983 */ /* 0x000ea80000300a00 */
[----:B------:R-:W2:Y:S04]  /*9cad0*/  LDL.LU.64 R50, [R1+0x2608] ;  /* 0x0026080001327983 */ /* 0x000ea80000300a00 */
[----:B------:R-:W2:Y:S04]  /*9cae0*/  LDL.LU.64 R44, [R1+0x25f0] ;  /* 0x0025f000012c7983 */ /* 0x000ea80000300a00 */
[----:B------:R-:W2:Y:S04]  /*9caf0*/  LDL.LU.64 R46, [R1+0x25f8] ;  /* 0x0025f800012e7983 */ /* 0x000ea80000300a00 */
[----:B0-----:R-:W2:Y:S04]  /*9cb00*/  LDL.LU.64 R40, [R1+0x25e0] ;  /* 0x0025e00001287983 */ /* 0x001ea80000300a00 */
[----:B-1----:R-:W2:Y:S01]  /*9cb10*/  LDL.LU.64 R42, [R1+0x25e8] ;  /* 0x0025e800012a7983 */ /* 0x002ea20000300a00 */
[----:B---3--:R-:W-:Y:S03]  /*9cb20*/  HMMA.16816.F32 R4, R28, R10, R36 ;  /* 0x0000000a1c04723c */ /* 0x008fe60000001824 */
[----:B------:R-:W3:Y:S04]  /*9cb30*/  LDL.LU.64 R36, [R1+0x25d0] ;  /* 0x0025d00001247983 */ /* 0x000ee80000300a00 */
[----:B------:R-:W3:-:S12]  /*9cb40*/  LDL.LU.64 R38, [R1+0x25d8] ;  /* 0x0025d80001267983 */ /* 0x000ed80000300a00 */
[----:B------:R0:W-:Y:S04]  /*9cb50*/  STL.64 [R1+0x1f60], R4 ;  /* 0x001f600401007387 */ /* 0x0001e80000100a00 */
[----:B------:R1:W-:Y:S04]  /*9cb60*/  STL.64 [R1+0x1f68], R6 ;  /* 0x001f680601007387 */ /* 0x0003e80000100a00 */
[----:B0-----:R-:W2:Y:S04]  /*9cb70*/  LDL.LU.64 R4, [R1+0x25c0] ;  /* 0x0025c00001047983 */ /* 0x001ea80000300a00 */
[----:B-1----:R-:W2:Y:S04]  /*9cb80*/  LDL.LU.64 R6, [R1+0x25c8] ;  /* 0x0025c80001067983 */ /* 0x002ea80000300a00 */
[----:B------:R-:W-:Y:S04]  /*9cb90*/  STL.64 [R1+0xab80], R10 ;  /* 0x00ab800a01007387 */ /* 0x000fe80000100a00 */
[----:B------:R0:W-:Y:S04]  /*9cba0*/  STL.64 [R1+0xab78], R8 ;  /* 0x00ab780801007387 */ /* 0x0001e80000100a00 */
[----:B0-----:R-:W2:Y:S04]  /*9cbb0*/  LDL.LU.64 R8, [R1+0x2630] ;  /* 0x0026300001087983 */ /* 0x001ea80000300a00 */
[----:B------:R-:W2:Y:S02]  /*9cbc0*/  LDL.LU.64 R10, [R1+0x2638] ;  /* 0x00263800010a7983 */ /* 0x000ea40000300a00 */
[----:B--2---:R-:W-:-:S15]  /*9cbd0*/  HMMA.16816.F32 R8, R28, R12, R8 ;  /* 0x0000000c1c08723c */ /* 0x004fde0000001808 */
[----:B------:R-:W-:-:S04]  /*9cbe0*/  NOP ;  /* 0x0000000000007918 */ /* 0x000fc80000000000 */
[----:B------:R-:W-:Y:S04]  /*9cbf0*/  STL.64 [R1+0x1f50], R8 ;  /* 0x001f500801007387 */ /* 0x000fe80000100a00 */
[----:B------:R0:W-:Y:S02]  /*9cc00*/  STL.64 [R1+0x1f58], R10 ;  /* 0x001f580a01007387 */ /* 0x0001e40000100a00 */
[C---:B0-----:R-:W-:Y:S02]  /*9cc10*/  HMMA.16816.F32 R8, R28.reuse, R14, R56 ;  /* 0x0000000e1c08723c */ /* 0x041fe40000001838 */
[----:B------:R-:W-:Y:S04]  /*9cc20*/  STL.64 [R1+0xab90], R14 ;  /* 0x00ab900e01007387 */ /* 0x000fe80000100a00 */
[----:B------:R4:W-:Y:S02]  /*9cc30*/  STL.64 [R1+0xab88], R12 ;  /* 0x00ab880c01007387 */ /* 0x0009e40000100a00 */
[C---:B----4-:R-:W-:Y:S11]  /*9cc40*/  HMMA.16816.F32 R12, R28.reuse, R16, R52 ;  /* 0x000000101c0c723c */ /* 0x050ff60000001834 */
[----:B------:R-:W-:Y:S04]  /*9cc50*/  STL.64 [R1+0x1f40], R8 ;  /* 0x001f400801007387 */ /* 0x000fe80000100a00 */
[----:B------:R0:W-:Y:S02]  /*9cc60*/  STL.64 [R1+0x1f48], R10 ;  /* 0x001f480a01007387 */ /* 0x0001e40000100a00 */
[C---:B0-----:R-:W-:Y:S02]  /*9cc70*/  HMMA.16816.F32 R8, R28.reuse, R18, R48 ;  /* 0x000000121c08723c */ /* 0x041fe40000001830 */
[----:B------:R-:W-:Y:S04]  /*9cc80*/  STL.64 [R1+0xaaf8], R18 ;  /* 0x00aaf81201007387 */ /* 0x000fe80000100a00 */
[----:B------:R-:W-:Y:S04]  /*9cc90*/  STL.64 [R1+0x1f30], R12 ;  /* 0x001f300c01007387 */ /* 0x000fe80000100a00 */
[----:B------:R0:W-:Y:S04]  /*9cca0*/  STL.64 [R1+0x1f38], R14 ;  /* 0x001f380e01007387 */ /* 0x0001e80000100a00 */
[----:B------:R-:W-:Y:S01]  /*9ccb0*/  STL.64 [R1+0xaaf0], R16 ;  /* 0x00aaf01001007387 */ /* 0x000fe20000100a00 */
[C---:B0-----:R-:W-:Y:S04]  /*9ccc0*/  HMMA.16816.F32 R12, R28.reuse, R20, R44 ;  /* 0x000000141c0c723c */ /* 0x041fe8000000182c */
[----:B------:R-:W-:Y:S04]  /*9ccd0*/  STL.64 [R1+0x1f20], R8 ;  /* 0x001f200801007387 */ /* 0x000fe80000100a00 */
[----:B------:R0:W-:Y:S04]  /*9cce0*/  STL.64 [R1+0x1f28], R10 ;  /* 0x001f280a01007387 */ /* 0x0001e80000100a00 */
[----:B------:R-:W2:Y:S01]  /*9ccf0*/  LDL.LU R48, [R1+0x2f7c] ;  /* 0x002f7c0001307983 */ /* 0x000ea20000300800 */
[C---:B0-----:R-:W-:Y:S06]  /*9cd00*/  HMMA.16816.F32 R8, R28.reuse, R22, R40 ;  /* 0x000000161c08723c */ /* 0x041fec0000001828 */
[----:B------:R-:W-:Y:S04]  /*9cd10*/  STL.64 [R1+0x1f10], R12 ;  /* 0x001f100c01007387 */ /* 0x000fe80000100a00 */
[----:B------:R-:W-:Y:S04]  /*9cd20*/  STL.64 [R1+0x1f18], R14 ;  /* 0x001f180e01007387 */ /* 0x000fe80000100a00 */
[----:B------:R-:W2:Y:S01]  /*9cd30*/  LDL.LU R49, [R1+0x2f78] ;  /* 0x002f780001317983 */ /* 0x000ea20000300800 */
[C---:B------:R-:W-:Y:S04]  /*9cd40*/  HMMA.16816.F32 R4, R28.reuse, R26, R4 ;  /* 0x0000001a1c04723c */ /* 0x040fe80000001804 */
[----:B------:R-:W-:Y:S04]  /*9cd50*/  STL.64 [R1+0x1f00], R8 ;  /* 0x001f000801007387 */ /* 0x000fe80000100a00 */
[----:B------:R3:W-:Y:S02]  /*9cd60*/  STL.64 [R1+0x1f08], R10 ;  /* 0x001f080a01007387 */ /* 0x0007e40000100a00 */
[----:B---3--:R-:W-:Y:S02]  /*9cd70*/  HMMA.16816.F32 R8, R28, R24, R36 ;  /* 0x000000181c08723c */ /* 0x008fe40000001824 */
[----:B------:R-:W-:Y:S04]  /*9cd80*/  STL.64 [R1+0xaba0], R22 ;  /* 0x00aba01601007387 */ /* 0x000fe80000100a00 */
[----:B------:R-:W-:Y:S04]  /*9cd90*/  STL.64 [R1+0xab98], R20 ;  /* 0x00ab981401007387 */ /* 0x000fe80000100a00 */
[----:B------:R-:W3:Y:S01]  /*9cda0*/  LDL.LU R46, [R1+0x2f84] ;  /* 0x002f8400012e7983 */ /* 0x000ee20000300800 */
[----:B------:R-:W-:-:S08]  /*9cdb0*/  IMAD.MOV.U32 R59, RZ, RZ, R33 ;  /* 0x000000ffff3b7224 */ /* 0x000fd000078e0021 */
[----:B------:R-:W-:Y:S04]  /*9cdc0*/  STL.64 [R1+0x1ef0], R8 ;  /* 0x001ef00801007387 */ /* 0x000fe80000100a00 */
[----:B------:R-:W-:Y:S04]  /*9cdd0*/  STL.64 [R1+0x1ef8], R10 ;  /* 0x001ef80a01007387 */ /* 0x000fe80000100a00 */
[----:B------:R-:W3:Y:S04]  /*9cde0*/  LDL.LU R47, [R1+0x2f80] ;  /* 0x002f8000012f7983 */ /* 0x000ee80000300800 */
[----:B------:R0:W-:Y:S04]  /*9cdf0*/  STL.64 [R1+0x1ee0], R4 ;  /* 0x001ee00401007387 */ /* 0x0001e80000100a00 */
[----:B------:R1:W-:Y:S04]  /*9ce00*/  STL.64 [R1+0x1ee8], R6 ;  /* 0x001ee80601007387 */ /* 0x0003e80000100a00 */
[----:B------:R-:W4:Y:S04]  /*9ce10*/  LDL R58, [R1+0xa8] ;  /* 0x0000a800013a7983 */ /* 0x000f280000100800 */
[----:B------:R-:W2:Y:S04]  /*9ce20*/  LDL.LU R33, [R1+0xaca0] ;  /* 0x00aca00001217983 */ /* 0x000ea80000300800 */
[----:B------:R-:W3:Y:S04]  /*9ce30*/  LDL.LU R44, [R1+0x2f8c] ;  /* 0x002f8c00012c7983 */ /* 0x000ee80000300800 */
[----:B------:R-:W3:Y:S04]  /*9ce40*/  LDL.LU R45, [R1+0x2f88] ;  /* 0x002f8800012d7983 */ /* 0x000ee80000300800 */
[----:B------:R-:W3:Y:S01]  /*9ce50*/  LDL R56, [R1+0xb0] ;  /* 0x0000b00001387983 */ /* 0x000ee20000100800 */
[----:B------:R-:W-:-:S03]  /*9ce60*/  IMAD.MOV.U32 R57, RZ, RZ, R32 ;  /* 0x000000ffff397224 */ /* 0x000fc600078e0020 */
[----:B------:R-:W3:Y:S04]  /*9ce70*/  LDL.LU R32, [R1+0xac9c] ;  /* 0x00ac9c0001207983 */ /* 0x000ee80000300800 */
[----:B------:R-:W3:Y:S04]  /*9ce80*/  LDL.LU R40, [R1+0x2f94] ;  /* 0x002f940001287983 */ /* 0x000ee80000300800 */
[----:B------:R-:W3:Y:S04]  /*9ce90*/  LDL.LU R41, [R1+0x2f90] ;  /* 0x002f900001297983 */ /* 0x000ee80000300800 */
[----:B----4-:R4:W-:Y:S01]  /*9cea0*/  STL.64 [R1+0xac30], R58 ;  /* 0x00ac303a01007387 */ /* 0x0109e20000100a00 */
[----:B--2---:R-:W-:-:S03]  /*9ceb0*/  IMAD.MOV.U32 R60, RZ, RZ, R33 ;  /* 0x000000ffff3c7224 */ /* 0x004fc600078e0021 */
[----:B---3--:R2:W-:Y:S04]  /*9cec0*/  STL.64 [R1+0xac28], R56 ;  /* 0x00ac283801007387 */ /* 0x0085e80000100a00 */
[----:B------:R-:W3:Y:S04]  /*9ced0*/  LDL.LU R33, [R1+0xac98] ;  /* 0x00ac980001217983 */ /* 0x000ee80000300800 */
[----:B------:R-:W2:Y:S04]  /*9cee0*/  LDL R61, [R1+0xbc] ;  /* 0x0000bc00013d7983 */ /* 0x000ea80000100800 */
[----:B0-----:R-:W2:Y:S04]  /*9cef0*/  LDL.LU.64 R4, [R1+0x1930] ;  /* 0x0019300001047983 */ /* 0x001ea80000300a00 */
[----:B-1----:R-:W2:Y:S01]  /*9cf00*/  LDL.LU.64 R6, [R1+0x1938] ;  /* 0x0019380001067983 */ /* 0x002ea20000300a00 */
[----:B------:R-:W-:-:S03]  /*9cf10*/  IMAD.MOV.U32 R54, RZ, RZ, R32 ;  /* 0x000000ffff367224 */ /* 0x000fc600078e0020 */
[----:B------:R-:W2:Y:S04]  /*9cf20*/  LDL.LU R32, [R1+0xac94] ;  /* 0x00ac940001207983 */ /* 0x000ea80000300800 */
[----:B------:R-:W2:Y:S04]  /*9cf30*/  LDL R55, [R1+0xc4] ;  /* 0x0000c40001377983 */ /* 0x000ea80000100800 */
[----:B------:R-:W4:Y:S01]  /*9cf40*/  LDL R52, [R1+0xc8] ;  /* 0x0000c80001347983 */ /* 0x000f220000100800 */
[----:B---3--:R-:W-:-:S03]  /*9cf50*/  IMAD.MOV.U32 R53, RZ, RZ, R33 ;  /* 0x000000ffff357224 */ /* 0x008fc600078e0021 */
[----:B------:R-:W3:Y:S04]  /*9cf60*/  LDL.LU R33, [R1+0xac90] ;  /* 0x00ac900001217983 */ /* 0x000ee80000300800 */
[----:B--2---:R-:W-:Y:S04]  /*9cf70*/  STL.64 [R1+0xac40], R54 ;  /* 0x00ac403601007387 */ /* 0x004fe80000100a00 */
[----:B----4-:R-:W-:Y:S04]  /*9cf80*/  STL.64 [R1+0xac38], R52 ;  /* 0x00ac383401007387 */ /* 0x010fe80000100a00 */
[----:B------:R-:W2:Y:S01]  /*9cf90*/  LDL R50, [R1+0xd0] ;  /* 0x0000d00001327983 */ /* 0x000ea20000100800 */
[----:B------:R-:W-:-:S03]  /*9cfa0*/  IMAD.MOV.U32 R51, RZ, RZ, R32 ;  /* 0x000000ffff337224 */ /* 0x000fc600078e0020 */
[----:B------:R-:W4:Y:S04]  /*9cfb0*/  LDL.LU R32, [R1+0xac8c] ;  /* 0x00ac8c0001207983 */ /* 0x000f280000300800 */
[----:B------:R-:W-:Y:S04]  /*9cfc0*/  STL.64 [R1+0xabb0], R26 ;  /* 0x00abb01a01007387 */ /* 0x000fe80000100a00 */
[----:B------:R-:W-:Y:S01]  /*9cfd0*/  STL.64 [R1+0xaba8], R24 ;  /* 0x00aba81801007387 */ /* 0x000fe20000100a00 */
[----:B------:R-:W-:-:S03]  /*9cfe0*/  IMAD R15, R49, 0x100, R48 ;  /* 0x00000100310f7824 */ /* 0x000fc600078e0230 */
[----:B------:R-:W4:Y:S01]  /*9cff0*/  LDL R48, [R1+0xd8] ;  /* 0x0000d80001307983 */ /* 0x000f220000100800 */
[----:B---3--:R-:W-:-:S03]  /*9d000*/  IMAD.MOV.U32 R49, RZ, RZ, R33 ;  /* 0x000000ffff317224 */ /* 0x008fc600078e0021 */
[----:B------:R-:W3:Y:S04]  /*9d010*/  LDL.LU R33, [R1+0xac88] ;  /* 0x00ac880001217983 */ /* 0x000ee80000300800 */
[----:B------:R-:W3:Y:S04]  /*9d020*/  LDL R42, [R1+0x118] ;  /* 0x00011800012a7983 */ /* 0x000ee80000100800 */
[----:B------:R-:W3:Y:S01]  /*9d030*/  LDL R43, [R1+0x11c] ;  /* 0x00011c00012b7983 */ /* 0x000ee20000100800 */
[----:B------:R-:W-:-:S03]  /*9d040*/  IMAD R14, R47, 0x100, R46 ;  /* 0x000001002f0e7824 */ /* 0x000fc600078e022e */
[----:B--2---:R-:W-:Y:S01]  /*9d050*/  STL.64 [R1+0xac50], R50 ;  /* 0x00ac503201007387 */ /* 0x004fe20000100a00 */
[----:B------:R-:W-:Y:S02]  /*9d060*/  IMAD R13, R45, 0x100, R44 ;  /* 0x000001002d0d7824 */ /* 0x000fe400078e022c */
[----:B----4-:R-:W-:Y:S01]  /*9d070*/  IMAD.MOV.U32 R47, RZ, RZ, R32 ;  /* 0x000000ffff2f7224 */ /* 0x010fe200078e0020 */
[----:B------:R-:W-:Y:S04]  /*9d080*/  STL.64 [R1+0xac48], R48 ;  /* 0x00ac483001007387 */ /* 0x000fe80000100a00 */
[----:B------:R-:W2:Y:S04]  /*9d090*/  LDL R46, [R1+0xe0] ;  /* 0x0000e000012e7983 */ /* 0x000ea80000100800 */
[----:B------:R-:W4:Y:S01]  /*9d0a0*/  LDL.LU R32, [R1+0xac84] ;  /* 0x00ac840001207983 */ /* 0x000f220000300800 */
[----:B---3--:R-:W-:-:S03]  /*9d0b0*/  IMAD.MOV.U32 R44, RZ, RZ, R33 ;  /* 0x000000ffff2c7224 */ /* 0x008fc600078e0021 */
[----:B------:R-:W4:Y:S04]  /*9d0c0*/  LDL.LU R33, [R1+0xac80] ;  /* 0x00ac800001217983 */ /* 0x000f280000300800 */
[----:B------:R-:W3:Y:S04]  /*9d0d0*/  LDL R45, [R1+0xec] ;  /* 0x0000ec00012d7983 */ /* 0x000ee80000100800 */
[----:B--2---:R0:W-:Y:S01]  /*9d0e0*/  STL.64 [R1+0xac60], R46 ;  /* 0x00ac602e01007387 */ /* 0x0041e20000100a00 */
[----:B----4-:R-:W-:Y:S03]  /*9d0f0*/  HMMA.16816.F32 R4, R28, R32, R4 ;  /* 0x000000201c04723c */ /* 0x010fe60000001804 */
[----:B---3--:R-:W-:Y:S04]  /*9d100*/  STL.64 [R1+0xac58], R44 ;  /* 0x00ac582c01007387 */ /* 0x008fe80000100a00 */
[----:B------:R-:W2:Y:S04]  /*9d110*/  LDL.LU.64 R8, [R1+0x25b0] ;  /* 0x0025b00001087983 */ /* 0x000ea80000300a00 */
[----:B------:R-:W2:Y:S04]  /*9d120*/  LDL.LU.64 R10, [R1+0x25b8] ;  /* 0x0025b800010a7983 */ /* 0x000ea80000300a00 */
[----:B------:R-:W3:Y:S04]  /*9d130*/  LDL R58, [R1+0xf0] ;  /* 0x0000f000013a7983 */ /* 0x000ee80000100800 */
[----:B------:R-:W3:Y:S04]  /*9d140*/  LDL R59, [R1+0xf4] ;  /* 0x0000f400013b7983 */ /* 0x000ee80000100800 */
[----:B------:R-:W4:Y:S04]  /*9d150*/  LDL R56, [R1+0xf8] ;  /* 0x0000f80001387983 */ /* 0x000f280000100800 */
[----:B------:R1:W-:Y:S04]  /*9d160*/  STL.64 [R1+0xaf0], R4 ;  /* 0x000af00401007387 */ /* 0x0003e80000100a00 */
[----:B------:R0:W-:Y:S04]  /*9d170*/  STL.64 [R1+0xaf8], R6 ;  /* 0x000af80601007387 */ /* 0x0001e80000100a00 */
[----:B------:R-:W4:Y:S04]  /*9d180*/  LDL R57, [R1+0xfc] ;  /* 0x0000fc0001397983 */ /* 0x000f280000100800 */
[----:B---3--:R-:W-:Y:S04]  /*9d190*/  STL.64 [R1+0xac70], R58 ;  /* 0x00ac703a01007387 */ /* 0x008fe80000100a00 */
[----:B----4-:R-:W-:Y:S04]  /*9d1a0*/  STL.64 [R1+0xac68], R56 ;  /* 0x00ac683801007387 */ /* 0x010fe80000100a00 */
[----:B0-----:R-:W3:Y:S04]  /*9d1b0*/  LDL R46, [R1+0x100] ;  /* 0x00010000012e7983 */ /* 0x001ee80000100800 */
[----:B------:R-:W3:Y:S01]  /*9d1c0*/  LDL R47, [R1+0x104] ;  /* 0x00010400012f7983 */ /* 0x000ee20000100800 */
[----:B------:R-:W-:Y:S01]  /*9d1d0*/  IMAD R12, R41, 0x100, R40 ;  /* 0x00000100290c7824 */ /* 0x000fe200078e0228 */
[----:B------:R-:W-:-:S02]  /*9d1e0*/  F2FP.F16.E5M2.UNPACK_B R28, R15 ;  /* 0x0000000fff1c723e */ /* 0x000fc400020004ff */
[----:B------:R-:W-:Y:S02]  /*9d1f0*/  F2FP.F16.E5M2.UNPACK_B R29, R14 ;  /* 0x0000000eff1d723e */ /* 0x000fe400020004ff */
[----:B------:R-:W-:Y:S01]  /*9d200*/  F2FP.F16.E5M2.UNPACK_B R30, R13 ;  /* 0x0000000dff1e723e */ /* 0x000fe200020004ff */
[----:B-1----:R-:W4:Y:S01]  /*9d210*/  LDL R4, [R1+0x110] ;  /* 0x0001100001047983 */ /* 0x002f220000100800 */
[----:B------:R-:W-:-:S03]  /*9d220*/  F2FP.F16.E5M2.UNPACK_B R31, R12 ;  /* 0x0000000cff1f723e */ /* 0x000fc600020004ff */
[----:B------:R-:W4:Y:S04]  /*9d230*/  LDL R5, [R1+0x114] ;  /* 0x0001140001057983 */ /* 0x000f280000100800 */
[C---:B--2---:R-:W-:Y:S01]  /*9d240*/  HMMA.16816.F32 R12, R28.reuse, R42, R8 ;  /* 0x0000002a1c0c723c */ /* 0x044fe20000001808 */
[----:B---3--:R0:W-:Y:S04]  /*9d250*/  STL.64 [R1+0xac78], R46 ;  /* 0x00ac782e01007387 */ /* 0x0081e80000100a00 */
[----:B------:R-:W2:Y:S04]  /*9d260*/  LDL R6, [R1+0x108] ;  /* 0x0001080001067983 */ /* 0x000ea80000100800 */
[----:B------:R-:W2:Y:S04]  /*9d270*/  LDL R7, [R1+0x10c] ;  /* 0x00010c0001077983 */ /* 0x000ea80000100800 */
[----:B------:R-:W-:Y:S04]  /*9d280*/  STL.64 [R1+0xabc0], R34 ;  /* 0x00abc02201007387 */ /* 0x000fe80000100a00 */
[----:B------:R1:W-:Y:S04]  /*9d290*/  STL.64 [R1+0xabb8], R32 ;  /* 0x00abb82001007387 */ /* 0x0003e80000100a00 */
[----:B------:R-:W4:Y:S04]  /*9d2a0*/  LDL.LU.64 R8, [R1+0x25a0] ;  /* 0x0025a00001087983 */ /* 0x000f280000300a00 */
[----:B------:R-:W4:Y:S04]  /*9d2b0*/  LDL.LU.64 R10, [R1+0x25a8] ;  /* 0x0025a800010a7983 */ /* 0x000f280000300a00 */
[----:B------:R3:W-:Y:S04]  /*9d2c0*/  STL.64 [R1+0x1ed0], R12 ;  /* 0x001ed00c01007387 */ /* 0x0007e80000100a00 */
[----:B------:R1:W-:Y:S04]  /*9d2d0*/  STL.64 [R1+0x1ed8], R14 ;  /* 0x001ed80e01007387 */ /* 0x0003e80000100a00 */
[----:B------:R-:W2:Y:S04]  /*9d2e0*/  LDL.LU.64 R44, [R1+0x2590] ;  /* 0x00259000012c7983 */ /* 0x000ea80000300a00 */
[----:B0-----:R-:W2:Y:S04]  /*9d2f0*/  LDL.LU.64 R46, [R1+0x2598] ;  /* 0x00259800012e7983 */ /* 0x001ea80000300a00 */
[----:B------:R-:W2:Y:S04]  /*9d300*/  LDL.LU.64 R56, [R1+0x2580] ;  /* 0x0025800001387983 */ /* 0x000ea80000300a00 */
        /* <DEDUP_REMOVED lines=9> */
[----:B-1----:R-:W2:Y:S04]  /*9d3a0*/  LDL.LU.64 R32, [R1+0x2530] ;  /* 0x0025300001207983 */ /* 0x002ea80000300a00 */
[----:B------:R-:W2:Y:S04]  /*9d3b0*/  LDL.LU.64 R34, [R1+0x2538] ;  /* 0x0025380001227983 */ /* 0x000ea80000300a00 */
[----:B------:R-:W2:Y:S04]  /*9d3c0*/  LDL.LU.64 R24, [R1+0x2520] ;  /* 0x0025200001187983 */ /* 0x000ea80000300a00 */
[----:B------:R-:W2:Y:S04]  /*9d3d0*/  LDL.LU.64 R26, [R1+0x2528] ;  /* 0x00252800011a7983 */ /* 0x000ea80000300a00 */
[----:B------:R-:W2:Y:S04]  /*9d3e0*/  LDL.LU.64 R20, [R1+0x2510] ;  /* 0x0025100001147983 */ /* 0x000ea80000300a00 */
[----:B------:R-:W2:Y:S04]  /*9d3f0*/  LDL.LU.64 R22, [R1+0x2518] ;  /* 0x0025180001167983 */ /* 0x000ea80000300a00 */
[----:B------:R-:W2:Y:S04]  /*9d400*/  LDL.LU.64 R16, [R1+0x2500] ;  /* 0x0025000001107983 */ /* 0x000ea80000300a00 */
[----:B------:R-:W2:Y:S04]  /*9d410*/  LDL.LU.64 R18, [R1+0x2508] ;  /* 0x0025080001127983 */ /* 0x000ea80000300a00 */
[----:B---3--:R-:W3:Y:S04]  /*9d420*/  LDL.LU.64 R12, [R1+0x24f0] ;  /* 0x0024f000010c7983 */ /* 0x008ee80000300a00 */
[----:B------:R-:W3:Y:S01]  /*9d430*/  LDL.LU.64 R14, [R1+0x24f8] ;  /* 0x0024f800010e7983 */ /* 0x000ee20000300a00 */
[C---:B----4-:R-:W-:Y:S08]  /*9d440*/  HMMA.16816.F32 R8, R28.reuse, R4, R8 ;  /* 0x000000041c08723c */ /* 0x050ff00000001808 */
[C---:B--2---:R-:W-:Y:S11]  /*9d450*/  HMMA.16816.F32 R4, R28.reuse, R6, R44 ;  /* 0x000000061c04723c */ /* 0x044ff6000000182c */
[----:B------:R0:W-:Y:S04]  /*9d460*/  STL.64 [R1+0x1ec0], R8 ;  /* 0x001ec00801007387 */ /* 0x0001e80000100a00 */
[----:B------:R1:W-:Y:S04]  /*9d470*/  STL.64 [R1+0x1ec8], R10 ;  /* 0x001ec80a01007387 */ /* 0x0003e80000100a00 */
[----:B0-----:R-:W2:Y:S04]  /*9d480*/  LDL.LU.64 R8, [R1+0x24e0] ;  /* 0x0024e00001087983 */ /* 0x001ea80000300a00 */
[----:B-1----:R-:W2:Y:S04]  /*9d490*/  LDL.LU.64 R10, [R1+0x24e8] ;  /* 0x0024e800010a7983 */ /* 0x002ea80000300a00 */
[----:B------:R-:W4:Y:S04]  /*9d4a0*/  LDL.LU.64 R46, [R1+0xac78] ;  /* 0x00ac7800012e7983 */ /* 0x000f280000300a00 */
[----:B------:R0:W-:Y:S04]  /*9d4b0*/  STL.64 [R1+0x1eb0], R4 ;  /* 0x001eb00401007387 */ /* 0x0001e80000100a00 */
[----:B------:R1:W-:Y:S04]  /*9d4c0*/  STL.64 [R1+0x1eb8], R6 ;  /* 0x001eb80601007387 */ /* 0x0003e80000100a00 */
[----:B0-----:R-:W2:Y:S04]  /*9d4d0*/  LDL.LU.64 R4, [R1+0x24d0] ;  /* 0x0024d00001047983 */ /* 0x001ea80000300a00 */
[----:B-1----:R-:W2:Y:S01]  /*9d4e0*/  LDL.LU.64 R6, [R1+0x24d8] ;  /* 0x0024d80001067983 */ /* 0x002ea20000300a00 */
[----:B----4-:R-:W-:Y:S03]  /*9d4f0*/  HMMA.16816.F32 R44, R28, R46, R56 ;  /* 0x0000002e1c2c723c */ /* 0x010fe60000001838 */
[----:B------:R-:W4:Y:S04]  /*9d500*/  LDL.LU.64 R58, [R1+0xac70] ;  /* 0x00ac7000013a7983 */ /* 0x000f280000300a00 */
[----:B------:R-:W2:-:S12]  /*9d510*/  LDL.LU.64 R56, [R1+0xac68] ;  /* 0x00ac680001387983 */ /* 0x000e980000300a00 */
[----:B------:R-:W-:Y:S04]  /*9d520*/  STL.64 [R1+0x1ea0], R44 ;  /* 0x001ea02c01007387 */ /* 0x000fe80000100a00 */
[----:B------:R0:W-:Y:S04]  /*9d530*/  STL.64 [R1+0x1ea8], R46 ;  /* 0x001ea82e01007387 */ /* 0x0001e80000100a00 */
[----:B0-----:R-:W3:Y:S04]  /*9d540*/  LDL.LU.64 R46, [R1+0xac60] ;  /* 0x00ac6000012e7983 */ /* 0x001ee80000300a00 */
[----:B------:R-:W3:Y:S01]  /*9d550*/  LDL.LU.64 R44, [R1+0xac58] ;  /* 0x00ac5800012c7983 */ /* 0x000ee20000300a00 */
[C---:B--2---:R-:W-:Y:S08]  /*9d560*/  HMMA.16816.F32 R48, R28.reuse, R56, R48 ;  /* 0x000000381c30723c */ /* 0x044ff00000001830 */
[C---:B----4-:R-:W-:Y:S11]  /*9d570*/  HMMA.16816.F32 R56, R28.reuse, R58, R52 ;  /* 0x0000003a1c38723c */ /* 0x050ff60000001834 */
[----:B------:R-:W-:Y:S04]  /*9d580*/  STL.64 [R1+0x1e90], R48 ;  /* 0x001e903001007387 */ /* 0x000fe80000100a00 */
[----:B------:R0:W-:Y:S04]  /*9d590*/  STL.64 [R1+0x1e98], R50 ;  /* 0x001e983201007387 */ /* 0x0001e80000100a00 */
[----:B0-----:R-:W2:Y:S04]  /*9d5a0*/  LDL.LU.64 R50, [R1+0xac50] ;  /* 0x00ac500001327983 */ /* 0x001ea80000300a00 */
[----:B------:R-:W4:Y:S04]  /*9d5b0*/  LDL.LU.64 R48, [R1+0xac48] ;  /* 0x00ac480001307983 */ /* 0x000f280000300a00 */
[----:B------:R-:W2:Y:S04]  /*9d5c0*/  LDL.LU.64 R54, [R1+0xac40] ;  /* 0x00ac400001367983 */ /* 0x000ea80000300a00 */
[----:B------:R-:W2:Y:S04]  /*9d5d0*/  LDL.LU.64 R52, [R1+0xac38] ;  /* 0x00ac380001347983 */ /* 0x000ea80000300a00 */
[----:B------:R-:W-:Y:S04]  /*9d5e0*/  STL.64 [R1+0x1e80], R56 ;  /* 0x001e803801007387 */ /* 0x000fe80000100a00 */
[----:B------:R0:W-:Y:S04]  /*9d5f0*/  STL.64 [R1+0x1e88], R58 ;  /* 0x001e883a01007387 */ /* 0x0001e80000100a00 */
[----:B0-----:R-:W2:Y:S04]  /*9d600*/  LDL.LU.64 R58, [R1+0xac30] ;  /* 0x00ac3000013a7983 */ /* 0x001ea80000300a00 */
[----:B------:R-:W2:Y:S01]  /*9d610*/  LDL.LU.64 R56, [R1+0xac28] ;  /* 0x00ac280001387983 */ /* 0x000ea20000300a00 */
[C---:B---3--:R-:W-:Y:S08]  /*9d620*/  HMMA.16816.F32 R40, R28.reuse, R44, R40 ;  /* 0x0000002c1c28723c */ /* 0x048ff00000001828 */
[C---:B------:R-:W-:Y:S08]  /*9d630*/  HMMA.16816.F32 R36, R28.reuse, R46, R36 ;  /* 0x0000002e1c24723c */ /* 0x040ff00000001824 */
[C---:B------:R-:W-:Y:S03]  /*9d640*/  HMMA.16816.F32 R12, R28.reuse, R60, R12 ;  /* 0x0000003c1c0c723c */ /* 0x040fe6000000180c */
[----:B------:R-:W-:Y:S04]  /*9d650*/  STL.64 [R1+0x1e70], R40 ;  /* 0x001e702801007387 */ /* 0x000fe80000100a00 */
[----:B------:R-:W-:Y:S04]  /*9d660*/  STL.64 [R1+0x1e78], R42 ;  /* 0x001e782a01007387 */ /* 0x000fe80000100a00 */
[----:B------:R-:W-:Y:S04]  /*9d670*/  STL.64 [R1+0x1e60], R36 ;  /* 0x001e602401007387 */ /* 0x000fe80000100a00 */
[----:B------:R-:W-:Y:S01]  /*9d680*/  STL.64 [R1+0x1e68], R38 ;  /* 0x001e682601007387 */ /* 0x000fe20000100a00 */
[C---:B----4-:R-:W-:Y:S08]  /*9d690*/  HMMA.16816.F32 R32, R28.reuse, R48, R32 ;  /* 0x000000301c20723c */ /* 0x050ff00000001820 */
[C---:B--2---:R-:W-:Y:S08]  /*9d6a0*/  HMMA.16816.F32 R24, R28.reuse, R50, R24 ;  /* 0x000000321c18723c */ /* 0x044ff00000001818 */
[C---:B------:R-:W-:Y:S08]  /*9d6b0*/  HMMA.16816.F32 R20, R28.reuse, R52, R20 ;  /* 0x000000341c14723c */ /* 0x040ff00000001814 */
[C---:B------:R-:W-:Y:S08]  /*9d6c0*/  HMMA.16816.F32 R16, R28.reuse, R54, R16 ;  /* 0x000000361c10723c */ /* 0x040ff00000001810 */
[C---:B------:R-:W-:Y:S01]  /*9d6d0*/  HMMA.16816.F32 R8, R28.reuse, R56, R8 ;  /* 0x000000381c08723c */ /* 0x040fe20000001808 */
[----:B------:R-:W-:Y:S04]  /*9d6e0*/  STL.64 [R1+0x1e50], R32 ;  /* 0x001e502001007387 */ /* 0x000fe80000100a00 */
[----:B------:R-:W-:Y:S04]  /*9d6f0*/  STL.64 [R1+0x1e58], R34 ;  /* 0x001e582201007387 */ /* 0x000fe80000100a00 */
[----:B------:R-:W-:Y:S01]  /*9d700*/  STL.64 [R1+0x1e40], R24 ;  /* 0x001e401801007387 */ /* 0x000fe20000100a00 */
[----:B------:R-:W-:Y:S03]  /*9d710*/  HMMA.16816.F32 R4, R28, R58, R4 ;  /* 0x0000003a1c04723c */ /* 0x000fe60000001804 */
[----:B------:R-:W-:Y:S04]  /*9d720*/  STL.64 [R1+0x1e48], R26 ;  /* 0x001e481a01007387 */ /* 0x000fe80000100a00 */
[----:B------:R-:W2:Y:S04]  /*9d730*/  LDL R44, [R1+0xa0] ;  /* 0x0000a000012c7983 */ /* 0x000ea80000100800 */
[----:B------:R-:W-:Y:S04]  /*9d740*/  STL.64 [R1+0x1e30], R20 ;  /* 0x001e301401007387 */ /* 0x000fe80000100a00 */
[----:B------:R-:W-:Y:S04]  /*9d750*/  STL.64 [R1+0x1e38], R22 ;  /* 0x001e381601007387 */ /* 0x000fe80000100a00 */
[----:B------:R-:W-:Y:S04]  /*9d760*/  STL.64 [R1+0x1e20], R16 ;  /* 0x001e201001007387 */ /* 0x000fe80000100a00 */
[----:B------:R-:W-:Y:S04]  /*9d770*/  STL.64 [R1+0x1e28], R18 ;  /* 0x001e281201007387 */ /* 0x000fe80000100a00 */
[----:B------:R-:W2:Y:S04]  /*9d780*/  LDL R45, [R1+0xa4] ;  /* 0x0000a400012d7983 */ /* 0x000ea80000100800 */
[----:B------:R-:W3:Y:S04]  /*9d790*/  LDL.64 R60, [R1] ;  /* 0x00000000013c7983 */ /* 0x000ee80000100a00 */
[----:B------:R-:W-:Y:S04]  /*9d7a0*/  STL.64 [R1+0x1e10], R12 ;  /* 0x001e100c01007387 */ /* 0x000fe80000100a00 */
[----:B------:R-:W-:Y:S04]  /*9d7b0*/  STL.64 [R1+0x1e18], R14 ;  /* 0x001e180e01007387 */ /* 0x000fe80000100a00 */
[----:B------:R-:W4:Y:S04]  /*9d7c0*/  LDL R54, [R1+0x8] ;  /* 0x0000080001367983 */ /* 0x000f280000100800 */
[----:B------:R0:W-:Y:S04]  /*9d7d0*/  STL.64 [R1+0x1e00], R8 ;  /* 0x001e000801007387 */ /* 0x0001e80000100a00 */
[----:B------:R1:W-:Y:S04]  /*9d7e0*/  STL.64 [R1+0x1e08], R10 ;  /* 0x001e080a01007387 */ /* 0x0003e80000100a00 */
[----:B------:R-:W4:Y:S04]  /*9d7f0*/  LDL R55, [R1+0xc] ;  /* 0x00000c0001377983 */ /* 0x000f280000100800 */
[----:B0-----:R-:W2:Y:S04]  /*9d800*/  LDL.LU.64 R8, [R1+0x24c0] ;  /* 0x0024c00001087983 */ /* 0x001ea80000300a00 */
[----:B-1----:R-:W2:Y:S04]  /*9d810*/  LDL.LU.64 R10, [R1+0x24c8] ;  /* 0x0024c800010a7983 */ /* 0x002ea80000300a00 */
[----:B------:R0:W-:Y:S04]  /*9d820*/  STL.64 [R1+0x1df0], R4 ;  /* 0x001df00401007387 */ /* 0x0001e80000100a00 */
[----:B------:R1:W-:Y:S04]  /*9d830*/  STL.64 [R1+0x1df8], R6 ;  /* 0x001df80601007387 */ /* 0x0003e80000100a00 */
[----:B------:R-:W3:Y:S04]  /*9d840*/  LDL R42, [R1+0x98] ;  /* 0x00009800012a7983 */ /* 0x000ee80000100800 */
[----:B------:R-:W3:Y:S01]  /*9d850*/  LDL R43, [R1+0x9c] ;  /* 0x00009c00012b7983 */ /* 0x000ee20000100800 */
[----:B------:R-:W-:-:S03]  /*9d860*/  IMAD.MOV.U32 R53, RZ, RZ, R0 ;  /* 0x000000ffff357224 */ /* 0x000fc600078e0000 */
[----:B0-----:R-:W3:Y:S04]  /*9d870*/  LDL.LU.64 R4, [R1+0x24b0] ;  /* 0x0024b00001047983 */ /* 0x001ee80000300a00 */
[----:B-1----:R-:W3:Y:S04]  /*9d880*/  LDL.LU.64 R6, [R1+0x24b8] ;  /* 0x0024b80001067983 */ /* 0x002ee80000300a00 */
[----:B------:R-:W3:Y:S04]  /*9d890*/  LDL R18, [R1+0x18] ;  /* 0x0000180001127983 */ /* 0x000ee80000100800 */
[----:B------:R-:W3:Y:S04]  /*9d8a0*/  LDL R19, [R1+0x1c] ;  /* 0x00001c0001137983 */ /* 0x000ee80000100800 */
[----:B------:R-:W3:Y:S04]  /*9d8b0*/  LDL R52, [R1+0x10] ;  /* 0x0000100001347983 */ /* 0x000ee80000100800 */
[----:B------:R-:W3:Y:S04]  /*9d8c0*/  LDL.LU R0, [R1+0xac20] ;  /* 0x00ac200001007983 */ /* 0x000ee80000300800 */
[----:B------:R-:W3:Y:S04]  /*9d8d0*/  LDL R58, [R1+0x50] ;  /* 0x00005000013a7983 */ /* 0x000ee80000100800 */
[----:B------:R-:W3:Y:S04]  /*9d8e0*/  LDL R59, [R1+0x54] ;  /* 0x00005400013b7983 */ /* 0x000ee80000100800 */
[----:B------:R-:W4:Y:S04]  /*9d8f0*/  LDL R56, [R1+0x58] ;  /* 0x0000580001387983 */ /* 0x000f280000100800 */
[----:B------:R-:W4:Y:S01]  /*9d900*/  LDL R57, [R1+0x5c] ;  /* 0x00005c0001397983 */ /* 0x000f220000100800 */
[----:B--2---:R-:W-:Y:S03]  /*9d910*/  HMMA.16816.F32 R8, R28, R44, R8 ;  /* 0x0000002c1c08723c */ /* 0x004fe60000001808 */
[----:B---3--:R-:W-:Y:S04]  /*9d920*/  STL.64 [R1+0xac10], R58 ;  /* 0x00ac103a01007387 */ /* 0x008fe80000100a00 */
[----:B----4-:R0:W-:Y:S04]  /*9d930*/  STL.64 [R1+0xac08], R56 ;  /* 0x00ac083801007387 */ /* 0x0101e80000100a00 */
[----:B------:R-:W2:Y:S04]  /*9d940*/  LDL R50, [R1+0x60] ;  /* 0x0000600001327983 */ /* 0x000ea80000100800 */
[----:B------:R-:W2:Y:S04]  /*9d950*/  LDL R51, [R1+0x64] ;  /* 0x0000640001337983 */ /* 0x000ea80000100800 */
[----:B------:R-:W3:Y:S04]  /*9d960*/  LDL R48, [R1+0x68] ;  /* 0x0000680001307983 */ /* 0x000ee80000100800 */
[----:B------:R-:W3:Y:S04]  /*9d970*/  LDL R49, [R1+0x6c] ;  /* 0x00006c0001317983 */ /* 0x000ee80000100800 */
[----:B------:R-:W-:Y:S04]  /*9d980*/  STL.64 [R1+0xabd0], R54 ;  /* 0x00abd03601007387 */ /* 0x000fe80000100a00 */
[----:B------:R1:W-:Y:S04]  /*9d990*/  STL.64 [R1+0xabc8], R52 ;  /* 0x00abc83401007387 */ /* 0x0003e80000100a00 */
[----:B------:R-:W4:Y:S01]  /*9d9a0*/  LDL R14, [R1+0x20] ;  /* 0x00002000010e7983 */ /* 0x000f220000100800 */
[----:B------:R-:W-:-:S03]  /*9d9b0*/  IMAD.MOV.U32 R15, RZ, RZ, R0 ;  /* 0x000000ffff0f7224 */ /* 0x000fc600078e0000 */
[----:B------:R-:W2:Y:S04]  /*9d9c0*/  LDL.LU R0, [R1+0xac1c] ;  /* 0x00ac1c0001007983 */ /* 0x000ea80000300800 */
[----:B------:R-:W2:Y:S04]  /*9d9d0*/  LDL R46, [R1+0x70] ;  /* 0x00007000012e7983 */ /* 0x000ea80000100800 */
[----:B------:R-:W2:Y:S04]  /*9d9e0*/  LDL R47, [R1+0x74] ;  /* 0x00007400012f7983 */ /* 0x000ea80000100800 */
[----:B------:R-:W2:Y:S04]  /*9d9f0*/  LDL R44, [R1+0x78] ;  /* 0x00007800012c7983 */ /* 0x000ea80000100800 */
[----:B------:R-:W-:Y:S04]  /*9da00*/  STL.64 [R1+0x1de0], R8 ;  /* 0x001de00801007387 */ /* 0x000fe80000100a00 */
[----:B------:R-:W-:Y:S04]  /*9da10*/  STL.64 [R1+0x1de8], R10 ;  /* 0x001de80a01007387 */ /* 0x000fe80000100a00 */
[----:B------:R-:W2:Y:S04]  /*9da20*/  LDL R12, [R1+0x28] ;  /* 0x00002800010c7983 */ /* 0x000ea80000100800 */
[----:B------:R-:W2:Y:S01]  /*9da30*/  LDL R13, [R1+0x2c] ;  /* 0x00002c00010d7983 */ /* 0x000ea20000100800 */
[----:B------:R-:W-:Y:S03]  /*9da40*/  HMMA.16816.F32 R4, R28, R42, R4 ;  /* 0x0000002a1c04723c */ /* 0x000fe60000001804 */
[----:B------:R-:W3:Y:S04]  /*9da50*/  LDL R45, [R1+0x7c] ;  /* 0x00007c00012d7983 */ /* 0x000ee80000100800 */
[----:B------:R-:W3:Y:S04]  /*9da60*/  LDL R38, [R1+0x80] ;  /* 0x0000800001267983 */ /* 0x000ee80000100800 */
[----:B------:R-:W3:Y:S04]  /*9da70*/  LDL R39, [R1+0x84] ;  /* 0x0000840001277983 */ /* 0x000ee80000100800 */
[----:B------:R-:W3:Y:S04]  /*9da80*/  LDL R36, [R1+0x88] ;  /* 0x0000880001247983 */ /* 0x000ee80000100800 */
[----:B------:R-:W3:Y:S04]  /*9da90*/  LDL R37, [R1+0x8c] ;  /* 0x00008c0001257983 */ /* 0x000ee80000100800 */
[----:B----4-:R-:W-:Y:S04]  /*9daa0*/  STL.64 [R1+0xabe0], R14 ;  /* 0x00abe00e01007387 */ /* 0x010fe80000100a00 */
[----:B--2---:R2:W-:Y:S04]  /*9dab0*/  STL.64 [R1+0xabd8], R12 ;  /* 0x00abd80c01007387 */ /* 0x0045e80000100a00 */
[----:B0-----:R-:W4:Y:S04]  /*9dac0*/  LDL.LU.64 R56, [R1+0x24a0] ;  /* 0x0024a00001387983 */ /* 0x001f280000300a00 */
[----:B------:R-:W4:Y:S04]  /*9dad0*/  LDL.LU.64 R58, [R1+0x24a8] ;  /* 0x0024a800013a7983 */ /* 0x000f280000300a00 */
[----:B------:R0:W-:Y:S04]  /*9dae0*/  STL.64 [R1+0x1dd0], R4 ;  /* 0x001dd00401007387 */ /* 0x0001e80000100a00 */
[----:B------:R0:W-:Y:S04]  /*9daf0*/  STL.64 [R1+0x1dd8], R6 ;  /* 0x001dd80601007387 */ /* 0x0001e80000100a00 */
[----:B------:R-:W3:Y:S04]  /*9db00*/  LDL R16, [R1+0x30] ;  /* 0x0000300001107983 */ /* 0x000ee80000100800 */
[----:B------:R-:W4:Y:S04]  /*9db10*/  LDL R42, [R1+0x38] ;  /* 0x00003800012a7983 */ /* 0x000f280000100800 */
[----:B------:R-:W4:Y:S01]  /*9db20*/  LDL R43, [R1+0x3c] ;  /* 0x00003c00012b7983 */ /* 0x000f220000100800 */
[----:B------:R-:W-:-:S03]  /*9db30*/  IMAD.MOV.U32 R17, RZ, RZ, R0 ;  /* 0x000000ffff117224 */ /* 0x000fc600078e0000 */
[----:B------:R-:W4:Y:S04]  /*9db40*/  LDL.LU R0, [R1+0xac18] ;  /* 0x00ac180001007983 */ /* 0x000f280000300800 */
[----:B-1----:R-:W4:Y:S04]  /*9db50*/  LDL.LU.64 R52, [R1+0x2480] ;  /* 0x0024800001347983 */ /* 0x002f280000300a00 */
[----:B------:R-:W4:Y:S04]  /*9db60*/  LDL.LU.64 R54, [R1+0x2488] ;  /* 0x0024880001367983 */ /* 0x000f280000300a00 */
[----:B------:R-:W4:Y:S04]  /*9db70*/  LDL.LU.64 R32, [R1+0x2470] ;  /* 0x0024700001207983 */ /* 0x000f280000300a00 */
[----:B------:R-:W4:Y:S04]  /*9db80*/  LDL.LU.64 R34, [R1+0x2478] ;  /* 0x0024780001227983 */ /* 0x000f280000300a00 */
[----:B------:R-:W4:Y:S04]  /*9db90*/  LDL.LU.64 R24, [R1+0x2460] ;  /* 0x0024600001187983 */ /* 0x000f280000300a00 */
[----:B------:R-:W4:Y:S04]  /*9dba0*/  LDL.LU.64 R26, [R1+0x2468] ;  /* 0x00246800011a7983 */ /* 0x000f280000300a00 */
[----:B------:R-:W4:Y:S04]  /*9dbb0*/  LDL.LU.64 R20, [R1+0x2450] ;  /* 0x0024500001147983 */ /* 0x000f280000300a00 */
[----:B------:R-:W4:Y:S04]  /*9dbc0*/  LDL.LU.64 R22, [R1+0x2458] ;  /* 0x0024580001167983 */ /* 0x000f280000300a00 */
[----:B--2---:R-:W2:Y:S04]  /*9dbd0*/  LDL.LU.64 R12, [R1+0x2440] ;  /* 0x00244000010c7983 */ /* 0x004ea80000300a00 */
[----:B------:R-:W2:Y:S04]  /*9dbe0*/  LDL.LU.64 R14, [R1+0x2448] ;  /* 0x00244800010e7983 */ /* 0x000ea80000300a00 */
[----:B------:R-:W2:Y:S04]  /*9dbf0*/  LDL.LU.64 R8, [R1+0x2430] ;  /* 0x0024300001087983 */ /* 0x000ea80000300a00 */
[----:B------:R-:W2:Y:S04]  /*9dc00*/  LDL.LU.64 R10, [R1+0x2438] ;  /* 0x00243800010a7983 */ /* 0x000ea80000300a00 */
[----:B0-----:R-:W2:Y:S04]  /*9dc10*/  LDL.LU.64 R4, [R1+0x2420] ;  /* 0x0024200001047983 */ /* 0x001ea80000300a00 */
[----:B------:R-:W2:Y:S04]  /*9dc20*/  LDL.LU.64 R6, [R1+0x2428] ;  /* 0x0024280001067983 */ /* 0x000ea80000300a00 */
[----:B------:R0:W-:Y:S04]  /*9dc30*/  STL.64 [R1+0xabf0], R18 ;  /* 0x00abf01201007387 */ /* 0x0001e80000100a00 */
[----:B0-----:R-:W2:Y:S04]  /*9dc40*/  LDL R18, [R1+0x90] ;  /* 0x0000900001127983 */ /* 0x001ea80000100800 */
[----:B------:R-:W2:Y:S04]  /*9dc50*/  LDL R19, [R1+0x94] ;  /* 0x0000940001137983 */ /* 0x000ea80000100800 */
[----:B---3--:R2:W-:Y:S04]  /*9dc60*/  STL.64 [R1+0xabe8], R16 ;  /* 0x00abe81001007387 */ /* 0x0085e80000100a00 */
[----:B------:R-:W3:Y:S04]  /*9dc70*/  LDL R40, [R1+0x40] ;  /* 0x0000400001287983 */ /* 0x000ee80000100800 */
[----:B------:R-:W3:Y:S04]  /*9dc80*/  LDL R41, [R1+0x44] ;  /* 0x0000440001297983 */ /* 0x000ee80000100800 */
[----:B----4-:R-:W-:Y:S01]  /*9dc90*/  STL.64 [R1+0xac00], R42 ;  /* 0x00ac002a01007387 */ /* 0x010fe20000100a00 */
[C---:B--2---:R-:W-:Y:S03]  /*9dca0*/  HMMA.16816.F32 R16, R28.reuse, R18, R56 ;  /* 0x000000121c10723c */ /* 0x044fe60000001838 */
[----:B---3--:R0:W-:Y:S04]  /*9dcb0*/  STL.64 [R1+0xabf8], R40 ;  /* 0x00abf82801007387 */ /* 0x0081e80000100a00 */
[----:B0-----:R-:W2:Y:S04]  /*9dcc0*/  LDL.LU.64 R40, [R1+0x2490] ;  /* 0x0024900001287983 */ /* 0x001ea80000300a00 */
[----:B------:R-:W2:Y:S04]  /*9dcd0*/  LDL.LU.64 R42, [R1+0x2498] ;  /* 0x00249800012a7983 */ /* 0x000ea80000300a00 */
[----:B------:R-:W3:Y:S04]  /*9dce0*/  LDL.LU.64 R58, [R1+0xac10] ;  /* 0x00ac1000013a7983 */ /* 0x000ee80000300a00 */
[----:B------:R-:W4:Y:S01]  /*9dcf0*/  LDL.LU.64 R56, [R1+0xac08] ;  /* 0x00ac080001387983 */ /* 0x000f220000300a00 */
[C---:B------:R-:W-:Y:S08]  /*9dd00*/  HMMA.16816.F32 R32, R28.reuse, R44, R32 ;  /* 0x0000002c1c20723c */ /* 0x040ff00000001820 */
[C---:B------:R-:W-:Y:S08]  /*9dd10*/  HMMA.16816.F32 R24, R28.reuse, R46, R24 ;  /* 0x0000002e1c18723c */ /* 0x040ff00000001818 */
[C---:B------:R-:W-:Y:S08]  /*9dd20*/  HMMA.16816.F32 R20, R28.reuse, R48, R20 ;  /* 0x000000301c14723c */ /* 0x040ff00000001814 */
[C---:B------:R-:W-:Y:S01]  /*9dd30*/  HMMA.16816.F32 R12, R28.reuse, R50, R12 ;  /* 0x000000321c0c723c */ /* 0x040fe2000000180c */
[----:B------:R-:W-:Y:S04]  /*9dd40*/  STL.64 [R1+0x1dc0], R16 ;  /* 0x001dc01001007387 */ /* 0x000fe80000100a00 */
[----:B------:R0:W-:Y:S04]  /*9dd50*/  STL.64 [R1+0x1dc8], R18 ;  /* 0x001dc81201007387 */ /* 0x0001e80000100a00 */
[----:B0-----:R-:W3:Y:S01]  /*9dd60*/  LDL R18, [R1+0x48] ;  /* 0x0000480001127983 */ /* 0x001ee20000100800 */
[C---:B--2---:R-:W-:Y:S08]  /*9dd70*/  HMMA.16816.F32 R40, R28.reuse, R36, R40 ;  /* 0x000000241c28723c */ /* 0x044ff00000001828 */
[C---:B------:R-:W-:Y:S08]  /*9dd80*/  HMMA.16816.F32 R36, R28.reuse, R38, R52 ;  /* 0x000000261c24723c */ /* 0x040ff00000001834 */
[C---:B----4-:R-:W-:Y:S03]  /*9dd90*/  HMMA.16816.F32 R8, R28.reuse, R56, R8 ;  /* 0x000000381c08723c */ /* 0x050fe60000001808 */
[----:B------:R0:W-:Y:S04]  /*9dda0*/  STL.64 [R1+0x1db0], R40 ;  /* 0x001db02801007387 */ /* 0x0001e80000100a00 */
[----:B------:R1:W-:Y:S04]  /*9ddb0*/  STL.64 [R1+0x1db8], R42 ;  /* 0x001db82a01007387 */ /* 0x0003e80000100a00 */
[----:B------:R-:W-:Y:S04]  /*9ddc0*/  STL.64 [R1+0x1da0], R36 ;  /* 0x001da02401007387 */ /* 0x000fe80000100a00 */
[----:B------:R-:W-:Y:S04]  /*9ddd0*/  STL.64 [R1+0x1da8], R38 ;  /* 0x001da82601007387 */ /* 0x000fe80000100a00 */
[----:B------:R-:W-:Y:S04]  /*9dde0*/  STL.64 [R1+0x1d90], R32 ;  /* 0x001d902001007387 */ /* 0x000fe80000100a00 */
[----:B------:R-:W-:Y:S04]  /*9ddf0*/  STL.64 [R1+0x1d98], R34 ;  /* 0x001d982201007387 */ /* 0x000fe80000100a00 */
[----:B------:R-:W-:Y:S04]  /*9de00*/  STL.64 [R1+0x1d80], R24 ;  /* 0x001d801801007387 */ /* 0x000fe80000100a00 */
[----:B------:R-:W-:Y:S04]  /*9de10*/  STL.64 [R1+0x1d88], R26 ;  /* 0x001d881a01007387 */ /* 0x000fe80000100a00 */
[----:B------:R-:W-:Y:S04]  /*9de20*/  STL.64 [R1+0x1d70], R20 ;  /* 0x001d701401007387 */ /* 0x000fe80000100a00 */
[----:B------:R-:W-:Y:S04]  /*9de30*/  STL.64 [R1+0x1d78], R22 ;  /* 0x001d781601007387 */ /* 0x000fe80000100a00 */
[----:B------:R2:W-:Y:S04]  /*9de40*/  STL.64 [R1+0x1d60], R12 ;  /* 0x001d600c01007387 */ /* 0x0005e80000100a00 */
[----:B------:R4:W-:Y:S04]  /*9de50*/  STL.64 [R1+0x1d68], R14 ;  /* 0x001d680e01007387 */ /* 0x0009e80000100a00 */
[----:B0-----:R-:W4:Y:S04]  /*9de60*/  LDL.LU.64 R40, [R1+0x2410] ;  /* 0x0024100001287983 */ /* 0x001f280000300a00 */
[----:B------:R0:W-:Y:S04]  /*9de70*/  STL.64 [R1+0x1d50], R8 ;  /* 0x001d500801007387 */ /* 0x0001e80000100a00 */
[----:B------:R0:W-:Y:S04]  /*9de80*/  STL.64 [R1+0x1d58], R10 ;  /* 0x001d580a01007387 */ /* 0x0001e80000100a00 */
[----:B-1----:R-:W4:Y:S01]  /*9de90*/  LDL.LU.64 R42, [R1+0x2418] ;  /* 0x00241800012a7983 */ /* 0x002f220000300a00 */
[----:B---3--:R-:W-:Y:S01]  /*9dea0*/  HMMA.16816.F32 R4, R28, R58, R4 ;  /* 0x0000003a1c04723c */ /* 0x008fe20000001804 */
[----:B------:R-:W-:-:S15]  /*9deb0*/  IMAD.MOV.U32 R19, RZ, RZ, R0 ;  /* 0x000000ffff137224 */ /* 0x000fde00078e0000 */
[----:B------:R-:W-:-:S03]  /*9dec0*/  NOP ;  /* 0x0000000000007918 */ /* 0x000fc60000000000 */
[----:B------:R1:W-:Y:S04]  /*9ded0*/  STL.64 [R1+0x1d40], R4 ;  /* 0x001d400401007387 */ /* 0x0003e80000100a00 */
[----:B------:R3:W-:Y:S04]  /*9dee0*/  STL.64 [R1+0x1d48], R6 ;  /* 0x001d480601007387 */ /* 0x0007e80000100a00 */
[----:B--2---:R-:W2:Y:S04]  /*9def0*/  LDL.LU.64 R12, [R1+0x2400] ;  /* 0x00240000010c7983 */ /* 0x004ea80000300a00 */
[----:B----4-:R-:W2:Y:S04]  /*9df00*/  LDL.LU.64 R14, [R1+0x2408] ;  /* 0x00240800010e7983 */ /* 0x010ea80000300a00 */
[----:B------:R-:W4:Y:S04]  /*9df10*/  LDL.LU.64 R52, [R1+0x1d10] ;  /* 0x001d100001347983 */ /* 0x000f280000300a00 */
[----:B------:R-:W4:Y:S04]  /*9df20*/  LDL.LU.64 R54, [R1+0x1d18] ;  /* 0x001d180001367983 */ /* 0x000f280000300a00 */
[----:B------:R-:W2:Y:S04]  /*9df30*/  LDL.LU.64 R32, [R1+0x1d00] ;  /* 0x001d000001207983 */ /* 0x000ea80000300a00 */
[----:B------:R-:W2:Y:S04]  /*9df40*/  LDL.LU.64 R34, [R1+0x1d08] ;  /* 0x001d080001227983 */ /* 0x000ea80000300a00 */
[----:B------:R-:W2:Y:S04]  /*9df50*/  LDL.LU.64 R24, [R1+0x1cf0] ;  /* 0x001cf00001187983 */ /* 0x000ea80000300a00 */
[----:B------:R-:W2:Y:S04]  /*9df60*/  LDL.LU.64 R26, [R1+0x1cf8] ;  /* 0x001cf800011a7983 */ /* 0x000ea80000300a00 */
[----:B------:R-:W2:Y:S04]  /*9df70*/  LDL.LU.64 R20, [R1+0x1ce0] ;  /* 0x001ce00001147983 */ /* 0x000ea80000300a00 */
[----:B------:R-:W2:Y:S04]  /*9df80*/  LDL.LU.64 R22, [R1+0x1ce8] ;  /* 0x001ce80001167983 */ /* 0x000ea80000300a00 */
[----:B0-----:R-:W2:Y:S04]  /*9df90*/  LDL.LU.64 R8, [R1+0x1cd0] ;  /* 0x001cd00001087983 */ /* 0x001ea80000300a00 */
[----:B------:R-:W2:Y:S04]  /*9dfa0*/  LDL.LU.64 R10, [R1+0x1cd8] ;  /* 0x001cd800010a7983 */ /* 0x000ea80000300a00 */
[----:B-1----:R-:W2:Y:S04]  /*9dfb0*/  LDL.LU.64 R4, [R1+0x1cc0] ;  /* 0x001cc00001047983 */ /* 0x002ea80000300a00 */
[----:B---3--:R-:W3:Y:S04]  /*9dfc0*/  LDL.LU.64 R6, [R1+0x1cc8] ;  /* 0x001cc80001067983 */ /* 0x008ee80000300a00 */
[----:B------:R-:W2:Y:S04]  /*9dfd0*/  LDL.LU.64 R48, [R1+0x1cb0] ;  /* 0x001cb00001307983 */ /* 0x000ea80000300a00 */
[----:B------:R-:W2:Y:S04]  /*9dfe0*/  LDL.LU.64 R50, [R1+0x1cb8] ;  /* 0x001cb80001327983 */ /* 0x000ea80000300a00 */
[----:B------:R-:W2:Y:S04]  /*9dff0*/  LDL.LU.64 R56, [R1+0x1ca0] ;  /* 0x001ca00001387983 */ /* 0x000ea80000300a00 */
[----:B------:R-:W2:Y:S04]  /*9e000*/  LDL.LU.64 R58, [R1+0x1ca8] ;  /* 0x001ca800013a7983 */ /* 0x000ea80000300a00 */
[----:B------:R-:W2:Y:S04]  /*9e010*/  LDL.LU.64 R44, [R1+0x1c90] ;  /* 0x001c9000012c7983 */ /* 0x000ea80000300a00 */
[----:B------:R-:W2:Y:S04]  /*9e020*/  LDL.LU.64 R46, [R1+0x1c98] ;  /* 0x001c9800012e7983 */ /* 0x000ea80000300a00 */
[----:B------:R-:W2:Y:S04]  /*9e030*/  LDL.LU.64 R36, [R1+0x1c80] ;  /* 0x001c800001247983 */ /* 0x000ea80000300a00 */
[----:B------:R-:W2:Y:S01]  /*9e040*/  LDL.LU.64 R38, [R1+0x1c88] ;  /* 0x001c880001267983 */ /* 0x000ea20000300a00 */
[----:B------:R-:W-:Y:S03]  /*9e050*/  HMMA.16816.F32 R16, R28, R18, R40 ;  /* 0x000000121c10723c */ /* 0x000fe60000001828 */
        /* <DEDUP_REMOVED lines=13> */
[----:B------:R-:W2:Y:S01]  /*9e130*/  LDL.LU.64 R52, [R1+0xabc8] ;  /* 0x00abc80001347983 */ /* 0x000ea20000300a00 */
[C---:B---3--:R-:W-:Y:S03]  /*9e140*/  HMMA.16816.F32 R32, R28.reuse, R16, R32 ;  /* 0x000000101c20723c */ /* 0x048fe60000001820 */
[----:B------:R0:W-:Y:S04]  /*9e150*/  STL.64 [R1+0x1d10], R40 ;  /* 0x001d102801007387 */ /* 0x0001e80000100a00 */
[----:B------:R1:W-:Y:S01]  /*9e160*/  STL.64 [R1+0x1d18], R42 ;  /* 0x001d182a01007387 */ /* 0x0003e20000100a00 */
[C---:B------:R-:W-:Y:S03]  /*9e170*/  HMMA.16816.F32 R16, R28.reuse, R18, R8 ;  /* 0x000000121c10723c */ /* 0x040fe60000001808 */
[----:B0-----:R-:W3:Y:S04]  /*9e180*/  LDL.LU.64 R40, [R1+0x1c70] ;  /* 0x001c700001287983 */ /* 0x001ee80000300a00 */
[----:B-1----:R-:W3:Y:S04]  /*9e190*/  LDL.LU.64 R42, [R1+0x1c78] ;  /* 0x001c7800012a7983 */ /* 0x002ee80000300a00 */
[----:B------:R-:W-:Y:S04]  /*9e1a0*/  STL.64 [R1+0x1d00], R32 ;  /* 0x001d002001007387 */ /* 0x000fe80000100a00 */
[----:B------:R0:W-:Y:S01]  /*9e1b0*/  STL.64 [R1+0x1d08], R34 ;  /* 0x001d082201007387 */ /* 0x0001e20000100a00 */
[C---:B------:R-:W-:Y:S03]  /*9e1c0*/  HMMA.16816.F32 R56, R28.reuse, R60, R56 ;  /* 0x0000003c1c38723c */ /* 0x040fe60000001838 */
[----:B0-----:R-:W3:Y:S04]  /*9e1d0*/  LDL.LU.64 R34, [R1+0xabc0] ;  /* 0x00abc00001227983 */ /* 0x001ee80000300a00 */
[----:B------:R-:W3:Y:S01]  /*9e1e0*/  LDL.LU.64 R32, [R1+0xabb8] ;  /* 0x00abb80001207983 */ /* 0x000ee20000300a00 */
[----:B------:R-:W-:Y:S01]  /*9e1f0*/  IMAD.MOV.U32 R0, RZ, RZ, R61 ;  /* 0x000000ffff007224 */ /* 0x000fe200078e003d */
[C---:B----4-:R-:W-:Y:S08]  /*9e200*/  HMMA.16816.F32 R24, R28.reuse, R12, R24 ;  /* 0x0000000c1c18723c */ /* 0x050ff00000001818 */
[C---:B--2---:R-:W-:Y:S08]  /*9e210*/  HMMA.16816.F32 R12, R28.reuse, R14, R20 ;  /* 0x0000000e1c0c723c */ /* 0x044ff00000001814 */
[C---:B------:R-:W-:Y:S08]  /*9e220*/  HMMA.16816.F32 R4, R28.reuse, R52, R4 ;  /* 0x000000341c04723c */ /* 0x040ff00000001804 */
[C---:B------:R-:W-:Y:S01]  /*9e230*/  HMMA.16816.F32 R52, R28.reuse, R54, R48 ;  /* 0x000000361c34723c */ /* 0x040fe20000001830 */
        /* <DEDUP_REMOVED lines=9> */
[----:B------:R-:W2:Y:S04]  /*9e2d0*/  LDL.LU.64 R12, [R1+0xab88] ;  /* 0x00ab8800010c7983 */ /* 0x000ea80000300a00 */
        /* <DEDUP_REMOVED lines=9> */
[----:B------:R-:W2:Y:S04]  /*9e370*/  LDL.LU.64 R4, [R1+0xab68] ;  /* 0x00ab680001047983 */ /* 0x000ea80000300a00 */
[----:B------:R-:W2:Y:S04]  /*9e380*/  LDL.LU.64 R50, [R1+0xab60] ;  /* 0x00ab600001327983 */ /* 0x000ea80000300a00 */
[----:B------:R-:W2:Y:S04]  /*9e390*/  LDL.LU.64 R48, [R1+0xab58] ;  /* 0x00ab580001307983 */ /* 0x000ea80000300a00 */
[----:B------:R-:W-:Y:S04]  /*9e3a0*/  STL.64 [R1+0x1cb0], R52 ;  /* 0x001cb03401007387 */ /* 0x000fe80000100a00 */
[----:B------:R0:W-:Y:S04]  /*9e3b0*/  STL.64 [R1+0x1cb8], R54 ;  /* 0x001cb83601007387 */ /* 0x0001e80000100a00 */
[----:B0-----:R-:W2:Y:S04]  /*9e3c0*/  LDL.LU.64 R54, [R1+0xab50] ;  /* 0x00ab500001367983 */ /* 0x001ea80000300a00 */
[----:B------:R-:W2:Y:S04]  /*9e3d0*/  LDL.LU.64 R52, [R1+0xab48] ;  /* 0x00ab480001347983 */ /* 0x000ea80000300a00 */
[----:B------:R-:W-:Y:S04]  /*9e3e0*/  STL.64 [R1+0x1ca0], R56 ;  /* 0x001ca03801007387 */ /* 0x000fe80000100a00 */
[----:B------:R0:W-:Y:S04]  /*9e3f0*/  STL.64 [R1+0x1ca8], R58 ;  /* 0x001ca83a01007387 */ /* 0x0001e80000100a00 */
[----:B0-----:R-:W2:Y:S04]  /*9e400*/  LDL.LU.64 R58, [R1+0xab40] ;  /* 0x00ab4000013a7983 */ /* 0x001ea80000300a00 */
[----:B------:R-:W3:Y:S04]  /*9e410*/  LDL.LU.64 R56, [R1+0xab38] ;  /* 0x00ab380001387983 */ /* 0x000ee80000300a00 */
[----:B------:R-:W2:Y:S02]  /*9e420*/  LDL.LU.64 R60, [R1+0xab30] ;  /* 0x00ab3000013c7983 */ /* 0x000ea40000300a00 */
[C---:B--2---:R-:W-:Y:S08]  /*9e430*/  HMMA.16816.F32 R44, R28.reuse, R60, R44 ;  /* 0x0000003c1c2c723c */ /* 0x044ff0000000182c */
[C---:B---3--:R-:W-:Y:S11]  /*9e440*/  HMMA.16816.F32 R40, R28.reuse, R56, R40 ;  /* 0x000000381c28723c */ /* 0x048ff60000001828 */
[----:B------:R-:W-:Y:S04]  /*9e450*/  STL.64 [R1+0x1c90], R44 ;  /* 0x001c902c01007387 */ /* 0x000fe80000100a00 */
[----:B------:R0:W-:Y:S02]  /*9e460*/  STL.64 [R1+0x1c98], R46 ;  /* 0x001c982e01007387 */ /* 0x0001e40000100a00 */
[----:B0-----:R-:W-:Y:S02]  /*9e470*/  HMMA.16816.F32 R44, R28, R58, R36 ;  /* 0x0000003a1c2c723c */ /* 0x001fe40000001824 */
[----:B------:R-:W2:Y:S04]  /*9e480*/  LDL.LU.64 R36, [R1+0x1c40] ;  /* 0x001c400001247983 */ /* 0x000ea80000300a00 */
[----:B------:R-:W2:-:S13]  /*9e490*/  LDL.LU.64 R38, [R1+0x1c48] ;  /* 0x001c480001267983 */ /* 0x000e9a0000300a00 */
[----:B------:R0:W-:Y:S04]  /*9e4a0*/  STL.64 [R1+0x1c80], R44 ;  /* 0x001c802c01007387 */ /* 0x0001e80000100a00 */
[----:B------:R1:W-:Y:S04]  /*9e4b0*/  STL.64 [R1+0x1c88], R46 ;  /* 0x001c882e01007387 */ /* 0x0003e80000100a00 */
[----:B0-----:R-:W3:Y:S04]  /*9e4c0*/  LDL.LU.64 R44, [R1+0x1c30] ;  /* 0x001c3000012c7983 */ /* 0x001ee80000300a00 */
[----:B-1----:R-:W3:Y:S04]  /*9e4d0*/  LDL.LU.64 R46, [R1+0x1c38] ;  /* 0x001c3800012e7983 */ /* 0x002ee80000300a00 */
[----:B------:R0:W-:Y:S04]  /*9e4e0*/  STL.64 [R1+0x1c70], R40 ;  /* 0x001c702801007387 */ /* 0x0001e80000100a00 */
[----:B------:R1:W-:Y:S04]  /*9e4f0*/  STL.64 [R1+0x1c78], R42 ;  /* 0x001c782a01007387 */ /* 0x0003e80000100a00 */
[----:B0-----:R-:W4:Y:S04]  /*9e500*/  LDL.LU.64 R40, [R1+0x1c20] ;  /* 0x001c200001287983 */ /* 0x001f280000300a00 */
[----:B-1----:R-:W4:Y:S04]  /*9e510*/  LDL.LU.64 R42, [R1+0x1c28] ;  /* 0x001c2800012a7983 */ /* 0x002f280000300a00 */
[----:B------:R-:W-:Y:S04]  /*9e520*/  STL.64 [R1+0xaa10], R58 ;  /* 0x00aa103a01007387 */ /* 0x000fe80000100a00 */
[----:B------:R0:W-:Y:S04]  /*9e530*/  STL.64 [R1+0xaa08], R56 ;  /* 0x00aa083801007387 */ /* 0x0001e80000100a00 */
[----:B0-----:R-:W4:Y:S04]  /*9e540*/  LDL.LU.64 R56, [R1+0x1c60] ;  /* 0x001c600001387983 */ /* 0x001f280000300a00 */
[----:B------:R-:W4:Y:S01]  /*9e550*/  LDL.LU.64 R58, [R1+0x1c68] ;  /* 0x001c6800013a7983 */ /* 0x000f220000300a00 */
[C---:B------:R-:W-:Y:S08]  /*9e560*/  HMMA.16816.F32 R16, R28.reuse, R52, R16 ;  /* 0x000000341c10723c */ /* 0x040ff00000001810 */
[C---:B--2---:R-:W-:Y:S08]  /*9e570*/  HMMA.16816.F32 R36, R28.reuse, R50, R36 ;  /* 0x000000321c24723c */ /* 0x044ff00000001824 */
[C---:B---3--:R-:W-:Y:S08]  /*9e580*/  HMMA.16816.F32 R44, R28.reuse, R48, R44 ;  /* 0x000000301c2c723c */ /* 0x048ff0000000182c */
[----:B----4-:R-:W-:-:S15]  /*9e590*/  HMMA.16816.F32 R56, R28, R54, R56 ;  /* 0x000000361c38723c */ /* 0x010fde0000001838 */
[----:B------:R-:W-:-:S04]  /*9e5a0*/  NOP ;  /* 0x0000000000007918 */ /* 0x000fc80000000000 */
[----:B------:R0:W-:Y:S04]  /*9e5b0*/  STL.64 [R1+0x1c60], R56 ;  /* 0x001c603801007387 */ /* 0x0001e80000100a00 */
[----:B------:R1:W-:Y:S04]  /*9e5c0*/  STL.64 [R1+0x1c68], R58 ;  /* 0x001c683a01007387 */ /* 0x0003e80000100a00 */
[----:B0-----:R-:W2:Y:S04]  /*9e5d0*/  LDL.LU.64 R56, [R1+0x1be0] ;  /* 0x001be00001387983 */ /* 0x001ea80000300a00 */
[----:B-1----:R-:W2:Y:S04]  /*9e5e0*/  LDL.LU.64 R58, [R1+0x1be8] ;  /* 0x001be800013a7983 */ /* 0x002ea80000300a00 */
[----:B------:R0:W-:Y:S04]  /*9e5f0*/  STL.64 [R1+0x1c50], R16 ;  /* 0x001c501001007387 */ /* 0x0001e80000100a00 */
[----:B------:R1:W-:Y:S04]  /*9e600*/  STL.64 [R1+0x1c58], R18 ;  /* 0x001c581201007387 */ /* 0x0003e80000100a00 */
[----:B0-----:R-:W3:Y:S04]  /*9e610*/  LDL.LU.64 R16, [R1+0x1bd0] ;  /* 0x001bd00001107983 */ /* 0x001ee80000300a00 */
[----:B-1----:R-:W3:Y:S04]  /*9e620*/  LDL.LU.64 R18, [R1+0x1bd8] ;  /* 0x001bd80001127983 */ /* 0x002ee80000300a00 */
[----:B------:R-:W-:Y:S04]  /*9e630*/  STL.64 [R1+0xa9f0], R54 ;  /* 0x00a9f03601007387 */ /* 0x000fe80000100a00 */
[----:B------:R0:W-:Y:S04]  /*9e640*/  STL.64 [R1+0xa9e8], R52 ;  /* 0x00a9e83401007387 */ /* 0x0001e80000100a00 */
[----:B0-----:R-:W4:Y:S04]  /*9e650*/  LDL.LU.64 R52, [R1+0x1c10] ;  /* 0x001c100001347983 */ /* 0x001f280000300a00 */
[----:B------:R-:W4:Y:S04]  /*9e660*/  LDL.LU.64 R54, [R1+0x1c18] ;  /* 0x001c180001367983 */ /* 0x000f280000300a00 */
[----:B------:R-:W-:Y:S04]  /*9e670*/  STL.64 [R1+0x1c40], R36 ;  /* 0x001c402401007387 */ /* 0x000fe80000100a00 */
[----:B------:R0:W-:Y:S04]  /*9e680*/  STL.64 [R1+0x1c48], R38 ;  /* 0x001c482601007387 */ /* 0x0001e80000100a00 */
[----:B0-----:R-:W2:Y:S04]  /*9e690*/  LDL.LU.64 R38, [R1+0xab28] ;  /* 0x00ab280001267983 */ /* 0x001ea80000300a00 */
[----:B------:R-:W3:Y:S04]  /*9e6a0*/  LDL.LU.64 R36, [R1+0xab20] ;  /* 0x00ab200001247983 */ /* 0x000ee80000300a00 */
[----:B------:R-:W-:Y:S04]  /*9e6b0*/  STL.64 [R1+0x1c30], R44 ;  /* 0x001c302c01007387 */ /* 0x000fe80000100a00 */
[----:B------:R0:W-:Y:S04]  /*9e6c0*/  STL.64 [R1+0x1c38], R46 ;  /* 0x001c382e01007387 */ /* 0x0001e80000100a00 */
[----:B0-----:R-:W2:Y:S04]  /*9e6d0*/  LDL.LU.64 R46, [R1+0xab18] ;  /* 0x00ab1800012e7983 */ /* 0x001ea80000300a00 */
[----:B------:R-:W4:Y:S04]  /*9e6e0*/  LDL.LU.64 R44, [R1+0xab10] ;  /* 0x00ab1000012c7983 */ /* 0x000f280000300a00 */
        /* <DEDUP_REMOVED lines=10> */
[----:B------:R0:W-:Y:S04]  /*9e790*/  STL.64 [R1+0x1c10], R52 ;  /* 0x001c103401007387 */ /* 0x0001e80000100a00 */
[----:B------:R1:W-:Y:S04]  /*9e7a0*/  STL.64 [R1+0x1c18], R54 ;  /* 0x001c183601007387 */ /* 0x0003e80000100a00 */
[----:B0-----:R-:W2:Y:S04]  /*9e7b0*/  LDL.LU.64 R52, [R1+0x1bc0] ;  /* 0x001bc00001347983 */ /* 0x001ea80000300a00 */
[----:B-1----:R-:W2:Y:S04]  /*9e7c0*/  LDL.LU.64 R54, [R1+0x1bc8] ;  /* 0x001bc80001367983 */ /* 0x002ea80000300a00 */
[----:B------:R-:W-:Y:S04]  /*9e7d0*/  STL.64 [R1+0xaa00], R46 ;  /* 0x00aa002e01007387 */ /* 0x000fe80000100a00 */
[----:B------:R0:W-:Y:S04]  /*9e7e0*/  STL.64 [R1+0xa9f8], R44 ;  /* 0x00a9f82c01007387 */ /* 0x0001e80000100a00 */
[----:B0-----:R-:W2:Y:S04]  /*9e7f0*/  LDL.LU.64 R44, [R1+0x1c00] ;  /* 0x001c0000012c7983 */ /* 0x001ea80000300a00 */
[----:B------:R-:W2:Y:S01]  /*9e800*/  LDL.LU.64 R46, [R1+0x1c08] ;  /* 0x001c0800012e7983 */ /* 0x000ea20000300a00 */
[C---:B---3--:R-:W-:Y:S08]  /*9e810*/  HMMA.16816.F32 R16, R28.reuse, R36, R16 ;  /* 0x000000241c10723c */ /* 0x048ff00000001810 */
[----:B--2---:R-:W-:-:S15]  /*9e820*/  HMMA.16816.F32 R44, R28, R42, R44 ;  /* 0x0000002a1c2c723c */ /* 0x004fde000000182c */
[----:B------:R-:W-:-:S04]  /*9e830*/  NOP ;  /* 0x0000000000007918 */ /* 0x000fc80000000000 */
[----:B------:R-:W-:Y:S04]  /*9e840*/  STL.64 [R1+0x1c00], R44 ;  /* 0x001c002c01007387 */ /* 0x000fe80000100a00 */
[----:B------:R0:W-:Y:S04]  /*9e850*/  STL.64 [R1+0x1c08], R46 ;  /* 0x001c082e01007387 */ /* 0x0001e80000100a00 */
[----:B------:R-:W-:Y:S04]  /*9e860*/  STL.64 [R1+0xaa20], R42 ;  /* 0x00aa202a01007387 */ /* 0x000fe80000100a00 */
[----:B----4-:R1:W-:Y:S01]  /*9e870*/  STL.64 [R1+0xaa18], R40 ;  /* 0x00aa182801007387 */ /* 0x0103e20000100a00 */
[C---:B0-----:R-:W-:Y:S08]  /*9e880*/  HMMA.16816.F32 R44, R28.reuse, R40, R48 ;  /* 0x000000281c2c723c */ /* 0x041ff00000001830 */
[C---:B-1----:R-:W-:Y:S11]  /*9e890*/  HMMA.16816.F32 R40, R28.reuse, R38, R56 ;  /* 0x000000261c28723c */ /* 0x042ff60000001838 */
[----:B------:R0:W-:Y:S04]  /*9e8a0*/  STL.64 [R1+0x1bf0], R44 ;  /* 0x001bf02c01007387 */ /* 0x0001e80000100a00 */
[----:B------:R1:W-:Y:S04]  /*9e8b0*/  STL.64 [R1+0x1bf8], R46 ;  /* 0x001bf82e01007387 */ /* 0x0003e80000100a00 */
[----:B------:R-:W2:Y:S04]  /*9e8c0*/  LDL.LU.64 R48, [R1+0x1bb0] ;  /* 0x001bb00001307983 */ /* 0x000ea80000300a00 */
[----:B------:R-:W-:Y:S04]  /*9e8d0*/  STL.64 [R1+0x1be0], R40 ;  /* 0x001be02801007387 */ /* 0x000fe80000100a00 */
[----:B------:R-:W-:Y:S04]  /*9e8e0*/  STL.64 [R1+0x1be8], R42 ;  /* 0x001be82a01007387 */ /* 0x000fe80000100a00 */
[----:B------:R-:W2:Y:S04]  /*9e8f0*/  LDL.LU.64 R50, [R1+0x1bb8] ;  /* 0x001bb80001327983 */ /* 0x000ea80000300a00 */
[----:B------:R3:W-:Y:S04]  /*9e900*/  STL.64 [R1+0x1bd0], R16 ;  /* 0x001bd01001007387 */ /* 0x0007e80000100a00 */
[----:B------:R4:W-:Y:S04]  /*9e910*/  STL.64 [R1+0x1bd8], R18 ;  /* 0x001bd81201007387 */ /* 0x0009e80000100a00 */
[----:B0-----:R-:W2:Y:S04]  /*9e920*/  LDL.LU.64 R44, [R1+0x1ba0] ;  /* 0x001ba000012c7983 */ /* 0x001ea80000300a00 */
[----:B-1----:R-:W2:Y:S04]  /*9e930*/  LDL.LU.64 R46, [R1+0x1ba8] ;  /* 0x001ba800012e7983 */ /* 0x002ea80000300a00 */
[----:B---3--:R-:W3:Y:S04]  /*9e940*/  LDL.LU.64 R16, [R1+0x1b90] ;  /* 0x001b900001107983 */ /* 0x008ee80000300a00 */
[----:B----4-:R-:W3:Y:S04]  /*9e950*/  LDL.LU.64 R18, [R1+0x1b98] ;  /* 0x001b980001127983 */ /* 0x010ee80000300a00 */
[----:B------:R-:W-:Y:S04]  /*9e960*/  STL.64 [R1+0xa9d0], R38 ;  /* 0x00a9d02601007387 */ /* 0x000fe80000100a00 */
[----:B------:R0:W-:Y:S04]  /*9e970*/  STL.64 [R1+0xa9c8], R36 ;  /* 0x00a9c82401007387 */ /* 0x0001e80000100a00 */
[----:B------:R-:W4:Y:S04]  /*9e980*/  LDL.LU.64 R40, [R1+0x1b80] ;  /* 0x001b800001287983 */ /* 0x000f280000300a00 */
[----:B------:R-:W4:Y:S01]  /*9e990*/  LDL.LU.64 R42, [R1+0x1b88] ;  /* 0x001b8800012a7983 */ /* 0x000f220000300a00 */
[----:B0-----:R-:W-:-:S15]  /*9e9a0*/  HMMA.16816.F32 R36, R28, R34, R52 ;  /* 0x000000221c24723c */ /* 0x001fde0000001834 */
[----:B------:R-:W-:-:S04]  /*9e9b0*/  NOP ;  /* 0x0000000000007918 */ /* 0x000fc80000000000 */
[----:B------:R0:W-:Y:S04]  /*9e9c0*/  STL.64 [R1+0x1bc0], R36 ;  /* 0x001bc02401007387 */ /* 0x0001e80000100a00 */
[----:B------:R1:W-:Y:S04]  /*9e9d0*/  STL.64 [R1+0x1bc8], R38 ;  /* 0x001bc82601007387 */ /* 0x0003e80000100a00 */
[----:B0-----:R-:W4:Y:S04]  /*9e9e0*/  LDL.LU.64 R36, [R1+0x1b70] ;  /* 0x001b700001247983 */ /* 0x001f280000300a00 */
[----:B-1----:R-:W4:Y:S04]  /*9e9f0*/  LDL.LU.64 R38, [R1+0x1b78] ;  /* 0x001b780001267983 */ /* 0x002f280000300a00 */
        /* <DEDUP_REMOVED lines=8> */
[----:B--2---:R-:W-:-:S15]  /*9ea80*/  HMMA.16816.F32 R48, R28, R2, R48 ;  /* 0x000000021c30723c */ /* 0x004fde0000001830 */
[----:B------:R-:W-:-:S04]  /*9ea90*/  NOP ;  /* 0x0000000000007918 */ /* 0x000fc80000000000 */
[----:B------:R-:W-:Y:S04]  /*9eaa0*/  STL.64 [R1+0x1bb0], R48 ;  /* 0x001bb03001007387 */ /* 0x000fe80000100a00 */
[----:B------:R0:W-:Y:S02]  /*9eab0*/  STL.64 [R1+0x1bb8], R50 ;  /* 0x001bb83201007387 */ /* 0x0001e40000100a00 */
[C---:B0-----:R-:W-:Y:S08]  /*9eac0*/  HMMA.16816.F32 R48, R28.reuse, R4, R44 ;  /* 0x000000041c30723c */ /* 0x041ff0000000182c */
[C---:B---3--:R-:W-:Y:S01]  /*9ead0*/  HMMA.16816.F32 R44, R28.reuse, R6, R16 ;  /* 0x000000061c2c723c */ /* 0x048fe20000001810 */
[----:B------:R-:W2:Y:S07]  /*9eae0*/  LDL.LU.64 R16, [R1+0x1b60] ;  /* 0x001b600001107983 */ /* 0x000eae0000300a00 */
[C---:B----4-:R-:W-:Y:S03]  /*9eaf0*/  HMMA.16816.F32 R40, R28.reuse, R8, R40 ;  /* 0x000000081c28723c */ /* 0x050fe60000001828 */
[----:B------:R0:W-:Y:S04]  /*9eb00*/  STL.64 [R1+0x1ba0], R48 ;  /* 0x001ba03001007387 */ /* 0x0001e80000100a00 */
[----:B------:R-:W-:Y:S04]  /*9eb10*/  STL.64 [R1+0x1ba8], R50 ;  /* 0x001ba83201007387 */ /* 0x000fe80000100a00 */
[----:B------:R-:W2:Y:S04]  /*9eb20*/  LDL.LU.64 R18, [R1+0x1b68] ;  /* 0x001b680001127983 */ /* 0x000ea80000300a00 */
[----:B------:R-:W-:Y:S04]  /*9eb30*/  STL.64 [R1+0x1b90], R44 ;  /* 0x001b902c01007387 */ /* 0x000fe80000100a00 */
[----:B------:R-:W-:Y:S04]  /*9eb40*/  STL.64 [R1+0x1b98], R46 ;  /* 0x001b982e01007387 */ /* 0x000fe80000100a00 */
[----:B------:R-:W-:Y:S04]  /*9eb50*/  STL.64 [R1+0xa9b0], R6 ;  /* 0x00a9b00601007387 */ /* 0x000fe80000100a00 */
[----:B------:R1:W-:Y:S04]  /*9eb60*/  STL.64 [R1+0xa9a8], R4 ;  /* 0x00a9a80401007387 */ /* 0x0003e80000100a00 */
[----:B0-----:R-:W3:Y:S01]  /*9eb70*/  LDL.LU.64 R48, [R1+0x1b30] ;  /* 0x001b300001307983 */ /* 0x001ee20000300a00 */
[C---:B-1----:R-:W-:Y:S03]  /*9eb80*/  HMMA.16816.F32 R4, R28.reuse, R10, R36 ;  /* 0x0000000a1c04723c */ /* 0x042fe60000001824 */
[----:B------:R0:W-:Y:S04]  /*9eb90*/  STL.64 [R1+0x1b80], R40 ;  /* 0x001b802801007387 */ /* 0x0001e80000100a00 */
[----:B------:R1:W-:Y:S04]  /*9eba0*/  STL.64 [R1+0x1b88], R42 ;  /* 0x001b882a01007387 */ /* 0x0003e80000100a00 */
[----:B------:R-:W3:Y:S08]  /*9ebb0*/  LDL.LU.64 R50, [R1+0x1b38] ;  /* 0x001b380001327983 */ /* 0x000ef00000300a00 */
[----:B------:R4:W-:Y:S04]  /*9ebc0*/  STL.64 [R1+0x1b70], R4 ;  /* 0x001b700401007387 */ /* 0x0009e80000100a00 */
[----:B------:R0:W-:Y:S04]  /*9ebd0*/  STL.64 [R1+0x1b78], R6 ;  /* 0x001b780601007387 */ /* 0x0001e80000100a00 */
[----:B------:R-:W3:Y:S04]  /*9ebe0*/  LDL.LU.64 R44, [R1+0x1b20] ;  /* 0x001b2000012c7983 */ /* 0x000ee80000300a00 */
[----:B------:R-:W3:Y:S04]  /*9ebf0*/  LDL.LU.64 R46, [R1+0x1b28] ;  /* 0x001b2800012e7983 */ /* 0x000ee80000300a00 */
[----:B0-----:R-:W3:Y:S04]  /*9ec00*/  LDL.LU.64 R40, [R1+0x1b10] ;  /* 0x001b100001287983 */ /* 0x001ee80000300a00 */
[----:B-1----:R-:W3:Y:S04]  /*9ec10*/  LDL.LU.64 R42, [R1+0x1b18] ;  /* 0x001b1800012a7983 */ /* 0x002ee80000300a00 */
[----:B------:R-:W3:Y:S04]  /*9ec20*/  LDL.LU.64 R36, [R1+0x1b00] ;  /* 0x001b000001247983 */ /* 0x000ee80000300a00 */
[----:B------:R-:W3:Y:S04]  /*9ec30*/  LDL.LU.64 R38, [R1+0x1b08] ;  /* 0x001b080001267983 */ /* 0x000ee80000300a00 */
[----:B----4-:R-:W4:Y:S04]  /*9ec40*/  LDL.LU.64 R4, [R1+0x1af0] ;  /* 0x001af00001047983 */ /* 0x010f280000300a00 */
[----:B------:R-:W4:Y:S04]  /*9ec50*/  LDL.LU.64 R6, [R1+0x1af8] ;  /* 0x001af80001067983 */ /* 0x000f280000300a00 */
[----:B------:R-:W-:Y:S04]  /*9ec60*/  STL.64 [R1+0xa9c0], R10 ;  /* 0x00a9c00a01007387 */ /* 0x000fe80000100a00 */
[----:B------:R0:W-:Y:S04]  /*9ec70*/  STL.64 [R1+0xa9b8], R8 ;  /* 0x00a9b80801007387 */ /* 0x0001e80000100a00 */
[----:B0-----:R-:W3:Y:S04]  /*9ec80*/  LDL.LU.64 R8, [R1+0x1b50] ;  /* 0x001b500001087983 */ /* 0x001ee80000300a00 */
[----:B------:R-:W3:Y:S01]  /*9ec90*/  LDL.LU.64 R10, [R1+0x1b58] ;  /* 0x001b5800010a7983 */ /* 0x000ee20000300a00 */
[----:B--2---:R-:W-:-:S15]  /*9eca0*/  HMMA.16816.F32 R16, R28, R12, R16 ;  /* 0x0000000c1c10723c */ /* 0x004fde0000001810 */
[----:B------:R-:W-:-:S04]  /*9ecb0*/  NOP ;  /* 0x0000000000007918 */ /* 0x000fc80000000000 */
[----:B------:R-:W-:Y:S04]  /*9ecc0*/  STL.64 [R1+0x1b60], R16 ;  /* 0x001b601001007387 */ /* 0x000fe80000100a00 */
[----:B------:R0:W-:Y:S04]  /*9ecd0*/  STL.64 [R1+0x1b68], R18 ;  /* 0x001b681201007387 */ /* 0x0001e80000100a00 */
[----:B0-----:R-:W2:Y:S04]  /*9ece0*/  LDL.LU.64 R18, [R1+0xaaf8] ;  /* 0x00aaf80001127983 */ /* 0x001ea80000300a00 */
[----:B------:R-:W2:Y:S01]  /*9ecf0*/  LDL.LU.64 R16, [R1+0xaaf0] ;  /* 0x00aaf00001107983 */ /* 0x000ea20000300a00 */
[----:B---3--:R-:W-:-:S15]  /*9ed00*/  HMMA.16816.F32 R8, R28, R14, R8 ;  /* 0x0000000e1c08723c */ /* 0x008fde0000001808 */
[----:B------:R-:W-:-:S04]  /*9ed10*/  NOP ;  /* 0x0000000000007918 */ /* 0x000fc80000000000 */
[----:B------:R0:W-:Y:S04]  /*9ed20*/  STL.64 [R1+0x1b50], R8 ;  /* 0x001b500801007387 */ /* 0x0001e80000100a00 */
[----:B------:R1:W-:Y:S04]  /*9ed30*/  STL.64 [R1+0x1b58], R10 ;  /* 0x001b580a01007387 */ /* 0x0003e80000100a00 */
[----:B0-----:R-:W3:Y:S04]  /*9ed40*/  LDL.LU.64 R8, [R1+0x1540] ;  /* 0x0015400001087983 */ /* 0x001ee80000300a00 */
[----:B-1----:R-:W3:Y:S04]  /*9ed50*/  LDL.LU.64 R10, [R1+0x1548] ;  /* 0x00154800010a7983 */ /* 0x002ee80000300a00 */
[----:B------:R-:W-:Y:S04]  /*9ed60*/  STL.64 [R1+0xaa30], R14 ;  /* 0x00aa300e01007387 */ /* 0x000fe80000100a00 */
[----:B------:R0:W-:Y:S04]  /*9ed70*/  STL.64 [R1+0xaa28], R12 ;  /* 0x00aa280c01007387 */ /* 0x0001e80000100a00 */
[----:B0-----:R-:W2:Y:S04]  /*9ed80*/  LDL.LU.64 R12, [R1+0x1b40] ;  /* 0x001b4000010c7983 */ /* 0x001ea80000300a00 */
[----:B------:R-:W2:Y:S01]  /*9ed90*/  LDL.LU.64 R14, [R1+0x1b48] ;  /* 0x001b4800010e7983 */ /* 0x000ea20000300a00 */
[C---:B----4-:R-:W-:Y:S08]  /*9eda0*/  HMMA.16816.F32 R4, R28.reuse, R26, R4 ;  /* 0x0000001a1c04723c */ /* 0x050ff00000001804 */
[----:B--2---:R-:W-:-:S15]  /*9edb0*/  HMMA.16816.F32 R12, R28, R16, R12 ;  /* 0x000000101c0c723c */ /* 0x004fde000000180c */
[----:B------:R-:W-:-:S04]  /*9edc0*/  NOP ;  /* 0x0000000000007918 */ /* 0x000fc80000000000 */
[----:B------:R-:W-:Y:S04]  /*9edd0*/  STL.64 [R1+0x1b40], R12 ;  /* 0x001b400c01007387 */ /* 0x000fe80000100a00 */
[----:B------:R0:W-:Y:S02]  /*9ede0*/  STL.64 [R1+0x1b48], R14 ;  /* 0x001b480e01007387 */ /* 0x0001e40000100a00 */
[C---:B0-----:R-:W-:Y:S02]  /*9edf0*/  HMMA.16816.F32 R12, R28.reuse, R18, R48 ;  /* 0x000000121c0c723c */ /* 0x041fe40000001830 */
[----:B------:R-:W-:Y:S04]  /*9ee00*/  STL.64 [R1+0xa9a0], R18 ;  /* 0x00a9a01201007387 */ /* 0x000fe80000100a00 */
[----:B------:R0:W-:Y:S02]  /*9ee10*/  STL.64 [R1+0xa998], R16 ;  /* 0x00a9981001007387 */ /* 0x0001e40000100a00 */
[C---:B0-----:R-:W-:Y:S11]  /*9ee20*/  HMMA.16816.F32 R16, R28.reuse, R20, R44 ;  /* 0x000000141c10723c */ /* 0x041ff6000000182c */
[----:B------:R-:W-:Y:S04]  /*9ee30*/  STL.64 [R1+0x1b30], R12 ;  /* 0x001b300c01007387 */ /* 0x000fe80000100a00 */
[----:B------:R0:W-:Y:S02]  /*9ee40*/  STL.64 [R1+0x1b38], R14 ;  /* 0x001b380e01007387 */ /* 0x0001e40000100a00 */
[C---:B0-----:R-:W-:Y:S02]  /*9ee50*/  HMMA.16816.F32 R12, R28.reuse, R22, R40 ;  /* 0x000000161c0c723c */ /* 0x041fe40000001828 */
[----:B------:R-:W-:Y:S04]  /*9ee60*/  STL.64 [R1+0xaa40], R22 ;  /* 0x00aa401601007387 */ /* 0x000fe80000100a00 */
[----:B------:R-:W-:Y:S04]  /*9ee70*/  STL.64 [R1+0x1b20], R16 ;  /* 0x001b201001007387 */ /* 0x000fe80000100a00 */
[----:B------:R-:W-:Y:S04]  /*9ee80*/  STL.64 [R1+0x1b28], R18 ;  /* 0x001b281201007387 */ /* 0x000fe80000100a00 */
[----:B------:R-:W-:Y:S01]  /*9ee90*/  STL.64 [R1+0xaa38], R20 ;  /* 0x00aa381401007387 */ /* 0x000fe20000100a00 */
[C---:B---3--:R-:W-:Y:S04]  /*9eea0*/  HMMA.16816.F32 R8, R28.reuse, R32, R8 ;  /* 0x000000201c08723c */ /* 0x048fe80000001808 */
[----:B------:R-:W-:Y:S04]  /*9eeb0*/  STL.64 [R1+0x1b10], R12 ;  /* 0x001b100c01007387 */ /* 0x000fe80000100a00 */
[----:B------:R0:W-:Y:S02]  /*9eec0*/  STL.64 [R1+0x1b18], R14 ;  /* 0x001b180e01007387 */ /* 0x0001e40000100a00 */
[----:B0-----:R-:W-:Y:S02]  /*9eed0*/  HMMA.16816.F32 R12, R28, R24, R36 ;  /* 0x000000181c0c723c */ /* 0x001fe40000001824 */
[----:B------:R0:W-:-:S15]  /*9eee0*/  STL.64 [R1+0xaa50], R26 ;  /* 0x00aa501a01007387 */ /* 0x0001de0000100a00 */
[----:B------:R-:W-:Y:S02]  /*9eef0*/  NOP ;  /* 0x0000000000007918 */ /* 0x000fe40000000000 */
[----:B------:R-:W-:Y:S04]  /*9ef00*/  STL.64 [R1+0x1b00], R12 ;  /* 0x001b000c01007387 */ /* 0x000fe80000100a00 */
[----:B------:R-:W-:Y:S04]  /*9ef10*/  STL.64 [R1+0x1b08], R14 ;  /* 0x001b080e01007387 */ /* 0x000fe80000100a00 */
[----:B------:R1:W-:Y:S04]  /*9ef20*/  STL.64 [R1+0xaa48], R24 ;  /* 0x00aa481801007387 */ /* 0x0003e80000100a00 */
[----:B------:R2:W-:Y:S04]  /*9ef30*/  STL.64 [R1+0x1af0], R4 ;  /* 0x001af00401007387 */ /* 0x0005e80000100a00 */
[----:B------:R-:W-:Y:S01]  /*9ef40*/  STL.64 [R1+0x1af8], R6 ;  /* 0x001af80601007387 */ /* 0x000fe20000100a00 */
[----:B0-----:R-:W-:-:S02]  /*9ef50*/  IMAD R26, R55, 0x100, R54 ;  /* 0x00000100371a7824 */ /* 0x001fc400078e0236 */
[----:B-1----:R-:W-:Y:S02]  /*9ef60*/  IMAD R24, R59, 0x100, R58 ;  /* 0x000001003b187824 */ /* 0x002fe400078e023a */
[----:B------:R-:W3:Y:S04]  /*9ef70*/  LDL R58, [R1+0xb0] ;  /* 0x0000b000013a7983 */ /* 0x000ee80000100800 */
[----:B------:R0:W-:Y:S04]  /*9ef80*/  STL.64 [R1+0xae0], R8 ;  /* 0x000ae00801007387 */ /* 0x0001e80000100a00 */
[----:B------:R1:W-:Y:S01]  /*9ef90*/  STL.64 [R1+0xae8], R10 ;  /* 0x000ae80a01007387 */ /* 0x0003e20000100a00 */
[----:B--2---:R-:W-:-:S03]  /*9efa0*/  IMAD R4, R53, 0x100, R52 ;  /* 0x0000010035047824 */ /* 0x004fc600078e0234 */
[----:B------:R-:W2:Y:S04]  /*9efb0*/  LDL R54, [R1+0xb8] ;  /* 0x0000b80001367983 */ /* 0x000ea80000100800 */
[----:B------:R-:W2:Y:S04]  /*9efc0*/  LDL R55, [R1+0xbc] ;  /* 0x0000bc0001377983 */ /* 0x000ea80000100800 */
[----:B------:R-:W4:Y:S04]  /*9efd0*/  LDL R52, [R1+0xc0] ;  /* 0x0000c00001347983 */ /* 0x000f280000100800 */
[----:B------:R-:W4:Y:S04]  /*9efe0*/  LDL R53, [R1+0xc4] ;  /* 0x0000c40001357983 */ /* 0x000f280000100800 */
[----:B------:R-:W3:Y:S04]  /*9eff0*/  LDL R59, [R1+0xb4] ;  /* 0x0000b400013b7983 */ /* 0x000ee80000100800 */
[----:B------:R-:W3:Y:S04]  /*9f000*/  LDL R40, [R1+0x108] ;  /* 0x0001080001287983 */ /* 0x000ee80000100800 */
[----:B------:R-:W3:Y:S04]  /*9f010*/  LDL R41, [R1+0x10c] ;  /* 0x00010c0001297983 */ /* 0x000ee80000100800 */
[----:B------:R-:W3:Y:S04]  /*9f020*/  LDL R36, [R1+0x118] ;  /* 0x0001180001247983 */ /* 0x000ee80000100800 */
[----:B------:R-:W3:Y:S04]  /*9f030*/  LDL R37, [R1+0x11c] ;  /* 0x00011c0001257983 */ /* 0x000ee80000100800 */
[----:B------:R-:W3:Y:S04]  /*9f040*/  LDL.LU.64 R20, [R1+0x1ae0] ;  /* 0x001ae00001147983 */ /* 0x000ee80000300a00 */
[----:B------:R-:W3:Y:S04]  /*9f050*/  LDL.LU.64 R22, [R1+0x1ae8] ;  /* 0x001ae80001167983 */ /* 0x000ee80000300a00 */
[----:B------:R-:W3:Y:S04]  /*9f060*/  LDL.64 R38, [R1+0x110] ;  /* 0x0001100001267983 */ /* 0x000ee80000100a00 */
[----:B------:R-:W3:Y:S04]  /*9f070*/  LDL.64 R42, [R1+0x100] ;  /* 0x00010000012a7983 */ /* 0x000ee80000100a00 */
[----:B--2---:R-:W-:Y:S04]  /*9f080*/  STL.64 [R1+0xaac0], R54 ;  /* 0x00aac03601007387 */ /* 0x004fe80000100a00 */
[----:B----4-:R-:W-:Y:S04]  /*9f090*/  STL.64 [R1+0xaab8], R52 ;  /* 0x00aab83401007387 */ /* 0x010fe80000100a00 */
[----:B------:R-:W2:Y:S04]  /*9f0a0*/  LDL R50, [R1+0xc8] ;  /* 0x0000c80001327983 */ /* 0x000ea80000100800 */
[----:B------:R-:W2:Y:S04]  /*9f0b0*/  LDL R51, [R1+0xcc] ;  /* 0x0000cc0001337983 */ /* 0x000ea80000100800 */
[----:B------:R-:W4:Y:S04]  /*9f0c0*/  LDL.LU.64 R16, [R1+0x1ad0] ;  /* 0x001ad00001107983 */ /* 0x000f280000300a00 */
[----:B------:R-:W4:Y:S04]  /*9f0d0*/  LDL.LU.64 R18, [R1+0x1ad8] ;  /* 0x001ad80001127983 */ /* 0x000f280000300a00 */
[----:B------:R-:W-:Y:S04]  /*9f0e0*/  STL [R1+0xa98c], R32 ;  /* 0x00a98c2001007387 */ /* 0x000fe80000100800 */
[----:B------:R0:W-:Y:S04]  /*9f0f0*/  STL [R1+0xa988], R33 ;  /* 0x00a9882101007387 */ /* 0x0001e80000100800 */
[----:B------:R-:W3:Y:S04]  /*9f100*/  LDL R48, [R1+0xd0] ;  /* 0x0000d00001307983 */ /* 0x000ee80000100800 */
[----:B------:R-:W3:Y:S04]  /*9f110*/  LDL R49, [R1+0xd4] ;  /* 0x0000d40001317983 */ /* 0x000ee80000100800 */
[----:B------:R-:W4:Y:S04]  /*9f120*/  LDL.LU.64 R12, [R1+0x1ac0] ;  /* 0x001ac000010c7983 */ /* 0x000f280000300a00 */
[----:B------:R-:W4:Y:S04]  /*9f130*/  LDL.LU.64 R14, [R1+0x1ac8] ;  /* 0x001ac800010e7983 */ /* 0x000f280000300a00 */
[----:B--2---:R-:W-:Y:S04]  /*9f140*/  STL.64 [R1+0xaad0], R50 ;  /* 0x00aad03201007387 */ /* 0x004fe80000100a00 */
[----:B---3--:R-:W-:Y:S04]  /*9f150*/  STL.64 [R1+0xaac8], R48 ;  /* 0x00aac83001007387 */ /* 0x008fe80000100a00 */
[----:B------:R-:W2:Y:S04]  /*9f160*/  LDL R46, [R1+0xd8] ;  /* 0x0000d800012e7983 */ /* 0x000ea80000100800 */
[----:B------:R-:W2:Y:S04]  /*9f170*/  LDL R47, [R1+0xdc] ;  /* 0x0000dc00012f7983 */ /* 0x000ea80000100800 */
[----:B0-----:R-:W3:Y:S04]  /*9f180*/  LDL.LU.64 R8, [R1+0x1ab0] ;  /* 0x001ab00001087983 */ /* 0x001ee80000300a00 */
[----:B-1----:R-:W3:Y:S04]  /*9f190*/  LDL.LU.64 R10, [R1+0x1ab8] ;  /* 0x001ab800010a7983 */ /* 0x002ee80000300a00 */
[----:B------:R-:W2:Y:S01]  /*9f1a0*/  LDL.64 R6, [R1+0xf0] ;  /* 0x0000f00001067983 */ /* 0x000ea20000100a00 */
[----:B------:R-:W-:Y:S01]  /*9f1b0*/  IMAD R25, R57, 0x100, R56 ;  /* 0x0000010039197824 */ /* 0x000fe200078e0238 */
[----:B------:R-:W-:-:S02]  /*9f1c0*/  F2FP.F16.E5M2.UNPACK_B R28, R4 ;  /* 0x00000004ff1c723e */ /* 0x000fc400020004ff */
[----:B------:R-:W-:Y:S02]  /*9f1d0*/  F2FP.F16.E5M2.UNPACK_B R29, R26 ;  /* 0x0000001aff1d723e */ /* 0x000fe400020004ff */
[----:B------:R-:W-:Y:S02]  /*9f1e0*/  F2FP.F16.E5M2.UNPACK_B R31, R24 ;  /* 0x00000018ff1f723e */ /* 0x000fe400020004ff */
[----:B------:R-:W-:-:S07]  /*9f1f0*/  F2FP.F16.E5M2.UNPACK_B R30, R25 ;  /* 0x00000019ff1e723e */ /* 0x000fce00020004ff */
[C---:B------:R-:W-:Y:S01]  /*9f200*/  HMMA.16816.F32 R20, R28.reuse, R36, R20 ;  /* 0x000000241c14723c */ /* 0x040fe20000001814 */
[----:B--2---:R-:W-:Y:S04]  /*9f210*/  STL.64 [R1+0xaad8], R6 ;  /* 0x00aad80601007387 */ /* 0x004fe80000100a00 */
[----:B------:R-:W2:Y:S04]  /*9f220*/  LDL R56, [R1+0xa8] ;  /* 0x0000a80001387983 */ /* 0x000ea80000100800 */
[----:B------:R-:W2:Y:S01]  /*9f230*/  LDL R57, [R1+0xac] ;  /* 0x0000ac0001397983 */ /* 0x000ea20000100800 */
[C---:B----4-:R-:W-:Y:S08]  /*9f240*/  HMMA.16816.F32 R16, R28.reuse, R38, R16 ;  /* 0x000000261c10723c */ /* 0x050ff00000001810 */
[C---:B------:R-:W-:Y:S08]  /*9f250*/  HMMA.16816.F32 R12, R28.reuse, R40, R12 ;  /* 0x000000281c0c723c */ /* 0x040ff0000000180c */
[----:B---3--:R-:W-:Y:S01]  /*9f260*/  HMMA.16816.F32 R8, R28, R42, R8 ;  /* 0x0000002a1c08723c */ /* 0x008fe20000001808 */
[----:B------:R-:W-:Y:S01]  /*9f270*/  STL.64 [R1+0xaae8], R58 ;  /* 0x00aae83a01007387 */ /* 0x000fe20000100a00 */
[----:B------:R-:W-:-:S03]  /*9f280*/  IMAD.MOV.U32 R33, RZ, RZ, R38 ;  /* 0x000000ffff217224 */ /* 0x000fc600078e0026 */
[----:B--2---:R0:W-:Y:S04]  /*9f290*/  STL.64 [R1+0xaae0], R56 ;  /* 0x00aae03801007387 */ /* 0x0041e80000100a00 */
[----:B------:R-:W2:Y:S04]  /*9f2a0*/  LDL R4, [R1+0xf8] ;  /* 0x0000f80001047983 */ /* 0x000ea80000100800 */
[----:B------:R-:W2:Y:S04]  /*9f2b0*/  LDL R5, [R1+0xfc] ;  /* 0x0000fc0001057983 */ /* 0x000ea80000100800 */
[----:B------:R-:W3:Y:S04]  /*9f2c0*/  LDL R44, [R1+0xe0] ;  /* 0x0000e000012c7983 */ /* 0x000ee80000100800 */
[----:B------:R-:W3:Y:S04]  /*9f2d0*/  LDL R45, [R1+0xe4] ;  /* 0x0000e400012d7983 */ /* 0x000ee80000100800 */
[----:B------:R-:W-:Y:S04]  /*9f2e0*/  STL.64 [R1+0x1ae0], R20 ;  /* 0x001ae01401007387 */ /* 0x000fe80000100a00 */
[----:B------:R-:W-:Y:S04]  /*9f2f0*/  STL.64 [R1+0x1ae8], R22 ;  /* 0x001ae81601007387 */ /* 0x000fe80000100a00 */
[----:B------:R1:W-:Y:S04]  /*9f300*/  STL [R1+0xa990], R33 ;  /* 0x00a9902101007387 */ /* 0x0003e80000100800 */
[----:B------:R4:W-:Y:S04]  /*9f310*/  STL.64 [R1+0x1ad0], R16 ;  /* 0x001ad01001007387 */ /* 0x0009e80000100a00 */
[----:B------:R0:W-:Y:S04]  /*9f320*/  STL.64 [R1+0x1ad8], R18 ;  /* 0x001ad81201007387 */ /* 0x0001e80000100a00 */
[----:B------:R1:W-:Y:S04]  /*9f330*/  STL.64 [R1+0x1ac0], R12 ;  /* 0x001ac00c01007387 */ /* 0x0003e80000100a00 */
[----:B------:R1:W-:Y:S04]  /*9f340*/  STL.64 [R1+0x1ac8], R14 ;  /* 0x001ac80e01007387 */ /* 0x0003e80000100a00 */
[----:B0-----:R-:W2:Y:S04]  /*9f350*/  LDL.LU.64 R56, [R1+0x1aa0] ;  /* 0x001aa00001387983 */ /* 0x001ea80000300a00 */
[----:B------:R0:W-:Y:S04]  /*9f360*/  STL.64 [R1+0x1ab0], R8 ;  /* 0x001ab00801007387 */ /* 0x0001e80000100a00 */
[----:B------:R0:W-:Y:S04]  /*9f370*/  STL.64 [R1+0x1ab8], R10 ;  /* 0x001ab80a01007387 */ /* 0x0001e80000100a00 */
[----:B------:R-:W2:Y:S04]  /*9f380*/  LDL.LU.64 R58, [R1+0x1aa8] ;  /* 0x001aa800013a7983 */ /* 0x000ea80000300a00 */
[----:B------:R-:W3:Y:S04]  /*9f390*/  LDL.LU.64 R48, [R1+0x1a90] ;  /* 0x001a900001307983 */ /* 0x000ee80000300a00 */
[----:B------:R-:W3:Y:S04]  /*9f3a0*/  LDL.LU.64 R50, [R1+0x1a98] ;  /* 0x001a980001327983 */ /* 0x000ee80000300a00 */
[----:B------:R-:W3:Y:S04]  /*9f3b0*/  LDL.LU.64 R52, [R1+0x1a80] ;  /* 0x001a800001347983 */ /* 0x000ee80000300a00 */
[----:B------:R-:W3:Y:S01]  /*9f3c0*/  LDL.LU.64 R54, [R1+0x1a88] ;  /* 0x001a880001367983 */ /* 0x000ee20000300a00 */
[----:B-1----:R-:W-:-:S03]  /*9f3d0*/  IMAD.MOV.U32 R33, RZ, RZ, R43 ;  /* 0x000000ffff217224 */ /* 0x002fc600078e002b */
[----:B------:R-:W3:Y:S04]  /*9f3e0*/  LDL.LU.64 R40, [R1+0x1a70] ;  /* 0x001a700001287983 */ /* 0x000ee80000300a00 */
[----:B------:R-:W3:Y:S04]  /*9f3f0*/  LDL.LU.64 R42, [R1+0x1a78] ;  /* 0x001a7800012a7983 */ /* 0x000ee80000300a00 */
[----:B------:R-:W3:Y:S04]  /*9f400*/  LDL.LU.64 R36, [R1+0x1a60] ;  /* 0x001a600001247983 */ /* 0x000ee80000300a00 */
[----:B------:R-:W3:Y:S04]  /*9f410*/  LDL.LU.64 R38, [R1+0x1a68] ;  /* 0x001a680001267983 */ /* 0x000ee80000300a00 */
[----:B------:R-:W3:Y:S04]  /*9f420*/  LDL.LU.64 R24, [R1+0x1a50] ;  /* 0x001a500001187983 */ /* 0x000ee80000300a00 */
[----:B------:R-:W3:Y:S04]  /*9f430*/  LDL.LU.64 R26, [R1+0x1a58] ;  /* 0x001a5800011a7983 */ /* 0x000ee80000300a00 */
[----:B------:R-:W3:Y:S04]  /*9f440*/  LDL.LU.64 R20, [R1+0x1a40] ;  /* 0x001a400001147983 */ /* 0x000ee80000300a00 */
[----:B------:R-:W3:Y:S04]  /*9f450*/  LDL.LU.64 R22, [R1+0x1a48] ;  /* 0x001a480001167983 */ /* 0x000ee80000300a00 */
[----:B----4-:R-:W4:Y:S04]  /*9f460*/  LDL.LU.64 R16, [R1+0x1a30] ;  /* 0x001a300001107983 */ /* 0x010f280000300a00 */
[----:B------:R-:W4:Y:S04]  /*9f470*/  LDL.LU.64 R18, [R1+0x1a38] ;  /* 0x001a380001127983 */ /* 0x000f280000300a00 */
[----:B------:R-:W3:Y:S04]  /*9f480*/  LDL.LU.64 R12, [R1+0x1a20] ;  /* 0x001a2000010c7983 */ /* 0x000ee80000300a00 */
[----:B------:R-:W3:Y:S04]  /*9f490*/  LDL.LU.64 R14, [R1+0x1a28] ;  /* 0x001a2800010e7983 */ /* 0x000ee80000300a00 */
[----:B0-----:R-:W3:Y:S04]  /*9f4a0*/  LDL.LU.64 R8, [R1+0x1a10] ;  /* 0x001a100001087983 */ /* 0x001ee80000300a00 */
[----:B------:R-:W3:Y:S01]  /*9f4b0*/  LDL.LU.64 R10, [R1+0x1a18] ;  /* 0x001a1800010a7983 */ /* 0x000ee20000300a00 */
[----:B--2---:R-:W-:Y:S03]  /*9f4c0*/  HMMA.16816.F32 R4, R28, R4, R56 ;  /* 0x000000041c04723c */ /* 0x004fe60000001838 */
[----:B------:R-:W2:Y:S04]  /*9f4d0*/  LDL.LU.64 R58, [R1+0xaae8] ;  /* 0x00aae800013a7983 */ /* 0x000ea80000300a00 */
[----:B------:R-:W2:-:S12]  /*9f4e0*/  LDL.LU.64 R56, [R1+0xaae0] ;  /* 0x00aae00001387983 */ /* 0x000e980000300a00 */
[----:B------:R-:W-:Y:S04]  /*9f4f0*/  STL.64 [R1+0x1aa0], R4 ;  /* 0x001aa00401007387 */ /* 0x000fe80000100a00 */
[----:B------:R0:W-:Y:S04]  /*9f500*/  STL.64 [R1+0x1aa8], R6 ;  /* 0x001aa80601007387 */ /* 0x0001e80000100a00 */
[----:B0-----:R-:W3:Y:S02]  /*9f510*/  LDL.LU.64 R6, [R1+0xaad8] ;  /* 0x00aad80001067983 */ /* 0x001ee40000300a00 */
[----:B---3--:R-:W-:Y:S01]  /*9f520*/  HMMA.16816.F32 R48, R28, R6, R48 ;  /* 0x000000061c30723c */ /* 0x008fe20000001830 */
[----:B------:R-:W-:-:S15]  /*9f530*/  IMAD.MOV.U32 R32, RZ, RZ, R7 ;  /* 0x000000ffff207224 */ /* 0x000fde00078e0007 */
[----:B------:R-:W-:-:S03]  /*9f540*/  NOP ;  /* 0x0000000000007918 */ /* 0x000fc60000000000 */
[----:B------:R-:W-:Y:S04]  /*9f550*/  STL.64 [R1+0x1a90], R48 ;  /* 0x001a903001007387 */ /* 0x000fe80000100a00 */
[----:B------:R0:W-:Y:S04]  /*9f560*/  STL.64 [R1+0x1a98], R50 ;  /* 0x001a983201007387 */ /* 0x0001e80000100a00 */
[----:B0-----:R-:W3:Y:S04]  /*9f570*/  LDL.LU.64 R50, [R1+0xaad0] ;  /* 0x00aad00001327983 */ /* 0x001ee80000300a00 */
[----:B------:R-:W2:Y:S04]  /*9f580*/  LDL.LU.64 R48, [R1+0xaac8] ;  /* 0x00aac80001307983 */ /* 0x000ea80000300a00 */
[----:B------:R-:W2:Y:S04]  /*9f590*/  LDL.LU.64 R4, [R1+0x1a00] ;  /* 0x001a000001047983 */ /* 0x000ea80000300a00 */
[----:B------:R-:W2:Y:S04]  /*9f5a0*/  LDL.LU.64 R6, [R1+0x1a08] ;  /* 0x001a080001067983 */ /* 0x000ea80000300a00 */
[----:B------:R0:W-:Y:S04]  /*9f5b0*/  STL.64 [R1+0xaa60], R34 ;  /* 0x00aa602201007387 */ /* 0x0001e80000100a00 */
[----:B0-----:R-:W2:Y:S04]  /*9f5c0*/  LDL R34, [R1+0xe8] ;  /* 0x0000e80001227983 */ /* 0x001ea80000100800 */
[----:B------:R-:W2:Y:S04]  /*9f5d0*/  LDL R35, [R1+0xec] ;  /* 0x0000ec0001237983 */ /* 0x000ea80000100800 */
[----:B------:R2:W-:Y:S01]  /*9f5e0*/  STL.64 [R1+0xaa58], R32 ;  /* 0x00aa582001007387 */ /* 0x0005e20000100a00 */
[C---:B------:R-:W-:Y:S08]  /*9f5f0*/  HMMA.16816.F32 R40, R28.reuse, R44, R40 ;  /* 0x0000002c1c28723c */ /* 0x040ff00000001828 */
[C---:B--2---:R-:W-:Y:S01]  /*9f600*/  HMMA.16816.F32 R32, R28.reuse, R34, R52 ;  /* 0x000000221c20723c */ /* 0x044fe20000001834 */
[----:B------:R-:W2:Y:S04]  /*9f610*/  LDL.LU.64 R54, [R1+0xaac0] ;  /* 0x00aac00001367983 */ /* 0x000ea80000300a00 */
[----:B------:R-:W4:Y:S03]  /*9f620*/  LDL.LU.64 R52, [R1+0xaab8] ;  /* 0x00aab80001347983 */ /* 0x000f260000300a00 */
[C---:B------:R-:W-:Y:S08]  /*9f630*/  HMMA.16816.F32 R24, R28.reuse, R48, R24 ;  /* 0x000000301c18723c */ /* 0x040ff00000001818 */
[C---:B---3--:R-:W-:Y:S08]  /*9f640*/  HMMA.16816.F32 R20, R28.reuse, R50, R20 ;  /* 0x000000321c14723c */ /* 0x048ff00000001814 */
[C---:B------:R-:W-:Y:S01]  /*9f650*/  HMMA.16816.F32 R8, R28.reuse, R58, R8 ;  /* 0x0000003a1c08723c */ /* 0x040fe20000001808 */
[----:B------:R-:W-:Y:S04]  /*9f660*/  STL.64 [R1+0x1a80], R32 ;  /* 0x001a802001007387 */ /* 0x000fe80000100a00 */
[----:B------:R0:W-:Y:S03]  /*9f670*/  STL.64 [R1+0x1a88], R34 ;  /* 0x001a882201007387 */ /* 0x0001e60000100a00 */
[----:B0-----:R-:W-:Y:S01]  /*9f680*/  HMMA.16816.F32 R32, R28, R46, R36 ;  /* 0x0000002e1c20723c */ /* 0x001fe20000001824 */
[----:B------:R-:W-:Y:S04]  /*9f690*/  STL.64 [R1+0x1a70], R40 ;  /* 0x001a702801007387 */ /* 0x000fe80000100a00 */
[----:B------:R-:W-:-:S14]  /*9f6a0*/  STL.64 [R1+0x1a78], R42 ;  /* 0x001a782a01007387 */ /* 0x000fdc0000100a00 */
[----:B------:R-:W-:Y:S04]  /*9f6b0*/  STL.64 [R1+0x1a60], R32 ;  /* 0x001a602001007387 */ /* 0x000fe80000100a00 */
[----:B------:R-:W-:Y:S04]  /*9f6c0*/  STL.64 [R1+0x1a68], R34 ;  /* 0x001a682201007387 */ /* 0x000fe80000100a00 */
[----:B------:R-:W-:Y:S04]  /*9f6d0*/  STL.64 [R1+0x1a50], R24 ;  /* 0x001a501801007387 */ /* 0x000fe80000100a00 */
[----:B------:R0:W-:Y:S04]  /*9f6e0*/  STL.64 [R1+0x1a58], R26 ;  /* 0x001a581a01007387 */ /* 0x0001e80000100a00 */
[----:B------:R-:W-:Y:S04]  /*9f6f0*/  STL.64 [R1+0x1a40], R20 ;  /* 0x001a401401007387 */ /* 0x000fe80000100a00 */
[----:B------:R-:W-:Y:S01]  /*9f700*/  STL.64 [R1+0x1a48], R22 ;  /* 0x001a481601007387 */ /* 0x000fe20000100a00 */
[C---:B----4-:R-:W-:Y:S08]  /*9f710*/  HMMA.16816.F32 R16, R28.reuse, R52, R16 ;  /* 0x000000341c10723c */ /* 0x050ff00000001810 */
[C---:B--2---:R-:W-:Y:S01]  /*9f720*/  HMMA.16816.F32 R12, R28.reuse, R54, R12 ;  /* 0x000000361c0c723c */ /* 0x044fe2000000180c */
[----:B------:R-:W2:Y:S10]  /*9f730*/  LDL.64 R54, [R1+0x10] ;  /* 0x0000100001367983 */ /* 0x000eb40000100a00 */
[----:B------:R-:W-:Y:S04]  /*9f740*/  STL.64 [R1+0x1a30], R16 ;  /* 0x001a301001007387 */ /* 0x000fe80000100a00 */
[----:B------:R-:W-:Y:S04]  /*9f750*/  STL.64 [R1+0x1a38], R18 ;  /* 0x001a381201007387 */ /* 0x000fe80000100a00 */
[----:B------:R-:W-:Y:S04]  /*9f760*/  STL.64 [R1+0x1a20], R12 ;  /* 0x001a200c01007387 */ /* 0x000fe80000100a00 */
[----:B------:R-:W-:Y:S04]  /*9f770*/  STL.64 [R1+0x1a28], R14 ;  /* 0x001a280e01007387 */ /* 0x000fe80000100a00 */
[----:B------:R-:W3:Y:S04]  /*9f780*/  LDL R52, [R1+0x18] ;  /* 0x0000180001347983 */ /* 0x000ee80000100800 */
[----:B------:R1:W-:Y:S04]  /*9f790*/  STL.64 [R1+0x1a10], R8 ;  /* 0x001a100801007387 */ /* 0x0003e80000100a00 */
[----:B------:R4:W-:Y:S04]  /*9f7a0*/  STL.64 [R1+0x1a18], R10 ;  /* 0x001a180a01007387 */ /* 0x0009e80000100a00 */
[----:B------:R-:W3:Y:S01]  /*9f7b0*/  LDL R53, [R1+0x1c] ;  /* 0x00001c0001357983 */ /* 0x000ee20000100800 */
[C---:B------:R-:W-:Y:S03]  /*9f7c0*/  HMMA.16816.F32 R4, R28.reuse, R56, R4 ;  /* 0x000000381c04723c */ /* 0x040fe60000001804 */
[----:B--2---:R-:W-:Y:S04]  /*9f7d0*/  STL.64 [R1+0xaa70], R54 ;  /* 0x00aa703601007387 */ /* 0x004fe80000100a00 */
[----:B---3--:R-:W-:Y:S04]  /*9f7e0*/  STL.64 [R1+0xaa68], R52 ;  /* 0x00aa683401007387 */ /* 0x008fe80000100a00 */
[----:B------:R-:W2:Y:S04]  /*9f7f0*/  LDL R58, [R1+0x28] ;  /* 0x00002800013a7983 */ /* 0x000ea80000100800 */
[----:B------:R-:W2:Y:S04]  /*9f800*/  LDL R59, [R1+0x2c] ;  /* 0x00002c00013b7983 */ /* 0x000ea80000100800 */
[----:B------:R-:W3:Y:S04]  /*9f810*/  LDL R56, [R1+0x30] ;  /* 0x0000300001387983 */ /* 0x000ee80000100800 */
[----:B------:R-:W-:Y:S04]  /*9f820*/  STL.64 [R1+0x1a00], R4 ;  /* 0x001a000401007387 */ /* 0x000fe80000100a00 */
[----:B------:R-:W-:Y:S04]  /*9f830*/  STL.64 [R1+0x1a08], R6 ;  /* 0x001a080601007387 */ /* 0x000fe80000100a00 */
[----:B------:R-:W3:Y:S04]  /*9f840*/  LDL R57, [R1+0x34] ;  /* 0x0000340001397983 */ /* 0x000ee80000100800 */
[----:B--2---:R2:W-:Y:S04]  /*9f850*/  STL.64 [R1+0xaa80], R58 ;  /* 0x00aa803a01007387 */ /* 0x0045e80000100a00 */
[----:B---3--:R-:W-:Y:S04]  /*9f860*/  STL.64 [R1+0xaa78], R56 ;  /* 0x00aa783801007387 */ /* 0x008fe80000100a00 */
[----:B0-----:R-:W3:Y:S04]  /*9f870*/  LDL R26, [R1+0x40] ;  /* 0x00004000011a7983 */ /* 0x001ee80000100800 */
[----:B------:R-:W3:Y:S04]  /*9f880*/  LDL R27, [R1+0x44] ;  /* 0x00004400011b7983 */ /* 0x000ee80000100800 */
[----:B-1----:R-:W3:Y:S04]  /*9f890*/  LDL R8, [R1+0x38] ;  /* 0x0000380001087983 */ /* 0x002ee80000100800 */
[----:B------:R-:W3:Y:S04]  /*9f8a0*/  LDL R9, [R1+0x3c] ;  /* 0x00003c0001097983 */ /* 0x000ee80000100800 */
        /* <DEDUP_REMOVED lines=12> */
[----:B----4-:R-:W4:Y:S04]  /*9f970*/  LDL R10, [R1+0x98] ;  /* 0x00009800010a7983 */ /* 0x010f280000100800 */
[----:B------:R-:W4:Y:S04]  /*9f980*/  LDL R11, [R1+0x9c] ;  /* 0x00009c00010b7983 */ /* 0x000f280000100800 */
[----:B------:R-:W4:Y:S04]  /*9f990*/  LDL R18, [R1+0x48] ;  /* 0x0000480001127983 */ /* 0x000f280000100800 */
[----:B------:R-:W4:Y:S04]  /*9f9a0*/  LDL R19, [R1+0x4c] ;  /* 0x00004c0001137983 */ /* 0x000f280000100800 */
[----:B--2---:R-:W2:Y:S04]  /*9f9b0*/  LDL R58, [R1+0xa0] ;  /* 0x0000a000013a7983 */ /* 0x004ea80000100800 */
[----:B------:R-:W2:Y:S04]  /*9f9c0*/  LDL R59, [R1+0xa4] ;  /* 0x0000a400013b7983 */ /* 0x000ea80000100800 */
[----:B---3--:R-:W-:Y:S04]  /*9f9d0*/  STL.64 [R1+0xaa88], R26 ;  /* 0x00aa881a01007387 */ /* 0x008fe80000100a00 */
[----:B------:R-:W3:Y:S04]  /*9f9e0*/  LDL R16, [R1+0x50] ;  /* 0x0000500001107983 */ /* 0x000ee80000100800 */
[----:B------:R-:W3:Y:S04]  /*9f9f0*/  LDL R17, [R1+0x54] ;  /* 0x0000540001117983 */ /* 0x000ee80000100800 */
[----:B----4-:R-:W-:Y:S04]  /*9fa00*/  STL.64 [R1+0xaa98], R18 ;  /* 0x00aa981201007387 */ /* 0x010fe80000100a00 */
[----:B---3--:R0:W-:Y:S04]  /*9fa10*/  STL.64 [R1+0xaa90], R16 ;  /* 0x00aa901001007387 */ /* 0x0081e80000100a00 */
[----:B------:R-:W3:Y:S04]  /*9fa20*/  LDL R24, [R1+0x58] ;  /* 0x0000580001187983 */ /* 0x000ee80000100800 */
[----:B------:R-:W3:Y:S04]  /*9fa30*/  LDL R25, [R1+0x5c] ;  /* 0x00005c0001197983 */ /* 0x000ee80000100800 */
[----:B------:R-:W4:Y:S04]  /*9fa40*/  LDL.LU.64 R52, [R1+0x19e0] ;  /* 0x0019e00001347983 */ /* 0x000f280000300a00 */
[----:B------:R-:W4:Y:S04]  /*9fa50*/  LDL.LU.64 R54, [R1+0x19e8] ;  /* 0x0019e80001367983 */ /* 0x000f280000300a00 */
[----:B------:R-:W2:Y:S04]  /*9fa60*/  LDL.LU.64 R32, [R1+0x19d0] ;  /* 0x0019d00001207983 */ /* 0x000ea80000300a00 */
[----:B------:R-:W2:Y:S04]  /*9fa70*/  LDL.LU.64 R34, [R1+0x19d8] ;  /* 0x0019d80001227983 */ /* 0x000ea80000300a00 */
[----:B------:R-:W2:Y:S04]  /*9fa80*/  LDL.LU.64 R20, [R1+0x19c0] ;  /* 0x0019c00001147983 */ /* 0x000ea80000300a00 */
[----:B------:R-:W2:Y:S04]  /*9fa90*/  LDL.LU.64 R22, [R1+0x19c8] ;  /* 0x0019c80001167983 */ /* 0x000ea80000300a00 */
[----:B0-----:R-:W2:Y:S04]  /*9faa0*/  LDL.LU.64 R16, [R1+0x19b0] ;  /* 0x0019b00001107983 */ /* 0x001ea80000300a00 */
[----:B------:R-:W2:Y:S04]  /*9fab0*/  LDL.LU.64 R18, [R1+0x19b8] ;  /* 0x0019b80001127983 */ /* 0x000ea80000300a00 */
[----:B------:R-:W2:Y:S04]  /*9fac0*/  LDL.LU.64 R12, [R1+0x19a0] ;  /* 0x0019a000010c7983 */ /* 0x000ea80000300a00 */
[----:B------:R-:W2:Y:S04]  /*9fad0*/  LDL.LU.64 R14, [R1+0x19a8] ;  /* 0x0019a800010e7983 */ /* 0x000ea80000300a00 */
[----:B------:R-:W2:Y:S04]  /*9fae0*/  LDL.LU.64 R4, [R1+0x1990] ;  /* 0x0019900001047983 */ /* 0x000ea80000300a00 */
[----:B------:R-:W2:Y:S04]  /*9faf0*/  LDL.LU.64 R6, [R1+0x1998] ;  /* 0x0019980001067983 */ /* 0x000ea80000300a00 */
[----:B------:R-:W2:Y:S04]  /*9fb00*/  LDL R46, [R1+0x68] ;  /* 0x00006800012e7983 */ /* 0x000ea80000100800 */
[----:B------:R-:W2:Y:S04]  /*9fb10*/  LDL R47, [R1+0x6c] ;  /* 0x00006c00012f7983 */ /* 0x000ea80000100800 */
[----:B---3--:R-:W-:Y:S04]  /*9fb20*/  STL.64 [R1+0xaaa0], R24 ;  /* 0x00aaa01801007387 */ /* 0x008fe80000100a00 */
[----:B------:R-:W3:Y:S04]  /*9fb30*/  LDL R50, [R1+0x8] ;  /* 0x0000080001327983 */ /* 0x000ee80000100800 */
[----:B------:R-:W3:Y:S04]  /*9fb40*/  LDL R51, [R1+0xc] ;  /* 0x00000c0001337983 */ /* 0x000ee80000100800 */
[----:B---3--:R-:W-:Y:S04]  /*9fb50*/  STL.64 [R1+0xaab0], R50 ;  /* 0x00aab03201007387 */ /* 0x008fe80000100a00 */
[----:B------:R0:W-:Y:S04]  /*9fb60*/  STL.64 [R1+0xaaa8], R48 ;  /* 0x00aaa83001007387 */ /* 0x0001e80000100a00 */
[----:B0-----:R-:W3:Y:S04]  /*9fb70*/  LDL.LU.64 R48, [R1+0x19f0] ;  /* 0x0019f00001307983 */ /* 0x001ee80000300a00 */
[----:B------:R-:W3:Y:S01]  /*9fb80*/  LDL.LU.64 R50, [R1+0x19f8] ;  /* 0x0019f80001327983 */ /* 0x000ee20000300a00 */
[C---:B--2---:R-:W-:Y:S08]  /*9fb90*/  HMMA.16816.F32 R32, R28.reuse, R36, R32 ;  /* 0x000000241c20723c */ /* 0x044ff00000001820 */
[C---:B------:R-:W-:Y:S08]  /*9fba0*/  HMMA.16816.F32 R20, R28.reuse, R38, R20 ;  /* 0x000000261c14723c */ /* 0x040ff00000001814 */
[C---:B------:R-:W-:Y:S08]  /*9fbb0*/  HMMA.16816.F32 R16, R28.reuse, R40, R16 ;  /* 0x000000281c10723c */ /* 0x040ff00000001810 */
[C---:B------:R-:W-:Y:S01]  /*9fbc0*/  HMMA.16816.F32 R12, R28.reuse, R42, R12 ;  /* 0x0000002a1c0c723c */ /* 0x040fe2000000180c */
[----:B------:R-:W2:Y:S04]  /*9fbd0*/  LDL R26, [R1+0x60] ;  /* 0x00006000011a7983 */ /* 0x000ea80000100800 */
[----:B------:R-:W2:Y:S03]  /*9fbe0*/  LDL R27, [R1+0x64] ;  /* 0x00006400011b7983 */ /* 0x000ea60000100800 */
[C---:B------:R-:W-:Y:S08]  /*9fbf0*/  HMMA.16816.F32 R4, R28.reuse, R44, R4 ;  /* 0x0000002c1c04723c */ /* 0x040ff00000001804 */
[C---:B---3--:R-:W-:Y:S08]  /*9fc00*/  HMMA.16816.F32 R56, R28.reuse, R58, R48 ;  /* 0x0000003a1c38723c */ /* 0x048ff00000001830 */
[C---:B----4-:R-:W-:Y:S11]  /*9fc10*/  HMMA.16816.F32 R48, R28.reuse, R10, R52 ;  /* 0x0000000a1c30723c */ /* 0x050ff60000001834 */
[----:B------:R-:W-:Y:S04]  /*9fc20*/  STL.64 [R1+0x19f0], R56 ;  /* 0x0019f03801007387 */ /* 0x000fe80000100a00 */
[----:B------:R-:W-:Y:S04]  /*9fc30*/  STL.64 [R1+0x19f8], R58 ;  /* 0x0019f83a01007387 */ /* 0x000fe80000100a00 */
[----:B------:R-:W3:Y:S04]  /*9fc40*/  LDL R10, [R1] ;  /* 0x00000000010a7983 */ /* 0x000ee80000100800 */
[----:B------:R0:W-:Y:S04]  /*9fc50*/  STL.64 [R1+0x19e0], R48 ;  /* 0x0019e03001007387 */ /* 0x0001e80000100a00 */
[----:B------:R1:W-:Y:S04]  /*9fc60*/  STL.64 [R1+0x19e8], R50 ;  /* 0x0019e83201007387 */ /* 0x0003e80000100a00 */
[----:B------:R-:W-:Y:S04]  /*9fc70*/  STL.64 [R1+0x19d0], R32 ;  /* 0x0019d02001007387 */ /* 0x000fe80000100a00 */
[----:B------:R-:W-:Y:S04]  /*9fc80*/  STL.64 [R1+0x19d8], R34 ;  /* 0x0019d82201007387 */ /* 0x000fe80000100a00 */
[----:B------:R-:W-:Y:S04]  /*9fc90*/  STL.64 [R1+0x19c0], R20 ;  /* 0x0019c01401007387 */ /* 0x000fe80000100a00 */
[----:B------:R-:W-:Y:S04]  /*9fca0*/  STL.64 [R1+0x19c8], R22 ;  /* 0x0019c81601007387 */ /* 0x000fe80000100a00 */
[----:B------:R4:W-:Y:S04]  /*9fcb0*/  STL.64 [R1+0x19b0], R16 ;  /* 0x0019b01001007387 */ /* 0x0009e80000100a00 */
[----:B------:R0:W-:Y:S04]  /*9fcc0*/  STL.64 [R1+0x19b8], R18 ;  /* 0x0019b81201007387 */ /* 0x0001e80000100a00 */
[----:B------:R-:W2:Y:S04]  /*9fcd0*/  LDL.LU.64 R36, [R1+0x1980] ;  /* 0x0019800001247983 */ /* 0x000ea80000300a00 */
[----:B------:R0:W-:Y:S04]  /*9fce0*/  STL.64 [R1+0x19a0], R12 ;  /* 0x0019a00c01007387 */ /* 0x0001e80000100a00 */
[----:B------:R0:W-:Y:S04]  /*9fcf0*/  STL.64 [R1+0x19a8], R14 ;  /* 0x0019a80e01007387 */ /* 0x0001e80000100a00 */
[----:B------:R-:W2:Y:S04]  /*9fd00*/  LDL.LU.64 R38, [R1+0x1988] ;  /* 0x0019880001267983 */ /* 0x000ea80000300a00 */
[----:B------:R1:W-:Y:S04]  /*9fd10*/  STL.64 [R1+0x1990], R4 ;  /* 0x0019900401007387 */ /* 0x0003e80000100a00 */
[----:B------:R4:W-:Y:S04]  /*9fd20*/  STL.64 [R1+0x1998], R6 ;  /* 0x0019980601007387 */ /* 0x0009e80000100a00 */
[----:B0-----:R-:W3:Y:S04]  /*9fd30*/  LDL.LU.64 R48, [R1+0x1970] ;  /* 0x0019700001307983 */ /* 0x001ee80000300a00 */
[----:B-1----:R-:W3:Y:S04]  /*9fd40*/  LDL.LU.64 R50, [R1+0x1978] ;  /* 0x0019780001327983 */ /* 0x002ee80000300a00 */
[----:B----4-:R-:W4:Y:S04]  /*9fd50*/  LDL.LU.64 R16, [R1+0x1960] ;  /* 0x0019600001107983 */ /* 0x010f280000300a00 */
[----:B------:R-:W4:Y:S04]  /*9fd60*/  LDL.LU.64 R18, [R1+0x1968] ;  /* 0x0019680001127983 */ /* 0x000f280000300a00 */
        /* <DEDUP_REMOVED lines=13> */
[----:B------:R-:W4:Y:S01]  /*9fe40*/  LDL.LU.64 R42, [R1+0x18f8] ;  /* 0x0018f800012a7983 */ /* 0x000f220000300a00 */
[C---:B--2---:R-:W-:Y:S08]  /*9fe50*/  HMMA.16816.F32 R36, R28.reuse, R46, R36 ;  /* 0x0000002e1c24723c */ /* 0x044ff00000001824 */
[C---:B---3--:R-:W-:Y:S11]  /*9fe60*/  HMMA.16816.F32 R24, R28.reuse, R26, R48 ;  /* 0x0000001a1c18723c */ /* 0x048ff60000001830 */
[----:B------:R0:W-:Y:S04]  /*9fe70*/  STL.64 [R1+0x1980], R36 ;  /* 0x0019802401007387 */ /* 0x0001e80000100a00 */
[----:B------:R1:W-:Y:S04]  /*9fe80*/  STL.64 [R1+0x1988], R38 ;  /* 0x0019882601007387 */ /* 0x0003e80000100a00 */
[----:B------:R-:W2:Y:S04]  /*9fe90*/  LDL.LU.64 R44, [R1+0x18e0] ;  /* 0x0018e000012c7983 */ /* 0x000ea80000300a00 */
[----:B------:R-:W2:Y:S04]  /*9fea0*/  LDL.LU.64 R46, [R1+0x18e8] ;  /* 0x0018e800012e7983 */ /* 0x000ea80000300a00 */
[----:B0-----:R-:W3:Y:S04]  /*9feb0*/  LDL.LU.64 R36, [R1+0x18d0] ;  /* 0x0018d00001247983 */ /* 0x001ee80000300a00 */
[----:B-1----:R-:W3:Y:S04]  /*9fec0*/  LDL.LU.64 R38, [R1+0x18d8] ;  /* 0x0018d80001267983 */ /* 0x002ee80000300a00 */
[----:B------:R-:W2:Y:S04]  /*9fed0*/  LDL.LU.64 R50, [R1+0xaab0] ;  /* 0x00aab00001327983 */ /* 0x000ea80000300a00 */
[----:B------:R-:W2:Y:S04]  /*9fee0*/  LDL.LU.64 R48, [R1+0xaaa8] ;  /* 0x00aaa80001307983 */ /* 0x000ea80000300a00 */
[----:B------:R0:W-:Y:S04]  /*9fef0*/  STL.64 [R1+0x1970], R24 ;  /* 0x0019701801007387 */ /* 0x0001e80000100a00 */
[----:B------:R4:W-:Y:S04]  /*9ff00*/  STL.64 [R1+0x1978], R26 ;  /* 0x0019781a01007387 */ /* 0x0009e80000100a00 */
[----:B0-----:R-:W4:Y:S02]  /*9ff10*/  LDL.LU.64 R24, [R1+0xaaa0] ;  /* 0x00aaa00001187983 */ /* 0x001f240000300a00 */
[----:B----4-:R-:W-:Y:S02]  /*9ff20*/  HMMA.16816.F32 R24, R28, R24, R16 ;  /* 0x000000181c18723c */ /* 0x010fe40000001810 */
[----:B------:R-:W4:Y:S04]  /*9ff30*/  LDL.LU.64 R18, [R1+0xaa98] ;  /* 0x00aa980001127983 */ /* 0x000f280000300a00 */
[----:B------:R-:W2:-:S13]  /*9ff40*/  LDL.LU.64 R16, [R1+0xaa90] ;  /* 0x00aa900001107983 */ /* 0x000e9a0000300a00 */
[----:B------:R-:W-:Y:S04]  /*9ff50*/  STL.64 [R1+0x1960], R24 ;  /* 0x0019601801007387 */ /* 0x000fe80000100a00 */
[----:B------:R0:W-:Y:S04]  /*9ff60*/  STL.64 [R1+0x1968], R26 ;  /* 0x0019681a01007387 */ /* 0x0001e80000100a00 */
[----:B0-----:R-:W3:Y:S01]  /*9ff70*/  LDL.LU.64 R26, [R1+0xaa88] ;  /* 0x00aa8800011a7983 */ /* 0x001ee20000300a00 */
[----:B--2---:R-:W-:-:S15]  /*9ff80*/  HMMA.16816.F32 R56, R28, R16, R56 ;  /* 0x000000101c38723c */ /* 0x004fde0000001838 */
[----:B------:R-:W-:-:S04]  /*9ff90*/  NOP ;  /* 0x0000000000007918 */ /* 0x000fc80000000000 */
[----:B------:R-:W-:Y:S04]  /*9ffa0*/  STL.64 [R1+0x1950], R56 ;  /* 0x0019503801007387 */ /* 0x000fe80000100a00 */
[----:B------:R0:W-:Y:S04]  /*9ffb0*/  STL.64 [R1+0x1958], R58 ;  /* 0x0019583a01007387 */ /* 0x0001e80000100a00 */
[----:B0-----:R-:W2:Y:S04]  /*9ffc0*/  LDL.LU.64 R58, [R1+0xaa80] ;  /* 0x00aa8000013a7983 */ /* 0x001ea80000300a00 */
[----:B------:R-:W2:Y:S01]  /*9ffd0*/  LDL.LU.64 R56, [R1+0xaa78] ;  /* 0x00aa780001387983 */ /* 0x000ea20000300a00 */
[C---:B----4-:R-:W-:Y:S03]  /*9ffe0*/  HMMA.16816.F32 R16, R28.reuse, R18, R52 ;  /* 0x000000121c10723c */ /* 0x050fe60000001834 */
[----:B------:R-:W4:Y:S04]  /*9fff0*/  LDL.LU.64 R54, [R1+0xaa70] ;  /* 0x00aa700001367983 */ /* 0x000f280000300a00 */
[----:B------:R-:W4:Y:S01]  /*a0000*/  LDL.LU.64 R52, [R1+0xaa68] ;  /* 0x00aa680001347983 */ /* 0x000f220000300a00 */
[C---:B---3--:R-:W-:Y:S08]  /*a0010*/  HMMA.16816.F32 R24, R28.reuse, R26, R32 ;  /* 0x0000001a1c18723c */ /* 0x048ff00000001820 */
[C---:B------:R-:W-:Y:S03]  /*a0020*/  HMMA.16816.F32 R20, R28.reuse, R8, R20 ;  /* 0x000000081c14723c */ /* 0x040fe60000001814 */
[----:B------:R0:W-:Y:S04]  /*a0030*/  STL.64 [R1+0x1940], R16 ;  /* 0x0019401001007387 */ /* 0x0001e80000100a00 */
[----:B------:R1:W-:Y:S04]  /*a0040*/  STL.64 [R1+0x1948], R18 ;  /* 0x0019481201007387 */ /* 0x0003e80000100a00 */
[----:B0-----:R-:W3:Y:S04]  /*a0050*/  LDL.LU.64 R16, [R1+0x18c0] ;  /* 0x0018c00001107983 */ /* 0x001ee80000300a00 */
[----:B-1----:R-:W3:Y:S04]  /*a0060*/  LDL.LU.64 R18, [R1+0x18c8] ;  /* 0x0018c80001127983 */ /* 0x002ee80000300a00 */
[----:B------:R-:W3:Y:S04]  /*a0070*/  LDL.LU.64 R34, [R1+0xaa60] ;  /* 0x00aa600001227983 */ /* 0x000ee80000300a00 */
[----:B------:R-:W3:Y:S04]  /*a0080*/  LDL.LU.64 R32, [R1+0xaa58] ;  /* 0x00aa580001207983 */ /* 0x000ee80000300a00 */
[----:B------:R-:W-:Y:S04]  /*a0090*/  STL.64 [R1+0x1930], R24 ;  /* 0x0019301801007387 */ /* 0x000fe80000100a00 */
[----:B------:R0:W-:Y:S04]  /*a00a0*/  STL.64 [R1+0x1938], R26 ;  /* 0x0019381a01007387 */ /* 0x0001e80000100a00 */
[----:B0-----:R-:W3:Y:S04]  /*a00b0*/  LDL.LU.64 R26, [R1+0xaa50] ;  /* 0x00aa5000011a7983 */ /* 0x001ee80000300a00 */
[----:B------:R-:W3:Y:S04]  /*a00c0*/  LDL.LU.64 R24, [R1+0xaa48] ;  /* 0x00aa480001187983 */ /* 0x000ee80000300a00 */
[----:B------:R-:W-:Y:S04]  /*a00d0*/  STL.64 [R1+0x1920], R20 ;  /* 0x0019201401007387 */ /* 0x000fe80000100a00 */
[----:B------:R0:W-:Y:S04]  /*a00e0*/  STL.64 [R1+0x1928], R22 ;  /* 0x0019281601007387 */ /* 0x0001e80000100a00 */
[----:B0-----:R-:W3:Y:S04]  /*a00f0*/  LDL.LU.64 R22, [R1+0xaa40] ;  /* 0x00aa400001167983 */ /* 0x001ee80000300a00 */
[----:B------:R-:W3:Y:S01]  /*a0100*/  LDL.LU.64 R20, [R1+0xaa38] ;  /* 0x00aa380001147983 */ /* 0x000ee20000300a00 */
[C---:B--2---:R-:W-:Y:S08]  /*a0110*/  HMMA.16816.F32 R12, R28.reuse, R56, R12 ;  /* 0x000000381c0c723c */ /* 0x044ff0000000180c */
[C---:B------:R-:W-:Y:S11]  /*a0120*/  HMMA.16816.F32 R4, R28.reuse, R58, R4 ;  /* 0x0000003a1c04723c */ /* 0x040ff60000001804 */
[----:B------:R-:W-:Y:S04]  /*a0130*/  STL.64 [R1+0x1910], R12 ;  /* 0x0019100c01007387 */ /* 0x000fe80000100a00 */
[----:B------:R0:W-:Y:S04]  /*a0140*/  STL.64 [R1+0x1918], R14 ;  /* 0x0019180e01007387 */ /* 0x0001e80000100a00 */
[----:B0-----:R-:W2:Y:S04]  /*a0150*/  LDL.LU.64 R14, [R1+0xaa30] ;  /* 0x00aa3000010e7983 */ /* 0x001ea80000300a00 */
[----:B------:R-:W2:Y:S04]  /*a0160*/  LDL.LU.64 R12, [R1+0xaa28] ;  /* 0x00aa2800010c7983 */ /* 0x000ea80000300a00 */
[----:B------:R-:W2:Y:S04]  /*a0170*/  LDL.LU.64 R56, [R1+0x18b0] ;  /* 0x0018b00001387983 */ /* 0x000ea80000300a00 */
[----:B------:R-:W2:Y:S01]  /*a0180*/  LDL.LU.64 R58, [R1+0x18b8] ;  /* 0x0018b800013a7983 */ /* 0x000ea20000300a00 */
[C---:B------:R-:W-:Y:S08]  /*a0190*/  HMMA.16816.F32 R40, R28.reuse, R48, R40 ;  /* 0x000000301c28723c */ /* 0x040ff00000001828 */
[C---:B----4-:R-:W-:Y:S08]  /*a01a0*/  HMMA.16816.F32 R44, R28.reuse, R52, R44 ;  /* 0x000000341c2c723c */ /* 0x050ff0000000182c */
[C---:B------:R-:W-:Y:S08]  /*a01b0*/  HMMA.16816.F32 R36, R28.reuse, R54, R36 ;  /* 0x000000361c24723c */ /* 0x040ff00000001824 */
[----:B---3--:R-:W-:Y:S01]  /*a01c0*/  HMMA.16816.F32 R16, R28, R50, R16 ;  /* 0x000000321c10723c */ /* 0x008fe20000001810 */
[----:B------:R0:W-:Y:S04]  /*a01d0*/  STL.64 [R1+0x1900], R4 ;  /* 0x0019000401007387 */ /* 0x0001e80000100a00 */
[----:B------:R1:W-:Y:S04]  /*a01e0*/  STL.64 [R1+0x1908], R6 ;  /* 0x0019080601007387 */ /* 0x0003e80000100a00 */
[----:B0-----:R-:W3:Y:S04]  /*a01f0*/  LDL.LU.64 R4, [R1+0x18a0] ;  /* 0x0018a00001047983 */ /* 0x001ee80000300a00 */
[----:B-1----:R-:W3:Y:S04]  /*a0200*/  LDL.LU.64 R6, [R1+0x18a8] ;  /* 0x0018a80001067983 */ /* 0x002ee80000300a00 */
[----:B------:R-:W-:Y:S04]  /*a0210*/  STL.64 [R1+0x18f0], R40 ;  /* 0x0018f02801007387 */ /* 0x000fe80000100a00 */
[----:B------:R0:W-:Y:S01]  /*a0220*/  STL.64 [R1+0x18f8], R42 ;  /* 0x0018f82a01007387 */ /* 0x0001e20000100a00 */
[----:B------:R-:W-:-:S02]  /*a0230*/  IMAD.MOV.U32 R11, RZ, RZ, R0 ;  /* 0x000000ffff0b7224 */ /* 0x000fc400078e0000 */
[----:B------:R-:W-:Y:S01]  /*a0240*/  IMAD.MOV.U32 R0, RZ, RZ, R55 ;  /* 0x000000ffff007224 */ /* 0x000fe200078e0037 */
[----:B0-----:R-:W4:Y:S04]  /*a0250*/  LDL.LU.64 R42, [R1+0xaa20] ;  /* 0x00aa2000012a7983 */ /* 0x001f280000300a00 */
[----:B------:R-:W4:Y:S04]  /*a0260*/  LDL.LU.64 R40, [R1+0xaa18] ;  /* 0x00aa180001287983 */ /* 0x000f280000300a00 */
[----:B------:R0:W-:Y:S04]  /*a0270*/  STL.64 [R1+0x18e0], R44 ;  /* 0x0018e02c01007387 */ /* 0x0001e80000100a00 */
[----:B------:R1:W-:Y:S04]  /*a0280*/  STL.64 [R1+0x18e8], R46 ;  /* 0x0018e82e01007387 */ /* 0x0003e80000100a00 */
[----:B0-----:R-:W4:Y:S04]  /*a0290*/  LDL.LU.64 R44, [R1+0x1890] ;  /* 0x00189000012c7983 */ /* 0x001f280000300a00 */
[----:B------:R0:W-:Y:S04]  /*a02a0*/  STL.64 [R1+0x18d0], R36 ;  /* 0x0018d02401007387 */ /* 0x0001e80000100a00 */
[----:B------:R0:W-:Y:S04]  /*a02b0*/  STL.64 [R1+0x18d8], R38 ;  /* 0x0018d82601007387 */ /* 0x0001e80000100a00 */
[----:B-1----:R-:W4:Y:S04]  /*a02c0*/  LDL.LU.64 R46, [R1+0x1898] ;  /* 0x00189800012e7983 */ /* 0x002f280000300a00 */
[----:B------:R-:W4:Y:S04]  /*a02d0*/  LDL.LU.64 R52, [R1+0x1880] ;  /* 0x0018800001347983 */ /* 0x000f280000300a00 */
[----:B------:R-:W4:Y:S04]  /*a02e0*/  LDL.LU.64 R54, [R1+0x1888] ;  /* 0x0018880001367983 */ /* 0x000f280000300a00 */
[----:B------:R-:W4:Y:S04]  /*a02f0*/  LDL.LU.64 R48, [R1+0x1870] ;  /* 0x0018700001307983 */ /* 0x000f280000300a00 */
[----:B------:R-:W4:Y:S04]  /*a0300*/  LDL.LU.64 R50, [R1+0x1878] ;  /* 0x0018780001327983 */ /* 0x000f280000300a00 */
[----:B------:R1:W-:Y:S04]  /*a0310*/  STL.64 [R1+0x18c0], R16 ;  /* 0x0018c01001007387 */ /* 0x0003e80000100a00 */
[----:B------:R1:W-:Y:S04]  /*a0320*/  STL.64 [R1+0x18c8], R18 ;  /* 0x0018c81201007387 */ /* 0x0003e80000100a00 */
[----:B0-----:R-:W4:Y:S04]  /*a0330*/  LDL.LU.64 R36, [R1+0x1850] ;  /* 0x0018500001247983 */ /* 0x001f280000300a00 */
[----:B------:R-:W4:Y:S04]  /*a0340*/  LDL.LU.64 R38, [R1+0x1858] ;  /* 0x0018580001267983 */ /* 0x000f280000300a00 */
[----:B-1----:R-:W4:Y:S04]  /*a0350*/  LDL.LU.64 R16, [R1+0x1840] ;  /* 0x0018400001107983 */ /* 0x002f280000300a00 */
[----:B------:R-:W4:Y:S01]  /*a0360*/  LDL.LU.64 R18, [R1+0x1848] ;  /* 0x0018480001127983 */ /* 0x000f220000300a00 */
[C---:B--2---:R-:W-:Y:S03]  /*a0370*/  HMMA.16816.F32 R8, R28.reuse, R10, R56 ;  /* 0x0000000a1c08723c */ /* 0x044fe60000001838 */
[----:B------:R-:W4:Y:S04]  /*a0380*/  LDL.LU.64 R58, [R1+0xaa10] ;  /* 0x00aa1000013a7983 */ /* 0x000f280000300a00 */
[----:B------:R-:W2:Y:S01]  /*a0390*/  LDL.LU.64 R56, [R1+0xaa08] ;  /* 0x00aa080001387983 */ /* 0x000ea20000300a00 */
[C---:B---3--:R-:W-:Y:S11]  /*a03a0*/  HMMA.16816.F32 R4, R28.reuse, R60, R4 ;  /* 0x0000003c1c04723c */ /* 0x048ff60000001804 */
[----:B------:R0:W-:Y:S04]  /*a03b0*/  STL.64 [R1+0x18b0], R8 ;  /* 0x0018b00801007387 */ /* 0x0001e80000100a00 */
[----:B------:R1:W-:Y:S04]  /*a03c0*/  STL.64 [R1+0x18b8], R10 ;  /* 0x0018b80a01007387 */ /* 0x0003e80000100a00 */
[----:B0-----:R-:W3:Y:S04]  /*a03d0*/  LDL.LU.64 R8, [R1+0x1830] ;  /* 0x0018300001087983 */ /* 0x001ee80000300a00 */
[----:B-1----:R-:W3:Y:S04]  /*a03e0*/  LDL.LU.64 R10, [R1+0x1838] ;  /* 0x00183800010a7983 */ /* 0x002ee80000300a00 */
[----:B------:R0:W-:Y:S04]  /*a03f0*/  STL.64 [R1+0x18a0], R4 ;  /* 0x0018a00401007387 */ /* 0x0001e80000100a00 */
[----:B------:R1:W-:Y:S04]  /*a0400*/  STL.64 [R1+0x18a8], R6 ;  /* 0x0018a80601007387 */ /* 0x0003e80000100a00 */
[----:B0-----:R-:W3:Y:S04]  /*a0410*/  LDL.LU.64 R4, [R1+0x1820] ;  /* 0x0018200001047983 */ /* 0x001ee80000300a00 */
[----:B-1----:R-:W3:Y:S04]  /*a0420*/  LDL.LU.64 R6, [R1+0x1828] ;  /* 0x0018280001067983 */ /* 0x002ee80000300a00 */
[----:B------:R-:W-:Y:S01]  /*a0430*/  STL.64 [R1+0xa898], R60 ;  /* 0x00a8983c01007387 */ /* 0x000fe20000100a00 */
[C---:B----4-:R-:W-:Y:S08]  /*a0440*/  HMMA.16816.F32 R44, R28.reuse, R58, R44 ;  /* 0x0000003a1c2c723c */ /* 0x050ff0000000182c */
[C---:B--2---:R-:W-:Y:S11]  /*a0450*/  HMMA.16816.F32 R52, R28.reuse, R56, R52 ;  /* 0x000000381c34723c */ /* 0x044ff60000001834 */
[----:B------:R-:W-:Y:S04]  /*a0460*/  STL.64 [R1+0x1890], R44 ;  /* 0x0018902c01007387 */ /* 0x000fe80000100a00 */
[----:B------:R0:W-:Y:S04]  /*a0470*/  STL.64 [R1+0x1898], R46 ;  /* 0x0018982e01007387 */ /* 0x0001e80000100a00 */
[----:B0-----:R-:W3:Y:S04]  /*a0480*/  LDL.LU.64 R46, [R1+0xaa00] ;  /* 0x00aa0000012e7983 */ /* 0x001ee80000300a00 */
[----:B------:R-:W2:Y:S04]  /*a0490*/  LDL.LU.64 R44, [R1+0xa9f8] ;  /* 0x00a9f800012c7983 */ /* 0x000ea80000300a00 */
[----:B------:R-:W-:Y:S04]  /*a04a0*/  STL.64 [R1+0x1880], R52 ;  /* 0x0018803401007387 */ /* 0x000fe80000100a00 */
[----:B------:R0:W-:Y:S04]  /*a04b0*/  STL.64 [R1+0x1888], R54 ;  /* 0x0018883601007387 */ /* 0x0001e80000100a00 */
[----:B0-----:R-:W4:Y:S04]  /*a04c0*/  LDL.LU.64 R54, [R1+0xa9f0] ;  /* 0x00a9f00001367983 */ /* 0x001f280000300a00 */
[----:B------:R-:W2:Y:S04]  /*a04d0*/  LDL.LU.64 R52, [R1+0xa9e8] ;  /* 0x00a9e80001347983 */ /* 0x000ea80000300a00 */
[----:B------:R-:W-:Y:S04]  /*a04e0*/  STL.64 [R1+0xa890], R58 ;  /* 0x00a8903a01007387 */ /* 0x000fe80000100a00 */
[----:B------:R0:W-:Y:S04]  /*a04f0*/  STL.64 [R1+0xa888], R56 ;  /* 0x00a8883801007387 */ /* 0x0001e80000100a00 */
[----:B0-----:R-:W2:Y:S04]  /*a0500*/  LDL.LU.64 R56, [R1+0x1860] ;  /* 0x0018600001387983 */ /* 0x001ea80000300a00 */
[----:B------:R-:W2:Y:S01]  /*a0510*/  LDL.LU.64 R58, [R1+0x1868] ;  /* 0x00186800013a7983 */ /* 0x000ea20000300a00 */
[----:B----4-:R-:W-:-:S15]  /*a0520*/  HMMA.16816.F32 R48, R28, R54, R48 ;  /* 0x000000361c30723c */ /* 0x010fde0000001830 */
[----:B------:R-:W-:-:S04]  /*a0530*/  NOP ;  /* 0x0000000000007918 */ /* 0x000fc80000000000 */
[----:B------:R-:W-:Y:S04]  /*a0540*/  STL.64 [R1+0x1870], R48 ;  /* 0x0018703001007387 */ /* 0x000fe80000100a00 */
[----:B------:R0:W-:Y:S04]  /*a0550*/  STL.64 [R1+0x1878], R50 ;  /* 0x0018783201007387 */ /* 0x0001e80000100a00 */
[----:B0-----:R-:W4:Y:S04]  /*a0560*/  LDL.LU.64 R50, [R1+0xa9e0] ;  /* 0x00a9e00001327983 */ /* 0x001f280000300a00 */
[----:B------:R-:W4:Y:S01]  /*a0570*/  LDL.LU.64 R48, [R1+0xa9d8] ;  /* 0x00a9d80001307983 */ /* 0x000f220000300a00 */
[C---:B--2---:R-:W-:Y:S03]  /*a0580*/  HMMA.16816.F32 R56, R28.reuse, R52, R56 ;  /* 0x000000341c38723c */ /* 0x044fe60000001838 */
[----:B------:R-:W-:Y:S04]  /*a0590*/  STL.64 [R1+0xa870], R54 ;  /* 0x00a8703601007387 */ /* 0x000fe80000100a00 */
[----:B------:R4:W-:Y:S01]  /*a05a0*/  STL.64 [R1+0xa868], R52 ;  /* 0x00a8683401007387 */ /* 0x0009e20000100a00 */
[C---:B---3--:R-:W-:Y:S11]  /*a05b0*/  HMMA.16816.F32 R8, R28.reuse, R46, R8 ;  /* 0x0000002e1c08723c */ /* 0x048ff60000001808 */
[----:B------:R-:W-:Y:S04]  /*a05c0*/  STL.64 [R1+0x1860], R56 ;  /* 0x0018603801007387 */ /* 0x000fe80000100a00 */
[----:B------:R-:W-:Y:S01]  /*a05d0*/  STL.64 [R1+0x1868], R58 ;  /* 0x0018683a01007387 */ /* 0x000fe20000100a00 */
[C---:B----4-:R-:W-:Y:S08]  /*a05e0*/  HMMA.16816.F32 R52, R28.reuse, R50, R36 ;  /* 0x000000321c34723c */ /* 0x050ff00000001824 */
[C---:B------:R-:W-:Y:S01]  /*a05f0*/  HMMA.16816.F32 R36, R28.reuse, R48, R16 ;  /* 0x000000301c24723c */ /* 0x040fe20000001810 */
[----:B------:R-:W2:Y:S10]  /*a0600*/  LDL.LU.64 R16, [R1+0x1810] ;  /* 0x0018100001107983 */ /* 0x000eb40000300a00 */
[----:B------:R-:W-:Y:S04]  /*a0610*/  STL.64 [R1+0x1850], R52 ;  /* 0x0018503401007387 */ /* 0x000fe80000100a00 */
[----:B------:R-:W-:Y:S04]  /*a0620*/  STL.64 [R1+0x1858], R54 ;  /* 0x0018583601007387 */ /* 0x000fe80000100a00 */
[----:B------:R-:W2:Y:S04]  /*a0630*/  LDL.LU.64 R18, [R1+0x1818] ;  /* 0x0018180001127983 */ /* 0x000ea80000300a00 */
[----:B------:R0:W-:Y:S04]  /*a0640*/  STL.64 [R1+0x1840], R36 ;  /* 0x0018402401007387 */ /* 0x0001e80000100a00 */
[----:B------:R1:W-:Y:S04]  /*a0650*/  STL.64 [R1+0x1848], R38 ;  /* 0x0018482601007387 */ /* 0x0003e80000100a00 */
[----:B------:R-:W-:Y:S04]  /*a0660*/  STL.64 [R1+0xa880], R50 ;  /* 0x00a8803201007387 */ /* 0x000fe80000100a00 */
[----:B------:R-:W-:Y:S04]  /*a0670*/  STL.64 [R1+0xa878], R48 ;  /* 0x00a8783001007387 */ /* 0x000fe80000100a00 */
[----:B0-----:R-:W3:Y:S04]  /*a0680*/  LDL.LU.64 R36, [R1+0x1800] ;  /* 0x0018000001247983 */ /* 0x001ee80000300a00 */
[----:B------:R0:W-:Y:S04]  /*a0690*/  STL.64 [R1+0x1830], R8 ;  /* 0x0018300801007387 */ /* 0x0001e80000100a00 */
[----:B------:R4:W-:Y:S04]  /*a06a0*/  STL.64 [R1+0x1838], R10 ;  /* 0x0018380a01007387 */ /* 0x0009e80000100a00 */
[----:B-1----:R-:W3:Y:S01]  /*a06b0*/  LDL.LU.64 R38, [R1+0x1808] ;  /* 0x0018080001267983 */ /* 0x002ee20000300a00 */
[----:B------:R-:W-:-:S15]  /*a06c0*/  HMMA.16816.F32 R4, R28, R44, R4 ;  /* 0x0000002c1c04723c */ /* 0x000fde0000001804 */
[----:B------:R-:W-:-:S04]  /*a06d0*/  NOP ;  /* 0x0000000000007918 */ /* 0x000fc80000000000 */
[----:B------:R1:W-:Y:S04]  /*a06e0*/  STL.64 [R1+0x1820], R4 ;  /* 0x0018200401007387 */ /* 0x0003e80000100a00 */
[----:B------:R1:W-:Y:S04]  /*a06f0*/  STL.64 [R1+0x1828], R6 ;  /* 0x0018280601007387 */ /* 0x0003e80000100a00 */
[----:B0-----:R-:W3:Y:S04]  /*a0700*/  LDL.LU.64 R8, [R1+0x17f0] ;  /* 0x0017f00001087983 */ /* 0x001ee80000300a00 */
[----:B----4-:R-:W4:Y:S04]  /*a0710*/  LDL.LU.64 R10, [R1+0x17f8] ;  /* 0x0017f800010a7983 */ /* 0x010f280000300a00 */
        /* <DEDUP_REMOVED lines=24> */
[----:B0-----:R-:W2:Y:S04]  /*a08a0*/  LDL.LU.64 R40, [R1+0x17d0] ;  /* 0x0017d00001287983 */ /* 0x001ea80000300a00 */
[----:B------:R-:W2:Y:S01]  /*a08b0*/  LDL.LU.64 R42, [R1+0x17d8] ;  /* 0x0017d800012a7983 */ /* 0x000ea20000300a00 */
[C---:B----4-:R-:W-:Y:S08]  /*a08c0*/  HMMA.16816.F32 R8, R28.reuse, R38, R8 ;  /* 0x000000261c08723c */ /* 0x050ff00000001808 */
[C---:B---3--:R-:W-:Y:S11]  /*a08d0*/  HMMA.16816.F32 R4, R28.reuse, R36, R4 ;  /* 0x000000241c04723c */ /* 0x048ff60000001804 */
[----:B------:R-:W-:Y:S04]  /*a08e0*/  STL.64 [R1+0x17f0], R8 ;  /* 0x0017f00801007387 */ /* 0x000fe80000100a00 */
[----:B------:R0:W-:Y:S04]  /*a08f0*/  STL.64 [R1+0x17f8], R10 ;  /* 0x0017f80a01007387 */ /* 0x0001e80000100a00 */
[----:B0-----:R-:W3:Y:S04]  /*a0900*/  LDL.LU.64 R10, [R1+0xa9c0] ;  /* 0x00a9c000010a7983 */ /* 0x001ee80000300a00 */
[----:B------:R-:W4:Y:S04]  /*a0910*/  LDL.LU.64 R8, [R1+0xa9b8] ;  /* 0x00a9b80001087983 */ /* 0x000f280000300a00 */
[----:B------:R-:W-:Y:S04]  /*a0920*/  STL.64 [R1+0x17e0], R4 ;  /* 0x0017e00401007387 */ /* 0x000fe80000100a00 */
[----:B------:R0:W-:Y:S04]  /*a0930*/  STL.64 [R1+0x17e8], R6 ;  /* 0x0017e80601007387 */ /* 0x0001e80000100a00 */
[----:B0-----:R-:W3:Y:S04]  /*a0940*/  LDL.LU.64 R6, [R1+0xa9b0] ;  /* 0x00a9b00001067983 */ /* 0x001ee80000300a00 */
[----:B------:R-:W3:Y:S04]  /*a0950*/  LDL.LU.64 R4, [R1+0xa9a8] ;  /* 0x00a9a80001047983 */ /* 0x000ee80000300a00 */
[----:B------:R-:W-:Y:S04]  /*a0960*/  STL.64 [R1+0xa840], R38 ;  /* 0x00a8402601007387 */ /* 0x000fe80000100a00 */
[----:B------:R2:W-:Y:S02]  /*a0970*/  STL.64 [R1+0xa838], R36 ;  /* 0x00a8382401007387 */ /* 0x0005e40000100a00 */
[C---:B--2---:R-:W-:Y:S08]  /*a0980*/  HMMA.16816.F32 R36, R28.reuse, R34, R40 ;  /* 0x000000221c24723c */ /* 0x044ff00000001828 */
[C---:B------:R-:W-:Y:S11]  /*a0990*/  HMMA.16816.F32 R56, R28.reuse, R2, R56 ;  /* 0x000000021c38723c */ /* 0x040ff60000001838 */
[----:B------:R-:W-:Y:S04]  /*a09a0*/  STL.64 [R1+0x17d0], R36 ;  /* 0x0017d02401007387 */ /* 0x000fe80000100a00 */
[----:B------:R0:W-:Y:S04]  /*a09b0*/  STL.64 [R1+0x17d8], R38 ;  /* 0x0017d82601007387 */ /* 0x0001e80000100a00 */
[----:B------:R-:W-:Y:S04]  /*a09c0*/  STL.64 [R1+0x17c0], R56 ;  /* 0x0017c03801007387 */ /* 0x000fe80000100a00 */
[----:B------:R-:W-:Y:S01]  /*a09d0*/  STL.64 [R1+0x17c8], R58 ;  /* 0x0017c83a01007387 */ /* 0x000fe20000100a00 */
[C---:B---3--:R-:W-:Y:S08]  /*a09e0*/  HMMA.16816.F32 R40, R28.reuse, R4, R52 ;  /* 0x000000041c28723c */ /* 0x048ff00000001834 */
[C---:B0-----:R-:W-:Y:S01]  /*a09f0*/  HMMA.16816.F32 R36, R28.reuse, R6, R48 ;  /* 0x000000061c24723c */ /* 0x041fe20000001830 */
[----:B------:R-:W2:Y:S07]  /*a0a00*/  LDL.LU R54, [R1+0x2fbc] ;  /* 0x002fbc0001367983 */ /* 0x000eae0000300800 */
[C---:B------:R-:W-:Y:S03]  /*a0a10*/  HMMA.16816.F32 R16, R28.reuse, R10, R16 ;  /* 0x0000000a1c10723c */ /* 0x040fe60000001810 */
[----:B------:R-:W-:Y:S04]  /*a0a20*/  STL.64 [R1+0x17b0], R40 ;  /* 0x0017b02801007387 */ /* 0x000fe80000100a00 */
[----:B------:R-:W-:Y:S04]  /*a0a30*/  STL.64 [R1+0x17b8], R42 ;  /* 0x0017b82a01007387 */ /* 0x000fe80000100a00 */
[----:B------:R-:W2:Y:S04]  /*a0a40*/  LDL.LU R60, [R1+0x2fb8] ;  /* 0x002fb800013c7983 */ /* 0x000ea80000300800 */
[----:B------:R-:W-:Y:S04]  /*a0a50*/  STL.64 [R1+0x17a0], R36 ;  /* 0x0017a02401007387 */ /* 0x000fe80000100a00 */
[----:B------:R4:W-:Y:S02]  /*a0a60*/  STL.64 [R1+0x17a8], R38 ;  /* 0x0017a82601007387 */ /* 0x0009e40000100a00 */
[C---:B----4-:R-:W-:Y:S02]  /*a0a70*/  HMMA.16816.F32 R36, R28.reuse, R8, R44 ;  /* 0x000000081c24723c */ /* 0x050fe4000000182c */
[----:B------:R-:W-:Y:S04]  /*a0a80*/  STL.64 [R1+0xa850], R6 ;  /* 0x00a8500601007387 */ /* 0x000fe80000100a00 */
[----:B------:R0:W-:Y:S04]  /*a0a90*/  STL.64 [R1+0xa848], R4 ;  /* 0x00a8480401007387 */ /* 0x0001e80000100a00 */
[----:B0-----:R-:W3:Y:S09]  /*a0aa0*/  LDL.LU.64 R4, [R1+0x1770] ;  /* 0x0017700001047983 */ /* 0x001ef20000300a00 */
[----:B------:R-:W-:Y:S04]  /*a0ab0*/  STL.64 [R1+0x1790], R36 ;  /* 0x0017902401007387 */ /* 0x000fe80000100a00 */
[----:B------:R-:W-:Y:S04]  /*a0ac0*/  STL.64 [R1+0x1798], R38 ;  /* 0x0017982601007387 */ /* 0x000fe80000100a00 */
[----:B------:R-:W3:Y:S04]  /*a0ad0*/  LDL.LU.64 R6, [R1+0x1778] ;  /* 0x0017780001067983 */ /* 0x000ee80000300a00 */
[----:B------:R0:W-:Y:S04]  /*a0ae0*/  STL.64 [R1+0x1780], R16 ;  /* 0x0017801001007387 */ /* 0x0001e80000100a00 */
[----:B------:R1:W-:Y:S04]  /*a0af0*/  STL.64 [R1+0x1788], R18 ;  /* 0x0017881201007387 */ /* 0x0003e80000100a00 */
[----:B0-----:R-:W4:Y:S04]  /*a0b00*/  LDL.LU.64 R16, [R1+0x1760] ;  /* 0x0017600001107983 */ /* 0x001f280000300a00 */
[----:B-1----:R-:W4:Y:S04]  /*a0b10*/  LDL.LU.64 R18, [R1+0x1768] ;  /* 0x0017680001127983 */ /* 0x002f280000300a00 */
        /* <DEDUP_REMOVED lines=8> */
[----:B------:R-:W2:Y:S04]  /*a0ba0*/  LDL.LU R55, [R1+0x2fc4] ;  /* 0x002fc40001377983 */ /* 0x000ea80000300800 */
[----:B------:R-:W2:Y:S04]  /*a0bb0*/  LDL.LU R56, [R1+0x2fc0] ;  /* 0x002fc00001387983 */ /* 0x000ea80000300800 */
[----:B------:R-:W-:Y:S04]  /*a0bc0*/  STL.64 [R1+0xa8b8], R10 ;  /* 0x00a8b80a01007387 */ /* 0x000fe80000100a00 */
[----:B------:R0:W-:Y:S04]  /*a0bd0*/  STL.64 [R1+0xa8b0], R8 ;  /* 0x00a8b00801007387 */ /* 0x0001e80000100a00 */
[----:B0-----:R-:W2:Y:S04]  /*a0be0*/  LDL.LU.64 R8, [R1+0x1750] ;  /* 0x0017500001087983 */ /* 0x001ea80000300a00 */
[----:B------:R-:W2:Y:S01]  /*a0bf0*/  LDL.LU.64 R10, [R1+0x1758] ;  /* 0x00175800010a7983 */ /* 0x000ea20000300a00 */
[C---:B---3--:R-:W-:Y:S08]  /*a0c00*/  HMMA.16816.F32 R4, R28.reuse, R12, R4 ;  /* 0x0000000c1c04723c */ /* 0x048ff00000001804 */
[C---:B----4-:R-:W-:Y:S11]  /*a0c10*/  HMMA.16816.F32 R16, R28.reuse, R14, R16 ;  /* 0x0000000e1c10723c */ /* 0x050ff60000001810 */
[----:B------:R0:W-:Y:S04]  /*a0c20*/  STL.64 [R1+0x1770], R4 ;  /* 0x0017700401007387 */ /* 0x0001e80000100a00 */
[----:B------:R1:W-:Y:S04]  /*a0c30*/  STL.64 [R1+0x1778], R6 ;  /* 0x0017780601007387 */ /* 0x0003e80000100a00 */
[----:B0-----:R-:W3:Y:S04]  /*a0c40*/  LDL.LU.64 R4, [R1+0x1700] ;  /* 0x0017000001047983 */ /* 0x001ee80000300a00 */
[----:B-1----:R-:W3:Y:S04]  /*a0c50*/  LDL.LU.64 R6, [R1+0x1708] ;  /* 0x0017080001067983 */ /* 0x002ee80000300a00 */
[----:B------:R-:W-:Y:S04]  /*a0c60*/  STL.64 [R1+0x1760], R16 ;  /* 0x0017601001007387 */ /* 0x000fe80000100a00 */
[----:B------:R0:W-:Y:S04]  /*a0c70*/  STL.64 [R1+0x1768], R18 ;  /* 0x0017681201007387 */ /* 0x0001e80000100a00 */
[----:B0-----:R-:W4:Y:S04]  /*a0c80*/  LDL.LU.64 R18, [R1+0xa9a0] ;  /* 0x00a9a00001127983 */ /* 0x001f280000300a00 */
[----:B------:R-:W2:Y:S04]  /*a0c90*/  LDL.LU.64 R16, [R1+0xa998] ;  /* 0x00a9980001107983 */ /* 0x000ea80000300a00 */
[----:B------:R-:W-:Y:S04]  /*a0ca0*/  STL.64 [R1+0xa830], R14 ;  /* 0x00a8300e01007387 */ /* 0x000fe80000100a00 */
[----:B------:R2:W-:Y:S02]  /*a0cb0*/  STL.64 [R1+0xa828], R12 ;  /* 0x00a8280c01007387 */ /* 0x0005e40000100a00 */
[C---:B--2---:R-:W-:Y:S08]  /*a0cc0*/  HMMA.16816.F32 R12, R28.reuse, R16, R8 ;  /* 0x000000101c0c723c */ /* 0x044ff00000001808 */
[C---:B----4-:R-:W-:Y:S01]  /*a0cd0*/  HMMA.16816.F32 R8, R28.reuse, R18, R48 ;  /* 0x000000121c08723c */ /* 0x050fe20000001830 */
[----:B------:R-:W-:Y:S10]  /*a0ce0*/  STL.64 [R1+0xa8c8], R18 ;  /* 0x00a8c81201007387 */ /* 0x000ff40000100a00 */
[----:B------:R-:W-:Y:S04]  /*a0cf0*/  STL.64 [R1+0x1750], R12 ;  /* 0x0017500c01007387 */ /* 0x000fe80000100a00 */
[----:B------:R0:W-:Y:S04]  /*a0d00*/  STL.64 [R1+0x1758], R14 ;  /* 0x0017580e01007387 */ /* 0x0001e80000100a00 */
[----:B------:R-:W-:Y:S04]  /*a0d10*/  STL.64 [R1+0xa8c0], R16 ;  /* 0x00a8c01001007387 */ /* 0x000fe80000100a00 */
[----:B------:R-:W-:Y:S04]  /*a0d20*/  STL.64 [R1+0x1740], R8 ;  /* 0x0017400801007387 */ /* 0x000fe80000100a00 */
[----:B------:R1:W-:Y:S04]  /*a0d30*/  STL.64 [R1+0x1748], R10 ;  /* 0x0017480a01007387 */ /* 0x0003e80000100a00 */
[----:B------:R-:W2:Y:S01]  /*a0d40*/  LDL.LU R57, [R1+0x2fcc] ;  /* 0x002fcc0001397983 */ /* 0x000ea20000300800 */
[C---:B0-----:R-:W-:Y:S08]  /*a0d50*/  HMMA.16816.F32 R12, R28.reuse, R20, R44 ;  /* 0x000000141c0c723c */ /* 0x041ff0000000182c */
[C---:B-1----:R-:W-:Y:S08]  /*a0d60*/  HMMA.16816.F32 R8, R28.reuse, R22, R40 ;  /* 0x000000161c08723c */ /* 0x042ff00000001828 */
[C---:B---3--:R-:W-:Y:S03]  /*a0d70*/  HMMA.16816.F32 R4, R28.reuse, R26, R4 ;  /* 0x0000001a1c04723c */ /* 0x048fe60000001804 */
[----:B------:R-:W-:Y:S04]  /*a0d80*/  STL.64 [R1+0x1730], R12 ;  /* 0x0017300c01007387 */ /* 0x000fe80000100a00 */
[----:B------:R-:W-:Y:S04]  /*a0d90*/  STL.64 [R1+0x1738], R14 ;  /* 0x0017380e01007387 */ /* 0x000fe80000100a00 */
[----:B------:R-:W2:Y:S04]  /*a0da0*/  LDL.LU R58, [R1+0x2fc8] ;  /* 0x002fc800013a7983 */ /* 0x000ea80000300800 */
[----:B------:R-:W-:Y:S04]  /*a0db0*/  STL.64 [R1+0x1720], R8 ;  /* 0x0017200801007387 */ /* 0x000fe80000100a00 */
[----:B------:R0:W-:Y:S02]  /*a0dc0*/  STL.64 [R1+0x1728], R10 ;  /* 0x0017280a01007387 */ /* 0x0001e40000100a00 */
[----:B0-----:R-:W-:Y:S02]  /*a0dd0*/  HMMA.16816.F32 R8, R28, R24, R36 ;  /* 0x000000181c08723c */ /* 0x001fe40000001824 */
[----:B------:R-:W-:Y:S04]  /*a0de0*/  STL.64 [R1+0xa8d8], R22 ;  /* 0x00a8d81601007387 */ /* 0x000fe80000100a00 */
[----:B------:R-:W-:Y:S04]  /*a0df0*/  STL.64 [R1+0xa8d0], R20 ;  /* 0x00a8d01401007387 */ /* 0x000fe80000100a00 */
[----:B------:R-:W3:Y:S04]  /*a0e00*/  LDL.LU R59, [R1+0x2fd4] ;  /* 0x002fd400013b7983 */ /* 0x000ee80000300800 */
[----:B------:R-:W3:Y:S05]  /*a0e10*/  LDL.LU R61, [R1+0x2fd0] ;  /* 0x002fd000013d7983 */ /* 0x000eea0000300800 */
[----:B------:R0:W-:Y:S04]  /*a0e20*/  STL.64 [R1+0x1710], R8 ;  /* 0x0017100801007387 */ /* 0x0001e80000100a00 */
[----:B------:R1:W-:Y:S04]  /*a0e30*/  STL.64 [R1+0x1718], R10 ;  /* 0x0017180a01007387 */ /* 0x0003e80000100a00 */
[----:B0-----:R-:W4:Y:S04]  /*a0e40*/  LDL.LU.64 R8, [R1+0x1150] ;  /* 0x0011500001087983 */ /* 0x001f280000300a00 */
[----:B-1----:R-:W4:Y:S04]  /*a0e50*/  LDL.LU.64 R10, [R1+0x1158] ;  /* 0x00115800010a7983 */ /* 0x002f280000300a00 */
[----:B------:R-:W-:Y:S04]  /*a0e60*/  STL.64 [R1+0x1700], R4 ;  /* 0x0017000401007387 */ /* 0x000fe80000100a00 */
[----:B------:R-:W-:Y:S04]  /*a0e70*/  STL.64 [R1+0x1708], R6 ;  /* 0x0017080601007387 */ /* 0x000fe80000100a00 */
[----:B------:R-:W2:Y:S04]  /*a0e80*/  LDL.64 R48, [R1+0xe0] ;  /* 0x0000e00001307983 */ /* 0x000ea80000100a00 */
[----:B------:R-:W-:Y:S04]  /*a0e90*/  STL [R1+0xa820], R26 ;  /* 0x00a8201a01007387 */ /* 0x000fe80000100800 */
[----:B------:R-:W-:Y:S04]  /*a0ea0*/  STL [R1+0xa81c], R27 ;  /* 0x00a81c1b01007387 */ /* 0x000fe80000100800 */
[----:B------:R-:W-:Y:S04]  /*a0eb0*/  STL.64 [R1+0xa950], R24 ;  /* 0x00a9501801007387 */ /* 0x000fe80000100a00 */
[----:B------:R-:W2:Y:S04]  /*a0ec0*/  LDL R42, [R1+0xf8] ;  /* 0x0000f800012a7983 */ /* 0x000ea80000100800 */
[----:B------:R-:W2:Y:S04]  /*a0ed0*/  LDL R43, [R1+0xfc] ;  /* 0x0000fc00012b7983 */ /* 0x000ea80000100800 */
[----:B------:R-:W3:Y:S01]  /*a0ee0*/  LDL R40, [R1+0x100] ;  /* 0x0001000001287983 */ /* 0x000ee20000100800 */
[----:B------:R-:W-:-:S03]  /*a0ef0*/  IMAD.MOV.U32 R41, RZ, RZ, R33 ;  /* 0x000000ffff297224 */ /* 0x000fc600078e0021 */
[----:B------:R-:W4:Y:S04]  /*a0f00*/  LDL R46, [R1+0xe8] ;  /* 0x0000e800012e7983 */ /* 0x000f280000100800 */
[----:B------:R-:W4:Y:S04]  /*a0f10*/  LDL R47, [R1+0xec] ;  /* 0x0000ec00012f7983 */ /* 0x000f280000100800 */
[----:B------:R-:W4:Y:S04]  /*a0f20*/  LDL.LU R33, [R1+0xa990] ;  /* 0x00a9900001217983 */ /* 0x000f280000300800 */
[----:B--2---:R-:W-:Y:S04]  /*a0f30*/  STL.64 [R1+0xa960], R42 ;  /* 0x00a9602a01007387 */ /* 0x004fe80000100a00 */
[----:B---3--:R-:W-:Y:S04]  /*a0f40*/  STL.64 [R1+0xa958], R40 ;  /* 0x00a9582801007387 */ /* 0x008fe80000100a00 */
[----:B------:R-:W2:Y:S01]  /*a0f50*/  LDL R44, [R1+0xf0] ;  /* 0x0000f000012c7983 */ /* 0x000ea20000100800 */
[----:B------:R-:W-:-:S03]  /*a0f60*/  IMAD.MOV.U32 R45, RZ, RZ, R32 ;  /* 0x000000ffff2d7224 */ /* 0x000fc600078e0020 */
[----:B------:R-:W3:Y:S04]  /*a0f70*/  LDL R38, [R1+0x108] ;  /* 0x0001080001267983 */ /* 0x000ee80000100800 */
[----:B------:R-:W3:Y:S04]  /*a0f80*/  LDL R39, [R1+0x10c] ;  /* 0x00010c0001277983 */ /* 0x000ee80000100800 */
[----:B------:R-:W3:Y:S04]  /*a0f90*/  LDL.LU R32, [R1+0xa98c] ;  /* 0x00a98c0001207983 */ /* 0x000ee80000300800 */
[----:B----4-:R0:W-:Y:S01]  /*a0fa0*/  STL.64 [R1+0xa970], R46 ;  /* 0x00a9702e01007387 */ /* 0x0101e20000100a00 */
[----:B------:R-:W-:-:S03]  /*a0fb0*/  IMAD.MOV.U32 R36, RZ, RZ, R33 ;  /* 0x000000ffff247224 */ /* 0x000fc600078e0021 */
[----:B--2---:R-:W-:Y:S04]  /*a0fc0*/  STL.64 [R1+0xa968], R44 ;  /* 0x00a9682c01007387 */ /* 0x004fe80000100a00 */
[----:B------:R-:W2:Y:S04]  /*a0fd0*/  LDL.LU R33, [R1+0xa988] ;  /* 0x00a9880001217983 */ /* 0x000ea80000300800 */
[----:B------:R-:W4:Y:S04]  /*a0fe0*/  LDL R37, [R1+0x114] ;  /* 0x0001140001257983 */ /* 0x000f280000100800 */
[----:B---3--:R-:W-:Y:S01]  /*a0ff0*/  STL.64 [R1+0xa980], R38 ;  /* 0x00a9802601007387 */ /* 0x008fe20000100a00 */
[----:B--2---:R-:W-:Y:S03]  /*a1000*/  HMMA.16816.F32 R8, R28, R32, R8 ;  /* 0x000000201c08723c */ /* 0x004fe60000001808 */
[----:B----4-:R1:W-:Y:S04]  /*a1010*/  STL.64 [R1+0xa978], R36 ;  /* 0x00a9782401007387 */ /* 0x0103e80000100a00 */
[----:B0-----:R-:W2:Y:S04]  /*a1020*/  LDL R46, [R1+0x118] ;  /* 0x00011800012e7983 */ /* 0x001ea80000100800 */
[----:B------:R-:W2:Y:S04]  /*a1030*/  LDL R47, [R1+0x11c] ;  /* 0x00011c00012f7983 */ /* 0x000ea80000100800 */
[----:B-1----:R-:W2:Y:S04]  /*a1040*/  LDL.LU.64 R36, [R1+0x16f0] ;  /* 0x0016f00001247983 */ /* 0x002ea80000300a00 */
[----:B------:R0:W-:Y:S04]  /*a1050*/  STL.64 [R1+0xad0], R8 ;  /* 0x000ad00801007387 */ /* 0x0001e80000100a00 */
[----:B------:R1:W-:Y:S04]  /*a1060*/  STL.64 [R1+0xad8], R10 ;  /* 0x000ad80a01007387 */ /* 0x0003e80000100a00 */
[----:B------:R-:W2:Y:S01]  /*a1070*/  LDL.LU.64 R38, [R1+0x16f8] ;  /* 0x0016f80001267983 */ /* 0x000ea20000300a00 */
[----:B------:R-:W-:-:S02]  /*a1080*/  IMAD R60, R60, 0x100, R54 ;  /* 0x000001003c3c7824 */ /* 0x000fc400078e0236 */
[----:B------:R-:W-:Y:S01]  /*a1090*/  IMAD R4, R56, 0x100, R55 ;  /* 0x0000010038047824 */ /* 0x000fe200078e0237 */
[----:B------:R-:W3:Y:S04]  /*a10a0*/  LDL R54, [R1+0xc8] ;  /* 0x0000c80001367983 */ /* 0x000ee80000100800 */
[----:B------:R-:W3:Y:S04]  /*a10b0*/  LDL R55, [R1+0xcc] ;  /* 0x0000cc0001377983 */ /* 0x000ee80000100800 */
[----:B------:R-:W4:Y:S04]  /*a10c0*/  LDL R50, [R1+0xd8] ;  /* 0x0000d80001327983 */ /* 0x000f280000100800 */
[----:B------:R-:W4:Y:S04]  /*a10d0*/  LDL R51, [R1+0xdc] ;  /* 0x0000dc0001337983 */ /* 0x000f280000100800 */
[----:B------:R-:W3:Y:S04]  /*a10e0*/  LDL.LU.64 R40, [R1+0x16e0] ;  /* 0x0016e00001287983 */ /* 0x000ee80000300a00 */
[----:B------:R-:W3:Y:S04]  /*a10f0*/  LDL.LU.64 R42, [R1+0x16e8] ;  /* 0x0016e800012a7983 */ /* 0x000ee80000300a00 */
[----:B------:R-:W3:Y:S04]  /*a1100*/  LDL.LU.64 R24, [R1+0x16d0] ;  /* 0x0016d00001187983 */ /* 0x000ee80000300a00 */
[----:B------:R-:W3:Y:S01]  /*a1110*/  LDL.LU.64 R26, [R1+0x16d8] ;  /* 0x0016d800011a7983 */ /* 0x000ee20000300a00 */
[----:B------:R-:W-:-:S03]  /*a1120*/  IMAD.MOV.U32 R31, RZ, RZ, R4 ;  /* 0x000000ffff1f7224 */ /* 0x000fc600078e0004 */
[----:B------:R-:W3:Y:S01]  /*a1130*/  LDL.LU.64 R20, [R1+0x16c0] ;  /* 0x0016c00001147983 */ /* 0x000ee20000300a00 */
[----:B------:R-:W-:Y:S02]  /*a1140*/  IMAD R45, R58, 0x100, R57 ;  /* 0x000001003a2d7824 */ /* 0x000fe400078e0239 */
[----:B------:R-:W-:Y:S01]  /*a1150*/  IMAD R44, R61, 0x100, R59 ;  /* 0x000001003d2c7824 */ /* 0x000fe200078e023b */
[----:B------:R-:W3:Y:S04]  /*a1160*/  LDL.LU.64 R22, [R1+0x16c8] ;  /* 0x0016c80001167983 */ /* 0x000ee80000300a00 */
[----:B------:R-:W3:Y:S04]  /*a1170*/  LDL.LU.64 R16, [R1+0x16b0] ;  /* 0x0016b00001107983 */ /* 0x000ee80000300a00 */
[----:B------:R-:W3:Y:S04]  /*a1180*/  LDL.LU.64 R18, [R1+0x16b8] ;  /* 0x0016b80001127983 */ /* 0x000ee80000300a00 */
[----:B------:R-:W3:Y:S04]  /*a1190*/  LDL.LU.64 R12, [R1+0x16a0] ;  /* 0x0016a000010c7983 */ /* 0x000ee80000300a00 */
[----:B------:R-:W3:Y:S01]  /*a11a0*/  LDL.LU.64 R14, [R1+0x16a8] ;  /* 0x0016a800010e7983 */ /* 0x000ee20000300a00 */
[----:B------:R-:W-:-:S03]  /*a11b0*/  F2FP.F16.E5M2.UNPACK_B R29, R31 ;  /* 0x0000001fff1d723e */ /* 0x000fc600020004ff */
[----:B0-----:R-:W3:Y:S01]  /*a11c0*/  LDL.LU.64 R8, [R1+0x1690] ;  /* 0x0016900001087983 */ /* 0x001ee20000300a00 */
[----:B------:R-:W-:Y:S02]  /*a11d0*/  F2FP.F16.E5M2.UNPACK_B R28, R60 ;  /* 0x0000003cff1c723e */ /* 0x000fe400020004ff */
[----:B------:R-:W-:Y:S02]  /*a11e0*/  F2FP.F16.E5M2.UNPACK_B R30, R45 ;  /* 0x0000002dff1e723e */ /* 0x000fe400020004ff */
[----:B------:R-:W-:Y:S01]  /*a11f0*/  F2FP.F16.E5M2.UNPACK_B R31, R44 ;  /* 0x0000002cff1f723e */ /* 0x000fe200020004ff */
[----:B-1----:R-:W3:Y:S04]  /*a1200*/  LDL.LU.64 R10, [R1+0x1698] ;  /* 0x00169800010a7983 */ /* 0x002ee80000300a00 */
[----:B------:R-:W3:Y:S04]  /*a1210*/  LDL.LU.64 R4, [R1+0x1680] ;  /* 0x0016800001047983 */ /* 0x000ee80000300a00 */
[----:B------:R-:W3:Y:S04]  /*a1220*/  LDL.LU.64 R6, [R1+0x1688] ;  /* 0x0016880001067983 */ /* 0x000ee80000300a00 */
[----:B------:R-:W3:Y:S04]  /*a1230*/  LDL.64 R52, [R1+0xd0] ;  /* 0x0000d00001347983 */ /* 0x000ee80000100a00 */
[----:B------:R-:W3:Y:S04]  /*a1240*/  LDL.64 R56, [R1+0xc0] ;  /* 0x0000c00001387983 */ /* 0x000ee80000100a00 */
[----:B------:R-:W3:Y:S04]  /*a1250*/  LDL.64 R58, [R1+0xb8] ;  /* 0x0000b800013a7983 */ /* 0x000ee80000100a00 */
[----:B------:R-:W-:Y:S04]  /*a1260*/  STL [R1+0xa804], R32 ;  /* 0x00a8042001007387 */ /* 0x000fe80000100800 */
[----:B------:R-:W-:Y:S04]  /*a1270*/  STL [R1+0xa800], R33 ;  /* 0x00a8002101007387 */ /* 0x000fe80000100800 */
[----:B------:R-:W3:Y:S01]  /*a1280*/  LDL.64 R60, [R1+0xb0] ;  /* 0x0000b000013c7983 */ /* 0x000ee20000100a00 */
[----:B--2---:R-:W-:Y:S03]  /*a1290*/  HMMA.16816.F32 R44, R28, R46, R36 ;  /* 0x0000002e1c2c723c */ /* 0x004fe60000001824 */
[----:B------:R-:W2:Y:S04]  /*a12a0*/  LDL.LU.64 R38, [R1+0xa980] ;  /* 0x00a9800001267983 */ /* 0x000ea80000300a00 */
[----:B------:R-:W3:-:S12]  /*a12b0*/  LDL.LU.64 R36, [R1+0xa978] ;  /* 0x00a9780001247983 */ /* 0x000ed80000300a00 */
[----:B------:R-:W-:Y:S04]  /*a12c0*/  STL.64 [R1+0x16f0], R44 ;  /* 0x0016f02c01007387 */ /* 0x000fe80000100a00 */
[----:B------:R0:W-:Y:S04]  /*a12d0*/  STL.64 [R1+0x16f8], R46 ;  /* 0x0016f82e01007387 */ /* 0x0001e80000100a00 */
[----:B0-----:R-:W2:Y:S04]  /*a12e0*/  LDL.LU.64 R46, [R1+0xa970] ;  /* 0x00a97000012e7983 */ /* 0x001ea80000300a00 */
[----:B------:R-:W2:Y:S01]  /*a12f0*/  LDL.LU.64 R44, [R1+0xa968] ;  /* 0x00a96800012c7983 */ /* 0x000ea20000300a00 */
[----:B---3--:R-:W-:-:S15]  /*a1300*/  HMMA.16816.F32 R40, R28, R36, R40 ;  /* 0x000000241c28723c */ /* 0x008fde0000001828 */
[----:B------:R-:W-:-:S04]  /*a1310*/  NOP ;  /* 0x0000000000007918 */ /* 0x000fc80000000000 */
[----:B------:R-:W-:Y:S04]  /*a1320*/  STL.64 [R1+0x16e0], R40 ;  /* 0x0016e02801007387 */ /* 0x000fe80000100a00 */
[----:B------:R0:W-:Y:S04]  /*a1330*/  STL.64 [R1+0x16e8], R42 ;  /* 0x0016e82a01007387 */ /* 0x0001e80000100a00 */
[----:B0-----:R-:W3:Y:S04]  /*a1340*/  LDL.LU.64 R42, [R1+0xa960] ;  /* 0x00a96000012a7983 */ /* 0x001ee80000300a00 */
[----:B------:R-:W3:Y:S01]  /*a1350*/  LDL.LU.64 R40, [R1+0xa958] ;  /* 0x00a9580001287983 */ /* 0x000ee20000300a00 */
[C---:B--2---:R-:W-:Y:S08]  /*a1360*/  HMMA.16816.F32 R36, R28.reuse, R38, R24 ;  /* 0x000000261c24723c */ /* 0x044ff00000001818 */
[C---:B------:R-:W-:Y:S08]  /*a1370*/  HMMA.16816.F32 R12, R28.reuse, R44, R12 ;  /* 0x0000002c1c0c723c */ /* 0x040ff0000000180c */
[C---:B------:R-:W-:Y:S08]  /*a1380*/  HMMA.16816.F32 R8, R28.reuse, R46, R8 ;  /* 0x0000002e1c08723c */ /* 0x040ff00000001808 */
[C---:B------:R-:W-:Y:S01]  /*a1390*/  HMMA.16816.F32 R4, R28.reuse, R48, R4 ;  /* 0x000000301c04723c */ /* 0x040fe20000001804 */
[----:B------:R-:W2:Y:S04]  /*a13a0*/  LDL.LU.64 R24, [R1+0xa950] ;  /* 0x00a9500001187983 */ /* 0x000ea80000300a00 */
[----:B------:R0:W-:Y:S04]  /*a13b0*/  STL.64 [R1+0x16d0], R36 ;  /* 0x0016d02401007387 */ /* 0x0001e80000100a00 */
[----:B------:R1:W-:Y:S04]  /*a13c0*/  STL.64 [R1+0x16d8], R38 ;  /* 0x0016d82601007387 */ /* 0x0003e80000100a00 */
[----:B0-----:R-:W4:Y:S01]  /*a13d0*/  LDL.LU.64 R36, [R1+0x1670] ;  /* 0x0016700001247983 */ /* 0x001f220000300a00 */
[C---:B---3--:R-:W-:Y:S08]  /*a13e0*/  HMMA.16816.F32 R20, R28.reuse, R40, R20 ;  /* 0x000000281c14723c */ /* 0x048ff00000001814 */
[----:B------:R-:W-:Y:S11]  /*a13f0*/  HMMA.16816.F32 R16, R28, R42, R16 ;  /* 0x0000002a1c10723c */ /* 0x000ff60000001810 */
[----:B------:R0:W-:Y:S04]  /*a1400*/  STL.64 [R1+0x16c0], R20 ;  /* 0x0016c01401007387 */ /* 0x0001e80000100a00 */
[----:B------:R3:W-:Y:S04]  /*a1410*/  STL.64 [R1+0x16c8], R22 ;  /* 0x0016c81601007387 */ /* 0x0007e80000100a00 */
[----:B-1----:R-:W4:Y:S04]  /*a1420*/  LDL.LU.64 R38, [R1+0x1678] ;  /* 0x0016780001267983 */ /* 0x002f280000300a00 */
[----:B------:R1:W-:Y:S04]  /*a1430*/  STL.64 [R1+0x16b0], R16 ;  /* 0x0016b01001007387 */ /* 0x0003e80000100a00 */
[----:B------:R1:W-:Y:S04]  /*a1440*/  STL.64 [R1+0x16b8], R18 ;  /* 0x0016b81201007387 */ /* 0x0003e80000100a00 */
[----:B0-----:R-:W2:Y:S04]  /*a1450*/  LDL.LU.64 R20, [R1+0x1660] ;  /* 0x0016600001147983 */ /* 0x001ea80000300a00 */
[----:B---3--:R-:W2:Y:S04]  /*a1460*/  LDL.LU.64 R22, [R1+0x1668] ;  /* 0x0016680001167983 */ /* 0x008ea80000300a00 */
[----:B------:R0:W-:Y:S04]  /*a1470*/  STL.64 [R1+0x16a0], R12 ;  /* 0x0016a00c01007387 */ /* 0x0001e80000100a00 */
[----:B------:R3:W-:Y:S04]  /*a1480*/  STL.64 [R1+0x16a8], R14 ;  /* 0x0016a80e01007387 */ /* 0x0007e80000100a00 */
[----:B------:R0:W-:Y:S04]  /*a1490*/  STL.64 [R1+0x1690], R8 ;  /* 0x0016900801007387 */ /* 0x0001e80000100a00 */
[----:B------:R0:W-:Y:S04]  /*a14a0*/  STL.64 [R1+0x1698], R10 ;  /* 0x0016980a01007387 */ /* 0x0001e80000100a00 */
[----:B------:R0:W-:Y:S04]  /*a14b0*/  STL.64 [R1+0x1680], R4 ;  /* 0x0016800401007387 */ /* 0x0001e80000100a00 */
[----:B------:R0:W-:Y:S04]  /*a14c0*/  STL.64 [R1+0x1688], R6 ;  /* 0x0016880601007387 */ /* 0x0001e80000100a00 */
[----:B-1----:R-:W2:Y:S04]  /*a14d0*/  LDL.LU.64 R16, [R1+0x1650] ;  /* 0x0016500001107983 */ /* 0x002ea80000300a00 */
[----:B------:R-:W2:Y:S04]  /*a14e0*/  LDL.LU.64 R18, [R1+0x1658] ;  /* 0x0016580001127983 */ /* 0x000ea80000300a00 */
[----:B0-----:R-:W2:Y:S04]  /*a14f0*/  LDL.LU.64 R12, [R1+0x1640] ;  /* 0x00164000010c7983 */ /* 0x001ea80000300a00 */
[----:B---3--:R-:W3:Y:S04]  /*a1500*/  LDL.LU.64 R14, [R1+0x1648] ;  /* 0x00164800010e7983 */ /* 0x008ee80000300a00 */
[----:B------:R-:W3:Y:S04]  /*a1510*/  LDL.LU.64 R8, [R1+0x1630] ;  /* 0x0016300001087983 */ /* 0x000ee80000300a00 */
[----:B------:R-:W3:Y:S04]  /*a1520*/  LDL.LU.64 R10, [R1+0x1638] ;  /* 0x00163800010a7983 */ /* 0x000ee80000300a00 */
[----:B------:R-:W3:Y:S04]  /*a1530*/  LDL.LU.64 R4, [R1+0x1620] ;  /* 0x0016200001047983 */ /* 0x000ee80000300a00 */
[----:B------:R-:W3:Y:S01]  /*a1540*/  LDL.LU.64 R6, [R1+0x1628] ;  /* 0x0016280001067983 */ /* 0x000ee20000300a00 */
[----:B------:R-:W-:-:S02]  /*a1550*/  IMAD.MOV.U32 R33, RZ, RZ, R49 ;  /* 0x000000ffff217224 */ /* 0x000fc400078e0031 */
[----:B------:R-:W-:-:S03]  /*a1560*/  IMAD.MOV.U32 R32, RZ, RZ, R48 ;  /* 0x000000ffff207224 */ /* 0x000fc600078e0030 */
[----:B------:R0:W-:Y:S04]  /*a1570*/  STL [R1+0xa80c], R33 ;  /* 0x00a80c2101007387 */ /* 0x0001e80000100800 */
[----:B------:R1:W-:Y:S01]  /*a1580*/  STL [R1+0xa808], R32 ;  /* 0x00a8082001007387 */ /* 0x0003e20000100800 */
[----:B0-----:R-:W-:Y:S02]  /*a1590*/  IMAD.MOV.U32 R33, RZ, RZ, R52 ;  /* 0x000000ffff217224 */ /* 0x001fe400078e0034 */
[----:B-1----:R-:W-:Y:S01]  /*a15a0*/  IMAD.MOV.U32 R32, RZ, RZ, R53 ;  /* 0x000000ffff207224 */ /* 0x002fe200078e0035 */
[C---:B----4-:R-:W-:Y:S08]  /*a15b0*/  HMMA.16816.F32 R36, R28.reuse, R50, R36 ;  /* 0x000000321c24723c */ /* 0x050ff00000001824 */
[C---:B--2---:R-:W-:Y:S08]  /*a15c0*/  HMMA.16816.F32 R20, R28.reuse, R52, R20 ;  /* 0x000000341c14723c */ /* 0x044ff00000001814 */
[C---:B------:R-:W-:Y:S08]  /*a15d0*/  HMMA.16816.F32 R16, R28.reuse, R54, R16 ;  /* 0x000000361c10723c */ /* 0x040ff00000001810 */
[C---:B---3--:R-:W-:Y:S08]  /*a15e0*/  HMMA.16816.F32 R12, R28.reuse, R56, R12 ;  /* 0x000000381c0c723c */ /* 0x048ff0000000180c */
[----:B------:R-:W-:Y:S01]  /*a15f0*/  HMMA.16816.F32 R8, R28, R58, R8 ;  /* 0x0000003a1c08723c */ /* 0x000fe20000001808 */
[----:B------:R-:W-:Y:S04]  /*a1600*/  STL.64 [R1+0x1670], R36 ;  /* 0x0016702401007387 */ /* 0x000fe80000100a00 */
[----:B------:R-:W-:Y:S04]  /*a1610*/  STL.64 [R1+0x1678], R38 ;  /* 0x0016782601007387 */ /* 0x000fe80000100a00 */
[----:B------:R-:W-:Y:S04]  /*a1620*/  STL.64 [R1+0x1660], R20 ;  /* 0x0016601401007387 */ /* 0x000fe80000100a00 */
[----:B------:R-:W-:Y:S04]  /*a1630*/  STL.64 [R1+0x1668], R22 ;  /* 0x0016681601007387 */ /* 0x000fe80000100a00 */
[----:B------:R-:W2:Y:S04]  /*a1640*/  LDL.64 R50, [R1+0xa8] ;  /* 0x0000a80001327983 */ /* 0x000ea80000100a00 */
[----:B------:R-:W-:Y:S04]  /*a1650*/  STL [R1+0xa814], R33 ;  /* 0x00a8142101007387 */ /* 0x000fe80000100800 */
[----:B------:R0:W-:Y:S04]  /*a1660*/  STL [R1+0xa810], R32 ;  /* 0x00a8102001007387 */ /* 0x0001e80000100800 */
[----:B------:R-:W-:Y:S04]  /*a1670*/  STL.64 [R1+0x1650], R16 ;  /* 0x0016501001007387 */ /* 0x000fe80000100a00 */
[----:B------:R-:W-:Y:S01]  /*a1680*/  STL.64 [R1+0x1658], R18 ;  /* 0x0016581201007387 */ /* 0x000fe20000100a00 */
[----:B0-----:R-:W-:-:S05]  /*a1690*/  IMAD.MOV.U32 R32, RZ, RZ, R56 ;  /* 0x000000ffff207224 */ /* 0x001fca00078e0038 */
[----:B------:R-:W-:Y:S04]  /*a16a0*/  STL [R1+0xa818], R32 ;  /* 0x00a8182001007387 */ /* 0x000fe80000100800 */
[----:B------:R-:W-:Y:S04]  /*a16b0*/  STL.64 [R1+0x1640], R12 ;  /* 0x0016400c01007387 */ /* 0x000fe80000100a00 */
[----:B------:R-:W-:Y:S04]  /*a16c0*/  STL.64 [R1+0x1648], R14 ;  /* 0x0016480e01007387 */ /* 0x000fe80000100a00 */
[----:B------:R-:W3:Y:S04]  /*a16d0*/  LDL R58, [R1+0x28] ;  /* 0x00002800013a7983 */ /* 0x000ee80000100800 */
[----:B------:R-:W-:Y:S04]  /*a16e0*/  STL.64 [R1+0x1630], R8 ;  /* 0x0016300801007387 */ /* 0x000fe80000100a00 */
[----:B------:R0:W-:Y:S02]  /*a16f0*/  STL.64 [R1+0x1638], R10 ;  /* 0x0016380a01007387 */ /* 0x0001e40000100a00 */
[----:B0-----:R-:W-:Y:S01]  /*a1700*/  HMMA.16816.F32 R8, R28, R60, R4 ;  /* 0x0000003c1c08723c */ /* 0x001fe20000001804 */
[----:B------:R-:W-:-:S02]  /*a1710*/  IMAD.MOV.U32 R33, RZ, RZ, R59 ;  /* 0x000000ffff217224 */ /* 0x000fc400078e003b */
[----:B------:R-:W3:Y:S04]  /*a1720*/  LDL R59, [R1+0x2c] ;  /* 0x00002c00013b7983 */ /* 0x000ee80000100800 */
[----:B------:R-:W2:-:S12]  /*a1730*/  LDL.LU.64 R4, [R1+0x1610] ;  /* 0x0016100001047983 */ /* 0x000e980000300a00 */
[----:B------:R0:W-:Y:S04]  /*a1740*/  STL.64 [R1+0x1620], R8 ;  /* 0x0016200801007387 */ /* 0x0001e80000100a00 */
[----:B------:R1:W-:Y:S04]  /*a1750*/  STL.64 [R1+0x1628], R10 ;  /* 0x0016280a01007387 */ /* 0x0003e80000100a00 */
[----:B------:R-:W2:Y:S04]  /*a1760*/  LDL.LU.64 R6, [R1+0x1618] ;  /* 0x0016180001067983 */ /* 0x000ea80000300a00 */
[----:B------:R-:W4:Y:S04]  /*a1770*/  LDL R56, [R1+0x30] ;  /* 0x0000300001387983 */ /* 0x000f280000100800 */
[----:B------:R-:W4:Y:S04]  /*a1780*/  LDL R57, [R1+0x34] ;  /* 0x0000340001397983 */ /* 0x000f280000100800 */
[----:B---3--:R-:W-:Y:S04]  /*a1790*/  STL.64 [R1+0xa8f8], R58 ;  /* 0x00a8f83a01007387 */ /* 0x008fe80000100a00 */
[----:B----4-:R-:W-:Y:S04]  /*a17a0*/  STL.64 [R1+0xa8f0], R56 ;  /* 0x00a8f03801007387 */ /* 0x010fe80000100a00 */
[----:B------:R-:W3:Y:S04]  /*a17b0*/  LDL R54, [R1+0x38] ;  /* 0x0000380001367983 */ /* 0x000ee80000100800 */
[----:B------:R-:W3:Y:S04]  /*a17c0*/  LDL R55, [R1+0x3c] ;  /* 0x00003c0001377983 */ /* 0x000ee80000100800 */
[----:B------:R-:W4:Y:S04]  /*a17d0*/  LDL R52, [R1+0x40] ;  /* 0x0000400001347983 */ /* 0x000f280000100800 */
[----:B------:R-:W4:Y:S01]  /*a17e0*/  LDL R53, [R1+0x44] ;  /* 0x0000440001357983 */ /* 0x000f220000100800 */
[----:B--2---:R-:W-:Y:S01]  /*a17f0*/  HMMA.16816.F32 R4, R28, R50, R4 ;  /* 0x000000321c04723c */ /* 0x004fe20000001804 */
[----:B------:R-:W-:-:S02]  /*a1800*/  IMAD.MOV.U32 R26, RZ, RZ, R61 ;  /* 0x000000ffff1a7224 */ /* 0x000fc400078e003d */
        /* <DEDUP_REMOVED lines=9> */
[----:B------:R-:W2:Y:S01]  /*a18a0*/  LDL R61, [R1+0x8c] ;  /* 0x00008c00013d7983 */ /* 0x000ea20000100800 */
[----:B------:R-:W-:-:S02]  /*a18b0*/  IMAD.MOV.U32 R32, RZ, RZ, R51 ;  /* 0x000000ffff207224 */ /* 0x000fc400078e0033 */
[----:B------:R-:W-:Y:S01]  /*a18c0*/  IMAD.MOV.U32 R27, RZ, RZ, R50 ;  /* 0x000000ffff1b7224 */ /* 0x000fe200078e0032 */
[----:B---3--:R-:W-:Y:S04]  /*a18d0*/  STL.64 [R1+0xa908], R54 ;  /* 0x00a9083601007387 */ /* 0x008fe80000100a00 */
[----:B----4-:R-:W-:Y:S04]  /*a18e0*/  STL.64 [R1+0xa900], R52 ;  /* 0x00a9003401007387 */ /* 0x010fe80000100a00 */
[----:B------:R3:W-:Y:S04]  /*a18f0*/  STL.64 [R1+0x1610], R4 ;  /* 0x0016100401007387 */ /* 0x0007e80000100a00 */
[----:B------:R4:W-:Y:S04]  /*a1900*/  STL.64 [R1+0x1618], R6 ;  /* 0x0016180601007387 */ /* 0x0009e80000100a00 */
[----:B0-----:R-:W2:Y:S04]  /*a1910*/  LDL.LU.64 R8, [R1+0x1600] ;  /* 0x0016000001087983 */ /* 0x001ea80000300a00 */
[----:B-1----:R-:W2:Y:S04]  /*a1920*/  LDL.LU.64 R10, [R1+0x1608] ;  /* 0x00160800010a7983 */ /* 0x002ea80000300a00 */
[----:B------:R-:W2:Y:S04]  /*a1930*/  LDL.LU.64 R16, [R1+0x15f0] ;  /* 0x0015f00001107983 */ /* 0x000ea80000300a00 */
[----:B------:R-:W2:Y:S04]  /*a1940*/  LDL.LU.64 R18, [R1+0x15f8] ;  /* 0x0015f80001127983 */ /* 0x000ea80000300a00 */
[----:B---3--:R-:W3:Y:S04]  /*a1950*/  LDL.LU.64 R4, [R1+0x15e0] ;  /* 0x0015e00001047983 */ /* 0x008ee80000300a00 */
[----:B----4-:R-:W3:Y:S04]  /*a1960*/  LDL.LU.64 R6, [R1+0x15e8] ;  /* 0x0015e80001067983 */ /* 0x010ee80000300a00 */
[----:B------:R-:W-:Y:S04]  /*a1970*/  STL.64 [R1+0xa918], R34 ;  /* 0x00a9182201007387 */ /* 0x000fe80000100a00 */
[----:B------:R-:W-:Y:S04]  /*a1980*/  STL.64 [R1+0xa910], R32 ;  /* 0x00a9102001007387 */ /* 0x000fe80000100a00 */
[----:B------:R-:W4:Y:S04]  /*a1990*/  LDL R50, [R1+0x48] ;  /* 0x0000480001327983 */ /* 0x000f280000100800 */
[----:B------:R-:W4:Y:S04]  /*a19a0*/  LDL R51, [R1+0x4c] ;  /* 0x00004c0001337983 */ /* 0x000f280000100800 */
[----:B------:R-:W3:Y:S04]  /*a19b0*/  LDL R48, [R1+0x50] ;  /* 0x0000500001307983 */ /* 0x000ee80000100800 */
[----:B------:R-:W3:Y:S01]  /*a19c0*/  LDL R49, [R1+0x54] ;  /* 0x0000540001317983 */ /* 0x000ee20000100800 */
[C---:B--2---:R-:W-:Y:S03]  /*a19d0*/  HMMA.16816.F32 R8, R28.reuse, R44, R8 ;  /* 0x0000002c1c08723c */ /* 0x044fe60000001808 */
[----:B----4-:R-:W-:Y:S04]  /*a19e0*/  STL.64 [R1+0xa928], R50 ;  /* 0x00a9283201007387 */ /* 0x010fe80000100a00 */
[----:B---3--:R-:W-:Y:S04]  /*a19f0*/  STL.64 [R1+0xa920], R48 ;  /* 0x00a9203001007387 */ /* 0x008fe80000100a00 */
[----:B------:R-:W2:Y:S04]  /*a1a00*/  LDL R46, [R1+0x58] ;  /* 0x00005800012e7983 */ /* 0x000ea80000100800 */
[----:B------:R-:W2:Y:S04]  /*a1a10*/  LDL R47, [R1+0x5c] ;  /* 0x00005c00012f7983 */ /* 0x000ea80000100800 */
[----:B------:R-:W-:Y:S04]  /*a1a20*/  STL.64 [R1+0xa8e8], R26 ;  /* 0x00a8e81a01007387 */ /* 0x000fe80000100a00 */
[----:B------:R-:W-:Y:S04]  /*a1a30*/  STL.64 [R1+0xa8e0], R24 ;  /* 0x00a8e01801007387 */ /* 0x000fe80000100a00 */
[----:B------:R-:W3:Y:S04]  /*a1a40*/  LDL.LU.64 R12, [R1+0x15d0] ;  /* 0x0015d000010c7983 */ /* 0x000ee80000300a00 */
[----:B------:R-:W3:Y:S04]  /*a1a50*/  LDL.LU.64 R14, [R1+0x15d8] ;  /* 0x0015d800010e7983 */ /* 0x000ee80000300a00 */
[----:B------:R0:W-:Y:S04]  /*a1a60*/  STL.64 [R1+0x1600], R8 ;  /* 0x0016000801007387 */ /* 0x0001e80000100a00 */
[----:B------:R1:W-:Y:S04]  /*a1a70*/  STL.64 [R1+0x1608], R10 ;  /* 0x0016080a01007387 */ /* 0x0003e80000100a00 */
[----:B0-----:R-:W4:Y:S04]  /*a1a80*/  LDL.LU.64 R8, [R1+0x15c0] ;  /* 0x0015c00001087983 */ /* 0x001f280000300a00 */
[----:B-1----:R-:W4:Y:S04]  /*a1a90*/  LDL.LU.64 R10, [R1+0x15c8] ;  /* 0x0015c800010a7983 */ /* 0x002f280000300a00 */
[----:B------:R-:W3:Y:S04]  /*a1aa0*/  LDL R44, [R1+0x60] ;  /* 0x00006000012c7983 */ /* 0x000ee80000100800 */
[----:B------:R-:W3:Y:S01]  /*a1ab0*/  LDL R45, [R1+0x64] ;  /* 0x00006400012d7983 */ /* 0x000ee20000100800 */
[C---:B------:R-:W-:Y:S03]  /*a1ac0*/  HMMA.16816.F32 R16, R28.reuse, R38, R16 ;  /* 0x000000261c10723c */ /* 0x040fe60000001810 */
[----:B--2---:R-:W-:Y:S04]  /*a1ad0*/  STL.64 [R1+0xa938], R46 ;  /* 0x00a9382e01007387 */ /* 0x004fe80000100a00 */
[----:B---3--:R-:W-:Y:S04]  /*a1ae0*/  STL.64 [R1+0xa930], R44 ;  /* 0x00a9302c01007387 */ /* 0x008fe80000100a00 */
[----:B------:R-:W2:Y:S08]  /*a1af0*/  LDL R34, [R1+0x68] ;  /* 0x0000680001227983 */ /* 0x000eb00000100800 */
[----:B------:R-:W-:Y:S04]  /*a1b00*/  STL.64 [R1+0x15f0], R16 ;  /* 0x0015f01001007387 */ /* 0x000fe80000100a00 */
[----:B------:R0:W-:Y:S04]  /*a1b10*/  STL.64 [R1+0x15f8], R18 ;  /* 0x0015f81201007387 */ /* 0x0001e80000100a00 */
[----:B------:R-:W2:Y:S01]  /*a1b20*/  LDL R35, [R1+0x6c] ;  /* 0x00006c0001237983 */ /* 0x000ea20000100800 */
[----:B0-----:R-:W-:Y:S03]  /*a1b30*/  HMMA.16816.F32 R16, R28, R40, R4 ;  /* 0x000000281c10723c */ /* 0x001fe60000001804 */
[----:B------:R-:W3:-:S15]  /*a1b40*/  LDL R4, [R1+0x78] ;  /* 0x0000780001047983 */ /* 0x000ede0000100800 */
[----:B------:R-:W-:Y:S01]  /*a1b50*/  NOP ;  /* 0x0000000000007918 */ /* 0x000fe20000000000 */
[----:B------:R-:W-:Y:S04]  /*a1b60*/  STL.64 [R1+0x15e0], R16 ;  /* 0x0015e01001007387 */ /* 0x000fe80000100a00 */
[----:B------:R-:W-:Y:S04]  /*a1b70*/  STL.64 [R1+0x15e8], R18 ;  /* 0x0015e81201007387 */ /* 0x000fe80000100a00 */
[----:B------:R-:W3:Y:S04]  /*a1b80*/  LDL R32, [R1+0x70] ;  /* 0x0000700001207983 */ /* 0x000ee80000100800 */
[----:B------:R-:W3:Y:S01]  /*a1b90*/  LDL R33, [R1+0x74] ;  /* 0x0000740001217983 */ /* 0x000ee20000100800 */
[C---:B------:R-:W-:Y:S03]  /*a1ba0*/  HMMA.16816.F32 R12, R28.reuse, R60, R12 ;  /* 0x0000003c1c0c723c */ /* 0x040fe6000000180c */
[----:B------:R-:W4:Y:S04]  /*a1bb0*/  LDL R5, [R1+0x7c] ;  /* 0x00007c0001057983 */ /* 0x000f280000100800 */
[----:B--2---:R-:W-:Y:S04]  /*a1bc0*/  STL.64 [R1+0xa948], R34 ;  /* 0x00a9482201007387 */ /* 0x004fe80000100a00 */
[----:B---3--:R0:W-:Y:S04]  /*a1bd0*/  STL.64 [R1+0xa940], R32 ;  /* 0x00a9402001007387 */ /* 0x0081e80000100a00 */
[----:B------:R-:W2:Y:S04]  /*a1be0*/  LDL.64 R60, [R1] ;  /* 0x00000000013c7983 */ /* 0x000ea80000100a00 */
[----:B------:R-:W-:Y:S04]  /*a1bf0*/  STL.64 [R1+0x15d0], R12 ;  /* 0x0015d00c01007387 */ /* 0x000fe80000100a00 */
[----:B------:R-:W-:Y:S04]  /*a1c00*/  STL.64 [R1+0x15d8], R14 ;  /* 0x0015d80e01007387 */ /* 0x000fe80000100a00 */
[----:B0-----:R-:W3:Y:S04]  /*a1c10*/  LDL.LU.64 R32, [R1+0x15b0] ;  /* 0x0015b00001207983 */ /* 0x001ee80000300a00 */
[----:B------:R-:W3:Y:S01]  /*a1c20*/  LDL.LU.64 R34, [R1+0x15b8] ;  /* 0x0015b80001227983 */ /* 0x000ee20000300a00 */
[----:B----4-:R-:W-:-:S15]  /*a1c30*/  HMMA.16816.F32 R8, R28, R42, R8 ;  /* 0x0000002a1c08723c */ /* 0x010fde0000001808 */
[----:B------:R-:W-:-:S04]  /*a1c40*/  NOP ;  /* 0x0000000000007918 */ /* 0x000fc80000000000 */
[----:B------:R-:W-:Y:S04]  /*a1c50*/  STL.64 [R1+0x15c0], R8 ;  /* 0x0015c00801007387 */ /* 0x000fe80000100a00 */
[----:B------:R0:W-:Y:S04]  /*a1c60*/  STL.64 [R1+0x15c8], R10 ;  /* 0x0015c80a01007387 */ /* 0x0001e80000100a00 */
[----:B0-----:R-:W4:Y:S04]  /*a1c70*/  LDL R10, [R1+0x8] ;  /* 0x00000800010a7983 */ /* 0x001f280000100800 */
[----:B------:R-:W4:Y:S04]  /*a1c80*/  LDL R11, [R1+0xc] ;  /* 0x00000c00010b7983 */ /* 0x000f280000100800 */
        /* <DEDUP_REMOVED lines=20> */
[----:B------:R-:W2:Y:S04]  /*a1dd0*/  LDL R6, [R1+0x18] ;  /* 0x0000180001067983 */ /* 0x000ea80000100800 */
[----:B------:R-:W2:Y:S01]  /*a1de0*/  LDL R7, [R1+0x1c] ;  /* 0x00001c0001077983 */ /* 0x000ea20000100800 */
[----:B---3--:R-:W-:-:S15]  /*a1df0*/  HMMA.16816.F32 R32, R28, R4, R32 ;  /* 0x000000041c20723c */ /* 0x008fde0000001820 */
[----:B------:R-:W-:-:S04]  /*a1e00*/  NOP ;  /* 0x0000000000007918 */ /* 0x000fc80000000000 */
[----:B------:R-:W-:Y:S04]  /*a1e10*/  STL.64 [R1+0x15b0], R32 ;  /* 0x0015b02001007387 */ /* 0x000fe80000100a00 */
[----:B------:R0:W-:Y:S04]  /*a1e20*/  STL.64 [R1+0x15b8], R34 ;  /* 0x0015b82201007387 */ /* 0x0001e80000100a00 */
[----:B0-----:R-:W3:Y:S04]  /*a1e30*/  LDL.LU.64 R34, [R1+0xa948] ;  /* 0x00a9480001227983 */ /* 0x001ee80000300a00 */
[----:B------:R-:W2:Y:S04]  /*a1e40*/  LDL.LU.64 R32, [R1+0xa940] ;  /* 0x00a9400001207983 */ /* 0x000ea80000300a00 */
[----:B------:R-:W3:Y:S04]  /*a1e50*/  LDL R4, [R1+0x20] ;  /* 0x0000200001047983 */ /* 0x000ee80000100800 */
[----:B------:R-:W3:Y:S04]  /*a1e60*/  LDL R5, [R1+0x24] ;  /* 0x0000240001057983 */ /* 0x000ee80000100800 */
[----:B------:R-:W3:Y:S01]  /*a1e70*/  LDL R8, [R1+0x10] ;  /* 0x0000100001087983 */ /* 0x000ee20000100800 */
[----:B--2---:R-:W-:-:S15]  /*a1e80*/  HMMA.16816.F32 R44, R28, R32, R44 ;  /* 0x000000201c2c723c */ /* 0x004fde000000182c */
[----:B------:R-:W-:-:S04]  /*a1e90*/  NOP ;  /* 0x0000000000007918 */ /* 0x000fc80000000000 */
[----:B------:R-:W-:Y:S04]  /*a1ea0*/  STL.64 [R1+0x15a0], R44 ;  /* 0x0015a02c01007387 */ /* 0x000fe80000100a00 */
[----:B------:R0:W-:Y:S04]  /*a1eb0*/  STL.64 [R1+0x15a8], R46 ;  /* 0x0015a82e01007387 */ /* 0x0001e80000100a00 */
[----:B0-----:R-:W2:Y:S04]  /*a1ec0*/  LDL.LU.64 R46, [R1+0xa938] ;  /* 0x00a93800012e7983 */ /* 0x001ea80000300a00 */
[----:B------:R-:W2:Y:S01]  /*a1ed0*/  LDL.LU.64 R44, [R1+0xa930] ;  /* 0x00a93000012c7983 */ /* 0x000ea20000300a00 */
[----:B---3--:R-:W-:Y:S03]  /*a1ee0*/  HMMA.16816.F32 R32, R28, R34, R48 ;  /* 0x000000221c20723c */ /* 0x008fe60000001830 */
[----:B------:R-:W3:Y:S04]  /*a1ef0*/  LDL.LU.64 R50, [R1+0xa928] ;  /* 0x00a9280001327983 */ /* 0x000ee80000300a00 */
[----:B------:R-:W3:-:S12]  /*a1f00*/  LDL.LU.64 R48, [R1+0xa920] ;  /* 0x00a9200001307983 */ /* 0x000ed80000300a00 */
        /* <DEDUP_REMOVED lines=10> */
[----:B------:R-:W4:Y:S04]  /*a1fb0*/  LDL.LU.64 R58, [R1+0xa8f8] ;  /* 0x00a8f800013a7983 */ /* 0x000f280000300a00 */
[----:B------:R-:W4:Y:S01]  /*a1fc0*/  LDL.LU.64 R56, [R1+0xa8f0] ;  /* 0x00a8f00001387983 */ /* 0x000f220000300a00 */
[C---:B---3--:R-:W-:Y:S08]  /*a1fd0*/  HMMA.16816.F32 R40, R28.reuse, R48, R40 ;  /* 0x000000301c28723c */ /* 0x048ff00000001828 */
[C---:B------:R-:W-:Y:S01]  /*a1fe0*/  HMMA.16816.F32 R36, R28.reuse, R50, R36 ;  /* 0x000000321c24723c */ /* 0x040fe20000001824 */
[----:B------:R-:W-:Y:S04]  /*a1ff0*/  STL.64 [R1+0x1570], R44 ;  /* 0x0015702c01007387 */ /* 0x000fe80000100a00 */
[----:B------:R-:W-:Y:S06]  /*a2000*/  STL.64 [R1+0x1578], R46 ;  /* 0x0015782e01007387 */ /* 0x000fec0000100a00 */
[----:B------:R-:W-:Y:S04]  /*a2010*/  STL.64 [R1+0x1560], R40 ;  /* 0x0015602801007387 */ /* 0x000fe80000100a00 */
[----:B------:R-:W-:Y:S04]  /*a2020*/  STL.64 [R1+0x1568], R42 ;  /* 0x0015682a01007387 */ /* 0x000fe80000100a00 */
[----:B------:R-:W-:Y:S04]  /*a2030*/  STL.64 [R1+0x1550], R36 ;  /* 0x0015502401007387 */ /* 0x000fe80000100a00 */
[----:B------:R-:W-:Y:S01]  /*a2040*/  STL.64 [R1+0x1558], R38 ;  /* 0x0015582601007387 */ /* 0x000fe20000100a00 */
[C---:B--2---:R-:W-:Y:S08]  /*a2050*/  HMMA.16816.F32 R24, R28.reuse, R52, R24 ;  /* 0x000000341c18723c */ /* 0x044ff00000001818 */
[C---:B------:R-:W-:Y:S08]  /*a2060*/  HMMA.16816.F32 R20, R28.reuse, R54, R20 ;  /* 0x000000361c14723c */ /* 0x040ff00000001814 */
[C---:B----4-:R-:W-:Y:S08]  /*a2070*/  HMMA.16816.F32 R16, R28.reuse, R56, R16 ;  /* 0x000000381c10723c */ /* 0x050ff00000001810 */
[----:B------:R-:W-:Y:S01]  /*a2080*/  HMMA.16816.F32 R12, R28, R58, R12 ;  /* 0x0000003a1c0c723c */ /* 0x000fe2000000180c */
[----:B------:R0:W-:Y:S04]  /*a2090*/  STL.64 [R1+0x1540], R24 ;  /* 0x0015401801007387 */ /* 0x0001e80000100a00 */
[----:B------:R1:W-:Y:S04]  /*a20a0*/  STL.64 [R1+0x1548], R26 ;  /* 0x0015481a01007387 */ /* 0x0003e80000100a00 */
[----:B------:R-:W-:Y:S04]  /*a20b0*/  STL.64 [R1+0x1530], R20 ;  /* 0x0015301401007387 */ /* 0x000fe80000100a00 */
[----:B------:R-:W-:Y:S04]  /*a20c0*/  STL.64 [R1+0x1538], R22 ;  /* 0x0015381601007387 */ /* 0x000fe80000100a00 */
[----:B0-----:R-:W2:Y:S04]  /*a20d0*/  LDL.LU.64 R24, [R1+0x1500] ;  /* 0x0015000001187983 */ /* 0x001ea80000300a00 */
[----:B------:R-:W-:Y:S04]  /*a20e0*/  STL.64 [R1+0x1520], R16 ;  /* 0x0015201001007387 */ /* 0x000fe80000100a00 */
[----:B------:R-:W-:Y:S04]  /*a20f0*/  STL.64 [R1+0x1528], R18 ;  /* 0x0015281201007387 */ /* 0x000fe80000100a00 */
[----:B-1----:R-:W2:Y:S04]  /*a2100*/  LDL.LU.64 R26, [R1+0x1508] ;  /* 0x00150800011a7983 */ /* 0x002ea80000300a00 */
[----:B------:R0:W-:Y:S04]  /*a2110*/  STL.64 [R1+0x1510], R12 ;  /* 0x0015100c01007387 */ /* 0x0001e80000100a00 */
[----:B------:R1:W-:Y:S04]  /*a2120*/  STL.64 [R1+0x1518], R14 ;  /* 0x0015180e01007387 */ /* 0x0003e80000100a00 */
[----:B0-----:R-:W3:Y:S04]  /*a2130*/  LDL.LU.64 R12, [R1+0x14f0] ;  /* 0x0014f000010c7983 */ /* 0x001ee80000300a00 */
[----:B-1----:R-:W3:Y:S04]  /*a2140*/  LDL.LU.64 R14, [R1+0x14f8] ;  /* 0x0014f800010e7983 */ /* 0x002ee80000300a00 */
[----:B------:R-:W4:Y:S04]  /*a2150*/  LDL.LU.64 R20, [R1+0x14e0] ;  /* 0x0014e00001147983 */ /* 0x000f280000300a00 */
[----:B------:R-:W4:Y:S04]  /*a2160*/  LDL.LU.64 R22, [R1+0x14e8] ;  /* 0x0014e80001167983 */ /* 0x000f280000300a00 */
[----:B------:R-:W4:Y:S04]  /*a2170*/  LDL.LU.64 R16, [R1+0x14d0] ;  /* 0x0014d00001107983 */ /* 0x000f280000300a00 */
[----:B------:R-:W4:Y:S04]  /*a2180*/  LDL.LU.64 R18, [R1+0x14d8] ;  /* 0x0014d80001127983 */ /* 0x000f280000300a00 */
[----:B------:R-:W4:Y:S04]  /*a2190*/  LDL.LU.64 R44, [R1+0x14c0] ;  /* 0x0014c000012c7983 */ /* 0x000f280000300a00 */
[----:B------:R-:W4:Y:S01]  /*a21a0*/  LDL.LU.64 R46, [R1+0x14c8] ;  /* 0x0014c800012e7983 */ /* 0x000f220000300a00 */
[----:B------:R-:W-:-:S03]  /*a21b0*/  IMAD.MOV.U32 R9, RZ, RZ, R0 ;  /* 0x000000ffff097224 */ /* 0x000fc600078e0000 */
        /* <DEDUP_REMOVED lines=10> */
[----:B------:R-:W-:Y:S01]  /*a2260*/  IMAD.MOV.U32 R0, RZ, RZ, R61 ;  /* 0x000000ffff007224 */ /* 0x000fe200078e003d */
[C---:B--2---:R-:W-:Y:S08]  /*a2270*/  HMMA.16816.F32 R24, R28.reuse, R4, R24 ;  /* 0x000000041c18723c */ /* 0x044ff00000001818 */
[C---:B---3--:R-:W-:Y:S08]  /*a2280*/  HMMA.16816.F32 R4, R28.reuse, R6, R12 ;  /* 0x000000061c04723c */ /* 0x048ff0000000180c */
[C---:B----4-:R-:W-:Y:S08]  /*a2290*/  HMMA.16816.F32 R20, R28.reuse, R8, R20 ;  /* 0x000000081c14723c */ /* 0x050ff00000001814 */
[C---:B------:R-:W-:Y:S08]  /*a22a0*/  HMMA.16816.F32 R8, R28.reuse, R10, R16 ;  /* 0x0000000a1c08723c */ /* 0x040ff00000001810 */
[C---:B------:R-:W-:Y:S01]  /*a22b0*/  HMMA.16816.F32 R44, R28.reuse, R60, R44 ;  /* 0x0000003c1c2c723c */ /* 0x040fe2000000182c */
[----:B------:R-:W-:Y:S04]  /*a22c0*/  STL.64 [R1+0x1500], R24 ;  /* 0x0015001801007387 */ /* 0x000fe80000100a00 */
[----:B------:R0:W-:Y:S04]  /*a22d0*/  STL.64 [R1+0x1508], R26 ;  /* 0x0015081a01007387 */ /* 0x0001e80000100a00 */
[----:B0-----:R-:W2:Y:S04]  /*a22e0*/  LDL.LU.64 R26, [R1+0xa8e8] ;  /* 0x00a8e800011a7983 */ /* 0x001ea80000300a00 */
[----:B------:R-:W3:Y:S04]  /*a22f0*/  LDL.LU.64 R24, [R1+0xa8e0] ;  /* 0x00a8e00001187983 */ /* 0x000ee80000300a00 */
[----:B------:R-:W4:Y:S04]  /*a2300*/  LDL.LU.64 R12, [R1+0x1460] ;  /* 0x00146000010c7983 */ /* 0x000f280000300a00 */
        /* <DEDUP_REMOVED lines=18> */
[----:B------:R-:W2:Y:S04]  /*a2430*/  LDL.LU.64 R44, [R1+0xa8a0] ;  /* 0x00a8a000012c7983 */ /* 0x000ea80000300a00 */
[----:B------:R-:W2:Y:S02]  /*a2440*/  LDL.LU.64 R60, [R1+0xa898] ;  /* 0x00a89800013c7983 */ /* 0x000ea40000300a00 */
[----:B--2---:R-:W-:-:S15]  /*a2450*/  HMMA.16816.F32 R56, R28, R60, R56 ;  /* 0x0000003c1c38723c */ /* 0x004fde0000001838 */
[----:B------:R-:W-:-:S04]  /*a2460*/  NOP ;  /* 0x0000000000007918 */ /* 0x000fc80000000000 */
[----:B------:R-:W-:Y:S04]  /*a2470*/  STL.64 [R1+0x14b0], R56 ;  /* 0x0014b03801007387 */ /* 0x000fe80000100a00 */
[----:B------:R0:W-:Y:S04]  /*a2480*/  STL.64 [R1+0x14b8], R58 ;  /* 0x0014b83a01007387 */ /* 0x0001e80000100a00 */
[----:B0-----:R-:W2:Y:S04]  /*a2490*/  LDL.LU.64 R58, [R1+0xa890] ;  /* 0x00a89000013a7983 */ /* 0x001ea80000300a00 */
[----:B------:R-:W3:Y:S01]  /*a24a0*/  LDL.LU.64 R56, [R1+0xa888] ;  /* 0x00a8880001387983 */ /* 0x000ee20000300a00 */
[C---:B--2---:R-:W-:Y:S08]  /*a24b0*/  HMMA.16816.F32 R48, R28.reuse, R58, R48 ;  /* 0x0000003a1c30723c */ /* 0x044ff00000001830 */
[C---:B---3--:R-:W-:Y:S11]  /*a24c0*/  HMMA.16816.F32 R52, R28.reuse, R56, R52 ;  /* 0x000000381c34723c */ /* 0x048ff60000001834 */
[----:B------:R-:W-:Y:S04]  /*a24d0*/  STL.64 [R1+0x14a0], R48 ;  /* 0x0014a03001007387 */ /* 0x000fe80000100a00 */
[----:B------:R0:W-:Y:S04]  /*a24e0*/  STL.64 [R1+0x14a8], R50 ;  /* 0x0014a83201007387 */ /* 0x0001e80000100a00 */
[----:B0-----:R-:W4:Y:S04]  /*a24f0*/  LDL.LU.64 R50, [R1+0xa880] ;  /* 0x00a8800001327983 */ /* 0x001f280000300a00 */
[----:B------:R-:W2:Y:S04]  /*a2500*/  LDL.LU.64 R48, [R1+0xa878] ;  /* 0x00a8780001307983 */ /* 0x000ea80000300a00 */
[----:B------:R-:W-:Y:S04]  /*a2510*/  STL.64 [R1+0x1490], R52 ;  /* 0x0014903401007387 */ /* 0x000fe80000100a00 */
[----:B------:R0:W-:Y:S04]  /*a2520*/  STL.64 [R1+0x1498], R54 ;  /* 0x0014983601007387 */ /* 0x0001e80000100a00 */
[----:B0-----:R-:W3:Y:S04]  /*a2530*/  LDL.LU.64 R54, [R1+0xa870] ;  /* 0x00a8700001367983 */ /* 0x001ee80000300a00 */
[----:B------:R-:W2:Y:S04]  /*a2540*/  LDL.LU.64 R52, [R1+0xa868] ;  /* 0x00a8680001347983 */ /* 0x000ea80000300a00 */
[----:B------:R-:W-:Y:S04]  /*a2550*/  STL.64 [R1+0xa698], R58 ;  /* 0x00a6983a01007387 */ /* 0x000fe80000100a00 */
[----:B------:R3:W-:Y:S02]  /*a2560*/  STL.64 [R1+0xa690], R56 ;  /* 0x00a6903801007387 */ /* 0x0007e40000100a00 */
[----:B---3--:R-:W-:Y:S02]  /*a2570*/  HMMA.16816.F32 R56, R28, R54, R40 ;  /* 0x000000361c38723c */ /* 0x008fe40000001828 */
[----:B------:R-:W3:-:S15]  /*a2580*/  LDL.LU.64 R40, [R1+0x1440] ;  /* 0x0014400001287983 */ /* 0x000ede0000300a00 */
[----:B------:R-:W-:Y:S02]  /*a2590*/  NOP ;  /* 0x0000000000007918 */ /* 0x000fe40000000000 */
[----:B------:R-:W-:Y:S04]  /*a25a0*/  STL.64 [R1+0x1480], R56 ;  /* 0x0014803801007387 */ /* 0x000fe80000100a00 */
[----:B------:R-:W-:Y:S04]  /*a25b0*/  STL.64 [R1+0x1488], R58 ;  /* 0x0014883a01007387 */ /* 0x000fe80000100a00 */
[----:B------:R-:W3:Y:S01]  /*a25c0*/  LDL.LU.64 R42, [R1+0x1448] ;  /* 0x00144800012a7983 */ /* 0x000ee20000300a00 */
[----:B--2---:R-:W-:-:S15]  /*a25d0*/  HMMA.16816.F32 R36, R28, R52, R36 ;  /* 0x000000341c24723c */ /* 0x004fde0000001824 */
[----:B------:R-:W-:-:S04]  /*a25e0*/  NOP ;  /* 0x0000000000007918 */ /* 0x000fc80000000000 */
[----:B------:R-:W-:Y:S04]  /*a25f0*/  STL.64 [R1+0x1470], R36 ;  /* 0x0014702401007387 */ /* 0x000fe80000100a00 */
[----:B------:R4:W-:Y:S02]  /*a2600*/  STL.64 [R1+0x1478], R38 ;  /* 0x0014782601007387 */ /* 0x0009e40000100a00 */
[C---:B----4-:R-:W-:Y:S08]  /*a2610*/  HMMA.16816.F32 R36, R28.reuse, R50, R12 ;  /* 0x000000321c24723c */ /* 0x050ff0000000180c */
[C---:B------:R-:W-:Y:S01]  /*a2620*/  HMMA.16816.F32 R12, R28.reuse, R48, R4 ;  /* 0x000000301c0c723c */ /* 0x040fe20000001804 */
[----:B------:R-:W-:Y:S04]  /*a2630*/  STL.64 [R1+0xa688], R54 ;  /* 0x00a6883601007387 */ /* 0x000fe80000100a00 */
[----:B------:R-:W-:Y:S04]  /*a2640*/  STL.64 [R1+0xa680], R52 ;  /* 0x00a6803401007387 */ /* 0x000fe80000100a00 */
[----:B------:R-:W2:Y:S04]  /*a2650*/  LDL.LU.64 R4, [R1+0x1420] ;  /* 0x0014200001047983 */ /* 0x000ea80000300a00 */
[----:B------:R0:W-:Y:S04]  /*a2660*/  STL.64 [R1+0x1460], R36 ;  /* 0x0014602401007387 */ /* 0x0001e80000100a00 */
[----:B------:R1:W-:Y:S04]  /*a2670*/  STL.64 [R1+0x1468], R38 ;  /* 0x0014682601007387 */ /* 0x0003e80000100a00 */
[----:B------:R-:W2:Y:S04]  /*a2680*/  LDL.LU.64 R6, [R1+0x1428] ;  /* 0x0014280001067983 */ /* 0x000ea80000300a00 */
[----:B------:R4:W-:Y:S04]  /*a2690*/  STL.64 [R1+0x1450], R12 ;  /* 0x0014500c01007387 */ /* 0x0009e80000100a00 */
[----:B------:R4:W-:Y:S04]  /*a26a0*/  STL.64 [R1+0x1458], R14 ;  /* 0x0014580e01007387 */ /* 0x0009e80000100a00 */
[----:B0-----:R-:W2:Y:S04]  /*a26b0*/  LDL.LU.64 R36, [R1+0x1410] ;  /* 0x0014100001247983 */ /* 0x001ea80000300a00 */
[----:B-1----:R-:W2:Y:S04]  /*a26c0*/  LDL.LU.64 R38, [R1+0x1418] ;  /* 0x0014180001267983 */ /* 0x002ea80000300a00 */
[----:B------:R-:W2:Y:S04]  /*a26d0*/  LDL.LU.64 R56, [R1+0x13e0] ;  /* 0x0013e00001387983 */ /* 0x000ea80000300a00 */
[----:B------:R-:W2:Y:S04]  /*a26e0*/  LDL.LU.64 R58, [R1+0x13e8] ;  /* 0x0013e800013a7983 */ /* 0x000ea80000300a00 */
[----:B------:R-:W2:Y:S04]  /*a26f0*/  LDL.LU.64 R52, [R1+0x13d0] ;  /* 0x0013d00001347983 */ /* 0x000ea80000300a00 */
[----:B------:R-:W2:Y:S04]  /*a2700*/  LDL.LU.64 R54, [R1+0x13d8] ;  /* 0x0013d80001367983 */ /* 0x000ea80000300a00 */
[----:B----4-:R-:W4:Y:S04]  /*a2710*/  LDL.LU.64 R12, [R1+0x13c0] ;  /* 0x0013c000010c7983 */ /* 0x010f280000300a00 */
[----:B------:R-:W4:Y:S04]  /*a2720*/  LDL.LU.64 R14, [R1+0x13c8] ;  /* 0x0013c800010e7983 */ /* 0x000f280000300a00 */
        /* <DEDUP_REMOVED lines=9> */
[----:B------:R-:W4:Y:S01]  /*a27c0*/  LDL.LU.64 R40, [R1+0xa858] ;  /* 0x00a8580001287983 */ /* 0x000f220000300a00 */
[----:B--2---:R-:W-:-:S15]  /*a27d0*/  HMMA.16816.F32 R48, R28, R44, R48 ;  /* 0x0000002c1c30723c */ /* 0x004fde0000001830 */
[----:B------:R-:W-:-:S04]  /*a27e0*/  NOP ;  /* 0x0000000000007918 */ /* 0x000fc80000000000 */
        /* <DEDUP_REMOVED lines=9> */
[C---:B----4-:R-:W-:Y:S11]  /*a2880*/  HMMA.16816.F32 R36, R28.reuse, R40, R36 ;  /* 0x000000281c24723c */ /* 0x050ff60000001824 */
[----:B------:R-:W-:Y:S04]  /*a2890*/  STL.64 [R1+0x1420], R4 ;  /* 0x0014200401007387 */ /* 0x000fe80000100a00 */
[----:B------:R0:W-:Y:S04]  /*a28a0*/  STL.64 [R1+0x1428], R6 ;  /* 0x0014280601007387 */ /* 0x0001e80000100a00 */
[----:B0-----:R-:W3:Y:S04]  /*a28b0*/  LDL.LU.64 R6, [R1+0xa850] ;  /* 0x00a8500001067983 */ /* 0x001ee80000300a00 */
[----:B------:R-:W4:Y:S04]  /*a28c0*/  LDL.LU.64 R4, [R1+0xa848] ;  /* 0x00a8480001047983 */ /* 0x000f280000300a00 */
[----:B------:R-:W-:Y:S04]  /*a28d0*/  STL.64 [R1+0x1410], R36 ;  /* 0x0014102401007387 */ /* 0x000fe80000100a00 */
[----:B------:R0:W-:Y:S04]  /*a28e0*/  STL.64 [R1+0x1418], R38 ;  /* 0x0014182601007387 */ /* 0x0001e80000100a00 */
[----:B0-----:R-:W2:Y:S04]  /*a28f0*/  LDL.LU.64 R38, [R1+0xa840] ;  /* 0x00a8400001267983 */ /* 0x001ea80000300a00 */
[----:B------:R-:W2:Y:S04]  /*a2900*/  LDL.LU.64 R36, [R1+0xa838] ;  /* 0x00a8380001247983 */ /* 0x000ea80000300a00 */
        /* <DEDUP_REMOVED lines=10> */
[----:B------:R-:W-:Y:S02]  /*a29b0*/  STL.64 [R1+0xa650], R36 ;  /* 0x00a6502401007387 */ /* 0x000fe40000100a00 */
[C---:B------:R-:W-:Y:S11]  /*a29c0*/  HMMA.16816.F32 R44, R28.reuse, R34, R56 ;  /* 0x000000221c2c723c */ /* 0x040ff60000001838 */
[----:B------:R-:W-:Y:S04]  /*a29d0*/  STL.64 [R1+0x13f0], R40 ;  /* 0x0013f02801007387 */ /* 0x000fe80000100a00 */
[----:B------:R0:W-:Y:S02]  /*a29e0*/  STL.64 [R1+0x13f8], R42 ;  /* 0x0013f82a01007387 */ /* 0x0001e40000100a00 */
[C---:B0-----:R-:W-:Y:S02]  /*a29f0*/  HMMA.16816.F32 R40, R28.reuse, R2, R52 ;  /* 0x000000021c28723c */ /* 0x041fe40000001834 */
[----:B------:R-:W-:Y:S06]  /*a2a00*/  STL.64 [R1+0x13e0], R44 ;  /* 0x0013e02c01007387 */ /* 0x000fec0000100a00 */
[C---:B----4-:R-:W-:Y:S01]  /*a2a10*/  HMMA.16816.F32 R36, R28.reuse, R4, R12 ;  /* 0x000000041c24723c */ /* 0x050fe2000000180c */
[----:B------:R-:W-:Y:S04]  /*a2a20*/  STL.64 [R1+0x13e8], R46 ;  /* 0x0013e82e01007387 */ /* 0x000fe80000100a00 */
[----:B------:R-:W2:Y:S06]  /*a2a30*/  LDL.LU.64 R12, [R1+0x13a0] ;  /* 0x0013a000010c7983 */ /* 0x000eac0000300a00 */
[----:B------:R-:W-:Y:S04]  /*a2a40*/  STL.64 [R1+0x13d0], R40 ;  /* 0x0013d02801007387 */ /* 0x000fe80000100a00 */
[----:B------:R-:W-:Y:S04]  /*a2a50*/  STL.64 [R1+0x13d8], R42 ;  /* 0x0013d82a01007387 */ /* 0x000fe80000100a00 */
[----:B------:R-:W2:Y:S04]  /*a2a60*/  LDL.LU.64 R14, [R1+0x13a8] ;  /* 0x0013a800010e7983 */ /* 0x000ea80000300a00 */
[----:B------:R0:W-:Y:S04]  /*a2a70*/  STL.64 [R1+0x13c0], R36 ;  /* 0x0013c02401007387 */ /* 0x0001e80000100a00 */
[----:B------:R1:W-:Y:S04]  /*a2a80*/  STL.64 [R1+0x13c8], R38 ;  /* 0x0013c82601007387 */ /* 0x0003e80000100a00 */
[----:B0-----:R-:W4:Y:S04]  /*a2a90*/  LDL.LU.64 R36, [R1+0x1390] ;  /* 0x0013900001247983 */ /* 0x001f280000300a00 */
[----:B-1----:R-:W4:Y:S01]  /*a2aa0*/  LDL.LU.64 R38, [R1+0x1398] ;  /* 0x0013980001267983 */ /* 0x002f220000300a00 */
[----:B---3--:R-:W-:Y:S03]  /*a2ab0*/  HMMA.16816.F32 R40, R28, R6, R48 ;  /* 0x000000061c28723c */ /* 0x008fe60000001830 */
[----:B------:R-:W3:Y:S04]  /*a2ac0*/  LDL.LU.64 R56, [R1+0x1370] ;  /* 0x0013700001387983 */ /* 0x000ee80000300a00 */
[----:B------:R-:W3:-:S12]  /*a2ad0*/  LDL.LU.64 R58, [R1+0x1378] ;  /* 0x00137800013a7983 */ /* 0x000ed80000300a00 */
[----:B------:R0:W-:Y:S04]  /*a2ae0*/  STL.64 [R1+0x13b0], R40 ;  /* 0x0013b02801007387 */ /* 0x0001e80000100a00 */
[----:B------:R1:W-:Y:S04]  /*a2af0*/  STL.64 [R1+0x13b8], R42 ;  /* 0x0013b82a01007387 */ /* 0x0003e80000100a00 */
[----:B------:R-:W3:Y:S04]  /*a2b00*/  LDL.LU.64 R52, [R1+0x1360] ;  /* 0x0013600001347983 */ /* 0x000ee80000300a00 */
[----:B------:R-:W3:Y:S04]  /*a2b10*/  LDL.LU.64 R54, [R1+0x1368] ;  /* 0x0013680001367983 */ /* 0x000ee80000300a00 */
[----:B------:R-:W3:Y:S04]  /*a2b20*/  LDL.LU.64 R48, [R1+0x1350] ;  /* 0x0013500001307983 */ /* 0x000ee80000300a00 */
[----:B------:R-:W3:Y:S04]  /*a2b30*/  LDL.LU.64 R50, [R1+0x1358] ;  /* 0x0013580001327983 */ /* 0x000ee80000300a00 */
[----:B------:R-:W3:Y:S04]  /*a2b40*/  LDL.LU.64 R44, [R1+0x1340] ;  /* 0x00134000012c7983 */ /* 0x000ee80000300a00 */
[----:B------:R-:W3:Y:S04]  /*a2b50*/  LDL.LU.64 R46, [R1+0x1348] ;  /* 0x00134800012e7983 */ /* 0x000ee80000300a00 */
[----:B0-----:R-:W3:Y:S04]  /*a2b60*/  LDL.LU.64 R40, [R1+0x1330] ;  /* 0x0013300001287983 */ /* 0x001ee80000300a00 */
[----:B-1----:R-:W3:Y:S04]  /*a2b70*/  LDL.LU.64 R42, [R1+0x1338] ;  /* 0x00133800012a7983 */ /* 0x002ee80000300a00 */
        /* <DEDUP_REMOVED lines=9> */
[----:B------:R-:W3:Y:S01]  /*a2c10*/  LDL.LU.64 R12, [R1+0xa828] ;  /* 0x00a82800010c7983 */ /* 0x000ee20000300a00 */
[----:B----4-:R-:W-:-:S15]  /*a2c20*/  HMMA.16816.F32 R36, R28, R10, R36 ;  /* 0x0000000a1c24723c */ /* 0x010fde0000001824 */
[----:B------:R-:W-:-:S04]  /*a2c30*/  NOP ;  /* 0x0000000000007918 */ /* 0x000fc80000000000 */
[----:B------:R0:W-:Y:S04]  /*a2c40*/  STL.64 [R1+0x1390], R36 ;  /* 0x0013902401007387 */ /* 0x0001e80000100a00 */
[----:B------:R1:W-:Y:S04]  /*a2c50*/  STL.64 [R1+0x1398], R38 ;  /* 0x0013982601007387 */ /* 0x0003e80000100a00 */
[----:B0-----:R-:W4:Y:S04]  /*a2c60*/  LDL.LU.64 R36, [R1+0x1320] ;  /* 0x0013200001247983 */ /* 0x001f280000300a00 */
[----:B-1----:R-:W4:Y:S04]  /*a2c70*/  LDL.LU.64 R38, [R1+0x1328] ;  /* 0x0013280001267983 */ /* 0x002f280000300a00 */
[----:B------:R-:W-:Y:S04]  /*a2c80*/  STL.64 [R1+0xa648], R10 ;  /* 0x00a6480a01007387 */ /* 0x000fe80000100a00 */
[----:B------:R3:W-:Y:S02]  /*a2c90*/  STL.64 [R1+0xa640], R8 ;  /* 0x00a6400801007387 */ /* 0x0007e40000100a00 */
[C---:B---3--:R-:W-:Y:S08]  /*a2ca0*/  HMMA.16816.F32 R8, R28.reuse, R12, R4 ;  /* 0x0000000c1c08723c */ /* 0x048ff00000001804 */
[C---:B--2---:R-:W-:Y:S01]  /*a2cb0*/  HMMA.16816.F32 R4, R28.reuse, R14, R56 ;  /* 0x0000000e1c04723c */ /* 0x044fe20000001838 */
[----:B------:R-:W-:Y:S10]  /*a2cc0*/  STL.64 [R1+0xa6b8], R14 ;  /* 0x00a6b80e01007387 */ /* 0x000ff40000100a00 */
[----:B------:R-:W-:Y:S04]  /*a2cd0*/  STL.64 [R1+0x1380], R8 ;  /* 0x0013800801007387 */ /* 0x000fe80000100a00 */
[----:B------:R0:W-:Y:S02]  /*a2ce0*/  STL.64 [R1+0x1388], R10 ;  /* 0x0013880a01007387 */ /* 0x0001e40000100a00 */
[C---:B0-----:R-:W-:Y:S02]  /*a2cf0*/  HMMA.16816.F32 R8, R28.reuse, R16, R52 ;  /* 0x000000101c08723c */ /* 0x041fe40000001834 */
[----:B------:R-:W-:Y:S04]  /*a2d00*/  STL.64 [R1+0xa6b0], R12 ;  /* 0x00a6b00c01007387 */ /* 0x000fe80000100a00 */
[----:B------:R-:W-:Y:S04]  /*a2d10*/  STL.64 [R1+0x1370], R4 ;  /* 0x0013700401007387 */ /* 0x000fe80000100a00 */
[----:B------:R0:W-:Y:S04]  /*a2d20*/  STL.64 [R1+0x1378], R6 ;  /* 0x0013780601007387 */ /* 0x0001e80000100a00 */
[----:B------:R-:W-:Y:S01]  /*a2d30*/  STL.64 [R1+0xa6c8], R18 ;  /* 0x00a6c81201007387 */ /* 0x000fe20000100a00 */
[C---:B0-----:R-:W-:Y:S08]  /*a2d40*/  HMMA.16816.F32 R4, R28.reuse, R18, R48 ;  /* 0x000000121c04723c */ /* 0x041ff00000001830 */
[C---:B------:R-:W-:Y:S01]  /*a2d50*/  HMMA.16816.F32 R12, R28.reuse, R20, R44 ;  /* 0x000000141c0c723c */ /* 0x040fe2000000182c */
[----:B------:R-:W-:Y:S04]  /*a2d60*/  STL.64 [R1+0x1360], R8 ;  /* 0x0013600801007387 */ /* 0x000fe80000100a00 */
[----:B------:R0:W-:Y:S03]  /*a2d70*/  STL.64 [R1+0x1368], R10 ;  /* 0x0013680a01007387 */ /* 0x0001e60000100a00 */
[C---:B0-----:R-:W-:Y:S01]  /*a2d80*/  HMMA.16816.F32 R8, R28.reuse, R22, R40 ;  /* 0x000000161c08723c */ /* 0x041fe20000001828 */
[----:B------:R-:W-:Y:S04]  /*a2d90*/  STL.64 [R1+0xa6c0], R16 ;  /* 0x00a6c01001007387 */ /* 0x000fe80000100a00 */
[----:B------:R0:W-:Y:S04]  /*a2da0*/  STL.64 [R1+0x1350], R4 ;  /* 0x0013500401007387 */ /* 0x0001e80000100a00 */
[----:B------:R1:W-:Y:S04]  /*a2db0*/  STL.64 [R1+0x1358], R6 ;  /* 0x0013580601007387 */ /* 0x0003e80000100a00 */
[----:B0-----:R-:W2:Y:S04]  /*a2dc0*/  LDL.LU.64 R4, [R1+0x1310] ;  /* 0x0013100001047983 */ /* 0x001ea80000300a00 */
[----:B------:R-:W-:Y:S04]  /*a2dd0*/  STL.64 [R1+0x1340], R12 ;  /* 0x0013400c01007387 */ /* 0x000fe80000100a00 */
[----:B------:R-:W-:Y:S04]  /*a2de0*/  STL.64 [R1+0x1348], R14 ;  /* 0x0013480e01007387 */ /* 0x000fe80000100a00 */
[----:B-1----:R-:W2:Y:S04]  /*a2df0*/  LDL.LU.64 R6, [R1+0x1318] ;  /* 0x0013180001067983 */ /* 0x002ea80000300a00 */
[----:B------:R-:W-:Y:S04]  /*a2e00*/  STL.64 [R1+0x1330], R8 ;  /* 0x0013300801007387 */ /* 0x000fe80000100a00 */
[----:B------:R4:W-:Y:S04]  /*a2e10*/  STL.64 [R1+0x1338], R10 ;  /* 0x0013380a01007387 */ /* 0x0009e80000100a00 */
[----:B------:R-:W3:Y:S04]  /*a2e20*/  LDL.LU R46, [R1+0x2fdc] ;  /* 0x002fdc00012e7983 */ /* 0x000ee80000300800 */
[----:B------:R-:W3:Y:S01]  /*a2e30*/  LDL.LU R47, [R1+0x2fd8] ;  /* 0x002fd800012f7983 */ /* 0x000ee20000300800 */
[----:B----4-:R-:W-:Y:S03]  /*a2e40*/  HMMA.16816.F32 R8, R28, R24, R36 ;  /* 0x000000181c08723c */ /* 0x010fe60000001824 */
[----:B------:R-:W-:Y:S04]  /*a2e50*/  STL.64 [R1+0xa6d8], R22 ;  /* 0x00a6d81601007387 */ /* 0x000fe80000100a00 */
[----:B------:R-:W-:Y:S04]  /*a2e60*/  STL.64 [R1+0xa6d0], R20 ;  /* 0x00a6d01401007387 */ /* 0x000fe80000100a00 */
[----:B------:R-:W4:Y:S04]  /*a2e70*/  LDL.LU R44, [R1+0x2fe4] ;  /* 0x002fe400012c7983 */ /* 0x000f280000300800 */
[----:B------:R-:W4:Y:S01]  /*a2e80*/  LDL.LU R45, [R1+0x2fe0] ;  /* 0x002fe000012d7983 */ /* 0x000f220000300800 */
[----:B------:R-:W-:-:S02]  /*a2e90*/  IMAD.MOV.U32 R57, RZ, RZ, R26 ;  /* 0x000000ffff397224 */ /* 0x000fc400078e001a */
[----:B------:R-:W-:Y:S01]  /*a2ea0*/  IMAD.MOV.U32 R58, RZ, RZ, R27 ;  /* 0x000000ffff3a7224 */ /* 0x000fe200078e001b */
[----:B------:R0:W-:Y:S04]  /*a2eb0*/  STL.64 [R1+0x1320], R8 ;  /* 0x0013200801007387 */ /* 0x0001e80000100a00 */
[----:B------:R1:W-:Y:S04]  /*a2ec0*/  STL.64 [R1+0x1328], R10 ;  /* 0x0013280a01007387 */ /* 0x0003e80000100a00 */
[----:B------:R-:W2:Y:S04]  /*a2ed0*/  LDL R56, [R1+0xb0] ;  /* 0x0000b00001387983 */ /* 0x000ea80000100800 */
[----:B------:R-:W2:Y:S04]  /*a2ee0*/  LDL.LU R26, [R1+0xa820] ;  /* 0x00a82000011a7983 */ /* 0x000ea80000300800 */
[----:B------:R-:W2:Y:S04]  /*a2ef0*/  LDL.LU R42, [R1+0x2fec] ;  /* 0x002fec00012a7983 */ /* 0x000ea80000300800 */
[----:B------:R-:W2:Y:S04]  /*a2f00*/  LDL.LU R43, [R1+0x2fe8] ;  /* 0x002fe800012b7983 */ /* 0x000ea80000300800 */
[----:B------:R-:W2:Y:S01]  /*a2f10*/  LDL.LU R27, [R1+0xa81c] ;  /* 0x00a81c00011b7983 */ /* 0x000ea20000300800 */
[----:B------:R-:W-:-:S03]  /*a2f20*/  IMAD.MOV.U32 R59, RZ, RZ, R32 ;  /* 0x000000ffff3b7224 */ /* 0x000fc600078e0020 */
[----:B------:R-:W3:Y:S04]  /*a2f30*/  LDL.LU R32, [R1+0xa818] ;  /* 0x00a8180001207983 */ /* 0x000ee80000300800 */
[----:B------:R-:W3:Y:S04]  /*a2f40*/  LDL.LU R40, [R1+0x2ff4] ;  /* 0x002ff40001287983 */ /* 0x000ee80000300800 */
[----:B------:R-:W3:Y:S04]  /*a2f50*/  LDL.LU R41, [R1+0x2ff0] ;  /* 0x002ff00001297983 */ /* 0x000ee80000300800 */
[----:B------:R-:W-:Y:S01]  /*a2f60*/  STL.64 [R1+0xa768], R58 ;  /* 0x00a7683a01007387 */ /* 0x000fe20000100a00 */
[----:B------:R-:W-:Y:S01]  /*a2f70*/  IMAD.MOV.U32 R55, RZ, RZ, R33 ;  /* 0x000000ffff377224 */ /* 0x000fe200078e0021 */
[----:B--2---:R-:W-:Y:S02]  /*a2f80*/  HMMA.16816.F32 R4, R28, R26, R4 ;  /* 0x0000001a1c04723c */ /* 0x004fe40000001804 */
[----:B------:R-:W-:Y:S04]  /*a2f90*/  STL.64 [R1+0xa760], R56 ;  /* 0x00a7603801007387 */ /* 0x000fe80000100a00 */
[----:B------:R-:W2:Y:S04]  /*a2fa0*/  LDL R54, [R1+0xb8] ;  /* 0x0000b80001367983 */ /* 0x000ea80000100800 */
[----:B------:R-:W4:Y:S04]  /*a2fb0*/  LDL.LU R33, [R1+0xa814] ;  /* 0x00a8140001217983 */ /* 0x000f280000300800 */
[----:B0-----:R-:W4:Y:S04]  /*a2fc0*/  LDL.LU.64 R8, [R1+0xd60] ;  /* 0x000d600001087983 */ /* 0x001f280000300a00 */
[----:B-1----:R-:W4:Y:S01]  /*a2fd0*/  LDL.LU.64 R10, [R1+0xd68] ;  /* 0x000d6800010a7983 */ /* 0x002f220000300a00 */
[----:B---3--:R-:W-:-:S03]  /*a2fe0*/  IMAD.MOV.U32 R52, RZ, RZ, R32 ;  /* 0x000000ffff347224 */ /* 0x008fc600078e0020 */
[----:B------:R-:W-:Y:S04]  /*a2ff0*/  STL.64 [R1+0x1310], R4 ;  /* 0x0013100401007387 */ /* 0x000fe80000100a00 */
[----:B------:R0:W-:Y:S04]  /*a3000*/  STL.64 [R1+0x1318], R6 ;  /* 0x0013180601007387 */ /* 0x0001e80000100a00 */
[----:B------:R-:W3:Y:S04]  /*a3010*/  LDL.LU R32, [R1+0xa810] ;  /* 0x00a8100001207983 */ /* 0x000ee80000300800 */
[----:B------:R-:W3:Y:S04]  /*a3020*/  LDL R53, [R1+0xc4] ;  /* 0x0000c40001357983 */ /* 0x000ee80000100800 */
[----:B--2---:R-:W-:Y:S04]  /*a3030*/  STL.64 [R1+0xa778], R54 ;  /* 0x00a7783601007387 */ /* 0x004fe80000100a00 */
[----:B---3--:R-:W-:Y:S04]  /*a3040*/  STL.64 [R1+0xa770], R52 ;  /* 0x00a7703401007387 */ /* 0x008fe80000100a00 */
[----:B------:R-:W2:Y:S04]  /*a3050*/  LDL R50, [R1+0xc8] ;  /* 0x0000c80001327983 */ /* 0x000ea80000100800 */
[----:B------:R-:W2:Y:S01]  /*a3060*/  LDL R51, [R1+0xcc] ;  /* 0x0000cc0001337983 */ /* 0x000ea20000100800 */
[----:B----4-:R-:W-:-:S02]  /*a3070*/  IMAD.MOV.U32 R48, RZ, RZ, R33 ;  /* 0x000000ffff307224 */ /* 0x010fc400078e0021 */
[----:B------:R-:W-:Y:S01]  /*a3080*/  IMAD.MOV.U32 R49, RZ, RZ, R32 ;  /* 0x000000ffff317224 */ /* 0x000fe200078e0020 */
[----:B------:R-:W3:Y:S04]  /*a3090*/  LDL.LU R33, [R1+0xa80c] ;  /* 0x00a80c0001217983 */ /* 0x000ee80000300800 */
[----:B------:R-:W4:Y:S01]  /*a30a0*/  LDL.LU R32, [R1+0xa808] ;  /* 0x00a8080001207983 */ /* 0x000f220000300800 */
[----:B0-----:R-:W-:Y:S02]  /*a30b0*/  IMAD R7, R47, 0x100, R46 ;  /* 0x000001002f077824 */ /* 0x001fe400078e022e */
[----:B------:R-:W-:Y:S01]  /*a30c0*/  IMAD R6, R45, 0x100, R44 ;  /* 0x000001002d067824 */ /* 0x000fe200078e022c */
[----:B--2---:R0:W-:Y:S04]  /*a30d0*/  STL.64 [R1+0xa788], R50 ;  /* 0x00a7883201007387 */ /* 0x0041e80000100a00 */
[----:B------:R1:W-:Y:S04]  /*a30e0*/  STL.64 [R1+0xa780], R48 ;  /* 0x00a7803001007387 */ /* 0x0003e80000100a00 */
[----:B------:R-:W-:Y:S04]  /*a30f0*/  STL.64 [R1+0xa6e8], R26 ;  /* 0x00a6e81a01007387 */ /* 0x000fe80000100a00 */
[----:B------:R-:W-:Y:S04]  /*a3100*/  STL.64 [R1+0xa6e0], R24 ;  /* 0x00a6e01801007387 */ /* 0x000fe80000100a00 */
[----:B------:R-:W2:Y:S04]  /*a3110*/  LDL R46, [R1+0xd8] ;  /* 0x0000d800012e7983 */ /* 0x000ea80000100800 */
[----:B------:R-:W2:Y:S01]  /*a3120*/  LDL R47, [R1+0xdc] ;  /* 0x0000dc00012f7983 */ /* 0x000ea20000100800 */
[----:B----4-:R-:W-:-:S03]  /*a3130*/  IMAD.MOV.U32 R44, RZ, RZ, R32 ;  /* 0x000000ffff2c7224 */ /* 0x010fc600078e0020 */
[----:B------:R-:W4:Y:S01]  /*a3140*/  LDL.LU R32, [R1+0xa804] ;  /* 0x00a8040001207983 */ /* 0x000f220000300800 */
[----:B---3--:R-:W-:-:S03]  /*a3150*/  IMAD.MOV.U32 R45, RZ, RZ, R33 ;  /* 0x000000ffff2d7224 */ /* 0x008fc600078e0021 */
[----:B------:R-:W4:Y:S01]  /*a3160*/  LDL.LU R33, [R1+0xa800] ;  /* 0x00a8000001217983 */ /* 0x000f220000300800 */
[----:B------:R-:W-:Y:S02]  /*a3170*/  IMAD R5, R43, 0x100, R42 ;  /* 0x000001002b057824 */ /* 0x000fe400078e022a */
[----:B------:R-:W-:Y:S01]  /*a3180*/  IMAD R4, R41, 0x100, R40 ;  /* 0x0000010029047824 */ /* 0x000fe200078e0228 */
[----:B--2---:R-:W-:Y:S04]  /*a3190*/  STL.64 [R1+0xa798], R46 ;  /* 0x00a7982e01007387 */ /* 0x004fe80000100a00 */
[----:B------:R-:W-:Y:S04]  /*a31a0*/  STL.64 [R1+0xa790], R44 ;  /* 0x00a7902c01007387 */ /* 0x000fe80000100a00 */
[----:B------:R-:W2:Y:S04]  /*a31b0*/  LDL R42, [R1+0xe8] ;  /* 0x0000e800012a7983 */ /* 0x000ea80000100800 */
[----:B------:R-:W2:Y:S04]  /*a31c0*/  LDL R43, [R1+0xec] ;  /* 0x0000ec00012b7983 */ /* 0x000ea80000100800 */
[----:B------:R-:W3:Y:S04]  /*a31d0*/  LDL R40, [R1+0xf0] ;  /* 0x0000f00001287983 */ /* 0x000ee80000100800 */
[----:B------:R-:W3:Y:S01]  /*a31e0*/  LDL R41, [R1+0xf4] ;  /* 0x0000f40001297983 */ /* 0x000ee20000100800 */
[----:B----4-:R-:W-:Y:S03]  /*a31f0*/  HMMA.16816.F32 R8, R28, R32, R8 ;  /* 0x000000201c08723c */ /* 0x010fe60000001808 */
[----:B--2---:R-:W-:Y:S04]  /*a3200*/  STL.64 [R1+0xa7a8], R42 ;  /* 0x00a7a82a01007387 */ /* 0x004fe80000100a00 */
[----:B---3--:R-:W-:Y:S04]  /*a3210*/  STL.64 [R1+0xa7a0], R40 ;  /* 0x00a7a02801007387 */ /* 0x008fe80000100a00 */
[----:B0-----:R-:W2:Y:S08]  /*a3220*/  LDL R50, [R1+0xf8] ;  /* 0x0000f80001327983 */ /* 0x001eb00000100800 */
[----:B------:R-:W-:Y:S04]  /*a3230*/  STL.64 [R1+0xac0], R8 ;  /* 0x000ac00801007387 */ /* 0x000fe80000100a00 */
[----:B------:R-:W-:Y:S04]  /*a3240*/  STL.64 [R1+0xac8], R10 ;  /* 0x000ac80a01007387 */ /* 0x000fe80000100a00 */
[----:B------:R-:W2:Y:S04]  /*a3250*/  LDL R51, [R1+0xfc] ;  /* 0x0000fc0001337983 */ /* 0x000ea80000100800 */
[----:B-1----:R-:W3:Y:S04]  /*a3260*/  LDL R48, [R1+0x100] ;  /* 0x0001000001307983 */ /* 0x002ee80000100800 */
[----:B------:R-:W3:Y:S04]  /*a3270*/  LDL R49, [R1+0x104] ;  /* 0x0001040001317983 */ /* 0x000ee80000100800 */
[----:B--2---:R0:W-:Y:S04]  /*a3280*/  STL.64 [R1+0xa7b8], R50 ;  /* 0x00a7b83201007387 */ /* 0x0041e80000100a00 */
[----:B0-----:R-:W2:Y:S04]  /*a3290*/  LDL R50, [R1+0x108] ;  /* 0x0001080001327983 */ /* 0x001ea80000100800 */
[----:B------:R-:W2:Y:S04]  /*a32a0*/  LDL R51, [R1+0x10c] ;  /* 0x00010c0001337983 */ /* 0x000ea80000100800 */
[----:B---3--:R0:W-:Y:S04]  /*a32b0*/  STL.64 [R1+0xa7b0], R48 ;  /* 0x00a7b03001007387 */ /* 0x0081e80000100a00 */
[----:B--2---:R1:W-:Y:S04]  /*a32c0*/  STL.64 [R1+0xa7d0], R50 ;  /* 0x00a7d03201007387 */ /* 0x0043e80000100a00 */
[----:B------:R-:W-:Y:S04]  /*a32d0*/  STL.64 [R1+0xa6f8], R34 ;  /* 0x00a6f82201007387 */ /* 0x000fe80000100a00 */
[----:B------:R-:W-:Y:S04]  /*a32e0*/  STL.64 [R1+0xa6f0], R32 ;  /* 0x00a6f02001007387 */ /* 0x000fe80000100a00 */
[----:B0-----:R-:W2:Y:S04]  /*a32f0*/  LDL R48, [R1+0x110] ;  /* 0x0001100001307983 */ /* 0x001ea80000100800 */
[----:B------:R-:W2:Y:S04]  /*a3300*/  LDL R49, [R1+0x114] ;  /* 0x0001140001317983 */ /* 0x000ea80000100800 */
[----:B-1----:R-:W3:Y:S04]  /*a3310*/  LDL R50, [R1+0x118] ;  /* 0x0001180001327983 */ /* 0x002ee80000100800 */
[----:B------:R-:W3:Y:S04]  /*a3320*/  LDL R51, [R1+0x11c] ;  /* 0x00011c0001337983 */ /* 0x000ee80000100800 */
[----:B--2---:R-:W-:Y:S04]  /*a3330*/  STL.64 [R1+0xa7e8], R48 ;  /* 0x00a7e83001007387 */ /* 0x004fe80000100a00 */
[----:B------:R-:W2:Y:S04]  /*a3340*/  LDL.LU.64 R40, [R1+0x12d0] ;  /* 0x0012d00001287983 */ /* 0x000ea80000300a00 */
[----:B------:R-:W4:Y:S04]  /*a3350*/  LDL.LU.64 R42, [R1+0x12d8] ;  /* 0x0012d800012a7983 */ /* 0x000f280000300a00 */
[----:B----4-:R-:W-:Y:S04]  /*a3360*/  STL.64 [R1+0xa7c8], R42 ;  /* 0x00a7c82a01007387 */ /* 0x010fe80000100a00 */
[----:B--2---:R0:W-:Y:S04]  /*a3370*/  STL.64 [R1+0xa7c0], R40 ;  /* 0x00a7c02801007387 */ /* 0x0041e80000100a00 */
[----:B0-----:R-:W2:Y:S04]  /*a3380*/  LDL.LU.64 R40, [R1+0x12e0] ;  /* 0x0012e00001287983 */ /* 0x001ea80000300a00 */
[----:B------:R-:W4:Y:S04]  /*a3390*/  LDL.LU.64 R42, [R1+0x12e8] ;  /* 0x0012e800012a7983 */ /* 0x000f280000300a00 */
[----:B----4-:R-:W-:Y:S04]  /*a33a0*/  STL.64 [R1+0xa7e0], R42 ;  /* 0x00a7e02a01007387 */ /* 0x010fe80000100a00 */
[----:B--2---:R0:W-:Y:S04]  /*a33b0*/  STL.64 [R1+0xa7d8], R40 ;  /* 0x00a7d82801007387 */ /* 0x0041e80000100a00 */
[----:B0-----:R-:W2:Y:S04]  /*a33c0*/  LDL.LU.64 R40, [R1+0x12f0] ;  /* 0x0012f00001287983 */ /* 0x001ea80000300a00 */
[----:B------:R-:W4:Y:S01]  /*a33d0*/  LDL.LU.64 R42, [R1+0x12f8] ;  /* 0x0012f800012a7983 */ /* 0x000f220000300a00 */
[----:B------:R-:W-:-:S02]  /*a33e0*/  F2FP.F16.E5M2.UNPACK_B R28, R7 ;  /* 0x00000007ff1c723e */ /* 0x000fc400020004ff */
[----:B------:R-:W-:Y:S02]  /*a33f0*/  F2FP.F16.E5M2.UNPACK_B R29, R6 ;  /* 0x00000006ff1d723e */ /* 0x000fe400020004ff */
[----:B------:R-:W-:Y:S02]  /*a3400*/  F2FP.F16.E5M2.UNPACK_B R30, R5 ;  /* 0x00000005ff1e723e */ /* 0x000fe400020004ff */
[----:B------:R-:W-:Y:S01]  /*a3410*/  F2FP.F16.E5M2.UNPACK_B R31, R4 ;  /* 0x00000004ff1f723e */ /* 0x000fe200020004ff */
[----:B----4-:R-:W-:Y:S04]  /*a3420*/  STL.64 [R1+0xa7f8], R42 ;  /* 0x00a7f82a01007387 */ /* 0x010fe80000100a00 */
[----:B--2---:R0:W-:Y:S04]  /*a3430*/  STL.64 [R1+0xa7f0], R40 ;  /* 0x00a7f02801007387 */ /* 0x0041e80000100a00 */
[----:B0-----:R-:W3:Y:S04]  /*a3440*/  LDL.LU.64 R40, [R1+0x1300] ;  /* 0x0013000001287983 */ /* 0x001ee80000300a00 */
[----:B------:R-:W3:Y:S04]  /*a3450*/  LDL.LU.64 R42, [R1+0x1308] ;  /* 0x00130800012a7983 */ /* 0x000ee80000300a00 */
[----:B------:R-:W2:Y:S04]  /*a3460*/  LDL.LU.64 R44, [R1+0x12c0] ;  /* 0x0012c000012c7983 */ /* 0x000ea80000300a00 */
[----:B------:R-:W2:Y:S04]  /*a3470*/  LDL.LU.64 R46, [R1+0x12c8] ;  /* 0x0012c800012e7983 */ /* 0x000ea80000300a00 */
        /* <DEDUP_REMOVED lines=20> */
[----:B---3--:R-:W-:Y:S03]  /*a35c0*/  HMMA.16816.F32 R48, R28, R50, R40 ;  /* 0x000000321c30723c */ /* 0x008fe60000001828 */
[----:B------:R-:W3:Y:S04]  /*a35d0*/  LDL.LU.64 R42, [R1+0xa7f8] ;  /* 0x00a7f800012a7983 */ /* 0x000ee80000300a00 */
[----:B------:R-:W3:-:S12]  /*a35e0*/  LDL.LU.64 R40, [R1+0xa7f0] ;  /* 0x00a7f00001287983 */ /* 0x000ed80000300a00 */
[----:B------:R0:W-:Y:S04]  /*a35f0*/  STL.64 [R1+0x1300], R48 ;  /* 0x0013003001007387 */ /* 0x0001e80000100a00 */
[----:B------:R3:W-:Y:S04]  /*a3600*/  STL.64 [R1+0x1308], R50 ;  /* 0x0013083201007387 */ /* 0x0007e80000100a00 */
[----:B0-----:R-:W3:Y:S02]  /*a3610*/  LDL.LU.64 R48, [R1+0xa7e8] ;  /* 0x00a7e80001307983 */ /* 0x001ee40000300a00 */
[----:B---3--:R-:W-:Y:S02]  /*a3620*/  HMMA.16816.F32 R48, R28, R48, R40 ;  /* 0x000000301c30723c */ /* 0x008fe40000001828 */
[----:B------:R-:W3:Y:S04]  /*a3630*/  LDL.LU.64 R42, [R1+0xa7e0] ;  /* 0x00a7e000012a7983 */ /* 0x000ee80000300a00 */
[----:B------:R-:W3:-:S13]  /*a3640*/  LDL.LU.64 R40, [R1+0xa7d8] ;  /* 0x00a7d80001287983 */ /* 0x000eda0000300a00 */
[----:B------:R-:W-:Y:S04]  /*a3650*/  STL.64 [R1+0x12f0], R48 ;  /* 0x0012f03001007387 */ /* 0x000fe80000100a00 */
[----:B------:R0:W-:Y:S04]  /*a3660*/  STL.64 [R1+0x12f8], R50 ;  /* 0x0012f83201007387 */ /* 0x0001e80000100a00 */
[----:B0-----:R-:W3:Y:S02]  /*a3670*/  LDL.LU.64 R50, [R1+0xa7d0] ;  /* 0x00a7d00001327983 */ /* 0x001ee40000300a00 */
[----:B---3--:R-:W-:Y:S02]  /*a3680*/  HMMA.16816.F32 R48, R28, R50, R40 ;  /* 0x000000321c30723c */ /* 0x008fe40000001828 */
[----:B------:R-:W3:Y:S04]  /*a3690*/  LDL.LU.64 R42, [R1+0xa7c8] ;  /* 0x00a7c800012a7983 */ /* 0x000ee80000300a00 */
[----:B------:R-:W3:-:S13]  /*a36a0*/  LDL.LU.64 R40, [R1+0xa7c0] ;  /* 0x00a7c00001287983 */ /* 0x000eda0000300a00 */
[----:B------:R-:W-:Y:S04]  /*a36b0*/  STL.64 [R1+0x12e0], R48 ;  /* 0x0012e03001007387 */ /* 0x000fe80000100a00 */
[----:B------:R0:W-:Y:S04]  /*a36c0*/  STL.64 [R1+0x12e8], R50 ;  /* 0x0012e83201007387 */ /* 0x0001e80000100a00 */
[----:B0-----:R-:W2:Y:S04]  /*a36d0*/  LDL.LU.64 R50, [R1+0xa7b8] ;  /* 0x00a7b80001327983 */ /* 0x001ea80000300a00 */
[----:B------:R-:W3:Y:S02]  /*a36e0*/  LDL.LU.64 R48, [R1+0xa7b0] ;  /* 0x00a7b00001307983 */ /* 0x000ee40000300a00 */
[----:B---3--:R-:W-:-:S15]  /*a36f0*/  HMMA.16816.F32 R40, R28, R48, R40 ;  /* 0x000000301c28723c */ /* 0x008fde0000001828 */
[----:B------:R-:W-:-:S04]  /*a3700*/  NOP ;  /* 0x0000000000007918 */ /* 0x000fc80000000000 */
[----:B------:R-:W-:Y:S04]  /*a3710*/  STL.64 [R1+0x12d0], R40 ;  /* 0x0012d02801007387 */ /* 0x000fe80000100a00 */
[----:B------:R0:W-:Y:S04]  /*a3720*/  STL.64 [R1+0x12d8], R42 ;  /* 0x0012d82a01007387 */ /* 0x0001e80000100a00 */
[----:B0-----:R-:W3:Y:S04]  /*a3730*/  LDL.LU.64 R42, [R1+0xa7a8] ;  /* 0x00a7a800012a7983 */ /* 0x001ee80000300a00 */
[----:B------:R-:W4:Y:S01]  /*a3740*/  LDL.LU.64 R40, [R1+0xa7a0] ;  /* 0x00a7a00001287983 */ /* 0x000f220000300a00 */
[----:B--2---:R-:W-:Y:S03]  /*a3750*/  HMMA.16816.F32 R48, R28, R50, R44 ;  /* 0x000000321c30723c */ /* 0x004fe6000000182c */
[----:B------:R-:W2:Y:S04]  /*a3760*/  LDL.LU.64 R46, [R1+0xa798] ;  /* 0x00a79800012e7983 */ /* 0x000ea80000300a00 */
[----:B------:R-:W2:-:S12]  /*a3770*/  LDL.LU.64 R44, [R1+0xa790] ;  /* 0x00a79000012c7983 */ /* 0x000e980000300a00 */
        /* <DEDUP_REMOVED lines=10> */
[----:B------:R-:W3:Y:S04]  /*a3820*/  LDL.LU.64 R58, [R1+0xa768] ;  /* 0x00a76800013a7983 */ /* 0x000ee80000300a00 */
[----:B------:R-:W3:Y:S01]  /*a3830*/  LDL.LU.64 R56, [R1+0xa760] ;  /* 0x00a7600001387983 */ /* 0x000ee20000300a00 */
[C---:B--2---:R-:W-:Y:S08]  /*a3840*/  HMMA.16816.F32 R36, R28.reuse, R44, R36 ;  /* 0x0000002c1c24723c */ /* 0x044ff00000001824 */
[C---:B------:R-:W-:Y:S08]  /*a3850*/  HMMA.16816.F32 R32, R28.reuse, R46, R32 ;  /* 0x0000002e1c20723c */ /* 0x040ff00000001820 */
[C---:B------:R-:W-:Y:S08]  /*a3860*/  HMMA.16816.F32 R24, R28.reuse, R48, R24 ;  /* 0x000000301c18723c */ /* 0x040ff00000001818 */
[C---:B------:R-:W-:Y:S01]  /*a3870*/  HMMA.16816.F32 R20, R28.reuse, R50, R20 ;  /* 0x000000321c14723c */ /* 0x040fe20000001814 */
[----:B------:R-:W-:Y:S04]  /*a3880*/  STL.64 [R1+0x12a0], R40 ;  /* 0x0012a02801007387 */ /* 0x000fe80000100a00 */
        /* <DEDUP_REMOVED lines=8> */
[----:B------:R-:W-:Y:S01]  /*a3910*/  STL.64 [R1+0x1268], R22 ;  /* 0x0012681601007387 */ /* 0x000fe20000100a00 */
[C---:B----4-:R-:W-:Y:S08]  /*a3920*/  HMMA.16816.F32 R16, R28.reuse, R52, R16 ;  /* 0x000000341c10723c */ /* 0x050ff00000001810 */
[C---:B---3--:R-:W-:Y:S08]  /*a3930*/  HMMA.16816.F32 R12, R28.reuse, R54, R12 ;  /* 0x000000361c0c723c */ /* 0x048ff0000000180c */
[C---:B------:R-:W-:Y:S08]  /*a3940*/  HMMA.16816.F32 R8, R28.reuse, R56, R8 ;  /* 0x000000381c08723c */ /* 0x040ff00000001808 */
[C---:B------:R-:W-:Y:S01]  /*a3950*/  HMMA.16816.F32 R4, R28.reuse, R58, R4 ;  /* 0x0000003a1c04723c */ /* 0x040fe20000001804 */
[----:B------:R-:W-:Y:S04]  /*a3960*/  STL.64 [R1+0x1250], R16 ;  /* 0x0012501001007387 */ /* 0x000fe80000100a00 */
[----:B------:R-:W-:Y:S04]  /*a3970*/  STL.64 [R1+0x1258], R18 ;  /* 0x0012581201007387 */ /* 0x000fe80000100a00 */
[----:B------:R-:W2:Y:S04]  /*a3980*/  LDL R56, [R1+0x8] ;  /* 0x0000080001387983 */ /* 0x000ea80000100800 */
[----:B------:R-:W-:Y:S04]  /*a3990*/  STL.64 [R1+0x1240], R12 ;  /* 0x0012400c01007387 */ /* 0x000fe80000100a00 */
[----:B------:R-:W-:Y:S04]  /*a39a0*/  STL.64 [R1+0x1248], R14 ;  /* 0x0012480e01007387 */ /* 0x000fe80000100a00 */
[----:B------:R-:W-:Y:S04]  /*a39b0*/  STL.64 [R1+0x1230], R8 ;  /* 0x0012300801007387 */ /* 0x000fe80000100a00 */
[----:B------:R3:W-:Y:S04]  /*a39c0*/  STL.64 [R1+0x1238], R10 ;  /* 0x0012380a01007387 */ /* 0x0007e80000100a00 */
[----:B------:R-:W2:Y:S04]  /*a39d0*/  LDL R57, [R1+0xc] ;  /* 0x00000c0001397983 */ /* 0x000ea80000100800 */
[----:B------:R-:W4:Y:S04]  /*a39e0*/  LDL R54, [R1+0x18] ;  /* 0x0000180001367983 */ /* 0x000f280000100800 */
[----:B------:R0:W-:Y:S04]  /*a39f0*/  STL.64 [R1+0x1220], R4 ;  /* 0x0012200401007387 */ /* 0x0001e80000100a00 */
[----:B------:R0:W-:Y:S04]  /*a3a00*/  STL.64 [R1+0x1228], R6 ;  /* 0x0012280601007387 */ /* 0x0001e80000100a00 */
[----:B------:R-:W4:Y:S04]  /*a3a10*/  LDL R55, [R1+0x1c] ;  /* 0x00001c0001377983 */ /* 0x000f280000100800 */
[----:B------:R-:W2:Y:S04]  /*a3a20*/  LDL R50, [R1+0x10] ;  /* 0x0000100001327983 */ /* 0x000ea80000100800 */
[----:B------:R-:W2:Y:S04]  /*a3a30*/  LDL R51, [R1+0x14] ;  /* 0x0000140001337983 */ /* 0x000ea80000100800 */
[----:B0-----:R-:W2:Y:S04]  /*a3a40*/  LDL R42, [R1+0x30] ;  /* 0x00003000012a7983 */ /* 0x001ea80000100800 */
[----:B------:R-:W2:Y:S04]  /*a3a50*/  LDL R43, [R1+0x34] ;  /* 0x00003400012b7983 */ /* 0x000ea80000100800 */
[----:B------:R-:W2:Y:S04]  /*a3a60*/  LDL R40, [R1+0x38] ;  /* 0x0000380001287983 */ /* 0x000ea80000100800 */
[----:B------:R-:W2:Y:S04]  /*a3a70*/  LDL R41, [R1+0x3c] ;  /* 0x00003c0001297983 */ /* 0x000ea80000100800 */
[----:B-1----:R-:W2:Y:S04]  /*a3a80*/  LDL R36, [R1+0x68] ;  /* 0x0000680001247983 */ /* 0x002ea80000100800 */
[----:B------:R-:W2:Y:S04]  /*a3a90*/  LDL R37, [R1+0x6c] ;  /* 0x00006c0001257983 */ /* 0x000ea80000100800 */
[----:B------:R-:W2:Y:S04]  /*a3aa0*/  LDL R46, [R1+0x50] ;  /* 0x00005000012e7983 */ /* 0x000ea80000100800 */
[----:B------:R-:W2:Y:S04]  /*a3ab0*/  LDL R47, [R1+0x54] ;  /* 0x00005400012f7983 */ /* 0x000ea80000100800 */
[----:B---3--:R-:W3:Y:S04]  /*a3ac0*/  LDL R10, [R1+0x70] ;  /* 0x00007000010a7983 */ /* 0x008ee80000100800 */
[----:B------:R-:W3:Y:S04]  /*a3ad0*/  LDL R11, [R1+0x74] ;  /* 0x00007400010b7983 */ /* 0x000ee80000100800 */
[----:B------:R-:W2:Y:S04]  /*a3ae0*/  LDL R48, [R1+0xa0] ;  /* 0x0000a00001307983 */ /* 0x000ea80000100800 */
[----:B------:R-:W2:Y:S04]  /*a3af0*/  LDL R49, [R1+0xa4] ;  /* 0x0000a40001317983 */ /* 0x000ea80000100800 */
[----:B------:R-:W2:Y:S04]  /*a3b00*/  LDL.LU.64 R4, [R1+0x1210] ;  /* 0x0012100001047983 */ /* 0x000ea80000300a00 */
[----:B------:R-:W2:Y:S04]  /*a3b10*/  LDL.LU.64 R6, [R1+0x1218] ;  /* 0x0012180001067983 */ /* 0x000ea80000300a00 */
[----:B------:R-:W2:Y:S04]  /*a3b20*/  LDL R8, [R1+0x78] ;  /* 0x0000780001087983 */ /* 0x000ea80000100800 */
[----:B------:R-:W2:Y:S04]  /*a3b30*/  LDL R9, [R1+0x7c] ;  /* 0x00007c0001097983 */ /* 0x000ea80000100800 */
[----:B---3--:R0:W-:Y:S04]  /*a3b40*/  STL.64 [R1+0xa718], R10 ;  /* 0x00a7180a01007387 */ /* 0x0081e80000100a00 */
[----:B--2---:R1:W-:Y:S04]  /*a3b50*/  STL.64 [R1+0xa710], R8 ;  /* 0x00a7100801007387 */ /* 0x0043e80000100a00 */
[----:B------:R-:W2:Y:S04]  /*a3b60*/  LDL R44, [R1+0x58] ;  /* 0x00005800012c7983 */ /* 0x000ea80000100800 */
[----:B------:R-:W2:Y:S04]  /*a3b70*/  LDL R45, [R1+0x5c] ;  /* 0x00005c00012d7983 */ /* 0x000ea80000100800 */
[----:B------:R-:W-:Y:S04]  /*a3b80*/  STL.64 [R1+0xa728], R46 ;  /* 0x00a7282e01007387 */ /* 0x000fe80000100a00 */
[----:B--2---:R-:W-:Y:S04]  /*a3b90*/  STL.64 [R1+0xa720], R44 ;  /* 0x00a7202c01007387 */ /* 0x004fe80000100a00 */
[----:B0-----:R-:W2:Y:S04]  /*a3ba0*/  LDL R10, [R1+0x80] ;  /* 0x00008000010a7983 */ /* 0x001ea80000100800 */
[----:B------:R-:W2:Y:S04]  /*a3bb0*/  LDL R11, [R1+0x84] ;  /* 0x00008400010b7983 */ /* 0x000ea80000100800 */
[----:B-1----:R-:W3:Y:S04]  /*a3bc0*/  LDL R8, [R1+0x88] ;  /* 0x0000880001087983 */ /* 0x002ee80000100800 */
[----:B------:R-:W3:Y:S04]  /*a3bd0*/  LDL R9, [R1+0x8c] ;  /* 0x00008c0001097983 */ /* 0x000ee80000100800 */
[----:B------:R-:W4:Y:S04]  /*a3be0*/  LDL R58, [R1+0x98] ;  /* 0x00009800013a7983 */ /* 0x000f280000100800 */
[----:B------:R-:W4:Y:S04]  /*a3bf0*/  LDL R59, [R1+0x9c] ;  /* 0x00009c00013b7983 */ /* 0x000f280000100800 */
[----:B--2---:R0:W-:Y:S04]  /*a3c00*/  STL.64 [R1+0xa730], R10 ;  /* 0x00a7300a01007387 */ /* 0x0041e80000100a00 */
[----:B---3--:R-:W-:Y:S04]  /*a3c10*/  STL.64 [R1+0xa748], R8 ;  /* 0x00a7480801007387 */ /* 0x008fe80000100a00 */
[----:B------:R-:W2:Y:S04]  /*a3c20*/  LDL R38, [R1+0x60] ;  /* 0x0000600001267983 */ /* 0x000ea80000100800 */
[----:B------:R-:W2:Y:S04]  /*a3c30*/  LDL R39, [R1+0x64] ;  /* 0x0000640001277983 */ /* 0x000ea80000100800 */
[----:B0-----:R-:W3:Y:S04]  /*a3c40*/  LDL R10, [R1+0x90] ;  /* 0x00009000010a7983 */ /* 0x001ee80000100800 */
[----:B------:R-:W3:Y:S04]  /*a3c50*/  LDL R11, [R1+0x94] ;  /* 0x00009400010b7983 */ /* 0x000ee80000100800 */
[----:B--2---:R-:W-:Y:S04]  /*a3c60*/  STL.64 [R1+0xa740], R38 ;  /* 0x00a7402601007387 */ /* 0x004fe80000100a00 */
[----:B------:R-:W-:Y:S04]  /*a3c70*/  STL.64 [R1+0xa738], R36 ;  /* 0x00a7382401007387 */ /* 0x000fe80000100a00 */
[----:B------:R-:W-:Y:S04]  /*a3c80*/  STL.64 [R1+0xa708], R42 ;  /* 0x00a7082a01007387 */ /* 0x000fe80000100a00 */
[----:B------:R-:W-:Y:S04]  /*a3c90*/  STL.64 [R1+0xa700], R40 ;  /* 0x00a7002801007387 */ /* 0x000fe80000100a00 */
[----:B------:R-:W2:Y:S04]  /*a3ca0*/  LDL R52, [R1+0x20] ;  /* 0x0000200001347983 */ /* 0x000ea80000100800 */
[----:B------:R-:W2:Y:S01]  /*a3cb0*/  LDL R53, [R1+0x24] ;  /* 0x0000240001357983 */ /* 0x000ea20000100800 */
[C---:B------:R-:W-:Y:S03]  /*a3cc0*/  HMMA.16816.F32 R4, R28.reuse, R48, R4 ;  /* 0x000000301c04723c */ /* 0x040fe60000001804 */
[----:B----4-:R-:W-:Y:S04]  /*a3cd0*/  STL.64 [R1+0xa758], R54 ;  /* 0x00a7583601007387 */ /* 0x010fe80000100a00 */
[----:B--2---:R0:W-:Y:S04]  /*a3ce0*/  STL.64 [R1+0xa750], R52 ;  /* 0x00a7503401007387 */ /* 0x0041e80000100a00 */
[----:B------:R-:W2:Y:S04]  /*a3cf0*/  LDL R26, [R1+0x40] ;  /* 0x00004000011a7983 */ /* 0x000ea80000100800 */
[----:B------:R-:W2:Y:S04]  /*a3d00*/  LDL R27, [R1+0x44] ;  /* 0x00004400011b7983 */ /* 0x000ea80000100800 */
[----:B------:R-:W4:Y:S04]  /*a3d10*/  LDL.LU.64 R12, [R1+0x1200] ;  /* 0x00120000010c7983 */ /* 0x000f280000300a00 */
[----:B------:R-:W4:Y:S04]  /*a3d20*/  LDL.LU.64 R14, [R1+0x1208] ;  /* 0x00120800010e7983 */ /* 0x000f280000300a00 */
[----:B------:R1:W-:Y:S04]  /*a3d30*/  STL.64 [R1+0x1210], R4 ;  /* 0x0012100401007387 */ /* 0x0003e80000100a00 */
[----:B------:R0:W-:Y:S04]  /*a3d40*/  STL.64 [R1+0x1218], R6 ;  /* 0x0012180601007387 */ /* 0x0001e80000100a00 */
[----:B------:R-:W2:Y:S04]  /*a3d50*/  LDL R24, [R1+0x48] ;  /* 0x0000480001187983 */ /* 0x000ea80000100800 */
[----:B------:R-:W2:Y:S04]  /*a3d60*/  LDL R25, [R1+0x4c] ;  /* 0x00004c0001197983 */ /* 0x000ea80000100800 */
[----:B0-----:R-:W3:Y:S04]  /*a3d70*/  LDL.LU.64 R52, [R1+0x11f0] ;  /* 0x0011f00001347983 */ /* 0x001ee80000300a00 */
[----:B------:R-:W3:Y:S04]  /*a3d80*/  LDL.LU.64 R54, [R1+0x11f8] ;  /* 0x0011f80001367983 */ /* 0x000ee80000300a00 */
        /* <DEDUP_REMOVED lines=10> */
[----:B------:R-:W2:Y:S04]  /*a3e30*/  LDL R48, [R1+0x28] ;  /* 0x0000280001307983 */ /* 0x000ea80000100800 */
[----:B------:R-:W2:Y:S01]  /*a3e40*/  LDL R49, [R1+0x2c] ;  /* 0x00002c0001317983 */ /* 0x000ea20000100800 */
[C---:B----4-:R-:W-:Y:S03]  /*a3e50*/  HMMA.16816.F32 R12, R28.reuse, R58, R12 ;  /* 0x0000003a1c0c723c */ /* 0x050fe6000000180c */
[----:B------:R-:W4:Y:S05]  /*a3e60*/  LDL R58, [R1] ;  /* 0x00000000013a7983 */ /* 0x000f2a0000100800 */
[C---:B---3--:R-:W-:Y:S11]  /*a3e70*/  HMMA.16816.F32 R8, R28.reuse, R10, R52 ;  /* 0x0000000a1c08723c */ /* 0x048ff60000001834 */
[----:B------:R0:W-:Y:S04]  /*a3e80*/  STL.64 [R1+0x1200], R12 ;  /* 0x0012000c01007387 */ /* 0x0001e80000100a00 */
[----:B------:R1:W-:Y:S04]  /*a3e90*/  STL.64 [R1+0x1208], R14 ;  /* 0x0012080e01007387 */ /* 0x0003e80000100a00 */
[----:B------:R-:W3:Y:S04]  /*a3ea0*/  LDL.LU.64 R20, [R1+0x1190] ;  /* 0x0011900001147983 */ /* 0x000ee80000300a00 */
[----:B------:R-:W3:Y:S04]  /*a3eb0*/  LDL.LU.64 R22, [R1+0x1198] ;  /* 0x0011980001167983 */ /* 0x000ee80000300a00 */
[----:B------:R-:W2:Y:S04]  /*a3ec0*/  LDL.LU.64 R16, [R1+0x1180] ;  /* 0x0011800001107983 */ /* 0x000ea80000300a00 */
[----:B------:R-:W2:Y:S04]  /*a3ed0*/  LDL.LU.64 R18, [R1+0x1188] ;  /* 0x0011880001127983 */ /* 0x000ea80000300a00 */
[----:B0-----:R-:W2:Y:S04]  /*a3ee0*/  LDL.LU.64 R12, [R1+0x1170] ;  /* 0x00117000010c7983 */ /* 0x001ea80000300a00 */
[----:B-1----:R-:W2:Y:S04]  /*a3ef0*/  LDL.LU.64 R14, [R1+0x1178] ;  /* 0x00117800010e7983 */ /* 0x002ea80000300a00 */
[----:B------:R-:W2:Y:S04]  /*a3f00*/  LDL.LU.64 R54, [R1+0xa758] ;  /* 0x00a7580001367983 */ /* 0x000ea80000300a00 */
[----:B------:R-:W2:Y:S04]  /*a3f10*/  LDL.LU.64 R52, [R1+0xa750] ;  /* 0x00a7500001347983 */ /* 0x000ea80000300a00 */
[----:B------:R0:W-:Y:S04]  /*a3f20*/  STL.64 [R1+0x11f0], R8 ;  /* 0x0011f00801007387 */ /* 0x0001e80000100a00 */
[----:B------:R2:W-:Y:S04]  /*a3f30*/  STL.64 [R1+0x11f8], R10 ;  /* 0x0011f80a01007387 */ /* 0x0005e80000100a00 */
[----:B0-----:R-:W2:Y:S02]  /*a3f40*/  LDL.LU.64 R8, [R1+0xa748] ;  /* 0x00a7480001087983 */ /* 0x001ea40000300a00 */
[----:B--2---:R-:W-:Y:S02]  /*a3f50*/  HMMA.16816.F32 R8, R28, R8, R36 ;  /* 0x000000081c08723c */ /* 0x004fe40000001824 */
[----:B------:R-:W3:Y:S04]  /*a3f60*/  LDL.LU.64 R38, [R1+0xa740] ;  /* 0x00a7400001267983 */ /* 0x000ee80000300a00 */
[----:B------:R-:W2:-:S13]  /*a3f70*/  LDL.LU.64 R36, [R1+0xa738] ;  /* 0x00a7380001247983 */ /* 0x000e9a0000300a00 */
[----:B------:R-:W-:Y:S04]  /*a3f80*/  STL.64 [R1+0x11e0], R8 ;  /* 0x0011e00801007387 */ /* 0x000fe80000100a00 */
[----:B------:R0:W-:Y:S04]  /*a3f90*/  STL.64 [R1+0x11e8], R10 ;  /* 0x0011e80a01007387 */ /* 0x0001e80000100a00 */
[----:B0-----:R-:W2:Y:S02]  /*a3fa0*/  LDL.LU.64 R10, [R1+0xa730] ;  /* 0x00a73000010a7983 */ /* 0x001ea40000300a00 */
[----:B--2---:R-:W-:Y:S02]  /*a3fb0*/  HMMA.16816.F32 R8, R28, R10, R44 ;  /* 0x0000000a1c08723c */ /* 0x004fe4000000182c */
[----:B------:R-:W2:Y:S04]  /*a3fc0*/  LDL.LU.64 R46, [R1+0xa728] ;  /* 0x00a72800012e7983 */ /* 0x000ea80000300a00 */
[----:B------:R-:W2:-:S13]  /*a3fd0*/  LDL.LU.64 R44, [R1+0xa720] ;  /* 0x00a72000012c7983 */ /* 0x000e9a0000300a00 */
[----:B------:R-:W-:Y:S04]  /*a3fe0*/  STL.64 [R1+0x11d0], R8 ;  /* 0x0011d00801007387 */ /* 0x000fe80000100a00 */
[----:B------:R0:W-:Y:S04]  /*a3ff0*/  STL.64 [R1+0x11d8], R10 ;  /* 0x0011d80a01007387 */ /* 0x0001e80000100a00 */
[----:B0-----:R-:W2:Y:S04]  /*a4000*/  LDL.LU.64 R10, [R1+0xa718] ;  /* 0x00a71800010a7983 */ /* 0x001ea80000300a00 */
[----:B------:R-:W2:Y:S02]  /*a4010*/  LDL.LU.64 R8, [R1+0xa710] ;  /* 0x00a7100001087983 */ /* 0x000ea40000300a00 */
[C---:B--2---:R-:W-:Y:S08]  /*a4020*/  HMMA.16816.F32 R40, R28.reuse, R8, R40 ;  /* 0x000000081c28723c */ /* 0x044ff00000001828 */
[C---:B------:R-:W-:Y:S11]  /*a4030*/  HMMA.16816.F32 R8, R28.reuse, R10, R32 ;  /* 0x0000000a1c08723c */ /* 0x040ff60000001820 */
[----:B------:R0:W-:Y:S04]  /*a4040*/  STL.64 [R1+0x11c0], R40 ;  /* 0x0011c02801007387 */ /* 0x0001e80000100a00 */
[----:B------:R1:W-:Y:S04]  /*a4050*/  STL.64 [R1+0x11c8], R42 ;  /* 0x0011c82a01007387 */ /* 0x0003e80000100a00 */
[----:B0-----:R-:W2:Y:S04]  /*a4060*/  LDL.LU.64 R40, [R1+0x1160] ;  /* 0x0011600001287983 */ /* 0x001ea80000300a00 */
[----:B------:R0:W-:Y:S04]  /*a4070*/  STL.64 [R1+0x11b0], R8 ;  /* 0x0011b00801007387 */ /* 0x0001e80000100a00 */
[----:B------:R0:W-:Y:S04]  /*a4080*/  STL.64 [R1+0x11b8], R10 ;  /* 0x0011b80a01007387 */ /* 0x0001e80000100a00 */
[----:B-1----:R-:W2:Y:S01]  /*a4090*/  LDL.LU.64 R42, [R1+0x1168] ;  /* 0x00116800012a7983 */ /* 0x002ea20000300a00 */
[C---:B------:R-:W-:Y:S08]  /*a40a0*/  HMMA.16816.F32 R4, R28.reuse, R36, R4 ;  /* 0x000000241c04723c */ /* 0x040ff00000001804 */
[C---:B---3--:R-:W-:Y:S08]  /*a40b0*/  HMMA.16816.F32 R20, R28.reuse, R38, R20 ;  /* 0x000000261c14723c */ /* 0x048ff00000001814 */
[C---:B------:R-:W-:Y:S08]  /*a40c0*/  HMMA.16816.F32 R16, R28.reuse, R44, R16 ;  /* 0x0000002c1c10723c */ /* 0x040ff00000001810 */
[C---:B------:R-:W-:Y:S01]  /*a40d0*/  HMMA.16816.F32 R12, R28.reuse, R46, R12 ;  /* 0x0000002e1c0c723c */ /* 0x040fe2000000180c */
[----:B------:R1:W-:Y:S04]  /*a40e0*/  STL.64 [R1+0x11a0], R4 ;  /* 0x0011a00401007387 */ /* 0x0003e80000100a00 */
[----:B------:R3:W-:Y:S04]  /*a40f0*/  STL.64 [R1+0x11a8], R6 ;  /* 0x0011a80601007387 */ /* 0x0007e80000100a00 */
[----:B------:R-:W4:Y:S04]  /*a4100*/  LDL.LU.64 R32, [R1+0x23d0] ;  /* 0x0023d00001207983 */ /* 0x000f280000300a00 */
[----:B------:R-:W4:Y:S04]  /*a4110*/  LDL.LU.64 R34, [R1+0x23d8] ;  /* 0x0023d80001227983 */ /* 0x000f280000300a00 */
[----:B0-----:R-:W4:Y:S04]  /*a4120*/  LDL.LU.64 R8, [R1+0x1140] ;  /* 0x0011400001087983 */ /* 0x001f280000300a00 */
[----:B------:R-:W4:Y:S04]  /*a4130*/  LDL.LU.64 R10, [R1+0x1148] ;  /* 0x00114800010a7983 */ /* 0x000f280000300a00 */
[----:B-1----:R-:W4:Y:S04]  /*a4140*/  LDL.LU.64 R4, [R1+0x1130] ;  /* 0x0011300001047983 */ /* 0x002f280000300a00 */
[----:B---3--:R-:W3:Y:S04]  /*a4150*/  LDL.LU.64 R6, [R1+0x1138] ;  /* 0x0011380001067983 */ /* 0x008ee80000300a00 */
[----:B------:R0:W-:Y:S04]  /*a4160*/  STL.64 [R1+0x1190], R20 ;  /* 0x0011901401007387 */ /* 0x0001e80000100a00 */
[----:B------:R1:W-:Y:S04]  /*a4170*/  STL.64 [R1+0x1198], R22 ;  /* 0x0011981601007387 */ /* 0x0003e80000100a00 */
[----:B0-----:R-:W3:Y:S04]  /*a4180*/  LDL.LU.64 R20, [R1+0x1120] ;  /* 0x0011200001147983 */ /* 0x001ee80000300a00 */
[----:B------:R0:W-:Y:S04]  /*a4190*/  STL.64 [R1+0x1180], R16 ;  /* 0x0011801001007387 */ /* 0x0001e80000100a00 */
[----:B------:R0:W-:Y:S04]  /*a41a0*/  STL.64 [R1+0x1188], R18 ;  /* 0x0011881201007387 */ /* 0x0001e80000100a00 */
[----:B-1----:R-:W3:Y:S04]  /*a41b0*/  LDL.LU.64 R22, [R1+0x1128] ;  /* 0x0011280001167983 */ /* 0x002ee80000300a00 */
[----:B------:R1:W-:Y:S04]  /*a41c0*/  STL.64 [R1+0x1170], R12 ;  /* 0x0011700c01007387 */ /* 0x0003e80000100a00 */
[----:B------:R1:W-:Y:S04]  /*a41d0*/  STL.64 [R1+0x1178], R14 ;  /* 0x0011780e01007387 */ /* 0x0003e80000100a00 */
[----:B0-----:R-:W3:Y:S04]  /*a41e0*/  LDL.LU.64 R16, [R1+0x1110] ;  /* 0x0011100001107983 */ /* 0x001ee80000300a00 */
[----:B------:R-:W3:Y:S04]  /*a41f0*/  LDL.LU.64 R18, [R1+0x1118] ;  /* 0x0011180001127983 */ /* 0x000ee80000300a00 */
[----:B-1----:R-:W3:Y:S04]  /*a4200*/  LDL.LU.64 R12, [R1+0x1100] ;  /* 0x00110000010c7983 */ /* 0x002ee80000300a00 */
[----:B------:R-:W3:Y:S04]  /*a4210*/  LDL.LU.64 R14, [R1+0x1108] ;  /* 0x00110800010e7983 */ /* 0x000ee80000300a00 */
[----:B------:R-:W3:Y:S04]  /*a4220*/  LDL.LU.64 R44, [R1+0x10f0] ;  /* 0x0010f000012c7983 */ /* 0x000ee80000300a00 */
[----:B------:R-:W3:Y:S04]  /*a4230*/  LDL.LU.64 R46, [R1+0x10f8] ;  /* 0x0010f800012e7983 */ /* 0x000ee80000300a00 */
[----:B------:R-:W3:Y:S04]  /*a4240*/  LDL.LU.64 R36, [R1+0x10e0] ;  /* 0x0010e00001247983 */ /* 0x000ee80000300a00 */
[----:B------:R-:W3:Y:S01]  /*a4250*/  LDL.LU.64 R38, [R1+0x10e8] ;  /* 0x0010e80001267983 */ /* 0x000ee20000300a00 */
[----:B--2---:R-:W-:-:S15]  /*a4260*/  HMMA.16816.F32 R40, R28, R24, R40 ;  /* 0x000000181c28723c */ /* 0x004fde0000001828 */
[----:B------:R-:W-:-:S04]  /*a4270*/  NOP ;  /* 0x0000000000007918 */ /* 0x000fc80000000000 */
[----:B------:R-:W-:Y:S04]  /*a4280*/  STL.64 [R1+0x1160], R40 ;  /* 0x0011602801007387 */ /* 0x000fe80000100a00 */
[----:B------:R0:W-:Y:S04]  /*a4290*/  STL.64 [R1+0x1168], R42 ;  /* 0x0011682a01007387 */ /* 0x0001e80000100a00 */
[----:B0-----:R-:W3:Y:S04]  /*a42a0*/  LDL.LU.64 R42, [R1+0xa708] ;  /* 0x00a70800012a7983 */ /* 0x001ee80000300a00 */
[----:B------:R-:W2:Y:S01]  /*a42b0*/  LDL.LU.64 R40, [R1+0xa700] ;  /* 0x00a7000001287983 */ /* 0x000ea20000300a00 */
[----:B----4-:R-:W-:Y:S03]  /*a42c0*/  HMMA.16816.F32 R24, R28, R26, R32 ;  /* 0x0000001a1c18723c */ /* 0x010fe60000001820 */
[----:B------:R-:W4:Y:S04]  /*a42d0*/  LDL.LU.64 R34, [R1+0xa6f8] ;  /* 0x00a6f80001227983 */ /* 0x000f280000300a00 */
[----:B------:R-:W3:-:S12]  /*a42e0*/  LDL.LU.64 R32, [R1+0xa6f0] ;  /* 0x00a6f00001207983 */ /* 0x000ed80000300a00 */
[----:B------:R-:W-:Y:S04]  /*a42f0*/  STL.64 [R1+0x1150], R24 ;  /* 0x0011501801007387 */ /* 0x000fe80000100a00 */
[----:B------:R0:W-:Y:S04]  /*a4300*/  STL.64 [R1+0x1158], R26 ;  /* 0x0011581a01007387 */ /* 0x0001e80000100a00 */
[----:B0-----:R-:W4:Y:S04]  /*a4310*/  LDL.LU.64 R26, [R1+0xa6e8] ;  /* 0x00a6e800011a7983 */ /* 0x001f280000300a00 */
[----:B------:R-:W4:Y:S01]  /*a4320*/  LDL.LU.64 R24, [R1+0xa6e0] ;  /* 0x00a6e00001187983 */ /* 0x000f220000300a00 */
[C---:B--2---:R-:W-:Y:S03]  /*a4330*/  HMMA.16816.F32 R8, R28.reuse, R40, R8 ;  /* 0x000000281c08723c */ /* 0x044fe60000001808 */
[----:B------:R-:W2:Y:S05]  /*a4340*/  LDL.LU.64 R40, [R1+0x10d0] ;  /* 0x0010d00001287983 */ /* 0x000eaa0000300a00 */
[C---:B---3--:R-:W-:Y:S11]  /*a4350*/  HMMA.16816.F32 R4, R28.reuse, R42, R4 ;  /* 0x0000002a1c04723c */ /* 0x048ff60000001804 */
[----:B------:R0:W-:Y:S04]  /*a4360*/  STL.64 [R1+0x1140], R8 ;  /* 0x0011400801007387 */ /* 0x0001e80000100a00 */
[----:B------:R1:W-:Y:S04]  /*a4370*/  STL.64 [R1+0x1148], R10 ;  /* 0x0011480a01007387 */ /* 0x0003e80000100a00 */
[----:B------:R-:W2:Y:S01]  /*a4380*/  LDL.LU.64 R42, [R1+0x10d8] ;  /* 0x0010d800012a7983 */ /* 0x000ea20000300a00 */
[C---:B------:R-:W-:Y:S08]  /*a4390*/  HMMA.16816.F32 R20, R28.reuse, R48, R20 ;  /* 0x000000301c14723c */ /* 0x040ff00000001814 */
[C---:B------:R-:W-:Y:S08]  /*a43a0*/  HMMA.16816.F32 R16, R28.reuse, R52, R16 ;  /* 0x000000341c10723c */ /* 0x040ff00000001810 */
[C---:B------:R-:W-:Y:S01]  /*a43b0*/  HMMA.16816.F32 R52, R28.reuse, R54, R12 ;  /* 0x000000361c34723c */ /* 0x040fe2000000180c */
[----:B------:R3:W-:Y:S04]  /*a43c0*/  STL.64 [R1+0x1130], R4 ;  /* 0x0011300401007387 */ /* 0x0007e80000100a00 */
[----:B------:R0:W-:Y:S03]  /*a43d0*/  STL.64 [R1+0x1138], R6 ;  /* 0x0011380601007387 */ /* 0x0001e60000100a00 */
[C---:B------:R-:W-:Y:S08]  /*a43e0*/  HMMA.16816.F32 R48, R28.reuse, R50, R44 ;  /* 0x000000321c30723c */ /* 0x040ff0000000182c */
[----:B------:R-:W-:Y:S01]  /*a43f0*/  HMMA.16816.F32 R36, R28, R56, R36 ;  /* 0x000000381c24723c */ /* 0x000fe20000001824 */
[----:B0-----:R-:W4:Y:S04]  /*a4400*/  LDL.LU.64 R8, [R1+0x10c0] ;  /* 0x0010c00001087983 */ /* 0x001f280000300a00 */
[----:B-1----:R-:W4:Y:S01]  /*a4410*/  LDL.LU.64 R10, [R1+0x10c8] ;  /* 0x0010c800010a7983 */ /* 0x002f220000300a00 */
[----:B------:R-:W-:-:S03]  /*a4420*/  IMAD.MOV.U32 R59, RZ, RZ, R0 ;  /* 0x000000ffff3b7224 */ /* 0x000fc600078e0000 */
[----:B---3--:R-:W3:Y:S04]  /*a4430*/  LDL.LU.64 R4, [R1+0x10b0] ;  /* 0x0010b00001047983 */ /* 0x008ee80000300a00 */
        /* <DEDUP_REMOVED lines=8> */
[----:B------:R-:W3:Y:S04]  /*a44c0*/  LDL.LU.64 R16, [R1+0xa6c0] ;  /* 0x00a6c00001107983 */ /* 0x000ee80000300a00 */
[----:B------:R-:W3:Y:S04]  /*a44d0*/  LDL.LU.64 R14, [R1+0xa6b8] ;  /* 0x00a6b800010e7983 */ /* 0x000ee80000300a00 */
[----:B------:R-:W3:Y:S04]  /*a44e0*/  LDL.LU.64 R12, [R1+0xa6b0] ;  /* 0x00a6b000010c7983 */ /* 0x000ee80000300a00 */
[----:B------:R0:W-:Y:S04]  /*a44f0*/  STL.64 [R1+0x1100], R52 ;  /* 0x0011003401007387 */ /* 0x0001e80000100a00 */
[----:B------:R1:W-:Y:S04]  /*a4500*/  STL.64 [R1+0x1108], R54 ;  /* 0x0011083601007387 */ /* 0x0003e80000100a00 */
[----:B0-----:R-:W3:Y:S04]  /*a4510*/  LDL.LU.64 R52, [R1+0x10a0] ;  /* 0x0010a00001347983 */ /* 0x001ee80000300a00 */
[----:B-1----:R-:W3:Y:S04]  /*a4520*/  LDL.LU.64 R54, [R1+0x10a8] ;  /* 0x0010a80001367983 */ /* 0x002ee80000300a00 */
[----:B------:R-:W3:Y:S04]  /*a4530*/  LDL.LU.64 R44, [R1+0x1090] ;  /* 0x00109000012c7983 */ /* 0x000ee80000300a00 */
[----:B------:R0:W-:Y:S04]  /*a4540*/  STL.64 [R1+0x10f0], R48 ;  /* 0x0010f03001007387 */ /* 0x0001e80000100a00 */
[----:B------:R1:W-:Y:S04]  /*a4550*/  STL.64 [R1+0x10f8], R50 ;  /* 0x0010f83201007387 */ /* 0x0003e80000100a00 */
[----:B------:R-:W3:Y:S04]  /*a4560*/  LDL.LU.64 R46, [R1+0x1098] ;  /* 0x00109800012e7983 */ /* 0x000ee80000300a00 */
[----:B------:R1:W-:Y:S04]  /*a4570*/  STL.64 [R1+0x10e0], R36 ;  /* 0x0010e02401007387 */ /* 0x0003e80000100a00 */
[----:B------:R1:W-:Y:S04]  /*a4580*/  STL.64 [R1+0x10e8], R38 ;  /* 0x0010e82601007387 */ /* 0x0003e80000100a00 */
[----:B0-----:R-:W3:Y:S04]  /*a4590*/  LDL.LU.64 R48, [R1+0x1080] ;  /* 0x0010800001307983 */ /* 0x001ee80000300a00 */
[----:B-1----:R-:W3:Y:S04]  /*a45a0*/  LDL.LU.64 R50, [R1+0x1088] ;  /* 0x0010880001327983 */ /* 0x002ee80000300a00 */
[----:B------:R-:W3:Y:S04]  /*a45b0*/  LDL.LU.64 R36, [R1+0x1060] ;  /* 0x0010600001247983 */ /* 0x000ee80000300a00 */
[----:B------:R-:W3:Y:S01]  /*a45c0*/  LDL.LU.64 R38, [R1+0x1068] ;  /* 0x0010680001267983 */ /* 0x000ee20000300a00 */
[----:B--2---:R-:W-:Y:S03]  /*a45d0*/  HMMA.16816.F32 R56, R28, R58, R40 ;  /* 0x0000003a1c38723c */ /* 0x004fe60000001828 */
[----:B------:R-:W2:Y:S04]  /*a45e0*/  LDL.LU.64 R42, [R1+0xa6a8] ;  /* 0x00a6a800012a7983 */ /* 0x000ea80000300a00 */
[----:B------:R-:W2:-:S12]  /*a45f0*/  LDL.LU.64 R40, [R1+0xa6a0] ;  /* 0x00a6a00001287983 */ /* 0x000e980000300a00 */
[----:B------:R-:W-:Y:S04]  /*a4600*/  STL.64 [R1+0x10d0], R56 ;  /* 0x0010d03801007387 */ /* 0x000fe80000100a00 */
[----:B------:R0:W-:Y:S04]  /*a4610*/  STL.64 [R1+0x10d8], R58 ;  /* 0x0010d83a01007387 */ /* 0x0001e80000100a00 */
[----:B0-----:R-:W3:Y:S04]  /*a4620*/  LDL.LU.64 R58, [R1+0xa698] ;  /* 0x00a69800013a7983 */ /* 0x001ee80000300a00 */
[----:B------:R-:W2:Y:S01]  /*a4630*/  LDL.LU.64 R56, [R1+0xa690] ;  /* 0x00a6900001387983 */ /* 0x000ea20000300a00 */
[----:B----4-:R-:W-:Y:S03]  /*a4640*/  HMMA.16816.F32 R8, R28, R60, R8 ;  /* 0x0000003c1c08723c */ /* 0x010fe60000001808 */
[----:B------:R-:W-:-:S15]  /*a4650*/  STL.64 [R1+0xa608], R60 ;  /* 0x00a6083c01007387 */ /* 0x000fde0000100a00 */
[----:B------:R-:W-:Y:S01]  /*a4660*/  NOP ;  /* 0x0000000000007918 */ /* 0x000fe20000000000 */
[----:B------:R0:W-:Y:S04]  /*a4670*/  STL.64 [R1+0x10c0], R8 ;  /* 0x0010c00801007387 */ /* 0x0001e80000100a00 */
[----:B------:R1:W-:Y:S04]  /*a4680*/  STL.64 [R1+0x10c8], R10 ;  /* 0x0010c80a01007387 */ /* 0x0003e80000100a00 */
[----:B0-----:R-:W4:Y:S04]  /*a4690*/  LDL.LU.64 R8, [R1+0x1050] ;  /* 0x0010500001087983 */ /* 0x001f280000300a00 */
[----:B-1----:R-:W4:Y:S01]  /*a46a0*/  LDL.LU.64 R10, [R1+0x1058] ;  /* 0x00105800010a7983 */ /* 0x002f220000300a00 */
[C---:B---3--:R-:W-:Y:S08]  /*a46b0*/  HMMA.16816.F32 R4, R28.reuse, R58, R4 ;  /* 0x0000003a1c04723c */ /* 0x048ff00000001804 */
[C---:B--2---:R-:W-:Y:S11]  /*a46c0*/  HMMA.16816.F32 R52, R28.reuse, R56, R52 ;  /* 0x000000381c34723c */ /* 0x044ff60000001834 */
[----:B------:R0:W-:Y:S04]  /*a46d0*/  STL.64 [R1+0x10b0], R4 ;  /* 0x0010b00401007387 */ /* 0x0001e80000100a00 */
[----:B------:R1:W-:Y:S04]  /*a46e0*/  STL.64 [R1+0x10b8], R6 ;  /* 0x0010b80601007387 */ /* 0x0003e80000100a00 */
[----:B0-----:R-:W2:Y:S04]  /*a46f0*/  LDL.LU.64 R4, [R1+0x1040] ;  /* 0x0010400001047983 */ /* 0x001ea80000300a00 */
[----:B-1----:R-:W2:Y:S04]  /*a4700*/  LDL.LU.64 R6, [R1+0x1048] ;  /* 0x0010480001067983 */ /* 0x002ea80000300a00 */
[----:B------:R-:W-:Y:S04]  /*a4710*/  STL.64 [R1+0x10a0], R52 ;  /* 0x0010a03401007387 */ /* 0x000fe80000100a00 */
[----:B------:R0:W-:Y:S04]  /*a4720*/  STL.64 [R1+0x10a8], R54 ;  /* 0x0010a83601007387 */ /* 0x0001e80000100a00 */
[----:B0-----:R-:W3:Y:S04]  /*a4730*/  LDL.LU.64 R54, [R1+0xa688] ;  /* 0x00a6880001367983 */ /* 0x001ee80000300a00 */
[----:B------:R-:W2:Y:S04]  /*a4740*/  LDL.LU.64 R52, [R1+0xa680] ;  /* 0x00a6800001347983 */ /* 0x000ea80000300a00 */
[----:B------:R-:W-:Y:S04]  /*a4750*/  STL.64 [R1+0xa558], R58 ;  /* 0x00a5583a01007387 */ /* 0x000fe80000100a00 */
[----:B------:R0:W-:Y:S04]  /*a4760*/  STL.64 [R1+0xa550], R56 ;  /* 0x00a5503801007387 */ /* 0x0001e80000100a00 */
[----:B0-----:R-:W4:Y:S04]  /*a4770*/  LDL.LU.64 R56, [R1+0x1070] ;  /* 0x0010700001387983 */ /* 0x001f280000300a00 */
[----:B------:R-:W4:Y:S01]  /*a4780*/  LDL.LU.64 R58, [R1+0x1078] ;  /* 0x00107800013a7983 */ /* 0x000f220000300a00 */
[C---:B---3--:R-:W-:Y:S08]  /*a4790*/  HMMA.16816.F32 R44, R28.reuse, R54, R44 ;  /* 0x000000361c2c723c */ /* 0x048ff0000000182c */
[C---:B--2---:R-:W-:Y:S11]  /*a47a0*/  HMMA.16816.F32 R48, R28.reuse, R52, R48 ;  /* 0x000000341c30723c */ /* 0x044ff60000001830 */
        /* <DEDUP_REMOVED lines=9> */
[----:B------:R2:W-:Y:S01]  /*a4840*/  STL.64 [R1+0xa540], R52 ;  /* 0x00a5403401007387 */ /* 0x0005e20000100a00 */
[C---:B----4-:R-:W-:Y:S08]  /*a4850*/  HMMA.16816.F32 R56, R28.reuse, R50, R56 ;  /* 0x000000321c38723c */ /* 0x050ff00000001838 */
[C---:B--2---:R-:W-:Y:S01]  /*a4860*/  HMMA.16816.F32 R52, R28.reuse, R48, R36 ;  /* 0x000000301c34723c */ /* 0x044fe20000001824 */
[----:B------:R-:W2:Y:S10]  /*a4870*/  LDL.LU.64 R36, [R1+0x1030] ;  /* 0x0010300001247983 */ /* 0x000eb40000300a00 */
[----:B------:R-:W-:Y:S04]  /*a4880*/  STL.64 [R1+0x1070], R56 ;  /* 0x0010703801007387 */ /* 0x000fe80000100a00 */
[----:B------:R-:W-:Y:S04]  /*a4890*/  STL.64 [R1+0x1078], R58 ;  /* 0x0010783a01007387 */ /* 0x000fe80000100a00 */
[----:B------:R-:W2:Y:S04]  /*a48a0*/  LDL.LU.64 R38, [R1+0x1038] ;  /* 0x0010380001267983 */ /* 0x000ea80000300a00 */
[----:B------:R-:W-:Y:S04]  /*a48b0*/  STL.64 [R1+0x1060], R52 ;  /* 0x0010603401007387 */ /* 0x000fe80000100a00 */
[----:B------:R0:W-:Y:S01]  /*a48c0*/  STL.64 [R1+0x1068], R54 ;  /* 0x0010683601007387 */ /* 0x0001e20000100a00 */
[C---:B---3--:R-:W-:Y:S03]  /*a48d0*/  HMMA.16816.F32 R4, R28.reuse, R44, R4 ;  /* 0x0000002c1c04723c */ /* 0x048fe60000001804 */
[----:B------:R-:W-:Y:S05]  /*a48e0*/  STL.64 [R1+0xa538], R50 ;  /* 0x00a5383201007387 */ /* 0x000fea0000100a00 */
[C---:B0-----:R-:W-:Y:S01]  /*a48f0*/  HMMA.16816.F32 R52, R28.reuse, R46, R8 ;  /* 0x0000002e1c34723c */ /* 0x041fe20000001808 */
[----:B------:R0:W-:Y:S04]  /*a4900*/  STL.64 [R1+0xa530], R48 ;  /* 0x00a5303001007387 */ /* 0x0001e80000100a00 */
[----:B0-----:R-:W3:Y:S04]  /*a4910*/  LDL.LU.64 R48, [R1+0x1020] ;  /* 0x0010200001307983 */ /* 0x001ee80000300a00 */
[----:B------:R-:W3:Y:S04]  /*a4920*/  LDL.LU.64 R50, [R1+0x1028] ;  /* 0x0010280001327983 */ /* 0x000ee80000300a00 */
[----:B------:R-:W4:Y:S06]  /*a4930*/  LDL.LU.64 R8, [R1+0x1010] ;  /* 0x0010100001087983 */ /* 0x000f2c0000300a00 */
[----:B------:R-:W-:Y:S04]  /*a4940*/  STL.64 [R1+0x1050], R52 ;  /* 0x0010503401007387 */ /* 0x000fe80000100a00 */
[----:B------:R-:W-:Y:S04]  /*a4950*/  STL.64 [R1+0x1058], R54 ;  /* 0x0010583601007387 */ /* 0x000fe80000100a00 */
[----:B------:R-:W4:Y:S04]  /*a4960*/  LDL.LU.64 R10, [R1+0x1018] ;  /* 0x00101800010a7983 */ /* 0x000f280000300a00 */
        /* <DEDUP_REMOVED lines=12> */
[----:B--2---:R-:W-:-:S15]  /*a4a30*/  HMMA.16816.F32 R36, R28, R42, R36 ;  /* 0x0000002a1c24723c */ /* 0x004fde0000001824 */
[----:B------:R-:W-:-:S04]  /*a4a40*/  NOP ;  /* 0x0000000000007918 */ /* 0x000fc80000000000 */
[----:B------:R-:W-:Y:S04]  /*a4a50*/  STL.64 [R1+0x1030], R36 ;  /* 0x0010302401007387 */ /* 0x000fe80000100a00 */
[----:B------:R0:W-:Y:S04]  /*a4a60*/  STL.64 [R1+0x1038], R38 ;  /* 0x0010382601007387 */ /* 0x0001e80000100a00 */
[----:B0-----:R-:W4:Y:S04]  /*a4a70*/  LDL.LU.64 R38, [R1+0xa658] ;  /* 0x00a6580001267983 */ /* 0x001f280000300a00 */
        /* <DEDUP_REMOVED lines=22> */
[----:B------:R3:W-:Y:S02]  /*a4be0*/  STL.64 [R1+0xa560], R36 ;  /* 0x00a5602401007387 */ /* 0x0007e40000100a00 */
[C---:B---3--:R-:W-:Y:S08]  /*a4bf0*/  HMMA.16816.F32 R36, R28.reuse, R34, R40 ;  /* 0x000000221c24723c */ /* 0x048ff00000001828 */
[C---:B------:R-:W-:Y:S11]  /*a4c00*/  HMMA.16816.F32 R40, R28.reuse, R2, R44 ;  /* 0x000000021c28723c */ /* 0x040ff6000000182c */
[----:B------:R-:W-:Y:S04]  /*a4c10*/  STL.64 [R1+0xff0], R36 ;  /* 0x000ff02401007387 */ /* 0x000fe80000100a00 */
[----:B------:R2:W-:Y:S04]  /*a4c20*/  STL.64 [R1+0xff8], R38 ;  /* 0x000ff82601007387 */ /* 0x0005e80000100a00 */
[----:B------:R-:W3:Y:S04]  /*a4c30*/  LDL.LU.64 R44, [R1+0xfa0] ;  /* 0x000fa000012c7983 */ /* 0x000ee80000300a00 */
[----:B------:R0:W-:Y:S04]  /*a4c40*/  STL.64 [R1+0xfe0], R40 ;  /* 0x000fe02801007387 */ /* 0x0001e80000100a00 */
[----:B------:R1:W-:Y:S04]  /*a4c50*/  STL.64 [R1+0xfe8], R42 ;  /* 0x000fe82a01007387 */ /* 0x0003e80000100a00 */
[----:B------:R-:W3:Y:S01]  /*a4c60*/  LDL.LU.64 R46, [R1+0xfa8] ;  /* 0x000fa800012e7983 */ /* 0x000ee20000300a00 */
[----:B--2---:R-:W-:-:S15]  /*a4c70*/  HMMA.16816.F32 R36, R28, R4, R56 ;  /* 0x000000041c24723c */ /* 0x004fde0000001838 */
[----:B------:R-:W-:-:S04]  /*a4c80*/  NOP ;  /* 0x0000000000007918 */ /* 0x000fc80000000000 */
[----:B------:R-:W-:Y:S04]  /*a4c90*/  STL.64 [R1+0xfd0], R36 ;  /* 0x000fd02401007387 */ /* 0x000fe80000100a00 */
[----:B------:R2:W-:Y:S04]  /*a4ca0*/  STL.64 [R1+0xfd8], R38 ;  /* 0x000fd82601007387 */ /* 0x0005e80000100a00 */
[----:B0-----:R-:W3:Y:S04]  /*a4cb0*/  LDL.LU.64 R40, [R1+0xf90] ;  /* 0x000f900001287983 */ /* 0x001ee80000300a00 */
[----:B-1----:R-:W3:Y:S01]  /*a4cc0*/  LDL.LU.64 R42, [R1+0xf98] ;  /* 0x000f9800012a7983 */ /* 0x002ee20000300a00 */
[----:B--2---:R-:W-:-:S15]  /*a4cd0*/  HMMA.16816.F32 R36, R28, R6, R52 ;  /* 0x000000061c24723c */ /* 0x004fde0000001834 */
[----:B------:R-:W-:-:S04]  /*a4ce0*/  NOP ;  /* 0x0000000000007918 */ /* 0x000fc80000000000 */
[----:B------:R0:W-:Y:S04]  /*a4cf0*/  STL.64 [R1+0xfc0], R36 ;  /* 0x000fc02401007387 */ /* 0x0001e80000100a00 */
[----:B------:R1:W-:Y:S04]  /*a4d00*/  STL.64 [R1+0xfc8], R38 ;  /* 0x000fc82601007387 */ /* 0x0003e80000100a00 */
[----:B------:R-:W-:Y:S04]  /*a4d10*/  STL.64 [R1+0xa578], R6 ;  /* 0x00a5780601007387 */ /* 0x000fe80000100a00 */
[----:B------:R4:W-:Y:S04]  /*a4d20*/  STL.64 [R1+0xa570], R4 ;  /* 0x00a5700401007387 */ /* 0x0009e80000100a00 */
[----:B0-----:R-:W2:Y:S04]  /*a4d30*/  LDL.LU.64 R36, [R1+0xf80] ;  /* 0x000f800001247983 */ /* 0x001ea80000300a00 */
[----:B-1----:R-:W2:Y:S01]  /*a4d40*/  LDL.LU.64 R38, [R1+0xf88] ;  /* 0x000f880001267983 */ /* 0x002ea20000300a00 */
[----:B----4-:R-:W-:-:S15]  /*a4d50*/  HMMA.16816.F32 R4, R28, R8, R48 ;  /* 0x000000081c04723c */ /* 0x010fde0000001830 */
[----:B------:R-:W-:-:S04]  /*a4d60*/  NOP ;  /* 0x0000000000007918 */ /* 0x000fc80000000000 */
[----:B------:R-:W-:Y:S04]  /*a4d70*/  STL.64 [R1+0xfb0], R4 ;  /* 0x000fb00401007387 */ /* 0x000fe80000100a00 */
[----:B------:R3:W-:Y:S04]  /*a4d80*/  STL.64 [R1+0xfb8], R6 ;  /* 0x000fb80601007387 */ /* 0x0007e80000100a00 */
        /* <DEDUP_REMOVED lines=8> */
[----:B------:R-:W4:Y:S04]  /*a4e10*/  LDL.LU.64 R48, [R1+0xf70] ;  /* 0x000f700001307983 */ /* 0x000f280000300a00 */
[----:B------:R-:W4:Y:S01]  /*a4e20*/  LDL.LU.64 R50, [R1+0xf78] ;  /* 0x000f780001327983 */ /* 0x000f220000300a00 */
[----:B---3--:R-:W-:-:S15]  /*a4e30*/  HMMA.16816.F32 R4, R28, R10, R44 ;  /* 0x0000000a1c04723c */ /* 0x008fde000000182c */
[----:B------:R-:W-:-:S04]  /*a4e40*/  NOP ;  /* 0x0000000000007918 */ /* 0x000fc80000000000 */
[----:B------:R-:W-:Y:S04]  /*a4e50*/  STL.64 [R1+0xfa0], R4 ;  /* 0x000fa00401007387 */ /* 0x000fe80000100a00 */
[----:B------:R0:W-:Y:S04]  /*a4e60*/  STL.64 [R1+0xfa8], R6 ;  /* 0x000fa80601007387 */ /* 0x0001e80000100a00 */
[----:B------:R-:W-:Y:S04]  /*a4e70*/  STL.64 [R1+0xa588], R10 ;  /* 0x00a5880a01007387 */ /* 0x000fe80000100a00 */
[----:B------:R-:W-:Y:S01]  /*a4e80*/  STL.64 [R1+0xa580], R8 ;  /* 0x00a5800801007387 */ /* 0x000fe20000100a00 */
[----:B0-----:R-:W-:-:S15]  /*a4e90*/  HMMA.16816.F32 R4, R28, R12, R40 ;  /* 0x0000000c1c04723c */ /* 0x001fde0000001828 */
[----:B------:R-:W-:-:S04]  /*a4ea0*/  NOP ;  /* 0x0000000000007918 */ /* 0x000fc80000000000 */
[----:B------:R0:W-:Y:S04]  /*a4eb0*/  STL.64 [R1+0xf90], R4 ;  /* 0x000f900401007387 */ /* 0x0001e80000100a00 */
[----:B------:R1:W-:Y:S01]  /*a4ec0*/  STL [R1+0xf98], R6 ;  /* 0x000f980601007387 */ /* 0x0003e20000100800 */
[----:B------:R-:W-:-:S03]  /*a4ed0*/  IMAD.MOV.U32 R0, RZ, RZ, R7 ;  /* 0x000000ffff007224 */ /* 0x000fc600078e0007 */
[----:B0-----:R-:W3:Y:S04]  /*a4ee0*/  LDL.LU.64 R4, [R1+0xf60] ;  /* 0x000f600001047983 */ /* 0x001ee80000300a00 */
[----:B-1----:R-:W3:Y:S04]  /*a4ef0*/  LDL.LU.64 R6, [R1+0xf68] ;  /* 0x000f680001067983 */ /* 0x002ee80000300a00 */
[----:B------:R-:W3:Y:S04]  /*a4f00*/  LDL.LU.64 R44, [R1+0xf50] ;  /* 0x000f5000012c7983 */ /* 0x000ee80000300a00 */
[----:B------:R-:W3:Y:S04]  /*a4f10*/  LDL.LU.64 R46, [R1+0xf58] ;  /* 0x000f5800012e7983 */ /* 0x000ee80000300a00 */
[----:B------:R-:W3:Y:S04]  /*a4f20*/  LDL.LU.64 R40, [R1+0xf40] ;  /* 0x000f400001287983 */ /* 0x000ee80000300a00 */
[----:B------:R-:W3:Y:S01]  /*a4f30*/  LDL.LU.64 R42, [R1+0xf48] ;  /* 0x000f4800012a7983 */ /* 0x000ee20000300a00 */
[C---:B--2---:R-:W-:Y:S03]  /*a4f40*/  HMMA.16816.F32 R8, R28.reuse, R14, R36 ;  /* 0x0000000e1c08723c */ /* 0x044fe60000001824 */
[----:B------:R-:W-:Y:S04]  /*a4f50*/  STL [R1+0x94a0], R0 ;  /* 0x0094a00001007387 */ /* 0x000fe80000100800 */
[----:B------:R-:W2:Y:S04]  /*a4f60*/  LDL.LU.64 R36, [R1+0xf30] ;  /* 0x000f300001247983 */ /* 0x000ea80000300a00 */
[----:B------:R-:W2:Y:S01]  /*a4f70*/  LDL.LU.64 R38, [R1+0xf38] ;  /* 0x000f380001267983 */ /* 0x000ea20000300a00 */
[----:B----4-:R-:W-:Y:S07]  /*a4f80*/  HMMA.16816.F32 R48, R28, R16, R48 ;  /* 0x000000101c30723c */ /* 0x010fee0000001830 */
[----:B------:R0:W-:Y:S04]  /*a4f90*/  STL.64 [R1+0xf80], R8 ;  /* 0x000f800801007387 */ /* 0x0001e80000100a00 */
[----:B------:R1:W-:Y:S04]  /*a4fa0*/  STL.64 [R1+0xf88], R10 ;  /* 0x000f880a01007387 */ /* 0x0003e80000100a00 */
[----:B0-----:R-:W4:Y:S04]  /*a4fb0*/  LDL.LU.64 R8, [R1+0xf20] ;  /* 0x000f200001087983 */ /* 0x001f280000300a00 */
[----:B-1----:R-:W4:Y:S04]  /*a4fc0*/  LDL.LU.64 R10, [R1+0xf28] ;  /* 0x000f2800010a7983 */ /* 0x002f280000300a00 */
[----:B------:R-:W-:Y:S04]  /*a4fd0*/  STL.64 [R1+0xa598], R14 ;  /* 0x00a5980e01007387 */ /* 0x000fe80000100a00 */
[----:B------:R3:W-:Y:S01]  /*a4fe0*/  STL.64 [R1+0xa590], R12 ;  /* 0x00a5900c01007387 */ /* 0x0007e20000100a00 */
[----:B------:R-:W-:-:S03]  /*a4ff0*/  IMAD.MOV.U32 R0, RZ, RZ, R51 ;  /* 0x000000ffff007224 */ /* 0x000fc600078e0033 */
[----:B------:R-:W-:Y:S04]  /*a5000*/  STL.64 [R1+0xf70], R48 ;  /* 0x000f703001007387 */ /* 0x000fe80000100a00 */
[----:B------:R-:W-:Y:S04]  /*a5010*/  STL [R1+0xf78], R50 ;  /* 0x000f783201007387 */ /* 0x000fe80000100800 */
[----:B------:R-:W-:Y:S01]  /*a5020*/  STL [R1+0x94c8], R0 ;  /* 0x0094c80001007387 */ /* 0x000fe20000100800 */
[----:B---3--:R-:W-:Y:S03]  /*a5030*/  HMMA.16816.F32 R12, R28, R18, R4 ;  /* 0x000000121c0c723c */ /* 0x008fe60000001804 */
[----:B------:R-:W3:Y:S04]  /*a5040*/  LDL.LU.64 R4, [R1+0xab0] ;  /* 0x000ab00001047983 */ /* 0x000ee80000300a00 */
[----:B------:R-:W3:-:S12]  /*a5050*/  LDL.LU.64 R6, [R1+0xab8] ;  /* 0x000ab80001067983 */ /* 0x000ed80000300a00 */
[----:B------:R-:W-:Y:S04]  /*a5060*/  STL.64 [R1+0xf60], R12 ;  /* 0x000f600c01007387 */ /* 0x000fe80000100a00 */
[----:B------:R-:W-:Y:S04]  /*a5070*/  STL.64 [R1+0xf68], R14 ;  /* 0x000f680e01007387 */ /* 0x000fe80000100a00 */
[----:B------:R-:W-:Y:S04]  /*a5080*/  STL.64 [R1+0xa508], R18 ;  /* 0x00a5081201007387 */ /* 0x000fe80000100a00 */
[----:B------:R0:W-:Y:S02]  /*a5090*/  STL.64 [R1+0xa500], R16 ;  /* 0x00a5001001007387 */ /* 0x0001e40000100a00 */
[C---:B0-----:R-:W-:Y:S08]  /*a50a0*/  HMMA.16816.F32 R16, R28.reuse, R20, R44 ;  /* 0x000000141c10723c */ /* 0x041ff0000000182c */
[C---:B------:R-:W-:Y:S01]  /*a50b0*/  HMMA.16816.F32 R12, R28.reuse, R22, R40 ;  /* 0x000000161c0c723c */ /* 0x040fe20000001828 */
[----:B------:R-:W-:Y:S10]  /*a50c0*/  STL.64 [R1+0xa5a8], R22 ;  /* 0x00a5a81601007387 */ /* 0x000ff40000100a00 */
[----:B------:R-:W-:Y:S04]  /*a50d0*/  STL.64 [R1+0xf50], R16 ;  /* 0x000f501001007387 */ /* 0x000fe80000100a00 */
[----:B------:R-:W-:Y:S04]  /*a50e0*/  STL.64 [R1+0xf58], R18 ;  /* 0x000f581201007387 */ /* 0x000fe80000100a00 */
[----:B------:R-:W-:Y:S04]  /*a50f0*/  STL.64 [R1+0xa5a0], R20 ;  /* 0x00a5a01401007387 */ /* 0x000fe80000100a00 */
[----:B------:R-:W-:Y:S04]  /*a5100*/  STL.64 [R1+0xf40], R12 ;  /* 0x000f400c01007387 */ /* 0x000fe80000100a00 */
[----:B------:R2:W-:Y:S01]  /*a5110*/  STL.64 [R1+0xf48], R14 ;  /* 0x000f480e01007387 */ /* 0x0005e20000100a00 */
[C---:B----4-:R-:W-:Y:S08]  /*a5120*/  HMMA.16816.F32 R8, R28.reuse, R26, R8 ;  /* 0x0000001a1c08723c */ /* 0x050ff00000001808 */
[----:B--2---:R-:W-:-:S15]  /*a5130*/  HMMA.16816.F32 R12, R28, R24, R36 ;  /* 0x000000181c0c723c */ /* 0x004fde0000001824 */
[----:B------:R-:W-:-:S04]  /*a5140*/  NOP ;  /* 0x0000000000007918 */ /* 0x000fc80000000000 */
[----:B------:R-:W-:Y:S01]  /*a5150*/  IMAD.MOV.U32 R0, RZ, RZ, R15 ;  /* 0x000000ffff007224 */ /* 0x000fe200078e000f */
[----:B------:R-:W-:Y:S04]  /*a5160*/  STL.64 [R1+0xf30], R12 ;  /* 0x000f300c01007387 */ /* 0x000fe80000100a00 */
[----:B------:R-:W-:Y:S04]  /*a5170*/  STL [R1+0xf38], R14 ;  /* 0x000f380e01007387 */ /* 0x000fe80000100800 */
[----:B------:R-:W-:Y:S04]  /*a5180*/  STL [R1+0x9620], R0 ;  /* 0x0096200001007387 */ /* 0x000fe80000100800 */
[----:B------:R-:W-:Y:S04]  /*a5190*/  STL.64 [R1+0xa5b8], R26 ;  /* 0x00a5b81a01007387 */ /* 0x000fe80000100a00 */
[----:B------:R-:W-:Y:S04]  /*a51a0*/  STL.64 [R1+0xa5b0], R24 ;  /* 0x00a5b01801007387 */ /* 0x000fe80000100a00 */
[----:B------:R0:W-:Y:S04]  /*a51b0*/  STL.64 [R1+0xf20], R8 ;  /* 0x000f200801007387 */ /* 0x0001e80000100a00 */
[----:B------:R1:W-:Y:S01]  /*a51c0*/  STL.64 [R1+0xf28], R10 ;  /* 0x000f280a01007387 */ /* 0x0003e20000100a00 */
[----:B0-----:R-:W-:-:S03]  /*a51d0*/  IMAD R8, R59, 0x100, R58 ;  /* 0x000001003b087824 */ /* 0x001fc600078e023a */
[----:B------:R-:W2:Y:S01]  /*a51e0*/  LDL R58, [R1+0xb0] ;  /* 0x0000b000013a7983 */ /* 0x000ea20000100800 */
[----:B-1----:R-:W-:Y:S02]  /*a51f0*/  IMAD R10, R55, 0x100, R54 ;  /* 0x00000100370a7824 */ /* 0x002fe400078e0236 */
[----:B------:R-:W-:Y:S01]  /*a5200*/  IMAD R9, R57, 0x100, R56 ;  /* 0x0000010039097824 */ /* 0x000fe200078e0238 */
[----:B---3--:R-:W-:-:S15]  /*a5210*/  HMMA.16816.F32 R4, R28, R32, R4 ;  /* 0x000000201c04723c */ /* 0x008fde0000001804 */
[----:B------:R-:W-:-:S04]  /*a5220*/  NOP ;  /* 0x0000000000007918 */ /* 0x000fc80000000000 */
[----:B------:R0:W-:Y:S04]  /*a5230*/  STL.64 [R1+0xab0], R4 ;  /* 0x000ab00401007387 */ /* 0x0001e80000100a00 */
[----:B------:R1:W-:Y:S04]  /*a5240*/  STL.64 [R1+0xab8], R6 ;  /* 0x000ab80601007387 */ /* 0x0003e80000100a00 */
[----:B------:R-:W2:Y:S04]  /*a5250*/  LDL R59, [R1+0xb4] ;  /* 0x0000b400013b7983 */ /* 0x000ea80000100800 */
[----:B------:R-:W3:Y:S04]  /*a5260*/  LDL R38, [R1+0x110] ;  /* 0x0001100001267983 */ /* 0x000ee80000100800 */
[----:B------:R-:W3:Y:S04]  /*a5270*/  LDL R39, [R1+0x114] ;  /* 0x0001140001277983 */ /* 0x000ee80000100800 */
[----:B------:R-:W4:Y:S04]  /*a5280*/  LDL.64 R40, [R1+0x108] ;  /* 0x0001080001287983 */ /* 0x000f280000100a00 */
[----:B------:R-:W3:Y:S04]  /*a5290*/  LDL.64 R42, [R1+0x100] ;  /* 0x00010000012a7983 */ /* 0x000ee80000100a00 */
[----:B------:R-:W3:Y:S04]  /*a52a0*/  LDL R54, [R1+0xc0] ;  /* 0x0000c00001367983 */ /* 0x000ee80000100800 */
[----:B------:R-:W3:Y:S04]  /*a52b0*/  LDL R55, [R1+0xc4] ;  /* 0x0000c40001377983 */ /* 0x000ee80000100800 */
[----:B------:R-:W3:Y:S04]  /*a52c0*/  LDL R36, [R1+0x118] ;  /* 0x0001180001247983 */ /* 0x000ee80000100800 */
[----:B------:R-:W3:Y:S04]  /*a52d0*/  LDL R37, [R1+0x11c] ;  /* 0x00011c0001257983 */ /* 0x000ee80000100800 */
[----:B------:R-:W3:Y:S04]  /*a52e0*/  LDL.LU.64 R20, [R1+0xf10] ;  /* 0x000f100001147983 */ /* 0x000ee80000300a00 */
[----:B------:R-:W3:Y:S04]  /*a52f0*/  LDL.LU.64 R22, [R1+0xf18] ;  /* 0x000f180001167983 */ /* 0x000ee80000300a00 */
        /* <DEDUP_REMOVED lines=8> */
[----:B------:R-:W3:Y:S04]  /*a5380*/  LDL.LU.64 R12, [R1+0xef0] ;  /* 0x000ef000010c7983 */ /* 0x000ee80000300a00 */
[----:B------:R-:W3:Y:S04]  /*a5390*/  LDL.LU.64 R14, [R1+0xef8] ;  /* 0x000ef800010e7983 */ /* 0x000ee80000300a00 */
[----:B------:R-:W-:Y:S01]  /*a53a0*/  STL.64 [R1+0xa628], R54 ;  /* 0x00a6283601007387 */ /* 0x000fe20000100a00 */
[----:B------:R-:W-:Y:S01]  /*a53b0*/  IMAD R0, R61, 0x100, R60 ;  /* 0x000001003d007824 */ /* 0x000fe200078e023c */
[----:B------:R-:W-:-:S02]  /*a53c0*/  F2FP.F16.E5M2.UNPACK_B R28, R10 ;  /* 0x0000000aff1c723e */ /* 0x000fc400020004ff */
[----:B------:R-:W-:Y:S02]  /*a53d0*/  F2FP.F16.E5M2.UNPACK_B R29, R9 ;  /* 0x00000009ff1d723e */ /* 0x000fe400020004ff */
[----:B------:R-:W-:Y:S02]  /*a53e0*/  F2FP.F16.E5M2.UNPACK_B R30, R8 ;  /* 0x00000008ff1e723e */ /* 0x000fe400020004ff */
[----:B------:R-:W-:Y:S01]  /*a53f0*/  F2FP.F16.E5M2.UNPACK_B R31, R0 ;  /* 0x00000000ff1f723e */ /* 0x000fe200020004ff */
[----:B--2---:R-:W-:Y:S04]  /*a5400*/  STL.64 [R1+0xa620], R52 ;  /* 0x00a6203401007387 */ /* 0x004fe80000100a00 */
[----:B------:R-:W2:Y:S04]  /*a5410*/  LDL R50, [R1+0xd0] ;  /* 0x0000d00001327983 */ /* 0x000ea80000100800 */
[----:B------:R-:W2:Y:S04]  /*a5420*/  LDL R51, [R1+0xd4] ;  /* 0x0000d40001337983 */ /* 0x000ea80000100800 */
[----:B0-----:R-:W2:Y:S04]  /*a5430*/  LDL.LU.64 R4, [R1+0xee0] ;  /* 0x000ee00001047983 */ /* 0x001ea80000300a00 */
[----:B-1----:R-:W2:Y:S01]  /*a5440*/  LDL.LU.64 R6, [R1+0xee8] ;  /* 0x000ee80001067983 */ /* 0x002ea20000300a00 */
[C---:B------:R-:W-:Y:S08]  /*a5450*/  HMMA.16816.F32 R20, R28.reuse, R36, R20 ;  /* 0x000000241c14723c */ /* 0x040ff00000001814 */
[C---:B----4-:R-:W-:Y:S08]  /*a5460*/  HMMA.16816.F32 R16, R28.reuse, R38, R16 ;  /* 0x000000261c10723c */ /* 0x050ff00000001810 */
[----:B---3--:R-:W-:Y:S01]  /*a5470*/  HMMA.16816.F32 R12, R28, R40, R12 ;  /* 0x000000281c0c723c */ /* 0x008fe2000000180c */
[----:B------:R-:W3:Y:S04]  /*a5480*/  LDL R48, [R1+0xd8] ;  /* 0x0000d80001307983 */ /* 0x000ee80000100800 */
[----:B------:R-:W3:Y:S04]  /*a5490*/  LDL R49, [R1+0xdc] ;  /* 0x0000dc0001317983 */ /* 0x000ee80000100800 */
[----:B------:R-:W-:Y:S04]  /*a54a0*/  STL [R1+0xa4f4], R32 ;  /* 0x00a4f42001007387 */ /* 0x000fe80000100800 */
[----:B------:R0:W-:Y:S04]  /*a54b0*/  STL [R1+0xa4f0], R33 ;  /* 0x00a4f02101007387 */ /* 0x0001e80000100800 */
[----:B------:R-:W4:Y:S04]  /*a54c0*/  LDL R46, [R1+0xe0] ;  /* 0x0000e000012e7983 */ /* 0x000f280000100800 */
[----:B------:R-:W4:Y:S04]  /*a54d0*/  LDL R47, [R1+0xe4] ;  /* 0x0000e400012f7983 */ /* 0x000f280000100800 */
[----:B------:R-:W3:Y:S04]  /*a54e0*/  LDL.64 R10, [R1+0xf8] ;  /* 0x0000f800010a7983 */ /* 0x000ee80000100a00 */
[----:B------:R-:W3:Y:S04]  /*a54f0*/  LDL.64 R60, [R1+0xf0] ;  /* 0x0000f000013c7983 */ /* 0x000ee80000100a00 */
[----:B------:R-:W3:Y:S04]  /*a5500*/  LDL R44, [R1+0xe8] ;  /* 0x0000e800012c7983 */ /* 0x000ee80000100800 */
[----:B------:R-:W3:Y:S01]  /*a5510*/  LDL R45, [R1+0xec] ;  /* 0x0000ec00012d7983 */ /* 0x000ee20000100800 */
[----:B0-----:R-:W-:-:S03]  /*a5520*/  IMAD.MOV.U32 R33, RZ, RZ, R40 ;  /* 0x000000ffff217224 */ /* 0x001fc600078e0028 */
[----:B------:R0:W-:Y:S04]  /*a5530*/  STL.64 [R1+0xf10], R20 ;  /* 0x000f101401007387 */ /* 0x0001e80000100a00 */
[----:B------:R1:W-:Y:S04]  /*a5540*/  STL.64 [R1+0xf18], R22 ;  /* 0x000f181601007387 */ /* 0x0003e80000100a00 */
[----:B------:R0:W-:Y:S04]  /*a5550*/  STL.64 [R1+0xf00], R16 ;  /* 0x000f001001007387 */ /* 0x0001e80000100a00 */
[----:B------:R0:W-:Y:S04]  /*a5560*/  STL.64 [R1+0xf08], R18 ;  /* 0x000f081201007387 */ /* 0x0001e80000100a00 */
[----:B------:R-:W-:Y:S04]  /*a5570*/  STL [R1+0xa4f8], R33 ;  /* 0x00a4f82101007387 */ /* 0x000fe80000100800 */
[----:B------:R-:W-:Y:S04]  /*a5580*/  STL.64 [R1+0xef0], R12 ;  /* 0x000ef00c01007387 */ /* 0x000fe80000100a00 */
[----:B------:R-:W-:Y:S04]  /*a5590*/  STL.64 [R1+0xef8], R14 ;  /* 0x000ef80e01007387 */ /* 0x000fe80000100a00 */
[----:B------:R-:W3:Y:S01]  /*a55a0*/  LDL.LU.64 R52, [R1+0xed0] ;  /* 0x000ed00001347983 */ /* 0x000ee20000300a00 */
[----:B--2---:R-:W-:-:S15]  /*a55b0*/  HMMA.16816.F32 R4, R28, R42, R4 ;  /* 0x0000002a1c04723c */ /* 0x004fde0000001804 */
[----:B------:R-:W-:-:S04]  /*a55c0*/  NOP ;  /* 0x0000000000007918 */ /* 0x000fc80000000000 */
[----:B------:R2:W-:Y:S04]  /*a55d0*/  STL.64 [R1+0xee0], R4 ;  /* 0x000ee00401007387 */ /* 0x0005e80000100a00 */
[----:B------:R0:W-:Y:S04]  /*a55e0*/  STL.64 [R1+0xee8], R6 ;  /* 0x000ee80601007387 */ /* 0x0001e80000100a00 */
        /* <DEDUP_REMOVED lines=10> */
[----:B0-----:R-:W4:Y:S04]  /*a5690*/  LDL.LU.64 R20, [R1+0xe80] ;  /* 0x000e800001147983 */ /* 0x001f280000300a00 */
[----:B-1----:R-:W4:Y:S04]  /*a56a0*/  LDL.LU.64 R22, [R1+0xe88] ;  /* 0x000e880001167983 */ /* 0x002f280000300a00 */
[----:B------:R-:W4:Y:S04]  /*a56b0*/  LDL.LU.64 R16, [R1+0xe70] ;  /* 0x000e700001107983 */ /* 0x000f280000300a00 */
[----:B------:R-:W4:Y:S04]  /*a56c0*/  LDL.LU.64 R18, [R1+0xe78] ;  /* 0x000e780001127983 */ /* 0x000f280000300a00 */
[----:B--2---:R-:W2:Y:S04]  /*a56d0*/  LDL.LU.64 R4, [R1+0xe60] ;  /* 0x000e600001047983 */ /* 0x004ea80000300a00 */
[----:B------:R-:W2:Y:S04]  /*a56e0*/  LDL.LU.64 R6, [R1+0xe68] ;  /* 0x000e680001067983 */ /* 0x000ea80000300a00 */
[----:B------:R-:W2:Y:S04]  /*a56f0*/  LDL.LU.64 R12, [R1+0xe50] ;  /* 0x000e5000010c7983 */ /* 0x000ea80000300a00 */
[----:B------:R-:W2:Y:S04]  /*a5700*/  LDL.LU.64 R14, [R1+0xe58] ;  /* 0x000e5800010e7983 */ /* 0x000ea80000300a00 */
[----:B------:R-:W-:Y:S01]  /*a5710*/  STL [R1+0xa4fc], R32 ;  /* 0x00a4fc2001007387 */ /* 0x000fe20000100800 */
[----:B---3--:R-:W-:Y:S01]  /*a5720*/  IMAD.MOV.U32 R33, RZ, RZ, R10 ;  /* 0x000000ffff217224 */ /* 0x008fe200078e000a */
[C---:B----4-:R-:W-:Y:S08]  /*a5730*/  HMMA.16816.F32 R52, R28.reuse, R10, R52 ;  /* 0x0000000a1c34723c */ /* 0x050ff00000001834 */
[C---:B------:R-:W-:Y:S11]  /*a5740*/  HMMA.16816.F32 R56, R28.reuse, R60, R56 ;  /* 0x0000003c1c38723c */ /* 0x040ff60000001838 */
[----:B------:R-:W-:Y:S04]  /*a5750*/  STL.64 [R1+0xed0], R52 ;  /* 0x000ed03401007387 */ /* 0x000fe80000100a00 */
[----:B------:R0:W-:Y:S04]  /*a5760*/  STL.64 [R1+0xed8], R54 ;  /* 0x000ed83601007387 */ /* 0x0001e80000100a00 */
[----:B0-----:R-:W2:Y:S04]  /*a5770*/  LDL.LU.64 R54, [R1+0xa628] ;  /* 0x00a6280001367983 */ /* 0x001ea80000300a00 */
[----:B------:R-:W3:Y:S04]  /*a5780*/  LDL.LU.64 R52, [R1+0xa620] ;  /* 0x00a6200001347983 */ /* 0x000ee80000300a00 */
[----:B------:R-:W4:Y:S04]  /*a5790*/  LDL.LU.64 R8, [R1+0xe40] ;  /* 0x000e400001087983 */ /* 0x000f280000300a00 */
[----:B------:R-:W4:Y:S04]  /*a57a0*/  LDL.LU.64 R10, [R1+0xe48] ;  /* 0x000e4800010a7983 */ /* 0x000f280000300a00 */
[----:B------:R-:W-:Y:S04]  /*a57b0*/  STL.64 [R1+0xec0], R56 ;  /* 0x000ec03801007387 */ /* 0x000fe80000100a00 */
[----:B------:R0:W-:Y:S04]  /*a57c0*/  STL.64 [R1+0xec8], R58 ;  /* 0x000ec83a01007387 */ /* 0x0001e80000100a00 */
[----:B0-----:R-:W4:Y:S04]  /*a57d0*/  LDL.LU.64 R58, [R1+0xa618] ;  /* 0x00a61800013a7983 */ /* 0x001f280000300a00 */
[----:B------:R-:W4:Y:S01]  /*a57e0*/  LDL.LU.64 R56, [R1+0xa610] ;  /* 0x00a6100001387983 */ /* 0x000f220000300a00 */
[----:B------:R-:W-:Y:S01]  /*a57f0*/  IMAD.MOV.U32 R32, RZ, RZ, R61 ;  /* 0x000000ffff207224 */ /* 0x000fe200078e003d */
[C---:B------:R-:W-:Y:S02]  /*a5800*/  HMMA.16816.F32 R40, R28.reuse, R44, R40 ;  /* 0x0000002c1c28723c */ /* 0x040fe40000001828 */
[----:B------:R-:W4:Y:S04]  /*a5810*/  LDL.LU.64 R60, [R1+0xa608] ;  /* 0x00a60800013c7983 */ /* 0x000f280000300a00 */
[----:B------:R-:W-:Y:S02]  /*a5820*/  STL.64 [R1+0xa5c8], R34 ;  /* 0x00a5c82201007387 */ /* 0x000fe40000100a00 */
[C---:B------:R-:W-:Y:S02]  /*a5830*/  HMMA.16816.F32 R36, R28.reuse, R46, R36 ;  /* 0x0000002e1c24723c */ /* 0x040fe40000001824 */
[----:B------:R0:W-:Y:S06]  /*a5840*/  STL.64 [R1+0xa5c0], R32 ;  /* 0x00a5c02001007387 */ /* 0x0001ec0000100a00 */
[C---:B0-----:R-:W-:Y:S08]  /*a5850*/  HMMA.16816.F32 R32, R28.reuse, R48, R24 ;  /* 0x000000301c20723c */ /* 0x041ff00000001818 */
[C---:B------:R-:W-:Y:S01]  /*a5860*/  HMMA.16816.F32 R24, R28.reuse, R50, R20 ;  /* 0x000000321c18723c */ /* 0x040fe20000001814 */
[----:B------:R-:W-:Y:S04]  /*a5870*/  STL.64 [R1+0xeb0], R40 ;  /* 0x000eb02801007387 */ /* 0x000fe80000100a00 */
[----:B------:R-:W-:Y:S04]  /*a5880*/  STL.64 [R1+0xeb8], R42 ;  /* 0x000eb82a01007387 */ /* 0x000fe80000100a00 */
[----:B------:R-:W-:Y:S04]  /*a5890*/  STL.64 [R1+0xea0], R36 ;  /* 0x000ea02401007387 */ /* 0x000fe80000100a00 */
[----:B------:R-:W-:Y:S04]  /*a58a0*/  STL.64 [R1+0xea8], R38 ;  /* 0x000ea82601007387 */ /* 0x000fe80000100a00 */
[----:B------:R-:W-:Y:S04]  /*a58b0*/  STL.64 [R1+0xe90], R32 ;  /* 0x000e902001007387 */ /* 0x000fe80000100a00 */
[----:B------:R-:W-:Y:S04]  /*a58c0*/  STL.64 [R1+0xe98], R34 ;  /* 0x000e982201007387 */ /* 0x000fe80000100a00 */
[----:B------:R-:W-:Y:S04]  /*a58d0*/  STL.64 [R1+0xe80], R24 ;  /* 0x000e801801007387 */ /* 0x000fe80000100a00 */
[----:B------:R-:W-:Y:S01]  /*a58e0*/  STL.64 [R1+0xe88], R26 ;  /* 0x000e881a01007387 */ /* 0x000fe20000100a00 */
[C---:B---3--:R-:W-:Y:S08]  /*a58f0*/  HMMA.16816.F32 R20, R28.reuse, R52, R16 ;  /* 0x000000341c14723c */ /* 0x048ff00000001810 */
[C---:B--2---:R-:W-:Y:S01]  /*a5900*/  HMMA.16816.F32 R16, R28.reuse, R54, R4 ;  /* 0x000000361c10723c */ /* 0x044fe20000001804 */
[----:B------:R-:W2:Y:S07]  /*a5910*/  LDL R6, [R1+0xa8] ;  /* 0x0000a80001067983 */ /* 0x000eae0000100800 */
[C---:B----4-:R-:W-:Y:S03]  /*a5920*/  HMMA.16816.F32 R12, R28.reuse, R56, R12 ;  /* 0x000000381c0c723c */ /* 0x050fe6000000180c */
[----:B------:R-:W-:Y:S04]  /*a5930*/  STL.64 [R1+0xe70], R20 ;  /* 0x000e701401007387 */ /* 0x000fe80000100a00 */
[----:B------:R-:W-:Y:S04]  /*a5940*/  STL.64 [R1+0xe78], R22 ;  /* 0x000e781601007387 */ /* 0x000fe80000100a00 */
[----:B------:R-:W-:Y:S04]  /*a5950*/  STL.64 [R1+0xe60], R16 ;  /* 0x000e601001007387 */ /* 0x000fe80000100a00 */
[----:B------:R-:W-:Y:S04]  /*a5960*/  STL.64 [R1+0xe68], R18 ;  /* 0x000e681201007387 */ /* 0x000fe80000100a00 */
[----:B------:R-:W2:Y:S04]  /*a5970*/  LDL R7, [R1+0xac] ;  /* 0x0000ac0001077983 */ /* 0x000ea80000100800 */
[----:B------:R-:W3:Y:S04]  /*a5980*/  LDL R50, [R1+0x70] ;  /* 0x0000700001327983 */ /* 0x000ee80000100800 */
[----:B------:R-:W-:Y:S04]  /*a5990*/  STL.64 [R1+0xe50], R12 ;  /* 0x000e500c01007387 */ /* 0x000fe80000100a00 */
[----:B------:R0:W-:Y:S04]  /*a59a0*/  STL.64 [R1+0xe58], R14 ;  /* 0x000e580e01007387 */ /* 0x0001e80000100a00 */
[----:B------:R-:W3:Y:S01]  /*a59b0*/  LDL R51, [R1+0x74] ;  /* 0x0000740001337983 */ /* 0x000ee20000100800 */
[----:B0-----:R-:W-:Y:S03]  /*a59c0*/  HMMA.16816.F32 R12, R28, R58, R8 ;  /* 0x0000003a1c0c723c */ /* 0x001fe60000001808 */
[----:B------:R-:W2:Y:S04]  /*a59d0*/  LDL.LU.64 R8, [R1+0xe30] ;  /* 0x000e300001087983 */ /* 0x000ea80000300a00 */
[----:B------:R-:W2:-:S12]  /*a59e0*/  LDL.LU.64 R10, [R1+0xe38] ;  /* 0x000e3800010a7983 */ /* 0x000e980000300a00 */
[----:B------:R-:W-:Y:S04]  /*a59f0*/  STL.64 [R1+0xe40], R12 ;  /* 0x000e400c01007387 */ /* 0x000fe80000100a00 */
[----:B------:R-:W-:Y:S04]  /*a5a00*/  STL.64 [R1+0xe48], R14 ;  /* 0x000e480e01007387 */ /* 0x000fe80000100a00 */
[----:B------:R-:W4:Y:S04]  /*a5a10*/  LDL.64 R54, [R1+0x38] ;  /* 0x0000380001367983 */ /* 0x000f280000100a00 */
[----:B------:R-:W2:Y:S04]  /*a5a20*/  LDL R52, [R1+0x40] ;  /* 0x0000400001347983 */ /* 0x000ea80000100800 */
[----:B------:R-:W2:Y:S04]  /*a5a30*/  LDL R53, [R1+0x44] ;  /* 0x0000440001357983 */ /* 0x000ea80000100800 */
        /* <DEDUP_REMOVED lines=14> */
[----:B------:R-:W3:Y:S04]  /*a5b20*/  LDL.64 R42, [R1+0x48] ;  /* 0x00004800012a7983 */ /* 0x000ee80000100a00 */
[----:B----4-:R-:W-:Y:S04]  /*a5b30*/  STL.64 [R1+0xa5d8], R54 ;  /* 0x00a5d83601007387 */ /* 0x010fe80000100a00 */
[----:B--2---:R0:W-:Y:S04]  /*a5b40*/  STL.64 [R1+0xa5d0], R52 ;  /* 0x00a5d03401007387 */ /* 0x0041e80000100a00 */
[----:B------:R-:W2:Y:S04]  /*a5b50*/  LDL R40, [R1+0x50] ;  /* 0x0000500001287983 */ /* 0x000ea80000100800 */
[----:B------:R-:W2:Y:S04]  /*a5b60*/  LDL R41, [R1+0x54] ;  /* 0x0000540001297983 */ /* 0x000ea80000100800 */
[----:B0-----:R-:W4:Y:S04]  /*a5b70*/  LDL.LU.64 R52, [R1+0xe20] ;  /* 0x000e200001347983 */ /* 0x001f280000300a00 */
[----:B------:R-:W4:Y:S01]  /*a5b80*/  LDL.LU.64 R54, [R1+0xe28] ;  /* 0x000e280001367983 */ /* 0x000f220000300a00 */
[C---:B------:R-:W-:Y:S03]  /*a5b90*/  HMMA.16816.F32 R4, R28.reuse, R6, R8 ;  /* 0x000000061c04723c */ /* 0x040fe60000001808 */
[----:B---3--:R-:W-:Y:S04]  /*a5ba0*/  STL.64 [R1+0xa5e8], R42 ;  /* 0x00a5e82a01007387 */ /* 0x008fe80000100a00 */
[----:B--2---:R4:W-:Y:S04]  /*a5bb0*/  STL.64 [R1+0xa5e0], R40 ;  /* 0x00a5e02801007387 */ /* 0x0049e80000100a00 */
[----:B------:R-:W2:Y:S04]  /*a5bc0*/  LDL.LU.64 R32, [R1+0xe10] ;  /* 0x000e100001207983 */ /* 0x000ea80000300a00 */
[----:B------:R-:W2:Y:S04]  /*a5bd0*/  LDL.LU.64 R34, [R1+0xe18] ;  /* 0x000e180001227983 */ /* 0x000ea80000300a00 */
[----:B------:R0:W-:Y:S04]  /*a5be0*/  STL.64 [R1+0xe30], R4 ;  /* 0x000e300401007387 */ /* 0x0001e80000100a00 */
[----:B------:R1:W-:Y:S04]  /*a5bf0*/  STL.64 [R1+0xe38], R6 ;  /* 0x000e380601007387 */ /* 0x0003e80000100a00 */
[----:B------:R-:W3:Y:S04]  /*a5c00*/  LDL.LU.64 R24, [R1+0xe00] ;  /* 0x000e000001187983 */ /* 0x000ee80000300a00 */
[----:B------:R-:W3:Y:S04]  /*a5c10*/  LDL.LU.64 R26, [R1+0xe08] ;  /* 0x000e0800011a7983 */ /* 0x000ee80000300a00 */
[----:B------:R-:W2:Y:S04]  /*a5c20*/  LDL.LU.64 R20, [R1+0xdf0] ;  /* 0x000df00001147983 */ /* 0x000ea80000300a00 */
[----:B------:R-:W2:Y:S04]  /*a5c30*/  LDL.LU.64 R22, [R1+0xdf8] ;  /* 0x000df80001167983 */ /* 0x000ea80000300a00 */
[----:B------:R-:W2:Y:S04]  /*a5c40*/  LDL.LU.64 R16, [R1+0xde0] ;  /* 0x000de00001107983 */ /* 0x000ea80000300a00 */
[----:B------:R-:W2:Y:S04]  /*a5c50*/  LDL.LU.64 R18, [R1+0xde8] ;  /* 0x000de80001127983 */ /* 0x000ea80000300a00 */
[----:B------:R-:W2:Y:S01]  /*a5c60*/  LDL.LU.64 R8, [R1+0xdd0] ;  /* 0x000dd00001087983 */ /* 0x000ea20000300a00 */
[C---:B----4-:R-:W-:Y:S03]  /*a5c70*/  HMMA.16816.F32 R40, R28.reuse, R58, R52 ;  /* 0x0000003a1c28723c */ /* 0x050fe60000001834 */
[----:B------:R-:W4:Y:S04]  /*a5c80*/  LDL.LU.64 R10, [R1+0xdd8] ;  /* 0x000dd800010a7983 */ /* 0x000f280000300a00 */
[----:B0-----:R-:W2:Y:S04]  /*a5c90*/  LDL.LU.64 R4, [R1+0xdc0] ;  /* 0x000dc00001047983 */ /* 0x001ea80000300a00 */
[----:B-1----:R-:W2:Y:S04]  /*a5ca0*/  LDL.LU.64 R6, [R1+0xdc8] ;  /* 0x000dc80001067983 */ /* 0x002ea80000300a00 */
[----:B------:R-:W2:Y:S04]  /*a5cb0*/  LDL R12, [R1+0x58] ;  /* 0x00005800010c7983 */ /* 0x000ea80000100800 */
[----:B------:R-:W2:Y:S04]  /*a5cc0*/  LDL R13, [R1+0x5c] ;  /* 0x00005c00010d7983 */ /* 0x000ea80000100800 */
[----:B------:R-:W2:Y:S04]  /*a5cd0*/  LDL R54, [R1+0x60] ;  /* 0x0000600001367983 */ /* 0x000ea80000100800 */
[----:B------:R-:W-:Y:S04]  /*a5ce0*/  STL.64 [R1+0xe20], R40 ;  /* 0x000e202801007387 */ /* 0x000fe80000100a00 */
[----:B------:R-:W-:Y:S04]  /*a5cf0*/  STL.64 [R1+0xe28], R42 ;  /* 0x000e282a01007387 */ /* 0x000fe80000100a00 */
[----:B------:R-:W2:Y:S04]  /*a5d00*/  LDL R55, [R1+0x64] ;  /* 0x0000640001377983 */ /* 0x000ea80000100800 */
[----:B------:R-:W3:Y:S04]  /*a5d10*/  LDL R52, [R1+0x68] ;  /* 0x0000680001347983 */ /* 0x000ee80000100800 */
[----:B------:R-:W3:Y:S04]  /*a5d20*/  LDL R53, [R1+0x6c] ;  /* 0x00006c0001357983 */ /* 0x000ee80000100800 */
[----:B--2---:R-:W-:Y:S04]  /*a5d30*/  STL.64 [R1+0xa5f0], R54 ;  /* 0x00a5f03601007387 */ /* 0x004fe80000100a00 */
[----:B------:R-:W2:Y:S01]  /*a5d40*/  LDL.64 R58, [R1+0x28] ;  /* 0x00002800013a7983 */ /* 0x000ea20000100a00 */
[C---:B------:R-:W-:Y:S08]  /*a5d50*/  HMMA.16816.F32 R32, R28.reuse, R36, R32 ;  /* 0x000000241c20723c */ /* 0x040ff00000001820 */
[C---:B---3--:R-:W-:Y:S08]  /*a5d60*/  HMMA.16816.F32 R24, R28.reuse, R38, R24 ;  /* 0x000000261c18723c */ /* 0x048ff00000001818 */
[C---:B------:R-:W-:Y:S08]  /*a5d70*/  HMMA.16816.F32 R20, R28.reuse, R44, R20 ;  /* 0x0000002c1c14723c */ /* 0x040ff00000001814 */
[C---:B------:R-:W-:Y:S08]  /*a5d80*/  HMMA.16816.F32 R16, R28.reuse, R46, R16 ;  /* 0x0000002e1c10723c */ /* 0x040ff00000001810 */
[C---:B----4-:R-:W-:Y:S08]  /*a5d90*/  HMMA.16816.F32 R8, R28.reuse, R48, R8 ;  /* 0x000000301c08723c */ /* 0x050ff00000001808 */
[C---:B------:R-:W-:Y:S01]  /*a5da0*/  HMMA.16816.F32 R4, R28.reuse, R50, R4 ;  /* 0x000000321c04723c */ /* 0x040fe20000001804 */
[----:B--2---:R-:W-:Y:S04]  /*a5db0*/  STL.64 [R1+0xa600], R58 ;  /* 0x00a6003a01007387 */ /* 0x004fe80000100a00 */
[----:B------:R0:W-:Y:S04]  /*a5dc0*/  STL.64 [R1+0xa5f8], R56 ;  /* 0x00a5f83801007387 */ /* 0x0001e80000100a00 */
        /* <DEDUP_REMOVED lines=8> */
[----:B0-----:R-:W4:Y:S04]  /*a5e50*/  LDL.LU.64 R56, [R1+0xdb0] ;  /* 0x000db00001387983 */ /* 0x001f280000300a00 */
[----:B------:R0:W-:Y:S04]  /*a5e60*/  STL.64 [R1+0xdd0], R8 ;  /* 0x000dd00801007387 */ /* 0x0001e80000100a00 */
[----:B------:R0:W-:Y:S04]  /*a5e70*/  STL.64 [R1+0xdd8], R10 ;  /* 0x000dd80a01007387 */ /* 0x0001e80000100a00 */
[----:B------:R-:W4:Y:S04]  /*a5e80*/  LDL.LU.64 R58, [R1+0xdb8] ;  /* 0x000db800013a7983 */ /* 0x000f280000300a00 */
[----:B------:R0:W-:Y:S04]  /*a5e90*/  STL.64 [R1+0xdc0], R4 ;  /* 0x000dc00401007387 */ /* 0x0001e80000100a00 */
[----:B------:R0:W-:Y:S04]  /*a5ea0*/  STL.64 [R1+0xdc8], R6 ;  /* 0x000dc80601007387 */ /* 0x0001e80000100a00 */
[----:B------:R-:W4:Y:S04]  /*a5eb0*/  LDL R46, [R1] ;  /* 0x00000000012e7983 */ /* 0x000f280000100800 */
[----:B------:R-:W4:Y:S04]  /*a5ec0*/  LDL R47, [R1+0x4] ;  /* 0x00000400012f7983 */ /* 0x000f280000100800 */
[----:B------:R-:W4:Y:S04]  /*a5ed0*/  LDL.LU.64 R40, [R1+0xda0] ;  /* 0x000da00001287983 */ /* 0x000f280000300a00 */
[----:B------:R-:W4:Y:S04]  /*a5ee0*/  LDL.LU.64 R42, [R1+0xda8] ;  /* 0x000da800012a7983 */ /* 0x000f280000300a00 */
[----:B-1----:R-:W4:Y:S04]  /*a5ef0*/  LDL.LU.64 R32, [R1+0xd90] ;  /* 0x000d900001207983 */ /* 0x002f280000300a00 */
[----:B--2---:R-:W2:Y:S04]  /*a5f00*/  LDL.LU.64 R34, [R1+0xd98] ;  /* 0x000d980001227983 */ /* 0x004ea80000300a00 */
[----:B---3--:R-:W3:Y:S04]  /*a5f10*/  LDL.LU.64 R24, [R1+0xd80] ;  /* 0x000d800001187983 */ /* 0x008ee80000300a00 */
[----:B----4-:R-:W3:Y:S04]  /*a5f20*/  LDL.LU.64 R26, [R1+0xd88] ;  /* 0x000d8800011a7983 */ /* 0x010ee80000300a00 */
[----:B------:R-:W4:Y:S04]  /*a5f30*/  LDL.LU.64 R36, [R1+0xd70] ;  /* 0x000d700001247983 */ /* 0x000f280000300a00 */
[----:B------:R-:W4:Y:S04]  /*a5f40*/  LDL.LU.64 R38, [R1+0xd78] ;  /* 0x000d780001267983 */ /* 0x000f280000300a00 */
[----:B------:R-:W2:Y:S04]  /*a5f50*/  LDL.LU.64 R20, [R1+0x23c0] ;  /* 0x0023c00001147983 */ /* 0x000ea80000300a00 */
[----:B------:R-:W2:Y:S04]  /*a5f60*/  LDL.LU.64 R22, [R1+0x23c8] ;  /* 0x0023c80001167983 */ /* 0x000ea80000300a00 */
[----:B------:R-:W2:Y:S04]  /*a5f70*/  LDL.LU.64 R16, [R1+0xd50] ;  /* 0x000d500001107983 */ /* 0x000ea80000300a00 */
[----:B------:R-:W2:Y:S04]  /*a5f80*/  LDL.LU.64 R18, [R1+0xd58] ;  /* 0x000d580001127983 */ /* 0x000ea80000300a00 */
[----:B------:R-:W2:Y:S04]  /*a5f90*/  LDL.64 R48, [R1+0x18] ;  /* 0x0000180001307983 */ /* 0x000ea80000100a00 */
[----:B------:R-:W2:Y:S04]  /*a5fa0*/  LDL R50, [R1+0x10] ;  /* 0x0000100001327983 */ /* 0x000ea80000100800 */
[----:B------:R-:W2:Y:S04]  /*a5fb0*/  LDL R51, [R1+0x14] ;  /* 0x0000140001337983 */ /* 0x000ea80000100800 */
[----:B0-----:R-:W2:Y:S04]  /*a5fc0*/  LDL.LU.64 R8, [R1+0xd40] ;  /* 0x000d400001087983 */ /* 0x001ea80000300a00 */
[----:B------:R-:W2:Y:S04]  /*a5fd0*/  LDL.LU.64 R10, [R1+0xd48] ;  /* 0x000d4800010a7983 */ /* 0x000ea80000300a00 */
[----:B------:R-:W2:Y:S04]  /*a5fe0*/  LDL R14, [R1+0x20] ;  /* 0x00002000010e7983 */ /* 0x000ea80000100800 */
[----:B------:R-:W2:Y:S04]  /*a5ff0*/  LDL R15, [R1+0x24] ;  /* 0x00002400010f7983 */ /* 0x000ea80000100800 */
[----:B------:R-:W2:Y:S04]  /*a6000*/  LDL.LU.64 R4, [R1+0xd30] ;  /* 0x000d300001047983 */ /* 0x000ea80000300a00 */
[----:B------:R-:W2:Y:S04]  /*a6010*/  LDL.LU.64 R6, [R1+0xd38] ;  /* 0x000d380001067983 */ /* 0x000ea80000300a00 */
[----:B------:R-:W2:Y:S01]  /*a6020*/  LDL.64 R44, [R1+0x8] ;  /* 0x00000800012c7983 */ /* 0x000ea20000100a00 */
[----:B------:R-:W-:Y:S03]  /*a6030*/  HMMA.16816.F32 R52, R28, R52, R56 ;  /* 0x000000341c34723c */ /* 0x000fe60000001838 */
[----:B------:R-:W2:Y:S04]  /*a6040*/  LDL.LU.64 R58, [R1+0xa600] ;  /* 0x00a60000013a7983 */ /* 0x000ea80000300a00 */
[----:B------:R-:W2:-:S12]  /*a6050*/  LDL.LU.64 R56, [R1+0xa5f8] ;  /* 0x00a5f80001387983 */ /* 0x000e980000300a00 */
[----:B------:R-:W-:Y:S04]  /*a6060*/  STL.64 [R1+0xdb0], R52 ;  /* 0x000db03401007387 */ /* 0x000fe80000100a00 */
[----:B------:R0:W-:Y:S04]  /*a6070*/  STL.64 [R1+0xdb8], R54 ;  /* 0x000db83601007387 */ /* 0x0001e80000100a00 */
[----:B0-----:R-:W2:Y:S02]  /*a6080*/  LDL.LU.64 R54, [R1+0xa5f0] ;  /* 0x00a5f00001367983 */ /* 0x001ea40000300a00 */
[----:B--2---:R-:W-:Y:S02]  /*a6090*/  HMMA.16816.F32 R52, R28, R54, R40 ;  /* 0x000000361c34723c */ /* 0x004fe40000001828 */
[----:B------:R-:W4:Y:S04]  /*a60a0*/  LDL.LU.64 R42, [R1+0xa5e8] ;  /* 0x00a5e800012a7983 */ /* 0x000f280000300a00 */
[----:B------:R-:W3:-:S13]  /*a60b0*/  LDL.LU.64 R40, [R1+0xa5e0] ;  /* 0x00a5e00001287983 */ /* 0x000eda0000300a00 */
[----:B------:R-:W-:Y:S04]  /*a60c0*/  STL.64 [R1+0xda0], R52 ;  /* 0x000da03401007387 */ /* 0x000fe80000100a00 */
[----:B------:R0:W-:Y:S04]  /*a60d0*/  STL.64 [R1+0xda8], R54 ;  /* 0x000da83601007387 */ /* 0x0001e80000100a00 */
[----:B0-----:R-:W2:Y:S04]  /*a60e0*/  LDL.LU.64 R54, [R1+0xa5d8] ;  /* 0x00a5d80001367983 */ /* 0x001ea80000300a00 */
[----:B------:R-:W2:Y:S01]  /*a60f0*/  LDL.LU.64 R52, [R1+0xa5d0] ;  /* 0x00a5d00001347983 */ /* 0x000ea20000300a00 */
[C---:B------:R-:W-:Y:S08]  /*a6100*/  HMMA.16816.F32 R32, R28.reuse, R12, R32 ;  /* 0x0000000c1c20723c */ /* 0x040ff00000001820 */
[C---:B------:R-:W-:Y:S11]  /*a6110*/  HMMA.16816.F32 R8, R28.reuse, R56, R8 ;  /* 0x000000381c08723c */ /* 0x040ff60000001808 */
[----:B------:R-:W-:Y:S04]  /*a6120*/  STL.64 [R1+0xd90], R32 ;  /* 0x000d902001007387 */ /* 0x000fe80000100a00 */
[----:B------:R0:W-:Y:S04]  /*a6130*/  STL.64 [R1+0xd98], R34 ;  /* 0x000d982201007387 */ /* 0x0001e80000100a00 */
[----:B0-----:R-:W2:Y:S04]  /*a6140*/  LDL.LU.64 R34, [R1+0xa5c8] ;  /* 0x00a5c80001227983 */ /* 0x001ea80000300a00 */
[----:B------:R-:W2:Y:S01]  /*a6150*/  LDL.LU.64 R32, [R1+0xa5c0] ;  /* 0x00a5c00001207983 */ /* 0x000ea20000300a00 */
[C---:B---3--:R-:W-:Y:S08]  /*a6160*/  HMMA.16816.F32 R24, R28.reuse, R40, R24 ;  /* 0x000000281c18723c */ /* 0x048ff00000001818 */
[----:B----4-:R-:W-:Y:S01]  /*a6170*/  HMMA.16816.F32 R36, R28, R42, R36 ;  /* 0x0000002a1c24723c */ /* 0x010fe20000001824 */
[----:B------:R-:W-:-:S10]  /*a6180*/  IMAD.MOV.U32 R0, RZ, RZ, R43 ;  /* 0x000000ffff007224 */ /* 0x000fd400078e002b */
[----:B------:R-:W-:Y:S01]  /*a6190*/  STL.64 [R1+0xd80], R24 ;  /* 0x000d801801007387 */ /* 0x000fe20000100a00 */
[C---:B--2---:R-:W-:Y:S08]  /*a61a0*/  HMMA.16816.F32 R20, R28.reuse, R52, R20 ;  /* 0x000000341c14723c */ /* 0x044ff00000001814 */
[----:B------:R-:W-:Y:S01]  /*a61b0*/  HMMA.16816.F32 R16, R28, R54, R16 ;  /* 0x000000361c10723c */ /* 0x000fe20000001810 */
[----:B------:R0:W-:Y:S04]  /*a61c0*/  STL.64 [R1+0xd88], R26 ;  /* 0x000d881a01007387 */ /* 0x0001e80000100a00 */
[----:B0-----:R-:W2:Y:S04]  /*a61d0*/  LDL.LU.64 R26, [R1+0xa5b8] ;  /* 0x00a5b800011a7983 */ /* 0x001ea80000300a00 */
[----:B------:R-:W3:Y:S04]  /*a61e0*/  LDL.LU.64 R24, [R1+0xa5b0] ;  /* 0x00a5b00001187983 */ /* 0x000ee80000300a00 */
[----:B------:R0:W-:Y:S04]  /*a61f0*/  STL [R1+0xa4d8], R0 ;  /* 0x00a4d80001007387 */ /* 0x0001e80000100800 */
[----:B------:R-:W-:Y:S04]  /*a6200*/  STL.64 [R1+0xd70], R36 ;  /* 0x000d702401007387 */ /* 0x000fe80000100a00 */
[----:B------:R-:W-:Y:S04]  /*a6210*/  STL.64 [R1+0xd78], R38 ;  /* 0x000d782601007387 */ /* 0x000fe80000100a00 */
[----:B------:R1:W-:Y:S04]  /*a6220*/  STL.64 [R1+0xd60], R20 ;  /* 0x000d601401007387 */ /* 0x0003e80000100a00 */
[----:B------:R4:W-:Y:S01]  /*a6230*/  STL.64 [R1+0xd68], R22 ;  /* 0x000d681601007387 */ /* 0x0009e20000100a00 */
[----:B0-----:R-:W-:-:S05]  /*a6240*/  IMAD.MOV.U32 R0, RZ, RZ, R54 ;  /* 0x000000ffff007224 */ /* 0x001fca00078e0036 */
[----:B------:R-:W-:Y:S04]  /*a6250*/  STL [R1+0xa4dc], R0 ;  /* 0x00a4dc0001007387 */ /* 0x000fe80000100800 */
[----:B------:R-:W-:Y:S04]  /*a6260*/  STL.64 [R1+0xd50], R16 ;  /* 0x000d501001007387 */ /* 0x000fe80000100a00 */
[----:B------:R0:W-:Y:S04]  /*a6270*/  STL.64 [R1+0xd58], R18 ;  /* 0x000d581201007387 */ /* 0x0001e80000100a00 */
[----:B-1----:R-:W2:Y:S04]  /*a6280*/  LDL.LU.64 R20, [R1+0xd20] ;  /* 0x000d200001147983 */ /* 0x002ea80000300a00 */
[----:B----4-:R-:W2:Y:S04]  /*a6290*/  LDL.LU.64 R22, [R1+0xd28] ;  /* 0x000d280001167983 */ /* 0x010ea80000300a00 */
[----:B------:R1:W-:Y:S04]  /*a62a0*/  STL.64 [R1+0xd40], R8 ;  /* 0x000d400801007387 */ /* 0x0003e80000100a00 */
[----:B------:R4:W-:Y:S01]  /*a62b0*/  STL.64 [R1+0xd48], R10 ;  /* 0x000d480a01007387 */ /* 0x0009e20000100a00 */
[----:B0-----:R-:W-:Y:S03]  /*a62c0*/  HMMA.16816.F32 R16, R28, R58, R4 ;  /* 0x0000003a1c10723c */ /* 0x001fe60000001804 */
[----:B-1----:R-:W3:Y:S04]  /*a62d0*/  LDL.LU.64 R8, [R1+0xd10] ;  /* 0x000d100001087983 */ /* 0x002ee80000300a00 */
[----:B----4-:R-:W3:Y:S04]  /*a62e0*/  LDL.LU.64 R10, [R1+0xd18] ;  /* 0x000d1800010a7983 */ /* 0x010ee80000300a00 */
[----:B------:R-:W4:Y:S08]  /*a62f0*/  LDL.LU.64 R4, [R1+0xd00] ;  /* 0x000d000001047983 */ /* 0x000f300000300a00 */
[----:B------:R0:W-:Y:S04]  /*a6300*/  STL.64 [R1+0xd30], R16 ;  /* 0x000d301001007387 */ /* 0x0001e80000100a00 */
[----:B------:R1:W-:Y:S04]  /*a6310*/  STL.64 [R1+0xd38], R18 ;  /* 0x000d381201007387 */ /* 0x0003e80000100a00 */
        /* <DEDUP_REMOVED lines=10> */
[----:B0-----:R-:W4:Y:S04]  /*a63c0*/  LDL.LU.64 R16, [R1+0xcb0] ;  /* 0x000cb00001107983 */ /* 0x001f280000300a00 */
[----:B-1----:R-:W4:Y:S04]  /*a63d0*/  LDL.LU.64 R18, [R1+0xcb8] ;  /* 0x000cb80001127983 */ /* 0x002f280000300a00 */
[----:B------:R0:W-:Y:S02]  /*a63e0*/  STL [R1+0xa4e0], R0 ;  /* 0x00a4e00001007387 */ /* 0x0001e40000100800 */
[----:B0-----:R-:W-:Y:S01]  /*a63f0*/  IMAD.MOV.U32 R0, RZ, RZ, R49 ;  /* 0x000000ffff007224 */ /* 0x001fe200078e0031 */
[C---:B--2---:R-:W-:Y:S01]  /*a6400*/  HMMA.16816.F32 R12, R28.reuse, R14, R20 ;  /* 0x0000000e1c0c723c */ /* 0x044fe20000001814 */
[----:B------:R-:W2:Y:S04]  /*a6410*/  LDL.LU.64 R22, [R1+0xa5a8] ;  /* 0x00a5a80001167983 */ /* 0x000ea80000300a00 */
[----:B------:R-:W2:Y:S03]  /*a6420*/  LDL.LU.64 R20, [R1+0xa5a0] ;  /* 0x00a5a00001147983 */ /* 0x000ea60000300a00 */
[C---:B---3--:R-:W-:Y:S11]  /*a6430*/  HMMA.16816.F32 R8, R28.reuse, R48, R8 ;  /* 0x000000301c08723c */ /* 0x048ff60000001808 */
[----:B------:R-:W-:Y:S04]  /*a6440*/  STL.64 [R1+0xd20], R12 ;  /* 0x000d200c01007387 */ /* 0x000fe80000100a00 */
[----:B------:R0:W-:Y:S01]  /*a6450*/  STL.64 [R1+0xd28], R14 ;  /* 0x000d280e01007387 */ /* 0x0001e20000100a00 */
[C---:B----4-:R-:W-:Y:S03]  /*a6460*/  HMMA.16816.F32 R48, R28.reuse, R50, R4 ;  /* 0x000000321c30723c */ /* 0x050fe60000001804 */
[----:B0-----:R-:W3:Y:S04]  /*a6470*/  LDL.LU.64 R14, [R1+0xa598] ;  /* 0x00a59800010e7983 */ /* 0x001ee80000300a00 */
[----:B------:R-:W4:Y:S04]  /*a6480*/  LDL.LU.64 R12, [R1+0xa590] ;  /* 0x00a59000010c7983 */ /* 0x000f280000300a00 */
[----:B------:R-:W-:Y:S01]  /*a6490*/  STL.64 [R1+0xd10], R8 ;  /* 0x000d100801007387 */ /* 0x000fe20000100a00 */
[C---:B------:R-:W-:Y:S03]  /*a64a0*/  HMMA.16816.F32 R36, R28.reuse, R44, R36 ;  /* 0x0000002c1c24723c */ /* 0x040fe60000001824 */
[----:B------:R0:W-:Y:S05]  /*a64b0*/  STL.64 [R1+0xd18], R10 ;  /* 0x000d180a01007387 */ /* 0x0001ea0000100a00 */
[----:B------:R-:W-:Y:S01]  /*a64c0*/  HMMA.16816.F32 R56, R28, R60, R56 ;  /* 0x0000003c1c38723c */ /* 0x000fe20000001838 */
[----:B0-----:R-:W2:Y:S04]  /*a64d0*/  LDL.LU.64 R10, [R1+0xa588] ;  /* 0x00a58800010a7983 */ /* 0x001ea80000300a00 */
[----:B------:R-:W2:Y:S04]  /*a64e0*/  LDL.LU.64 R8, [R1+0xa580] ;  /* 0x00a5800001087983 */ /* 0x000ea80000300a00 */
[----:B------:R0:W-:Y:S04]  /*a64f0*/  STL [R1+0xa4e4], R0 ;  /* 0x00a4e40001007387 */ /* 0x0001e80000100800 */
[----:B------:R-:W2:Y:S04]  /*a6500*/  LDL.LU.64 R6, [R1+0xa578] ;  /* 0x00a5780001067983 */ /* 0x000ea80000300a00 */
[----:B------:R-:W2:Y:S01]  /*a6510*/  LDL.LU.64 R4, [R1+0xa570] ;  /* 0x00a5700001047983 */ /* 0x000ea20000300a00 */
[----:B0-----:R-:W-:-:S02]  /*a6520*/  IMAD.MOV.U32 R0, RZ, RZ, R45 ;  /* 0x000000ffff007224 */ /* 0x001fc400078e002d */
[C---:B------:R-:W-:Y:S01]  /*a6530*/  HMMA.16816.F32 R44, R28.reuse, R46, R40 ;  /* 0x0000002e1c2c723c */ /* 0x040fe20000001828 */
        /* <DEDUP_REMOVED lines=17> */
[----:B------:R-:W3:Y:S01]  /*a6650*/  LDL.LU.64 R56, [R1+0xa550] ;  /* 0x00a5500001387983 */ /* 0x000ee20000300a00 */
[----:B--2---:R-:W-:-:S15]  /*a6660*/  HMMA.16816.F32 R52, R28, R58, R52 ;  /* 0x0000003a1c34723c */ /* 0x004fde0000001834 */
[----:B------:R-:W-:-:S04]  /*a6670*/  NOP ;  /* 0x0000000000007918 */ /* 0x000fc80000000000 */
[----:B------:R-:W-:Y:S04]  /*a6680*/  STL.64 [R1+0xcc0], R52 ;  /* 0x000cc03401007387 */ /* 0x000fe80000100a00 */
[----:B------:R0:W-:Y:S04]  /*a6690*/  STL.64 [R1+0xcc8], R54 ;  /* 0x000cc83601007387 */ /* 0x0001e80000100a00 */
[----:B0-----:R-:W2:Y:S01]  /*a66a0*/  LDL.LU.64 R54, [R1+0xa548] ;  /* 0x00a5480001367983 */ /* 0x001ea20000300a00 */
[----:B---3--:R-:W-:Y:S03]  /*a66b0*/  HMMA.16816.F32 R16, R28, R56, R16 ;  /* 0x000000381c10723c */ /* 0x008fe60000001810 */
[----:B------:R-:W3:-:S15]  /*a66c0*/  LDL.LU.64 R52, [R1+0xa540] ;  /* 0x00a5400001347983 */ /* 0x000ede0000300a00 */
[----:B------:R-:W-:Y:S01]  /*a66d0*/  NOP ;  /* 0x0000000000007918 */ /* 0x000fe20000000000 */
        /* <DEDUP_REMOVED lines=13> */
[----:B------:R-:W4:Y:S01]  /*a67b0*/  LDL.LU.64 R48, [R1+0xa530] ;  /* 0x00a5300001307983 */ /* 0x000f220000300a00 */
        /* <DEDUP_REMOVED lines=16> */
[----:B------:R-:W-:Y:S04]  /*a68c0*/  STL.64 [R1+0xc70], R44 ;  /* 0x000c702c01007387 */ /* 0x000fe80000100a00 */
[----:B------:R0:W-:Y:S04]  /*a68d0*/  STL.64 [R1+0xc78], R46 ;  /* 0x000c782e01007387 */ /* 0x0001e80000100a00 */
[----:B0-----:R-:W2:Y:S04]  /*a68e0*/  LDL.LU.64 R46, [R1+0xa518] ;  /* 0x00a51800012e7983 */ /* 0x001ea80000300a00 */
[----:B------:R-:W3:Y:S04]  /*a68f0*/  LDL.LU.64 R44, [R1+0xa510] ;  /* 0x00a51000012c7983 */ /* 0x000ee80000300a00 */
        /* <DEDUP_REMOVED lines=12> */
[----:B------:R-:W-:Y:S04]  /*a69c0*/  STL.64 [R1+0xc50], R52 ;  /* 0x000c503401007387 */ /* 0x000fe80000100a00 */
[----:B------:R1:W-:Y:S04]  /*a69d0*/  STL.64 [R1+0xc58], R54 ;  /* 0x000c583601007387 */ /* 0x0003e80000100a00 */
[----:B0-----:R-:W3:Y:S04]  /*a69e0*/  LDL.LU.64 R44, [R1+0xc20] ;  /* 0x000c2000012c7983 */ /* 0x001ee80000300a00 */
[----:B------:R-:W3:Y:S01]  /*a69f0*/  LDL.LU.64 R46, [R1+0xc28] ;  /* 0x000c2800012e7983 */ /* 0x000ee20000300a00 */
[C---:B-1----:R-:W-:Y:S08]  /*a6a00*/  HMMA.16816.F32 R52, R28.reuse, R42, R56 ;  /* 0x0000002a1c34723c */ /* 0x042ff00000001838 */
[C---:B----4-:R-:W-:Y:S01]  /*a6a10*/  HMMA.16816.F32 R48, R28.reuse, R40, R48 ;  /* 0x000000281c30723c */ /* 0x050fe20000001830 */
[----:B------:R-:W4:Y:S04]  /*a6a20*/  LDL.LU.64 R56, [R1+0xc00] ;  /* 0x000c000001387983 */ /* 0x000f280000300a00 */
[----:B------:R-:W4:Y:S06]  /*a6a30*/  LDL.LU.64 R58, [R1+0xc08] ;  /* 0x000c0800013a7983 */ /* 0x000f2c0000300a00 */
[----:B------:R0:W-:Y:S04]  /*a6a40*/  STL.64 [R1+0xc40], R52 ;  /* 0x000c403401007387 */ /* 0x0001e80000100a00 */
[----:B------:R1:W-:Y:S04]  /*a6a50*/  STL.64 [R1+0xc48], R54 ;  /* 0x000c483601007387 */ /* 0x0003e80000100a00 */
[----:B0-----:R-:W2:Y:S04]  /*a6a60*/  LDL.LU.64 R52, [R1+0xbf0] ;  /* 0x000bf00001347983 */ /* 0x001ea80000300a00 */
[----:B-1----:R-:W4:Y:S04]  /*a6a70*/  LDL.LU.64 R54, [R1+0xbf8] ;  /* 0x000bf80001367983 */ /* 0x002f280000300a00 */
[----:B------:R0:W-:Y:S04]  /*a6a80*/  STL.64 [R1+0xc30], R48 ;  /* 0x000c303001007387 */ /* 0x0001e80000100a00 */
[----:B------:R1:W-:Y:S04]  /*a6a90*/  STL.64 [R1+0xc38], R50 ;  /* 0x000c383201007387 */ /* 0x0003e80000100a00 */
[----:B0-----:R-:W4:Y:S04]  /*a6aa0*/  LDL.LU.64 R48, [R1+0xbe0] ;  /* 0x000be00001307983 */ /* 0x001f280000300a00 */
[----:B-1----:R-:W4:Y:S04]  /*a6ab0*/  LDL.LU.64 R50, [R1+0xbe8] ;  /* 0x000be80001327983 */ /* 0x002f280000300a00 */
[----:B------:R-:W-:Y:S04]  /*a6ac0*/  STL.64 [R1+0xa3e8], R42 ;  /* 0x00a3e82a01007387 */ /* 0x000fe80000100a00 */
[----:B------:R3:W-:Y:S02]  /*a6ad0*/  STL.64 [R1+0xa3e0], R40 ;  /* 0x00a3e02801007387 */ /* 0x0007e40000100a00 */
[----:B---3--:R-:W-:Y:S02]  /*a6ae0*/  HMMA.16816.F32 R40, R28, R38, R44 ;  /* 0x000000261c28723c */ /* 0x008fe4000000182c */
[----:B------:R-:W3:Y:S04]  /*a6af0*/  LDL.LU.64 R44, [R1+0xbd0] ;  /* 0x000bd000012c7983 */ /* 0x000ee80000300a00 */
[----:B------:R-:W3:-:S13]  /*a6b00*/  LDL.LU.64 R46, [R1+0xbd8] ;  /* 0x000bd800012e7983 */ /* 0x000eda0000300a00 */
[----:B------:R-:W-:Y:S04]  /*a6b10*/  STL.64 [R1+0xc20], R40 ;  /* 0x000c202801007387 */ /* 0x000fe80000100a00 */
[----:B------:R2:W-:Y:S02]  /*a6b20*/  STL.64 [R1+0xc28], R42 ;  /* 0x000c282a01007387 */ /* 0x0005e40000100a00 */
[C---:B--2---:R-:W-:Y:S02]  /*a6b30*/  HMMA.16816.F32 R40, R28.reuse, R36, R16 ;  /* 0x000000241c28723c */ /* 0x044fe40000001810 */
[----:B------:R-:W2:Y:S04]  /*a6b40*/  LDL.LU.64 R16, [R1+0xbc0] ;  /* 0x000bc00001107983 */ /* 0x000ea80000300a00 */
[----:B------:R-:W2:Y:S02]  /*a6b50*/  LDL.LU.64 R18, [R1+0xbc8] ;  /* 0x000bc80001127983 */ /* 0x000ea40000300a00 */
[C---:B----4-:R-:W-:Y:S08]  /*a6b60*/  HMMA.16816.F32 R56, R28.reuse, R34, R56 ;  /* 0x000000221c38723c */ /* 0x050ff00000001838 */
[C---:B------:R-:W-:Y:S03]  /*a6b70*/  HMMA.16816.F32 R52, R28.reuse, R2, R52 ;  /* 0x000000021c34723c */ /* 0x040fe60000001834 */
[----:B------:R0:W-:Y:S04]  /*a6b80*/  STL.64 [R1+0xc10], R40 ;  /* 0x000c102801007387 */ /* 0x0001e80000100a00 */
[----:B------:R1:W-:Y:S01]  /*a6b90*/  STL.64 [R1+0xc18], R42 ;  /* 0x000c182a01007387 */ /* 0x0003e20000100a00 */
[C---:B------:R-:W-:Y:S03]  /*a6ba0*/  HMMA.16816.F32 R48, R28.reuse, R4, R48 ;  /* 0x000000041c30723c */ /* 0x040fe60000001830 */
[----:B0-----:R-:W4:Y:S04]  /*a6bb0*/  LDL.LU.64 R40, [R1+0xbb0] ;  /* 0x000bb00001287983 */ /* 0x001f280000300a00 */
[----:B-1----:R-:W4:Y:S04]  /*a6bc0*/  LDL.LU.64 R42, [R1+0xbb8] ;  /* 0x000bb800012a7983 */ /* 0x002f280000300a00 */
[----:B------:R-:W-:Y:S04]  /*a6bd0*/  STL.64 [R1+0xa3c8], R38 ;  /* 0x00a3c82601007387 */ /* 0x000fe80000100a00 */
[----:B------:R0:W-:Y:S04]  /*a6be0*/  STL.64 [R1+0xa3c0], R36 ;  /* 0x00a3c02401007387 */ /* 0x0001e80000100a00 */
[----:B0-----:R-:W4:Y:S04]  /*a6bf0*/  LDL.LU.64 R36, [R1+0xba0] ;  /* 0x000ba00001247983 */ /* 0x001f280000300a00 */
[----:B------:R-:W-:Y:S04]  /*a6c00*/  STL.64 [R1+0xc00], R56 ;  /* 0x000c003801007387 */ /* 0x000fe80000100a00 */
[----:B------:R-:W-:Y:S04]  /*a6c10*/  STL.64 [R1+0xc08], R58 ;  /* 0x000c083a01007387 */ /* 0x000fe80000100a00 */
[----:B------:R-:W4:Y:S04]  /*a6c20*/  LDL.LU.64 R38, [R1+0xba8] ;  /* 0x000ba80001267983 */ /* 0x000f280000300a00 */
[----:B------:R0:W-:Y:S04]  /*a6c30*/  STL.64 [R1+0xbf0], R52 ;  /* 0x000bf03401007387 */ /* 0x0001e80000100a00 */
[----:B------:R-:W-:Y:S04]  /*a6c40*/  STL.64 [R1+0xbf8], R54 ;  /* 0x000bf83601007387 */ /* 0x000fe80000100a00 */
[----:B0-----:R-:W4:Y:S04]  /*a6c50*/  LDL.LU R52, [R1+0x301c] ;  /* 0x00301c0001347983 */ /* 0x001f280000300800 */
[----:B------:R-:W4:Y:S04]  /*a6c60*/  LDL.LU R53, [R1+0x3018] ;  /* 0x0030180001357983 */ /* 0x000f280000300800 */
[----:B------:R-:W4:Y:S04]  /*a6c70*/  LDL.LU R58, [R1+0x3024] ;  /* 0x00302400013a7983 */ /* 0x000f280000300800 */
[----:B------:R-:W4:Y:S04]  /*a6c80*/  LDL.LU R59, [R1+0x3020] ;  /* 0x00302000013b7983 */ /* 0x000f280000300800 */
[----:B------:R-:W-:Y:S04]  /*a6c90*/  STL.64 [R1+0xbe0], R48 ;  /* 0x000be03001007387 */ /* 0x000fe80000100a00 */
[----:B------:R-:W-:Y:S04]  /*a6ca0*/  STL.64 [R1+0xbe8], R50 ;  /* 0x000be83201007387 */ /* 0x000fe80000100a00 */
[----:B------:R-:W-:Y:S04]  /*a6cb0*/  STL.64 [R1+0xa388], R6 ;  /* 0x00a3880601007387 */ /* 0x000fe80000100a00 */
[----:B------:R2:W-:Y:S01]  /*a6cc0*/  STL.64 [R1+0xa380], R4 ;  /* 0x00a3800401007387 */ /* 0x0005e20000100a00 */
[----:B---3--:R-:W-:-:S15]  /*a6cd0*/  HMMA.16816.F32 R44, R28, R6, R44 ;  /* 0x000000061c2c723c */ /* 0x008fde000000182c */
[----:B------:R-:W-:-:S04]  /*a6ce0*/  NOP ;  /* 0x0000000000007918 */ /* 0x000fc80000000000 */
[----:B------:R-:W-:Y:S04]  /*a6cf0*/  STL.64 [R1+0xbd0], R44 ;  /* 0x000bd02c01007387 */ /* 0x000fe80000100a00 */
[----:B------:R-:W-:Y:S01]  /*a6d00*/  STL.64 [R1+0xbd8], R46 ;  /* 0x000bd82e01007387 */ /* 0x000fe20000100a00 */
[----:B--2---:R-:W-:Y:S03]  /*a6d10*/  HMMA.16816.F32 R4, R28, R8, R16 ;  /* 0x000000081c04723c */ /* 0x004fe60000001810 */
[----:B------:R-:W2:Y:S04]  /*a6d20*/  LDL.LU.64 R16, [R1+0xb90] ;  /* 0x000b900001107983 */ /* 0x000ea80000300a00 */
[----:B------:R-:W2:-:S12]  /*a6d30*/  LDL.LU.64 R18, [R1+0xb98] ;  /* 0x000b980001127983 */ /* 0x000e980000300a00 */
[----:B------:R-:W-:Y:S04]  /*a6d40*/  STL.64 [R1+0xbc0], R4 ;  /* 0x000bc00401007387 */ /* 0x000fe80000100a00 */
[----:B------:R4:W-:Y:S04]  /*a6d50*/  STL.64 [R1+0xbc8], R6 ;  /* 0x000bc80601007387 */ /* 0x0009e80000100a00 */
[----:B------:R-:W3:Y:S04]  /*a6d60*/  LDL.LU.64 R48, [R1+0xb80] ;  /* 0x000b800001307983 */ /* 0x000ee80000300a00 */
[----:B------:R-:W3:Y:S01]  /*a6d70*/  LDL.LU.64 R50, [R1+0xb88] ;  /* 0x000b880001327983 */ /* 0x000ee20000300a00 */
[----:B----4-:R-:W-:-:S15]  /*a6d80*/  HMMA.16816.F32 R4, R28, R10, R40 ;  /* 0x0000000a1c04723c */ /* 0x010fde0000001828 */
[----:B------:R-:W-:-:S04]  /*a6d90*/  NOP ;  /* 0x0000000000007918 */ /* 0x000fc80000000000 */
[----:B------:R-:W-:Y:S04]  /*a6da0*/  STL.64 [R1+0xbb0], R4 ;  /* 0x000bb00401007387 */ /* 0x000fe80000100a00 */
[----:B------:R0:W-:Y:S04]  /*a6db0*/  STL.64 [R1+0xbb8], R6 ;  /* 0x000bb80601007387 */ /* 0x0001e80000100a00 */
[----:B------:R-:W4:Y:S04]  /*a6dc0*/  LDL.LU.64 R44, [R1+0xb70] ;  /* 0x000b7000012c7983 */ /* 0x000f280000300a00 */
[----:B------:R-:W4:Y:S01]  /*a6dd0*/  LDL.LU.64 R46, [R1+0xb78] ;  /* 0x000b7800012e7983 */ /* 0x000f220000300a00 */
[C---:B0-----:R-:W-:Y:S03]  /*a6de0*/  HMMA.16816.F32 R4, R28.reuse, R12, R36 ;  /* 0x0000000c1c04723c */ /* 0x041fe60000001824 */
[----:B------:R-:W-:Y:S04]  /*a6df0*/  STL.64 [R1+0xa378], R10 ;  /* 0x00a3780a01007387 */ /* 0x000fe80000100a00 */
[----:B------:R0:W-:Y:S04]  /*a6e00*/  STL.64 [R1+0xa370], R8 ;  /* 0x00a3700801007387 */ /* 0x0001e80000100a00 */
[----:B------:R-:W3:Y:S04]  /*a6e10*/  LDL.LU.64 R40, [R1+0xb60] ;  /* 0x000b600001287983 */ /* 0x000ee80000300a00 */
[----:B------:R-:W3:Y:S04]  /*a6e20*/  LDL.LU.64 R42, [R1+0xb68] ;  /* 0x000b6800012a7983 */ /* 0x000ee80000300a00 */
[----:B------:R1:W-:Y:S04]  /*a6e30*/  STL.64 [R1+0xba0], R4 ;  /* 0x000ba00401007387 */ /* 0x0003e80000100a00 */
[----:B------:R0:W-:Y:S04]  /*a6e40*/  STL.64 [R1+0xba8], R6 ;  /* 0x000ba80601007387 */ /* 0x0001e80000100a00 */
[----:B------:R-:W3:Y:S04]  /*a6e50*/  LDL.LU.64 R36, [R1+0xb50] ;  /* 0x000b500001247983 */ /* 0x000ee80000300a00 */
[----:B------:R-:W3:Y:S04]  /*a6e60*/  LDL.LU.64 R38, [R1+0xb58] ;  /* 0x000b580001267983 */ /* 0x000ee80000300a00 */
[----:B0-----:R-:W3:Y:S04]  /*a6e70*/  LDL.LU.64 R8, [R1+0xb40] ;  /* 0x000b400001087983 */ /* 0x001ee80000300a00 */
[----:B------:R-:W3:Y:S04]  /*a6e80*/  LDL.LU.64 R10, [R1+0xb48] ;  /* 0x000b4800010a7983 */ /* 0x000ee80000300a00 */
[----:B-1----:R-:W4:Y:S04]  /*a6e90*/  LDL.LU.64 R4, [R1+0xb30] ;  /* 0x000b300001047983 */ /* 0x002f280000300a00 */
[----:B------:R-:W4:Y:S01]  /*a6ea0*/  LDL.LU.64 R6, [R1+0xb38] ;  /* 0x000b380001067983 */ /* 0x000f220000300a00 */
[----:B--2---:R-:W-:-:S15]  /*a6eb0*/  HMMA.16816.F32 R16, R28, R14, R16 ;  /* 0x0000000e1c10723c */ /* 0x004fde0000001810 */
[----:B------:R-:W-:-:S04]  /*a6ec0*/  NOP ;  /* 0x0000000000007918 */ /* 0x000fc80000000000 */
[----:B------:R-:W-:Y:S04]  /*a6ed0*/  STL.64 [R1+0xb90], R16 ;  /* 0x000b901001007387 */ /* 0x000fe80000100a00 */
[----:B------:R0:W-:Y:S04]  /*a6ee0*/  STL.64 [R1+0xb98], R18 ;  /* 0x000b981201007387 */ /* 0x0001e80000100a00 */
[----:B0-----:R-:W2:Y:S04]  /*a6ef0*/  LDL.LU.64 R18, [R1+0xa508] ;  /* 0x00a5080001127983 */ /* 0x001ea80000300a00 */
[----:B------:R-:W2:Y:S04]  /*a6f00*/  LDL.LU.64 R16, [R1+0xa500] ;  /* 0x00a5000001107983 */ /* 0x000ea80000300a00 */
[----:B------:R-:W2:Y:S04]  /*a6f10*/  LDL.LU R56, [R1+0x302c] ;  /* 0x00302c0001387983 */ /* 0x000ea80000300800 */
[----:B------:R-:W2:Y:S04]  /*a6f20*/  LDL.LU R57, [R1+0x3028] ;  /* 0x0030280001397983 */ /* 0x000ea80000300800 */
[----:B------:R-:W-:Y:S04]  /*a6f30*/  STL.64 [R1+0xa398], R14 ;  /* 0x00a3980e01007387 */ /* 0x000fe80000100a00 */
[----:B------:R0:W-:Y:S04]  /*a6f40*/  STL.64 [R1+0xa390], R12 ;  /* 0x00a3900c01007387 */ /* 0x0001e80000100a00 */
[----:B------:R-:W2:Y:S01]  /*a6f50*/  LDL.LU R54, [R1+0x3034] ;  /* 0x0030340001367983 */ /* 0x000ea20000300800 */
[C---:B---3--:R-:W-:Y:S08]  /*a6f60*/  HMMA.16816.F32 R8, R28.reuse, R24, R8 ;  /* 0x000000181c08723c */ /* 0x048ff00000001808 */
[C---:B----4-:R-:W-:Y:S08]  /*a6f70*/  HMMA.16816.F32 R4, R28.reuse, R26, R4 ;  /* 0x0000001a1c04723c */ /* 0x050ff00000001804 */
[C---:B--2---:R-:W-:Y:S08]  /*a6f80*/  HMMA.16816.F32 R48, R28.reuse, R16, R48 ;  /* 0x000000101c30723c */ /* 0x044ff00000001830 */
[C---:B0-----:R-:W-:Y:S11]  /*a6f90*/  HMMA.16816.F32 R12, R28.reuse, R18, R44 ;  /* 0x000000121c0c723c */ /* 0x041ff6000000182c */
[----:B------:R-:W-:Y:S04]  /*a6fa0*/  STL.64 [R1+0xb80], R48 ;  /* 0x000b803001007387 */ /* 0x000fe80000100a00 */
[----:B------:R-:W-:Y:S04]  /*a6fb0*/  STL.64 [R1+0xb88], R50 ;  /* 0x000b883201007387 */ /* 0x000fe80000100a00 */
[----:B------:R-:W2:Y:S04]  /*a6fc0*/  LDL.LU R55, [R1+0x3030] ;  /* 0x0030300001377983 */ /* 0x000ea80000300800 */
[----:B------:R-:W-:Y:S04]  /*a6fd0*/  STL.64 [R1+0xb70], R12 ;  /* 0x000b700c01007387 */ /* 0x000fe80000100a00 */
[----:B------:R-:W-:Y:S04]  /*a6fe0*/  STL.64 [R1+0xb78], R14 ;  /* 0x000b780e01007387 */ /* 0x000fe80000100a00 */
[----:B------:R-:W-:Y:S04]  /*a6ff0*/  STL.64 [R1+0xa3a8], R18 ;  /* 0x00a3a81201007387 */ /* 0x000fe80000100a00 */
[----:B------:R0:W-:Y:S02]  /*a7000*/  STL.64 [R1+0xa3a0], R16 ;  /* 0x00a3a01001007387 */ /* 0x0001e40000100a00 */
[C---:B0-----:R-:W-:Y:S08]  /*a7010*/  HMMA.16816.F32 R16, R28.reuse, R20, R40 ;  /* 0x000000141c10723c */ /* 0x041ff00000001828 */
[----:B------:R-:W-:Y:S01]  /*a7020*/  HMMA.16816.F32 R12, R28, R22, R36 ;  /* 0x000000161c0c723c */ /* 0x000fe20000001824 */
[----:B------:R-:W-:Y:S10]  /*a7030*/  STL.64 [R1+0xa3b8], R22 ;  /* 0x00a3b81601007387 */ /* 0x000ff40000100a00 */
        /* <DEDUP_REMOVED lines=8> */
[----:B------:R-:W-:Y:S04]  /*a70c0*/  STL.64 [R1+0xa3d0], R24 ;  /* 0x00a3d01801007387 */ /* 0x000fe80000100a00 */
[----:B------:R-:W-:Y:S04]  /*a70d0*/  STL.64 [R1+0xb30], R4 ;  /* 0x000b300401007387 */ /* 0x000fe80000100a00 */
[----:B------:R3:W-:Y:S04]  /*a70e0*/  STL.64 [R1+0xb38], R6 ;  /* 0x000b380601007387 */ /* 0x0007e80000100a00 */
[----:B0-----:R-:W4:Y:S04]  /*a70f0*/  LDL.LU.64 R8, [R1+0xaa0] ;  /* 0x000aa00001087983 */ /* 0x001f280000300a00 */
[----:B-1----:R-:W4:Y:S01]  /*a7100*/  LDL.LU.64 R10, [R1+0xaa8] ;  /* 0x000aa800010a7983 */ /* 0x002f220000300a00 */
[----:B---3--:R-:W-:-:S03]  /*a7110*/  IMAD R7, R53, 0x100, R52 ;  /* 0x0000010035077824 */ /* 0x008fc600078e0234 */
[----:B------:R-:W3:Y:S04]  /*a7120*/  LDL.LU R52, [R1+0xe8] ;  /* 0x0000e80001347983 */ /* 0x000ee80000300800 */
[----:B------:R-:W3:Y:S04]  /*a7130*/  LDL.LU R53, [R1+0xec] ;  /* 0x0000ec0001357983 */ /* 0x000ee80000300800 */
[----:B------:R-:W2:Y:S01]  /*a7140*/  LDL.LU R44, [R1+0xf0] ;  /* 0x0000f000012c7983 */ /* 0x000ea20000300800 */
[----:B------:R-:W-:Y:S02]  /*a7150*/  IMAD.MOV.U32 R45, RZ, RZ, R32 ;  /* 0x000000ffff2d7224 */ /* 0x000fe400078e0020 */
[----:B------:R-:W-:Y:S01]  /*a7160*/  IMAD.MOV.U32 R42, RZ, RZ, R33 ;  /* 0x000000ffff2a7224 */ /* 0x000fe200078e0021 */
[----:B------:R-:W3:Y:S04]  /*a7170*/  LDL.LU R32, [R1+0xa4fc] ;  /* 0x00a4fc0001207983 */ /* 0x000ee80000300800 */
[----:B--2---:R0:W-:Y:S04]  /*a7180*/  STL.64 [R1+0xa4e8], R44 ;  /* 0x00a4e82c01007387 */ /* 0x0041e80000100a00 */
[----:B------:R-:W2:Y:S01]  /*a7190*/  LDL.LU R33, [R1+0xa4f8] ;  /* 0x00a4f80001217983 */ /* 0x000ea20000300800 */
[----:B------:R-:W-:-:S03]  /*a71a0*/  IMAD R6, R59, 0x100, R58 ;  /* 0x000001003b067824 */ /* 0x000fc600078e023a */
[----:B------:R-:W4:Y:S04]  /*a71b0*/  LDL.LU R43, [R1+0xfc] ;  /* 0x0000fc00012b7983 */ /* 0x000f280000300800 */
[----:B------:R-:W4:Y:S04]  /*a71c0*/  LDL.LU R58, [R1+0xe0] ;  /* 0x0000e000013a7983 */ /* 0x000f280000300800 */
[----:B------:R-:W4:Y:S04]  /*a71d0*/  LDL.LU R59, [R1+0xe4] ;  /* 0x0000e400013b7983 */ /* 0x000f280000300800 */
[----:B------:R-:W4:Y:S01]  /*a71e0*/  LDL.LU R40, [R1+0x100] ;  /* 0x0001000001287983 */ /* 0x000f220000300800 */
[----:B---3--:R-:W-:-:S03]  /*a71f0*/  IMAD.MOV.U32 R41, RZ, RZ, R32 ;  /* 0x000000ffff297224 */ /* 0x008fc600078e0020 */
[----:B------:R-:W4:Y:S01]  /*a7200*/  LDL.LU R32, [R1+0xa4f4] ;  /* 0x00a4f40001207983 */ /* 0x000f220000300800 */
[----:B--2---:R-:W-:-:S03]  /*a7210*/  IMAD.MOV.U32 R38, RZ, RZ, R33 ;  /* 0x000000ffff267224 */ /* 0x004fc600078e0021 */
[----:B------:R-:W4:Y:S01]  /*a7220*/  LDL.LU R33, [R1+0xa4f0] ;  /* 0x00a4f00001217983 */ /* 0x000f220000300800 */
[----:B------:R-:W-:-:S03]  /*a7230*/  IMAD R5, R57, 0x100, R56 ;  /* 0x0000010039057824 */ /* 0x000fc600078e0238 */
[----:B------:R-:W2:Y:S04]  /*a7240*/  LDL.LU R39, [R1+0x10c] ;  /* 0x00010c0001277983 */ /* 0x000ea80000300800 */
[----:B------:R-:W3:Y:S04]  /*a7250*/  LDL.LU R56, [R1+0x118] ;  /* 0x0001180001387983 */ /* 0x000ee80000300800 */
[----:B------:R-:W3:Y:S04]  /*a7260*/  LDL.LU R57, [R1+0x11c] ;  /* 0x00011c0001397983 */ /* 0x000ee80000300800 */
[----:B------:R-:W2:Y:S04]  /*a7270*/  LDL.LU R36, [R1+0x110] ;  /* 0x0001100001247983 */ /* 0x000ea80000300800 */
[----:B------:R-:W2:Y:S04]  /*a7280*/  LDL.LU R37, [R1+0x114] ;  /* 0x0001140001257983 */ /* 0x000ea80000300800 */
[----:B------:R-:W-:Y:S01]  /*a7290*/  STL.64 [R1+0xa3f8], R34 ;  /* 0x00a3f82201007387 */ /* 0x000fe20000100a00 */
[----:B------:R-:W-:Y:S01]  /*a72a0*/  IMAD R4, R55, 0x100, R54 ;  /* 0x0000010037047824 */ /* 0x000fe200078e0236 */
[----:B----4-:R-:W-:Y:S02]  /*a72b0*/  HMMA.16816.F32 R8, R28, R32, R8 ;  /* 0x000000201c08723c */ /* 0x010fe40000001808 */
[----:B------:R1:W-:-:S15]  /*a72c0*/  STL.64 [R1+0xa3f0], R32 ;  /* 0x00a3f02001007387 */ /* 0x0003de0000100a00 */
[----:B------:R-:W-:Y:S02]  /*a72d0*/  NOP ;  /* 0x0000000000007918 */ /* 0x000fe40000000000 */
[----:B------:R4:W-:Y:S04]  /*a72e0*/  STL.64 [R1+0xaa0], R8 ;  /* 0x000aa00801007387 */ /* 0x0009e80000100a00 */
[----:B------:R0:W-:Y:S04]  /*a72f0*/  STL.64 [R1+0xaa8], R10 ;  /* 0x000aa80a01007387 */ /* 0x0001e80000100a00 */
[----:B------:R-:W2:Y:S04]  /*a7300*/  LDL.LU R54, [R1+0xb8] ;  /* 0x0000b80001367983 */ /* 0x000ea80000300800 */
[----:B------:R-:W2:Y:S04]  /*a7310*/  LDL.LU R55, [R1+0xbc] ;  /* 0x0000bc0001377983 */ /* 0x000ea80000300800 */
[----:B0-----:R-:W3:Y:S04]  /*a7320*/  LDL.LU.64 R44, [R1+0xa90] ;  /* 0x000a9000012c7983 */ /* 0x001ee80000300a00 */
[----:B------:R-:W3:Y:S01]  /*a7330*/  LDL.LU.64 R46, [R1+0xa98] ;  /* 0x000a9800012e7983 */ /* 0x000ee20000300a00 */
[----:B------:R-:W-:-:S02]  /*a7340*/  F2FP.F16.E5M2.UNPACK_B R28, R7 ;  /* 0x00000007ff1c723e */ /* 0x000fc400020004ff */
[----:B------:R-:W-:Y:S02]  /*a7350*/  F2FP.F16.E5M2.UNPACK_B R29, R6 ;  /* 0x00000006ff1d723e */ /* 0x000fe400020004ff */
[----:B------:R-:W-:Y:S02]  /*a7360*/  F2FP.F16.E5M2.UNPACK_B R30, R5 ;  /* 0x00000005ff1e723e */ /* 0x000fe400020004ff */
[----:B------:R-:W-:Y:S01]  /*a7370*/  F2FP.F16.E5M2.UNPACK_B R31, R4 ;  /* 0x00000004ff1f723e */ /* 0x000fe200020004ff */
[----:B------:R-:W2:Y:S04]  /*a7380*/  LDL.LU R50, [R1+0xc0] ;  /* 0x0000c00001327983 */ /* 0x000ea80000300800 */
[----:B------:R-:W2:Y:S04]  /*a7390*/  LDL.LU R51, [R1+0xc4] ;  /* 0x0000c40001337983 */ /* 0x000ea80000300800 */
        /* <DEDUP_REMOVED lines=10> */
[----:B----4-:R-:W4:Y:S04]  /*a7440*/  LDL.LU.64 R8, [R1+0x970] ;  /* 0x0009700001087983 */ /* 0x010f280000300a00 */
[----:B------:R-:W4:Y:S04]  /*a7450*/  LDL.LU.64 R10, [R1+0x978] ;  /* 0x00097800010a7983 */ /* 0x000f280000300a00 */
[----:B------:R-:W4:Y:S04]  /*a7460*/  LDL.LU.64 R4, [R1+0x950] ;  /* 0x0009500001047983 */ /* 0x000f280000300a00 */
[----:B------:R-:W4:Y:S04]  /*a7470*/  LDL.LU.64 R6, [R1+0x958] ;  /* 0x0009580001067983 */ /* 0x000f280000300a00 */
[----:B------:R-:W4:Y:S04]  /*a7480*/  LDL.LU R48, [R1+0xc8] ;  /* 0x0000c80001307983 */ /* 0x000f280000300800 */
[----:B------:R-:W4:Y:S01]  /*a7490*/  LDL.LU R49, [R1+0xcc] ;  /* 0x0000cc0001317983 */ /* 0x000f220000300800 */
[----:B---3--:R-:W-:-:S15]  /*a74a0*/  HMMA.16816.F32 R44, R28, R56, R44 ;  /* 0x000000381c2c723c */ /* 0x008fde000000182c */
[----:B------:R-:W-:-:S04]  /*a74b0*/  NOP ;  /* 0x0000000000007918 */ /* 0x000fc80000000000 */
[----:B------:R0:W-:Y:S04]  /*a74c0*/  STL.64 [R1+0xa90], R44 ;  /* 0x000a902c01007387 */ /* 0x0001e80000100a00 */
[----:B------:R1:W-:Y:S04]  /*a74d0*/  STL.64 [R1+0xa98], R46 ;  /* 0x000a982e01007387 */ /* 0x0003e80000100a00 */
[----:B0-----:R-:W3:Y:S01]  /*a74e0*/  LDL.LU.64 R44, [R1+0xa4e8] ;  /* 0x00a4e800012c7983 */ /* 0x001ee20000300a00 */
[C---:B--2---:R-:W-:Y:S08]  /*a74f0*/  HMMA.16816.F32 R32, R28.reuse, R36, R32 ;  /* 0x000000241c20723c */ /* 0x044ff00000001820 */
[C---:B------:R-:W-:Y:S08]  /*a7500*/  HMMA.16816.F32 R24, R28.reuse, R38, R24 ;  /* 0x000000261c18723c */ /* 0x040ff00000001818 */
[C---:B------:R-:W-:Y:S08]  /*a7510*/  HMMA.16816.F32 R20, R28.reuse, R40, R20 ;  /* 0x000000281c14723c */ /* 0x040ff00000001814 */
[C---:B------:R-:W-:Y:S08]  /*a7520*/  HMMA.16816.F32 R16, R28.reuse, R42, R16 ;  /* 0x0000002a1c10723c */ /* 0x040ff00000001810 */
[C---:B----4-:R-:W-:Y:S01]  /*a7530*/  HMMA.16816.F32 R8, R28.reuse, R52, R8 ;  /* 0x000000341c08723c */ /* 0x050fe20000001808 */
[----:B------:R-:W2:Y:S04]  /*a7540*/  LDL.LU R56, [R1+0xd8] ;  /* 0x0000d80001387983 */ /* 0x000ea80000300800 */
[----:B------:R-:W2:Y:S04]  /*a7550*/  LDL.LU R57, [R1+0xdc] ;  /* 0x0000dc0001397983 */ /* 0x000ea80000300800 */
[----:B-1----:R-:W4:Y:S04]  /*a7560*/  LDL.LU R46, [R1+0xd0] ;  /* 0x0000d000012e7983 */ /* 0x002f280000300800 */
[----:B------:R-:W4:Y:S04]  /*a7570*/  LDL.LU R47, [R1+0xd4] ;  /* 0x0000d400012f7983 */ /* 0x000f280000300800 */
[----:B------:R-:W-:Y:S04]  /*a7580*/  STL.64 [R1+0xa60], R32 ;  /* 0x000a602001007387 */ /* 0x000fe80000100a00 */
[----:B------:R-:W-:Y:S04]  /*a7590*/  STL.64 [R1+0xa68], R34 ;  /* 0x000a682201007387 */ /* 0x000fe80000100a00 */
[----:B------:R-:W-:Y:S04]  /*a75a0*/  STL.64 [R1+0xa30], R24 ;  /* 0x000a301801007387 */ /* 0x000fe80000100a00 */
[----:B------:R-:W-:Y:S04]  /*a75b0*/  STL.64 [R1+0xa38], R26 ;  /* 0x000a381a01007387 */ /* 0x000fe80000100a00 */
[----:B------:R0:W-:Y:S04]  /*a75c0*/  STL.64 [R1+0xa00], R20 ;  /* 0x000a001401007387 */ /* 0x0001e80000100a00 */
[----:B------:R1:W-:Y:S01]  /*a75d0*/  STL.64 [R1+0xa08], R22 ;  /* 0x000a081601007387 */ /* 0x0003e20000100a00 */
[C---:B------:R-:W-:Y:S08]  /*a75e0*/  HMMA.16816.F32 R4, R28.reuse, R58, R4 ;  /* 0x0000003a1c04723c */ /* 0x040ff00000001804 */
[C---:B---3--:R-:W-:Y:S01]  /*a75f0*/  HMMA.16816.F32 R12, R28.reuse, R44, R12 ;  /* 0x0000002c1c0c723c */ /* 0x048fe2000000180c */
[----:B------:R-:W3:Y:S04]  /*a7600*/  LDL.LU R44, [R1+0x88] ;  /* 0x00008800012c7983 */ /* 0x000ee80000300800 */
[----:B------:R0:W-:Y:S04]  /*a7610*/  STL.64 [R1+0x9d0], R16 ;  /* 0x0009d01001007387 */ /* 0x0001e80000100a00 */
[----:B------:R0:W-:Y:S10]  /*a7620*/  STL.64 [R1+0x9d8], R18 ;  /* 0x0009d81201007387 */ /* 0x0001f40000100a00 */
[----:B------:R0:W-:Y:S04]  /*a7630*/  STL.64 [R1+0x9a0], R12 ;  /* 0x0009a00c01007387 */ /* 0x0001e80000100a00 */
[----:B------:R0:W-:Y:S04]  /*a7640*/  STL.64 [R1+0x9a8], R14 ;  /* 0x0009a80e01007387 */ /* 0x0001e80000100a00 */
[----:B------:R-:W3:Y:S04]  /*a7650*/  LDL.LU R45, [R1+0x8c] ;  /* 0x00008c00012d7983 */ /* 0x000ee80000300800 */
[----:B------:R-:W2:Y:S04]  /*a7660*/  LDL.LU R42, [R1+0x90] ;  /* 0x00009000012a7983 */ /* 0x000ea80000300800 */
[----:B------:R0:W-:Y:S04]  /*a7670*/  STL.64 [R1+0x970], R8 ;  /* 0x0009700801007387 */ /* 0x0001e80000100a00 */
[----:B------:R1:W-:Y:S04]  /*a7680*/  STL.64 [R1+0x978], R10 ;  /* 0x0009780a01007387 */ /* 0x0003e80000100a00 */
[----:B------:R-:W2:Y:S04]  /*a7690*/  LDL.LU R43, [R1+0x94] ;  /* 0x00009400012b7983 */ /* 0x000ea80000300800 */
[----:B0-----:R-:W2:Y:S04]  /*a76a0*/  LDL.LU.64 R20, [R1+0x920] ;  /* 0x0009200001147983 */ /* 0x001ea80000300a00 */
[----:B-1----:R-:W2:Y:S04]  /*a76b0*/  LDL.LU.64 R22, [R1+0x928] ;  /* 0x0009280001167983 */ /* 0x002ea80000300a00 */
[----:B------:R0:W-:Y:S04]  /*a76c0*/  STL.64 [R1+0x950], R4 ;  /* 0x0009500401007387 */ /* 0x0001e80000100a00 */
[----:B------:R1:W-:Y:S04]  /*a76d0*/  STL.64 [R1+0x958], R6 ;  /* 0x0009580601007387 */ /* 0x0003e80000100a00 */
[----:B------:R-:W4:Y:S04]  /*a76e0*/  LDL.LU.64 R16, [R1+0x900] ;  /* 0x0009000001107983 */ /* 0x000f280000300a00 */
[----:B------:R-:W4:Y:S04]  /*a76f0*/  LDL.LU.64 R18, [R1+0x908] ;  /* 0x0009080001127983 */ /* 0x000f280000300a00 */
[----:B------:R-:W3:Y:S04]  /*a7700*/  LDL.LU.64 R12, [R1+0x8d0] ;  /* 0x0008d000010c7983 */ /* 0x000ee80000300a00 */
[----:B------:R-:W3:Y:S04]  /*a7710*/  LDL.LU.64 R14, [R1+0x8d8] ;  /* 0x0008d800010e7983 */ /* 0x000ee80000300a00 */
[----:B------:R-:W3:Y:S04]  /*a7720*/  LDL.LU.64 R8, [R1+0x8b0] ;  /* 0x0008b00001087983 */ /* 0x000ee80000300a00 */
[----:B------:R-:W3:Y:S04]  /*a7730*/  LDL.LU.64 R10, [R1+0x8b8] ;  /* 0x0008b800010a7983 */ /* 0x000ee80000300a00 */
[----:B0-----:R-:W3:Y:S04]  /*a7740*/  LDL.LU.64 R4, [R1+0x880] ;  /* 0x0008800001047983 */ /* 0x001ee80000300a00 */
[----:B-1----:R-:W3:Y:S04]  /*a7750*/  LDL.LU.64 R6, [R1+0x888] ;  /* 0x0008880001067983 */ /* 0x002ee80000300a00 */
        /* <DEDUP_REMOVED lines=9> */
[----:B------:R-:W3:Y:S01]  /*a77f0*/  LDL.LU R37, [R1+0xac] ;  /* 0x0000ac0001257983 */ /* 0x000ee20000300800 */
[----:B--2---:R-:W-:Y:S03]  /*a7800*/  HMMA.16816.F32 R20, R28, R56, R20 ;  /* 0x000000381c14723c */ /* 0x004fe60000001814 */
[----:B------:R-:W2:-:S15]  /*a7810*/  LDL.LU R56, [R1+0x78] ;  /* 0x0000780001387983 */ /* 0x000e9e0000300800 */
[----:B------:R-:W-:Y:S01]  /*a7820*/  NOP ;  /* 0x0000000000007918 */ /* 0x000fe20000000000 */
[----:B------:R-:W-:Y:S04]  /*a7830*/  STL.64 [R1+0x920], R20 ;  /* 0x0009201401007387 */ /* 0x000fe80000100a00 */
[----:B------:R4:W-:Y:S04]  /*a7840*/  STL.64 [R1+0x928], R22 ;  /* 0x0009281601007387 */ /* 0x0009e80000100a00 */
[----:B------:R-:W2:Y:S01]  /*a7850*/  LDL.LU R57, [R1+0x7c] ;  /* 0x00007c0001397983 */ /* 0x000ea20000300800 */
[C---:B----4-:R-:W-:Y:S08]  /*a7860*/  HMMA.16816.F32 R20, R28.reuse, R46, R16 ;  /* 0x0000002e1c14723c */ /* 0x050ff00000001810 */
[C---:B---3--:R-:W-:Y:S08]  /*a7870*/  HMMA.16816.F32 R16, R28.reuse, R48, R12 ;  /* 0x000000301c10723c */ /* 0x048ff0000000180c */
[C---:B------:R-:W-:Y:S08]  /*a7880*/  HMMA.16816.F32 R12, R28.reuse, R50, R8 ;  /* 0x000000321c0c723c */ /* 0x040ff00000001808 */
[C---:B------:R-:W-:Y:S01]  /*a7890*/  HMMA.16816.F32 R8, R28.reuse, R54, R4 ;  /* 0x000000361c08723c */ /* 0x040fe20000001804 */
[----:B------:R0:W-:Y:S04]  /*a78a0*/  STL.64 [R1+0x900], R20 ;  /* 0x0009001401007387 */ /* 0x0001e80000100a00 */
[----:B------:R1:W-:Y:S04]  /*a78b0*/  STL.64 [R1+0x908], R22 ;  /* 0x0009081601007387 */ /* 0x0003e80000100a00 */
        /* <DEDUP_REMOVED lines=8> */
[----:B------:R-:W2:Y:S04]  /*a7940*/  LDL.LU R54, [R1+0x50] ;  /* 0x0000500001367983 */ /* 0x000ea80000300800 */
[----:B------:R-:W2:Y:S04]  /*a7950*/  LDL.LU R55, [R1+0x54] ;  /* 0x0000540001377983 */ /* 0x000ea80000300800 */
[----:B------:R-:W2:Y:S04]  /*a7960*/  LDL.LU.64 R32, [R1+0x830] ;  /* 0x0008300001207983 */ /* 0x000ea80000300a00 */
[----:B------:R-:W2:Y:S04]  /*a7970*/  LDL.LU.64 R34, [R1+0x838] ;  /* 0x0008380001227983 */ /* 0x000ea80000300a00 */
[----:B------:R-:W2:Y:S04]  /*a7980*/  LDL.LU.64 R24, [R1+0x810] ;  /* 0x0008100001187983 */ /* 0x000ea80000300a00 */
[----:B------:R-:W2:Y:S04]  /*a7990*/  LDL.LU.64 R26, [R1+0x818] ;  /* 0x00081800011a7983 */ /* 0x000ea80000300a00 */
[----:B0-----:R-:W2:Y:S04]  /*a79a0*/  LDL.LU.64 R20, [R1+0x7e0] ;  /* 0x0007e00001147983 */ /* 0x001ea80000300a00 */
[----:B-1----:R-:W2:Y:S04]  /*a79b0*/  LDL.LU.64 R22, [R1+0x7e8] ;  /* 0x0007e80001167983 */ /* 0x002ea80000300a00 */
[----:B---3--:R-:W3:Y:S04]  /*a79c0*/  LDL.LU.64 R16, [R1+0x7c0] ;  /* 0x0007c00001107983 */ /* 0x008ee80000300a00 */
[----:B----4-:R-:W3:Y:S04]  /*a79d0*/  LDL.LU.64 R18, [R1+0x7c8] ;  /* 0x0007c80001127983 */ /* 0x010ee80000300a00 */
[----:B------:R-:W4:Y:S04]  /*a79e0*/  LDL.LU.64 R12, [R1+0x790] ;  /* 0x00079000010c7983 */ /* 0x000f280000300a00 */
[----:B------:R-:W4:Y:S04]  /*a79f0*/  LDL.LU.64 R14, [R1+0x798] ;  /* 0x00079800010e7983 */ /* 0x000f280000300a00 */
[----:B------:R-:W4:Y:S04]  /*a7a00*/  LDL.LU R46, [R1+0x70] ;  /* 0x00007000012e7983 */ /* 0x000f280000300800 */
[----:B------:R-:W4:Y:S04]  /*a7a10*/  LDL.LU R47, [R1+0x74] ;  /* 0x00007400012f7983 */ /* 0x000f280000300800 */
[----:B------:R-:W4:Y:S04]  /*a7a20*/  LDL.LU R48, [R1+0x68] ;  /* 0x0000680001307983 */ /* 0x000f280000300800 */
[----:B------:R-:W4:Y:S04]  /*a7a30*/  LDL.LU R49, [R1+0x6c] ;  /* 0x00006c0001317983 */ /* 0x000f280000300800 */
[----:B------:R-:W4:Y:S04]  /*a7a40*/  LDL.LU.64 R8, [R1+0x770] ;  /* 0x0007700001087983 */ /* 0x000f280000300a00 */
[----:B------:R-:W4:Y:S01]  /*a7a50*/  LDL.LU.64 R10, [R1+0x778] ;  /* 0x00077800010a7983 */ /* 0x000f220000300a00 */
[C---:B--2---:R-:W-:Y:S08]  /*a7a60*/  HMMA.16816.F32 R4, R28.reuse, R52, R4 ;  /* 0x000000341c04723c */ /* 0x044ff00000001804 */
[C---:B------:R-:W-:Y:S08]  /*a7a70*/  HMMA.16816.F32 R32, R28.reuse, R36, R32 ;  /* 0x000000241c20723c */ /* 0x040ff00000001820 */
[C---:B------:R-:W-:Y:S08]  /*a7a80*/  HMMA.16816.F32 R24, R28.reuse, R38, R24 ;  /* 0x000000261c18723c */ /* 0x040ff00000001818 */
[C---:B------:R-:W-:Y:S08]  /*a7a90*/  HMMA.16816.F32 R20, R28.reuse, R40, R20 ;  /* 0x000000281c14723c */ /* 0x040ff00000001814 */
[C---:B---3--:R-:W-:Y:S08]  /*a7aa0*/  HMMA.16816.F32 R16, R28.reuse, R42, R16 ;  /* 0x0000002a1c10723c */ /* 0x048ff00000001810 */
[C---:B----4-:R-:W-:Y:S01]  /*a7ab0*/  HMMA.16816.F32 R12, R28.reuse, R44, R12 ;  /* 0x0000002c1c0c723c */ /* 0x050fe2000000180c */
[----:B------:R0:W-:Y:S04]  /*a7ac0*/  STL.64 [R1+0x860], R4 ;  /* 0x0008600401007387 */ /* 0x0001e80000100a00 */
[----:B------:R1:W-:Y:S04]  /*a7ad0*/  STL.64 [R1+0x868], R6 ;  /* 0x0008680601007387 */ /* 0x0003e80000100a00 */
[----:B------:R-:W2:Y:S04]  /*a7ae0*/  LDL.LU R50, [R1+0x60] ;  /* 0x0000600001327983 */ /* 0x000ea80000300800 */
[----:B------:R-:W2:Y:S04]  /*a7af0*/  LDL.LU R51, [R1+0x64] ;  /* 0x0000640001337983 */ /* 0x000ea80000300800 */
[----:B0-----:R-:W3:Y:S04]  /*a7b00*/  LDL.LU.64 R4, [R1+0x740] ;  /* 0x0007400001047983 */ /* 0x001ee80000300a00 */
[----:B-1----:R-:W3:Y:S04]  /*a7b10*/  LDL.LU.64 R6, [R1+0x748] ;  /* 0x0007480001067983 */ /* 0x002ee80000300a00 */
[----:B------:R-:W4:Y:S04]  /*a7b20*/  LDL.LU R52, [R1+0x58] ;  /* 0x0000580001347983 */ /* 0x000f280000300800 */
[----:B------:R-:W4:Y:S04]  /*a7b30*/  LDL.LU R53, [R1+0x5c] ;  /* 0x00005c0001357983 */ /* 0x000f280000300800 */
[----:B------:R-:W-:Y:S04]  /*a7b40*/  STL.64 [R1+0x830], R32 ;  /* 0x0008302001007387 */ /* 0x000fe80000100a00 */
[----:B------:R-:W-:Y:S04]  /*a7b50*/  STL.64 [R1+0x838], R34 ;  /* 0x0008382201007387 */ /* 0x000fe80000100a00 */
[----:B------:R-:W-:Y:S04]  /*a7b60*/  STL.64 [R1+0x810], R24 ;  /* 0x0008101801007387 */ /* 0x000fe80000100a00 */
[----:B------:R-:W-:Y:S04]  /*a7b70*/  STL.64 [R1+0x818], R26 ;  /* 0x0008181a01007387 */ /* 0x000fe80000100a00 */
[----:B------:R0:W-:Y:S04]  /*a7b80*/  STL.64 [R1+0x7e0], R20 ;  /* 0x0007e01401007387 */ /* 0x0001e80000100a00 */
[----:B------:R1:W-:Y:S04]  /*a7b90*/  STL.64 [R1+0x7e8], R22 ;  /* 0x0007e81601007387 */ /* 0x0003e80000100a00 */
[----:B------:R-:W2:Y:S04]  /*a7ba0*/  LDL.LU R42, [R1] ;  /* 0x00000000012a7983 */ /* 0x000ea80000300800 */
[----:B------:R0:W-:Y:S04]  /*a7bb0*/  STL.64 [R1+0x7c0], R16 ;  /* 0x0007c01001007387 */ /* 0x0001e80000100a00 */
[----:B------:R0:W-:Y:S04]  /*a7bc0*/  STL.64 [R1+0x7c8], R18 ;  /* 0x0007c81201007387 */ /* 0x0001e80000100a00 */
[----:B------:R0:W-:Y:S04]  /*a7bd0*/  STL.64 [R1+0x790], R12 ;  /* 0x0007900c01007387 */ /* 0x0001e80000100a00 */
[----:B------:R1:W-:Y:S04]  /*a7be0*/  STL.64 [R1+0x798], R14 ;  /* 0x0007980e01007387 */ /* 0x0003e80000100a00 */
[----:B------:R-:W2:Y:S01]  /*a7bf0*/  LDL.LU R43, [R1+0x4] ;  /* 0x00000400012b7983 */ /* 0x000ea20000300800 */
[C---:B------:R-:W-:Y:S03]  /*a7c00*/  HMMA.16816.F32 R8, R28.reuse, R58, R8 ;  /* 0x0000003a1c08723c */ /* 0x040fe60000001808 */
[----:B0-----:R-:W4:Y:S04]  /*a7c10*/  LDL.LU.64 R20, [R1+0x720] ;  /* 0x0007200001147983 */ /* 0x001f280000300a00 */
[----:B-1----:R-:W4:Y:S01]  /*a7c20*/  LDL.LU.64 R22, [R1+0x728] ;  /* 0x0007280001167983 */ /* 0x002f220000300a00 */
[----:B------:R-:W-:Y:S01]  /*a7c30*/  IMAD.MOV.U32 R59, RZ, RZ, R0 ;  /* 0x000000ffff3b7224 */ /* 0x000fe200078e0000 */
[C---:B---3--:R-:W-:Y:S02]  /*a7c40*/  HMMA.16816.F32 R4, R28.reuse, R56, R4 ;  /* 0x000000381c04723c */ /* 0x048fe40000001804 */
[----:B--2---:R-:W-:Y:S04]  /*a7c50*/  STL.64 [R1+0xa440], R42 ;  /* 0x00a4402a01007387 */ /* 0x004fe80000100a00 */
[----:B------:R-:W2:Y:S04]  /*a7c60*/  LDL.LU.64 R16, [R1+0x6f0] ;  /* 0x0006f00001107983 */ /* 0x000ea80000300a00 */
[----:B------:R-:W2:Y:S04]  /*a7c70*/  LDL.LU.64 R18, [R1+0x6f8] ;  /* 0x0006f80001127983 */ /* 0x000ea80000300a00 */
[----:B------:R0:W-:Y:S04]  /*a7c80*/  STL.64 [R1+0x770], R8 ;  /* 0x0007700801007387 */ /* 0x0001e80000100a00 */
[----:B------:R1:W-:Y:S04]  /*a7c90*/  STL.64 [R1+0x778], R10 ;  /* 0x0007780a01007387 */ /* 0x0003e80000100a00 */
[----:B------:R-:W3:Y:S04]  /*a7ca0*/  LDL.LU R58, [R1+0x8] ;  /* 0x00000800013a7983 */ /* 0x000ee80000300800 */
[----:B------:R-:W3:Y:S04]  /*a7cb0*/  LDL.LU R0, [R1+0xa4e4] ;  /* 0x00a4e40001007983 */ /* 0x000ee80000300800 */
[----:B------:R-:W3:Y:S04]  /*a7cc0*/  LDL.LU.64 R12, [R1+0x6d0] ;  /* 0x0006d000010c7983 */ /* 0x000ee80000300a00 */
[----:B------:R-:W3:Y:S04]  /*a7cd0*/  LDL.LU.64 R14, [R1+0x6d8] ;  /* 0x0006d800010e7983 */ /* 0x000ee80000300a00 */
[----:B------:R1:W-:Y:S04]  /*a7ce0*/  STL.64 [R1+0x740], R4 ;  /* 0x0007400401007387 */ /* 0x0003e80000100a00 */
[----:B------:R4:W-:Y:S04]  /*a7cf0*/  STL.64 [R1+0x748], R6 ;  /* 0x0007480601007387 */ /* 0x0009e80000100a00 */
[----:B0-----:R-:W3:Y:S04]  /*a7d00*/  LDL.LU.64 R8, [R1+0x6a0] ;  /* 0x0006a00001087983 */ /* 0x001ee80000300a00 */
[----:B-1----:R-:W3:Y:S04]  /*a7d10*/  LDL.LU.64 R10, [R1+0x6a8] ;  /* 0x0006a800010a7983 */ /* 0x002ee80000300a00 */
[----:B------:R-:W3:Y:S04]  /*a7d20*/  LDL.LU.64 R4, [R1+0x680] ;  /* 0x0006800001047983 */ /* 0x000ee80000300a00 */
[----:B----4-:R-:W4:Y:S04]  /*a7d30*/  LDL.LU.64 R6, [R1+0x688] ;  /* 0x0006880001067983 */ /* 0x010f280000300a00 */
[----:B------:R-:W4:Y:S04]  /*a7d40*/  LDL.LU R56, [R1+0x10] ;  /* 0x0000100001387983 */ /* 0x000f280000300800 */
[----:B------:R-:W4:Y:S01]  /*a7d50*/  LDL.LU R57, [R1+0x14] ;  /* 0x0000140001397983 */ /* 0x000f220000300800 */
[C---:B------:R-:W-:Y:S08]  /*a7d60*/  HMMA.16816.F32 R20, R28.reuse, R46, R20 ;  /* 0x0000002e1c14723c */ /* 0x040ff00000001814 */
[----:B--2---:R-:W-:Y:S01]  /*a7d70*/  HMMA.16816.F32 R16, R28, R48, R16 ;  /* 0x000000301c10723c */ /* 0x004fe20000001810 */
[----:B---3--:R-:W-:Y:S01]  /*a7d80*/  STL.64 [R1+0xa450], R58 ;  /* 0x00a4503a01007387 */ /* 0x008fe20000100a00 */
[----:B------:R-:W-:-:S03]  /*a7d90*/  IMAD.MOV.U32 R47, RZ, RZ, R0 ;  /* 0x000000ffff2f7224 */ /* 0x000fc600078e0000 */
[----:B----4-:R-:W-:Y:S04]  /*a7da0*/  STL.64 [R1+0xa448], R56 ;  /* 0x00a4483801007387 */ /* 0x010fe80000100a00 */
[----:B------:R-:W2:Y:S04]  /*a7db0*/  LDL.LU R46, [R1+0x18] ;  /* 0x00001800012e7983 */ /* 0x000ea80000300800 */
[----:B------:R-:W-:Y:S04]  /*a7dc0*/  STL.64 [R1+0x720], R20 ;  /* 0x0007201401007387 */ /* 0x000fe80000100a00 */
[----:B------:R-:W-:Y:S04]  /*a7dd0*/  STL.64 [R1+0x728], R22 ;  /* 0x0007281601007387 */ /* 0x000fe80000100a00 */
[----:B------:R-:W3:Y:S04]  /*a7de0*/  LDL.LU R0, [R1+0xa4e0] ;  /* 0x00a4e00001007983 */ /* 0x000ee80000300800 */
[----:B------:R-:W4:Y:S04]  /*a7df0*/  LDL.LU R44, [R1+0x20] ;  /* 0x00002000012c7983 */ /* 0x000f280000300800 */
[----:B------:R-:W-:Y:S04]  /*a7e00*/  STL.64 [R1+0x6f0], R16 ;  /* 0x0006f01001007387 */ /* 0x000fe80000100a00 */
[----:B------:R-:W-:Y:S04]  /*a7e10*/  STL.64 [R1+0x6f8], R18 ;  /* 0x0006f81201007387 */ /* 0x000fe80000100a00 */
[----:B------:R-:W4:Y:S01]  /*a7e20*/  LDL.LU R45, [R1+0x24] ;  /* 0x00002400012d7983 */ /* 0x000f220000300800 */
[C---:B------:R-:W-:Y:S08]  /*a7e30*/  HMMA.16816.F32 R12, R28.reuse, R50, R12 ;  /* 0x000000321c0c723c */ /* 0x040ff0000000180c */
[C---:B------:R-:W-:Y:S08]  /*a7e40*/  HMMA.16816.F32 R8, R28.reuse, R52, R8 ;  /* 0x000000341c08723c */ /* 0x040ff00000001808 */
[----:B------:R-:W-:Y:S01]  /*a7e50*/  HMMA.16816.F32 R4, R28, R54, R4 ;  /* 0x000000361c04723c */ /* 0x000fe20000001804 */
[----:B--2---:R0:W-:Y:S04]  /*a7e60*/  STL.64 [R1+0xa460], R46 ;  /* 0x00a4602e01007387 */ /* 0x0041e80000100a00 */
[----:B----4-:R1:W-:Y:S04]  /*a7e70*/  STL.64 [R1+0xa458], R44 ;  /* 0x00a4582c01007387 */ /* 0x0103e80000100a00 */
[----:B0-----:R-:W2:Y:S01]  /*a7e80*/  LDL.LU R46, [R1+0x28] ;  /* 0x00002800012e7983 */ /* 0x001ea20000300800 */
[----:B---3--:R-:W-:-:S03]  /*a7e90*/  IMAD.MOV.U32 R47, RZ, RZ, R0 ;  /* 0x000000ffff2f7224 */ /* 0x008fc600078e0000 */
[----:B------:R-:W-:Y:S04]  /*a7ea0*/  STL.64 [R1+0x6d0], R12 ;  /* 0x0006d00c01007387 */ /* 0x000fe80000100a00 */
[----:B------:R-:W-:Y:S04]  /*a7eb0*/  STL.64 [R1+0x6d8], R14 ;  /* 0x0006d80e01007387 */ /* 0x000fe80000100a00 */
[----:B------:R-:W3:Y:S04]  /*a7ec0*/  LDL.LU R0, [R1+0xa4dc] ;  /* 0x00a4dc0001007983 */ /* 0x000ee80000300800 */
[----:B--2---:R3:W-:Y:S04]  /*a7ed0*/  STL.64 [R1+0xa478], R46 ;  /* 0x00a4782e01007387 */ /* 0x0047e80000100a00 */
[----:B-1----:R-:W2:Y:S04]  /*a7ee0*/  LDL.LU R44, [R1+0x30] ;  /* 0x00003000012c7983 */ /* 0x002ea80000300800 */
[----:B------:R-:W-:Y:S04]  /*a7ef0*/  STL.64 [R1+0x6a0], R8 ;  /* 0x0006a00801007387 */ /* 0x000fe80000100a00 */
[----:B------:R-:W-:Y:S04]  /*a7f00*/  STL.64 [R1+0x6a8], R10 ;  /* 0x0006a80a01007387 */ /* 0x000fe80000100a00 */
[----:B------:R-:W-:Y:S04]  /*a7f10*/  STL.64 [R1+0x680], R4 ;  /* 0x0006800401007387 */ /* 0x000fe80000100a00 */
[----:B------:R-:W-:Y:S04]  /*a7f20*/  STL.64 [R1+0x688], R6 ;  /* 0x0006880601007387 */ /* 0x000fe80000100a00 */
[----:B------:R-:W2:Y:S01]  /*a7f30*/  LDL.LU R45, [R1+0x34] ;  /* 0x00003400012d7983 */ /* 0x000ea20000300800 */
[----:B---3--:R-:W-:-:S03]  /*a7f40*/  IMAD.MOV.U32 R46, RZ, RZ, R0 ;  /* 0x000000ffff2e7224 */ /* 0x008fc600078e0000 */
[----:B------:R-:W3:Y:S04]  /*a7f50*/  LDL.LU R0, [R1+0xa4d8] ;  /* 0x00a4d80001007983 */ /* 0x000ee80000300800 */
[----:B------:R-:W4:Y:S04]  /*a7f60*/  LDL.LU R47, [R1+0x3c] ;  /* 0x00003c00012f7983 */ /* 0x000f280000300800 */
[----:B--2---:R0:W-:Y:S04]  /*a7f70*/  STL.64 [R1+0xa490], R44 ;  /* 0x00a4902c01007387 */ /* 0x0041e80000100a00 */
[----:B0-----:R-:W2:Y:S04]  /*a7f80*/  LDL.LU R44, [R1+0x40] ;  /* 0x00004000012c7983 */ /* 0x001ea80000300800 */
[----:B------:R-:W2:Y:S04]  /*a7f90*/  LDL.LU R45, [R1+0x44] ;  /* 0x00004400012d7983 */ /* 0x000ea80000300800 */
[----:B----4-:R0:W-:Y:S04]  /*a7fa0*/  STL.64 [R1+0xa4a8], R46 ;  /* 0x00a4a82e01007387 */ /* 0x0101e80000100a00 */
[----:B0-----:R-:W4:Y:S04]  /*a7fb0*/  LDL.LU R46, [R1+0x48] ;  /* 0x00004800012e7983 */ /* 0x001f280000300800 */
[----:B--2---:R-:W-:Y:S04]  /*a7fc0*/  STL.64 [R1+0xa4c0], R44 ;  /* 0x00a4c02c01007387 */ /* 0x004fe80000100a00 */
[----:B------:R-:W2:Y:S04]  /*a7fd0*/  LDL.LU.64 R56, [R1+0x5a0] ;  /* 0x0005a00001387983 */ /* 0x000ea80000300a00 */
[----:B------:R-:W2:Y:S04]  /*a7fe0*/  LDL.LU.64 R58, [R1+0x5a8] ;  /* 0x0005a800013a7983 */ /* 0x000ea80000300a00 */
[----:B--2---:R-:W-:Y:S04]  /*a7ff0*/  STL.64 [R1+0xa470], R58 ;  /* 0x00a4703a01007387 */ /* 0x004fe80000100a00 */
[----:B------:R0:W-:Y:S04]  /*a8000*/  STL.64 [R1+0xa468], R56 ;  /* 0x00a4683801007387 */ /* 0x0001e80000100a00 */
[----:B0-----:R-:W2:Y:S04]  /*a8010*/  LDL.LU.64 R56, [R1+0x5c0] ;  /* 0x0005c00001387983 */ /* 0x001ea80000300a00 */
        /* <DEDUP_REMOVED lines=12> */
[----:B------:R-:W2:Y:S01]  /*a80e0*/  LDL.LU.64 R58, [R1+0x638] ;  /* 0x00063800013a7983 */ /* 0x000ea20000300a00 */
[----:B---3--:R-:W-:-:S03]  /*a80f0*/  IMAD.MOV.U32 R47, RZ, RZ, R0 ;  /* 0x000000ffff2f7224 */ /* 0x008fc600078e0000 */
[----:B--2---:R-:W-:Y:S04]  /*a8100*/  STL.64 [R1+0xa4d0], R58 ;  /* 0x00a4d03a01007387 */ /* 0x004fe80000100a00 */
[----:B------:R0:W-:Y:S04]  /*a8110*/  STL.64 [R1+0xa4c8], R56 ;  /* 0x00a4c83801007387 */ /* 0x0001e80000100a00 */
[----:B0-----:R-:W4:Y:S04]  /*a8120*/  LDL.LU.64 R56, [R1+0x650] ;  /* 0x0006500001387983 */ /* 0x001f280000300a00 */
[----:B------:R-:W4:Y:S04]  /*a8130*/  LDL.LU.64 R58, [R1+0x658] ;  /* 0x00065800013a7983 */ /* 0x000f280000300a00 */
[----:B------:R-:W2:Y:S04]  /*a8140*/  LDL.LU.64 R40, [R1+0x570] ;  /* 0x0005700001287983 */ /* 0x000ea80000300a00 */
[----:B------:R-:W2:Y:S04]  /*a8150*/  LDL.LU.64 R42, [R1+0x578] ;  /* 0x00057800012a7983 */ /* 0x000ea80000300a00 */
[----:B------:R-:W3:Y:S04]  /*a8160*/  LDL.LU.64 R48, [R1+0x550] ;  /* 0x0005500001307983 */ /* 0x000ee80000300a00 */
        /* <DEDUP_REMOVED lines=19> */
[----:B----4-:R-:W-:Y:S03]  /*a82a0*/  HMMA.16816.F32 R44, R28, R46, R56 ;  /* 0x0000002e1c2c723c */ /* 0x010fe60000001838 */
[----:B------:R-:W4:Y:S04]  /*a82b0*/  LDL.LU.64 R58, [R1+0xa4d0] ;  /* 0x00a4d000013a7983 */ /* 0x000f280000300a00 */
[----:B------:R-:W4:-:S12]  /*a82c0*/  LDL.LU.64 R56, [R1+0xa4c8] ;  /* 0x00a4c80001387983 */ /* 0x000f180000300a00 */
[----:B------:R0:W-:Y:S04]  /*a82d0*/  STL.64 [R1+0x650], R44 ;  /* 0x0006502c01007387 */ /* 0x0001e80000100a00 */
[----:B------:R4:W-:Y:S04]  /*a82e0*/  STL.64 [R1+0x658], R46 ;  /* 0x0006582e01007387 */ /* 0x0009e80000100a00 */
[----:B0-----:R-:W4:Y:S02]  /*a82f0*/  LDL.LU.64 R44, [R1+0xa4c0] ;  /* 0x00a4c000012c7983 */ /* 0x001f240000300a00 */
[----:B----4-:R-:W-:Y:S02]  /*a8300*/  HMMA.16816.F32 R44, R28, R44, R56 ;  /* 0x0000002c1c2c723c */ /* 0x010fe40000001838 */
[----:B------:R-:W4:Y:S04]  /*a8310*/  LDL.LU.64 R58, [R1+0xa4b8] ;  /* 0x00a4b800013a7983 */ /* 0x000f280000300a00 */
[----:B------:R-:W4:-:S13]  /*a8320*/  LDL.LU.64 R56, [R1+0xa4b0] ;  /* 0x00a4b00001387983 */ /* 0x000f1a0000300a00 */
[----:B------:R-:W-:Y:S04]  /*a8330*/  STL.64 [R1+0x630], R44 ;  /* 0x0006302c01007387 */ /* 0x000fe80000100a00 */
[----:B------:R0:W-:Y:S04]  /*a8340*/  STL.64 [R1+0x638], R46 ;  /* 0x0006382e01007387 */ /* 0x0001e80000100a00 */
[----:B0-----:R-:W4:Y:S02]  /*a8350*/  LDL.LU.64 R46, [R1+0xa4a8] ;  /* 0x00a4a800012e7983 */ /* 0x001f240000300a00 */
[----:B----4-:R-:W-:Y:S02]  /*a8360*/  HMMA.16816.F32 R44, R28, R46, R56 ;  /* 0x0000002e1c2c723c */ /* 0x010fe40000001838 */
[----:B------:R-:W4:Y:S04]  /*a8370*/  LDL.LU.64 R58, [R1+0xa4a0] ;  /* 0x00a4a000013a7983 */ /* 0x000f280000300a00 */
[----:B------:R-:W4:-:S13]  /*a8380*/  LDL.LU.64 R56, [R1+0xa498] ;  /* 0x00a4980001387983 */ /* 0x000f1a0000300a00 */
        /* <DEDUP_REMOVED lines=12> */
[----:B------:R-:W-:Y:S04]  /*a8450*/  STL.64 [R1+0x5c0], R44 ;  /* 0x0005c02c01007387 */ /* 0x000fe80000100a00 */
[----:B------:R0:W-:Y:S04]  /*a8460*/  STL.64 [R1+0x5c8], R46 ;  /* 0x0005c82e01007387 */ /* 0x0001e80000100a00 */
[----:B0-----:R-:W2:Y:S04]  /*a8470*/  LDL.LU.64 R46, [R1+0xa460] ;  /* 0x00a46000012e7983 */ /* 0x001ea80000300a00 */
[----:B------:R-:W4:Y:S02]  /*a8480*/  LDL.LU.64 R44, [R1+0xa458] ;  /* 0x00a45800012c7983 */ /* 0x000f240000300a00 */
[----:B----4-:R-:W-:-:S15]  /*a8490*/  HMMA.16816.F32 R56, R28, R44, R56 ;  /* 0x0000002c1c38723c */ /* 0x010fde0000001838 */
[----:B------:R-:W-:-:S04]  /*a84a0*/  NOP ;  /* 0x0000000000007918 */ /* 0x000fc80000000000 */
[----:B------:R-:W-:Y:S04]  /*a84b0*/  STL.64 [R1+0x5a0], R56 ;  /* 0x0005a03801007387 */ /* 0x000fe80000100a00 */
[----:B------:R0:W-:Y:S04]  /*a84c0*/  STL.64 [R1+0x5a8], R58 ;  /* 0x0005a83a01007387 */ /* 0x0001e80000100a00 */
[----:B0-----:R-:W4:Y:S04]  /*a84d0*/  LDL.LU.64 R58, [R1+0xa450] ;  /* 0x00a45000013a7983 */ /* 0x001f280000300a00 */
[----:B------:R-:W3:Y:S01]  /*a84e0*/  LDL.LU.64 R56, [R1+0xa448] ;  /* 0x00a4480001387983 */ /* 0x000ee20000300a00 */
[----:B--2---:R-:W-:Y:S03]  /*a84f0*/  HMMA.16816.F32 R44, R28, R46, R40 ;  /* 0x0000002e1c2c723c */ /* 0x004fe60000001828 */
[----:B------:R-:W2:-:S15]  /*a8500*/  LDL.LU.64 R42, [R1+0xa440] ;  /* 0x00a44000012a7983 */ /* 0x000e9e0000300a00 */
[----:B------:R-:W-:Y:S01]  /*a8510*/  NOP ;  /* 0x0000000000007918 */ /* 0x000fe20000000000 */
        /* <DEDUP_REMOVED lines=10> */
[----:B------:R-:W3:Y:S04]  /*a85c0*/  LDL.LU.64 R54, [R1+0xa418] ;  /* 0x00a4180001367983 */ /* 0x000ee80000300a00 */
[----:B------:R-:W4:Y:S04]  /*a85d0*/  LDL.LU.64 R52, [R1+0xa410] ;  /* 0x00a4100001347983 */ /* 0x000f280000300a00 */
[----:B------:R-:W-:Y:S04]  /*a85e0*/  STL.64 [R1+0x530], R56 ;  /* 0x0005303801007387 */ /* 0x000fe80000100a00 */
[----:B------:R0:W-:Y:S04]  /*a85f0*/  STL.64 [R1+0x538], R58 ;  /* 0x0005383a01007387 */ /* 0x0001e80000100a00 */
[----:B0-----:R-:W4:Y:S04]  /*a8600*/  LDL.LU.64 R58, [R1+0xa408] ;  /* 0x00a40800013a7983 */ /* 0x001f280000300a00 */
[----:B------:R-:W4:Y:S01]  /*a8610*/  LDL.LU.64 R56, [R1+0xa400] ;  /* 0x00a4000001387983 */ /* 0x000f220000300a00 */
[C---:B--2---:R-:W-:Y:S08]  /*a8620*/  HMMA.16816.F32 R36, R28.reuse, R42, R36 ;  /* 0x0000002a1c24723c */ /* 0x044ff00000001824 */
[C---:B------:R-:W-:Y:S11]  /*a8630*/  HMMA.16816.F32 R32, R28.reuse, R60, R32 ;  /* 0x0000003c1c20723c */ /* 0x040ff60000001820 */
[----:B------:R-:W-:Y:S04]  /*a8640*/  STL.64 [R1+0x510], R36 ;  /* 0x0005102401007387 */ /* 0x000fe80000100a00 */
[----:B------:R-:W-:Y:S04]  /*a8650*/  STL.64 [R1+0x518], R38 ;  /* 0x0005182601007387 */ /* 0x000fe80000100a00 */
[----:B------:R0:W-:Y:S04]  /*a8660*/  STL.64 [R1+0x4e0], R32 ;  /* 0x0004e02001007387 */ /* 0x0001e80000100a00 */
[----:B------:R1:W-:Y:S01]  /*a8670*/  STL.64 [R1+0x4e8], R34 ;  /* 0x0004e82201007387 */ /* 0x0003e20000100a00 */
[C---:B---3--:R-:W-:Y:S08]  /*a8680*/  HMMA.16816.F32 R16, R28.reuse, R54, R16 ;  /* 0x000000361c10723c */ /* 0x048ff00000001810 */
[C---:B----4-:R-:W-:Y:S08]  /*a8690*/  HMMA.16816.F32 R12, R28.reuse, R52, R12 ;  /* 0x000000341c0c723c */ /* 0x050ff0000000180c */
[C---:B------:R-:W-:Y:S08]  /*a86a0*/  HMMA.16816.F32 R8, R28.reuse, R50, R8 ;  /* 0x000000321c08723c */ /* 0x040ff00000001808 */
[C---:B------:R-:W-:Y:S08]  /*a86b0*/  HMMA.16816.F32 R24, R28.reuse, R58, R24 ;  /* 0x0000003a1c18723c */ /* 0x040ff00000001818 */
[C---:B------:R-:W-:Y:S08]  /*a86c0*/  HMMA.16816.F32 R20, R28.reuse, R56, R20 ;  /* 0x000000381c14723c */ /* 0x040ff00000001814 */
[C---:B------:R-:W-:Y:S03]  /*a86d0*/  HMMA.16816.F32 R4, R28.reuse, R48, R4 ;  /* 0x000000301c04723c */ /* 0x040fe60000001804 */
        /* <DEDUP_REMOVED lines=9> */
[----:B------:R-:W-:Y:S04]  /*a8770*/  STL.64 [R1+0x430], R8 ;  /* 0x0004300801007387 */ /* 0x000fe80000100a00 */
[----:B------:R-:W-:Y:S04]  /*a8780*/  STL.64 [R1+0x438], R10 ;  /* 0x0004380a01007387 */ /* 0x000fe80000100a00 */
[----:B-1----:R-:W4:Y:S04]  /*a8790*/  LDL.LU.64 R34, [R1+0x9f8] ;  /* 0x0009f80001227983 */ /* 0x002f280000300a00 */
[----:B------:R0:W-:Y:S04]  /*a87a0*/  STL.64 [R1+0x400], R4 ;  /* 0x0004000401007387 */ /* 0x0001e80000100a00 */
[----:B------:R1:W-:Y:S04]  /*a87b0*/  STL.64 [R1+0x408], R6 ;  /* 0x0004080601007387 */ /* 0x0003e80000100a00 */
[----:B------:R-:W4:Y:S04]  /*a87c0*/  LDL.LU.64 R40, [R1+0x9c0] ;  /* 0x0009c00001287983 */ /* 0x000f280000300a00 */
[----:B------:R-:W4:Y:S04]  /*a87d0*/  LDL.LU.64 R42, [R1+0x9c8] ;  /* 0x0009c800012a7983 */ /* 0x000f280000300a00 */
[----:B--2---:R-:W2:Y:S04]  /*a87e0*/  LDL.LU.64 R24, [R1+0x990] ;  /* 0x0009900001187983 */ /* 0x004ea80000300a00 */
[----:B---3--:R-:W2:Y:S04]  /*a87f0*/  LDL.LU.64 R26, [R1+0x998] ;  /* 0x00099800011a7983 */ /* 0x008ea80000300a00 */
[----:B------:R-:W3:Y:S04]  /*a8800*/  LDL.LU.64 R36, [R1+0x940] ;  /* 0x0009400001247983 */ /* 0x000ee80000300a00 */
[----:B------:R-:W3:Y:S04]  /*a8810*/  LDL.LU.64 R38, [R1+0x948] ;  /* 0x0009480001267983 */ /* 0x000ee80000300a00 */
[----:B----4-:R-:W4:Y:S04]  /*a8820*/  LDL.LU.64 R20, [R1+0x8f0] ;  /* 0x0008f00001147983 */ /* 0x010f280000300a00 */
[----:B------:R-:W4:Y:S04]  /*a8830*/  LDL.LU.64 R22, [R1+0x8f8] ;  /* 0x0008f80001167983 */ /* 0x000f280000300a00 */
[----:B------:R-:W2:Y:S04]  /*a8840*/  LDL.LU.64 R16, [R1+0x8a0] ;  /* 0x0008a00001107983 */ /* 0x000ea80000300a00 */
[----:B------:R-:W2:Y:S04]  /*a8850*/  LDL.LU.64 R18, [R1+0x8a8] ;  /* 0x0008a80001127983 */ /* 0x000ea80000300a00 */
[----:B------:R-:W2:Y:S04]  /*a8860*/  LDL.LU.64 R12, [R1+0x850] ;  /* 0x00085000010c7983 */ /* 0x000ea80000300a00 */
[----:B------:R-:W2:Y:S04]  /*a8870*/  LDL.LU.64 R14, [R1+0x858] ;  /* 0x00085800010e7983 */ /* 0x000ea80000300a00 */
[----:B0-----:R-:W2:Y:S04]  /*a8880*/  LDL.LU.64 R4, [R1+0x2f0] ;  /* 0x0002f00001047983 */ /* 0x001ea80000300a00 */
        /* <DEDUP_REMOVED lines=9> */
[C---:B------:R-:W-:Y:S08]  /*a8920*/  HMMA.16816.F32 R32, R28.reuse, R46, R32 ;  /* 0x0000002e1c20723c */ /* 0x040ff00000001820 */
[C---:B------:R-:W-:Y:S11]  /*a8930*/  HMMA.16816.F32 R44, R28.reuse, R44, R40 ;  /* 0x0000002c1c2c723c */ /* 0x040ff60000001828 */
[----:B------:R-:W-:Y:S04]  /*a8940*/  STL.64 [R1+0x3e0], R32 ;  /* 0x0003e02001007387 */ /* 0x000fe80000100a00 */
[----:B------:R0:W-:Y:S04]  /*a8950*/  STL.64 [R1+0x3e8], R34 ;  /* 0x0003e82201007387 */ /* 0x0001e80000100a00 */
[----:B0-----:R-:W2:Y:S04]  /*a8960*/  LDL.LU.64 R34, [R1+0xa3f8] ;  /* 0x00a3f80001227983 */ /* 0x001ea80000300a00 */
[----:B------:R-:W2:Y:S04]  /*a8970*/  LDL.LU.64 R32, [R1+0xa3f0] ;  /* 0x00a3f00001207983 */ /* 0x000ea80000300a00 */
[----:B------:R-:W2:Y:S04]  /*a8980*/  LDL.LU.64 R42, [R1+0xa3e8] ;  /* 0x00a3e800012a7983 */ /* 0x000ea80000300a00 */
[----:B------:R-:W3:Y:S04]  /*a8990*/  LDL.LU.64 R40, [R1+0xa3e0] ;  /* 0x00a3e00001287983 */ /* 0x000ee80000300a00 */
[----:B------:R0:W-:Y:S04]  /*a89a0*/  STL.64 [R1+0x3c0], R44 ;  /* 0x0003c02c01007387 */ /* 0x0001e80000100a00 */
[----:B------:R1:W-:Y:S04]  /*a89b0*/  STL.64 [R1+0x3c8], R46 ;  /* 0x0003c82e01007387 */ /* 0x0003e80000100a00 */
[----:B0-----:R-:W4:Y:S04]  /*a89c0*/  LDL.LU.64 R44, [R1+0x760] ;  /* 0x00076000012c7983 */ /* 0x001f280000300a00 */
[----:B-1----:R-:W4:Y:S01]  /*a89d0*/  LDL.LU.64 R46, [R1+0x768] ;  /* 0x00076800012e7983 */ /* 0x002f220000300a00 */
[C---:B--2---:R-:W-:Y:S08]  /*a89e0*/  HMMA.16816.F32 R24, R28.reuse, R42, R24 ;  /* 0x0000002a1c18723c */ /* 0x044ff00000001818 */
[C---:B---3--:R-:W-:Y:S11]  /*a89f0*/  HMMA.16816.F32 R40, R28.reuse, R40, R36 ;  /* 0x000000281c28723c */ /* 0x048ff60000001824 */
[----:B------:R-:W-:Y:S04]  /*a8a00*/  STL.64 [R1+0x3a0], R24 ;  /* 0x0003a01801007387 */ /* 0x000fe80000100a00 */
[----:B------:R0:W-:Y:S04]  /*a8a10*/  STL.64 [R1+0x3a8], R26 ;  /* 0x0003a81a01007387 */ /* 0x0001e80000100a00 */
[----:B0-----:R-:W2:Y:S04]  /*a8a20*/  LDL.LU.64 R26, [R1+0xa3d8] ;  /* 0x00a3d800011a7983 */ /* 0x001ea80000300a00 */
[----:B------:R-:W3:Y:S04]  /*a8a30*/  LDL.LU.64 R24, [R1+0xa3d0] ;  /* 0x00a3d00001187983 */ /* 0x000ee80000300a00 */
[----:B------:R-:W4:Y:S04]  /*a8a40*/  LDL.LU.64 R38, [R1+0xa3c8] ;  /* 0x00a3c80001267983 */ /* 0x000f280000300a00 */
[----:B------:R-:W2:Y:S01]  /*a8a50*/  LDL.LU.64 R36, [R1+0xa3c0] ;  /* 0x00a3c00001247983 */ /* 0x000ea20000300a00 */
[C---:B------:R-:W-:Y:S08]  /*a8a60*/  HMMA.16816.F32 R12, R28.reuse, R34, R12 ;  /* 0x000000221c0c723c */ /* 0x040ff0000000180c */
[C---:B------:R-:W-:Y:S01]  /*a8a70*/  HMMA.16816.F32 R4, R28.reuse, R2, R4 ;  /* 0x000000021c04723c */ /* 0x040fe20000001804 */
[----:B------:R0:W-:Y:S04]  /*a8a80*/  STL.64 [R1+0x370], R40 ;  /* 0x0003702801007387 */ /* 0x0001e80000100a00 */
[----:B------:R1:W-:Y:S04]  /*a8a90*/  STL.64 [R1+0x378], R42 ;  /* 0x0003782a01007387 */ /* 0x0003e80000100a00 */
[----:B0-----:R-:W3:Y:S04]  /*a8aa0*/  LDL.LU.64 R40, [R1+0x710] ;  /* 0x0007100001287983 */ /* 0x001ee80000300a00 */
[----:B-1----:R-:W3:Y:S01]  /*a8ab0*/  LDL.LU.64 R42, [R1+0x718] ;  /* 0x00071800012a7983 */ /* 0x002ee20000300a00 */
[C---:B----4-:R-:W-:Y:S08]  /*a8ac0*/  HMMA.16816.F32 R20, R28.reuse, R38, R20 ;  /* 0x000000261c14723c */ /* 0x050ff00000001814 */
[C---:B--2---:R-:W-:Y:S11]  /*a8ad0*/  HMMA.16816.F32 R36, R28.reuse, R36, R16 ;  /* 0x000000241c24723c */ /* 0x044ff60000001810 */
[----:B------:R-:W-:Y:S04]  /*a8ae0*/  STL.64 [R1+0x350], R20 ;  /* 0x0003501401007387 */ /* 0x000fe80000100a00 */
[----:B------:R0:W-:Y:S04]  /*a8af0*/  STL.64 [R1+0x358], R22 ;  /* 0x0003581601007387 */ /* 0x0001e80000100a00 */
[----:B0-----:R-:W2:Y:S04]  /*a8b00*/  LDL.LU.64 R22, [R1+0xa3b8] ;  /* 0x00a3b80001167983 */ /* 0x001ea80000300a00 */
[----:B------:R-:W4:Y:S04]  /*a8b10*/  LDL.LU.64 R20, [R1+0xa3b0] ;  /* 0x00a3b00001147983 */ /* 0x000f280000300a00 */
        /* <DEDUP_REMOVED lines=17> */
[----:B------:R0:W-:Y:S04]  /*a8c30*/  STL.64 [R1+0x2c8], R10 ;  /* 0x0002c80a01007387 */ /* 0x0001e80000100a00 */
[----:B0-----:R-:W3:Y:S04]  /*a8c40*/  LDL.LU.64 R10, [R1+0xa378] ;  /* 0x00a37800010a7983 */ /* 0x001ee80000300a00 */
[----:B------:R-:W2:Y:S01]  /*a8c50*/  LDL.LU.64 R8, [R1+0xa370] ;  /* 0x00a3700001087983 */ /* 0x000ea20000300a00 */
[C---:B------:R-:W-:Y:S08]  /*a8c60*/  HMMA.16816.F32 R36, R28.reuse, R6, R36 ;  /* 0x000000061c24723c */ /* 0x040ff00000001824 */
[C---:B--2---:R-:W-:Y:S01]  /*a8c70*/  HMMA.16816.F32 R4, R28.reuse, R8, R44 ;  /* 0x000000081c04723c */ /* 0x044fe2000000182c */
[----:B------:R-:W2:Y:S10]  /*a8c80*/  LDL.LU.64 R44, [R1+0x600] ;  /* 0x00060000012c7983 */ /* 0x000eb40000300a00 */
[----:B------:R-:W-:Y:S04]  /*a8c90*/  STL.64 [R1+0x2a0], R36 ;  /* 0x0002a02401007387 */ /* 0x000fe80000100a00 */
[----:B------:R-:W-:Y:S04]  /*a8ca0*/  STL.64 [R1+0x2a8], R38 ;  /* 0x0002a82601007387 */ /* 0x000fe80000100a00 */
[----:B------:R-:W2:Y:S01]  /*a8cb0*/  LDL.LU.64 R46, [R1+0x608] ;  /* 0x00060800012e7983 */ /* 0x000ea20000300a00 */
[C---:B---3--:R-:W-:Y:S03]  /*a8cc0*/  HMMA.16816.F32 R8, R28.reuse, R10, R40 ;  /* 0x0000000a1c08723c */ /* 0x048fe60000001828 */
[----:B------:R-:W-:Y:S04]  /*a8cd0*/  STL.64 [R1+0x280], R4 ;  /* 0x0002800401007387 */ /* 0x000fe80000100a00 */
[----:B------:R0:W-:Y:S02]  /*a8ce0*/  STL.64 [R1+0x288], R6 ;  /* 0x0002880601007387 */ /* 0x0001e40000100a00 */
[C---:B0-----:R-:W-:Y:S08]  /*a8cf0*/  HMMA.16816.F32 R4, R28.reuse, R12, R48 ;  /* 0x0000000c1c04723c */ /* 0x041ff00000001830 */
[C---:B------:R-:W-:Y:S02]  /*a8d00*/  HMMA.16816.F32 R12, R28.reuse, R14, R56 ;  /* 0x0000000e1c0c723c */ /* 0x040fe40000001838 */
[----:B------:R-:W-:Y:S04]  /*a8d10*/  STL.64 [R1+0x250], R8 ;  /* 0x0002500801007387 */ /* 0x000fe80000100a00 */
[----:B------:R-:W-:Y:S05]  /*a8d20*/  STL.64 [R1+0x258], R10 ;  /* 0x0002580a01007387 */ /* 0x000fea0000100a00 */
[----:B------:R0:W-:Y:S04]  /*a8d30*/  STL.64 [R1+0x230], R4 ;  /* 0x0002300401007387 */ /* 0x0001e80000100a00 */
[----:B------:R1:W-:Y:S04]  /*a8d40*/  STL.64 [R1+0x238], R6 ;  /* 0x0002380601007387 */ /* 0x0003e80000100a00 */
[----:B0-----:R-:W4:Y:S04]  /*a8d50*/  LDL.LU.64 R4, [R1+0x500] ;  /* 0x0005000001047983 */ /* 0x001f280000300a00 */
[----:B------:R-:W-:Y:S04]  /*a8d60*/  STL.64 [R1+0x200], R12 ;  /* 0x0002000c01007387 */ /* 0x000fe80000100a00 */
[----:B------:R-:W-:Y:S04]  /*a8d70*/  STL.64 [R1+0x208], R14 ;  /* 0x0002080e01007387 */ /* 0x000fe80000100a00 */
[----:B-1----:R-:W4:Y:S01]  /*a8d80*/  LDL.LU.64 R6, [R1+0x508] ;  /* 0x0005080001067983 */ /* 0x002f220000300a00 */
[----:B------:R-:W-:-:S15]  /*a8d90*/  HMMA.16816.F32 R8, R28, R16, R52 ;  /* 0x000000101c08723c */ /* 0x000fde0000001834 */
[----:B------:R-:W-:-:S04]  /*a8da0*/  NOP ;  /* 0x0000000000007918 */ /* 0x000fc80000000000 */
[----:B------:R0:W-:Y:S04]  /*a8db0*/  STL.64 [R1+0x1e0], R8 ;  /* 0x0001e00801007387 */ /* 0x0001e80000100a00 */
[----:B------:R1:W-:Y:S04]  /*a8dc0*/  STL.64 [R1+0x1e8], R10 ;  /* 0x0001e80a01007387 */ /* 0x0003e80000100a00 */
        /* <DEDUP_REMOVED lines=10> */
[----:B------:R-:W3:Y:S04]  /*a8e70*/  LDL.LU.64 R12, [R1+0x130] ;  /* 0x00013000010c7983 */ /* 0x000ee80000300a00 */
[----:B------:R-:W3:Y:S01]  /*a8e80*/  LDL.LU.64 R14, [R1+0x138] ;  /* 0x00013800010e7983 */ /* 0x000ee20000300a00 */
[----:B--2---:R-:W-:-:S15]  /*a8e90*/  HMMA.16816.F32 R16, R28, R18, R44 ;  /* 0x000000121c10723c */ /* 0x004fde000000182c */
[----:B------:R-:W-:-:S04]  /*a8ea0*/  NOP ;  /* 0x0000000000007918 */ /* 0x000fc80000000000 */
[----:B------:R-:W-:Y:S04]  /*a8eb0*/  STL.64 [R1+0x1c0], R16 ;  /* 0x0001c01001007387 */ /* 0x000fe80000100a00 */
[----:B------:R4:W-:Y:S04]  /*a8ec0*/  STL.64 [R1+0x1c8], R18 ;  /* 0x0001c81201007387 */ /* 0x0009e80000100a00 */
[----:B------:R-:W2:Y:S04]  /*a8ed0*/  LDL.LU R43, [R1+0x3700] ;  /* 0x00370000012b7983 */ /* 0x000ea80000300800 */
[----:B------:R-:W2:Y:S04]  /*a8ee0*/  LDL.LU R48, [R1+0x3704] ;  /* 0x0037040001307983 */ /* 0x000ea80000300800 */
[----:B------:R-:W2:Y:S04]  /*a8ef0*/  LDL.LU R49, [R1+0x3710] ;  /* 0x0037100001317983 */ /* 0x000ea80000300800 */
[----:B------:R-:W2:Y:S04]  /*a8f00*/  LDL.LU R44, [R1+0x170] ;  /* 0x00017000012c7983 */ /* 0x000ea80000300800 */
[----:B------:R-:W2:Y:S04]  /*a8f10*/  LDL.LU R45, [R1+0x174] ;  /* 0x00017400012d7983 */ /* 0x000ea80000300800 */
[----:B------:R-:W2:Y:S04]  /*a8f20*/  LDL.LU R46, [R1+0x178] ;  /* 0x00017800012e7983 */ /* 0x000ea80000300800 */
[----:B------:R-:W2:Y:S01]  /*a8f30*/  LDL.LU R47, [R1+0x17c] ;  /* 0x00017c00012f7983 */ /* 0x000ea20000300800 */
[----:B----4-:R-:W-:Y:S03]  /*a8f40*/  HMMA.16816.F32 R16, R28, R20, R4 ;  /* 0x000000141c10723c */ /* 0x010fe60000001804 */
[----:B------:R-:W4:Y:S04]  /*a8f50*/  LDL.LU.64 R4, [R1+0x420] ;  /* 0x0004200001047983 */ /* 0x000f280000300a00 */
[----:B------:R-:W4:-:S12]  /*a8f60*/  LDL.LU.64 R6, [R1+0x428] ;  /* 0x0004280001067983 */ /* 0x000f180000300a00 */
[----:B------:R-:W-:Y:S04]  /*a8f70*/  STL.64 [R1+0x1a0], R16 ;  /* 0x0001a01001007387 */ /* 0x000fe80000100a00 */
[----:B------:R3:W-:Y:S02]  /*a8f80*/  STL.64 [R1+0x1a8], R18 ;  /* 0x0001a81201007387 */ /* 0x0007e40000100a00 */
[C---:B---3--:R-:W-:Y:S02]  /*a8f90*/  HMMA.16816.F32 R16, R28.reuse, R22, R8 ;  /* 0x000000161c10723c */ /* 0x048fe40000001808 */
[----:B------:R-:W3:Y:S04]  /*a8fa0*/  LDL.LU.64 R8, [R1+0x120] ;  /* 0x0001200001087983 */ /* 0x000ee80000300a00 */
[----:B------:R-:W3:Y:S02]  /*a8fb0*/  LDL.LU.64 R10, [R1+0x128] ;  /* 0x00012800010a7983 */ /* 0x000ee40000300a00 */
[C---:B------:R-:W-:Y:S11]  /*a8fc0*/  HMMA.16816.F32 R12, R28.reuse, R24, R12 ;  /* 0x000000181c0c723c */ /* 0x040ff6000000180c */
[----:B------:R-:W-:Y:S04]  /*a8fd0*/  STL.64 [R1+0x180], R16 ;  /* 0x0001801001007387 */ /* 0x000fe80000100a00 */
[----:B------:R-:W-:Y:S04]  /*a8fe0*/  STL.64 [R1+0x188], R18 ;  /* 0x0001881201007387 */ /* 0x000fe80000100a00 */
        /* <DEDUP_REMOVED lines=8> */
[----:B------:R-:W-:Y:S04]  /*a9070*/  STL.64 [R1+0x160], R12 ;  /* 0x0001600c01007387 */ /* 0x000fe80000100a00 */
[----:B------:R-:W-:Y:S04]  /*a9080*/  STL.64 [R1+0x168], R14 ;  /* 0x0001680e01007387 */ /* 0x000fe80000100a00 */
[----:B------:R-:W2:Y:S04]  /*a9090*/  LDL.LU R56, [R1+0x1b0] ;  /* 0x0001b00001387983 */ /* 0x000ea80000300800 */
[----:B------:R-:W2:Y:S04]  /*a90a0*/  LDL.LU R57, [R1+0x1b4] ;  /* 0x0001b40001397983 */ /* 0x000ea80000300800 */
[----:B------:R-:W2:Y:S04]  /*a90b0*/  LDL.LU R58, [R1+0x1b8] ;  /* 0x0001b800013a7983 */ /* 0x000ea80000300800 */
[----:B------:R-:W2:Y:S01]  /*a90c0*/  LDL.LU R59, [R1+0x1bc] ;  /* 0x0001bc00013b7983 */ /* 0x000ea20000300800 */
[----:B------:R-:W-:Y:S01]  /*a90d0*/  IMAD R3, R0, 0x100, R38 ;  /* 0x0000010000037824 */ /* 0x000fe200078e0226 */
[----:B----4-:R-:W-:-:S15]  /*a90e0*/  HMMA.16816.F32 R4, R28, R26, R4 ;  /* 0x0000001a1c04723c */ /* 0x010fde0000001804 */
[----:B------:R-:W-:-:S04]  /*a90f0*/  NOP ;  /* 0x0000000000007918 */ /* 0x000fc80000000000 */
[----:B------:R0:W-:Y:S04]  /*a9100*/  STL.64 [R1+0x130], R4 ;  /* 0x0001300401007387 */ /* 0x0001e80000100a00 */
[----:B------:R2:W-:Y:S04]  /*a9110*/  STL.64 [R1+0x138], R6 ;  /* 0x0001380601007387 */ /* 0x0005e80000100a00 */
[----:B------:R-:W4:Y:S01]  /*a9120*/  LDL.LU R0, [R1+0x3734] ;  /* 0x0037340001007983 */ /* 0x000f220000300800 */
[----:B------:R-:W-:Y:S01]  /*a9130*/  IMAD R2, R37, 0x100, R36 ;  /* 0x0000010025027824 */ /* 0x000fe200078e0224 */
[----:B---3--:R-:W-:Y:S01]  /*a9140*/  HMMA.16816.F32 R8, R28, R32, R8 ;  /* 0x000000201c08723c */ /* 0x008fe20000001808 */
[----:B0-----:R-:W-:-:S02]  /*a9150*/  IMAD R4, R40, 0x100, R39 ;  /* 0x0000010028047824 */ /* 0x001fc400078e0227 */
[----:B------:R-:W-:Y:S01]  /*a9160*/  IMAD R5, R42, 0x100, R41 ;  /* 0x000001002a057824 */ /* 0x000fe200078e0229 */
[----:B------:R-:W-:Y:S02]  /*a9170*/  F2FP.F16.E5M2.UNPACK_B R28, R2 ;  /* 0x00000002ff1c723e */ /* 0x000fe400020004ff */
[----:B------:R-:W-:Y:S02]  /*a9180*/  F2FP.F16.E5M2.UNPACK_B R29, R3 ;  /* 0x00000003ff1d723e */ /* 0x000fe400020004ff */
[----:B--2---:R-:W-:Y:S02]  /*a9190*/  F2FP.F16.E5M2.UNPACK_B R6, R43.H1 ;  /* 0x0000002bff06723e */ /* 0x004fe400030004ff */
[----:B------:R-:W-:Y:S02]  /*a91a0*/  F2FP.F16.E5M2.UNPACK_B R30, R4 ;  /* 0x00000004ff1e723e */ /* 0x000fe400020004ff */
[----:B------:R-:W-:Y:S02]  /*a91b0*/  F2FP.F16.E5M2.UNPACK_B R31, R5 ;  /* 0x00000005ff1f723e */ /* 0x000fe400020004ff */
[----:B------:R-:W-:-:S05]  /*a91c0*/  F2FP.F16.E5M2.UNPACK_B R7, R48.H1 ;  /* 0x00000030ff07723e */ /* 0x000fca00030004ff */
[----:B------:R-:W-:Y:S04]  /*a91d0*/  STL.64 [R1+0x120], R8 ;  /* 0x0001200801007387 */ /* 0x000fe80000100a00 */
[----:B------:R0:W-:Y:S02]  /*a91e0*/  STL.64 [R1+0x128], R10 ;  /* 0x0001280a01007387 */ /* 0x0001e40000100a00 */
[----:B0-----:R-:W-:Y:S01]  /*a91f0*/  HMMA.16816.F32 R8, R28, R6, R44 ;  /* 0x000000061c08723c */ /* 0x001fe2000000182c */
[----:B------:R-:W-:Y:S02]  /*a9200*/  F2FP.F16.E5M2.UNPACK_B R4, R49.H1 ;  /* 0x00000031ff04723e */ /* 0x000fe400030004ff */
[----:B------:R-:W-:Y:S01]  /*a9210*/  F2FP.F16.E5M2.UNPACK_B R5, R50.H1 ;  /* 0x00000032ff05723e */ /* 0x000fe200030004ff */
[----:B------:R-:W-:Y:S01]  /*a9220*/  STL.64 [R1+0x118], R6 ;  /* 0x0001180601007387 */ /* 0x000fe20000100a00 */
[----:B------:R-:W-:-:S02]  /*a9230*/  IMAD.MOV.U32 R25, RZ, RZ, R7 ;  /* 0x000000ffff197224 */ /* 0x000fc400078e0007 */
[----:B------:R-:W-:-:S12]  /*a9240*/  IMAD.MOV.U32 R26, RZ, RZ, R6 ;  /* 0x000000ffff1a7224 */ /* 0x000fd800078e0006 */
[----:B------:R-:W-:Y:S04]  /*a9250*/  STL.64 [R1+0x220], R8 ;  /* 0x0002200801007387 */ /* 0x000fe80000100a00 */
[----:B------:R0:W-:Y:S02]  /*a9260*/  STL.64 [R1+0x228], R10 ;  /* 0x0002280a01007387 */ /* 0x0001e40000100a00 */
[C---:B0-----:R-:W-:Y:S01]  /*a9270*/  HMMA.16816.F32 R8, R28.reuse, R4, R52 ;  /* 0x000000041c08723c */ /* 0x041fe20000001834 */
[----:B------:R-:W-:Y:S02]  /*a9280*/  F2FP.F16.E5M2.UNPACK_B R2, R51.H1 ;  /* 0x00000033ff02723e */ /* 0x000fe400030004ff */
[----:B------:R-:W-:Y:S01]  /*a9290*/  F2FP.F16.E5M2.UNPACK_B R3, R60.H1 ;  /* 0x0000003cff03723e */ /* 0x000fe200030004ff */
[----:B------:R-:W-:Y:S04]  /*a92a0*/  STL [R1+0x110], R4 ;  /* 0x0001100401007387 */ /* 0x000fe80000100800 */
[----:B------:R-:W-:Y:S04]  /*a92b0*/  STL [R1+0xa2e4], R25 ;  /* 0x00a2e41901007387 */ /* 0x000fe80000100800 */
[----:B------:R-:W-:Y:S04]  /*a92c0*/  STL [R1+0xa2e0], R26 ;  /* 0x00a2e01a01007387 */ /* 0x000fe80000100800 */
[----:B------:R-:W-:Y:S04]  /*a92d0*/  STL [R1+0x114], R5 ;  /* 0x0001140501007387 */ /* 0x000fe80000100800 */
[----:B------:R-:W-:Y:S04]  /*a92e0*/  STL.64 [R1+0x2e0], R8 ;  /* 0x0002e00801007387 */ /* 0x000fe80000100a00 */
[----:B------:R0:W-:Y:S01]  /*a92f0*/  STL.64 [R1+0x2e8], R10 ;  /* 0x0002e80a01007387 */ /* 0x0001e20000100a00 */
[----:B------:R-:W-:Y:S01]  /*a9300*/  IMAD.MOV.U32 R27, RZ, RZ, R5 ;  /* 0x000000ffff1b7224 */ /* 0x000fe200078e0005 */
[----:B0-----:R-:W-:Y:S01]  /*a9310*/  HMMA.16816.F32 R8, R28, R2, R56 ;  /* 0x000000021c08723c */ /* 0x001fe20000001838 */
[----:B------:R-:W-:Y:S01]  /*a9320*/  IMAD.MOV.U32 R32, RZ, RZ, R4 ;  /* 0x000000ffff207224 */ /* 0x000fe200078e0004 */
[----:B------:R-:W-:Y:S04]  /*a9330*/  STL [R1+0x108], R2 ;  /* 0x0001080201007387 */ /* 0x000fe80000100800 */
[----:B------:R-:W-:Y:S01]  /*a9340*/  STL [R1+0xa2ec], R27 ;  /* 0x00a2ec1b01007387 */ /* 0x000fe20000100800 */
[----:B------:R-:W-:Y:S01]  /*a9350*/  F2FP.F16.E5M2.UNPACK_B R4, R61.H1 ;  /* 0x0000003dff04723e */ /* 0x000fe200030004ff */
[----:B------:R-:W-:-:S02]  /*a9360*/  IMAD.MOV.U32 R26, RZ, RZ, R2 ;  /* 0x000000ffff1a7224 */ /* 0x000fc400078e0002 */
[----:B------:R-:W-:Y:S04]  /*a9370*/  STL [R1+0xa2e8], R32 ;  /* 0x00a2e82001007387 */ /* 0x000fe80000100800 */
[----:B------:R-:W-:Y:S05]  /*a9380*/  STL [R1+0x10c], R3 ;  /* 0x00010c0301007387 */ /* 0x000fea0000100800 */
[----:B------:R0:W-:Y:S04]  /*a9390*/  STL.64 [R1+0x390], R8 ;  /* 0x0003900801007387 */ /* 0x0001e80000100a00 */
[----:B------:R1:W-:Y:S04]  /*a93a0*/  STL.64 [R1+0x398], R10 ;  /* 0x0003980a01007387 */ /* 0x0003e80000100a00 */
[----:B------:R2:W-:Y:S04]  /*a93b0*/  STL [R1+0x100], R4 ;  /* 0x0001000401007387 */ /* 0x0005e80000100800 */
[----:B------:R-:W3:Y:S04]  /*a93c0*/  LDL.LU R61, [R1+0x37a4] ;  /* 0x0037a400013d7983 */ /* 0x000ee80000300800 */
[----:B------:R-:W-:Y:S04]  /*a93d0*/  STL [R1+0xa2f0], R26 ;  /* 0x00a2f01a01007387 */ /* 0x000fe80000100800 */
[----:B0-----:R-:W2:Y:S04]  /*a93e0*/  LDL.LU R8, [R1+0x210] ;  /* 0x0002100001087983 */ /* 0x001ea80000300800 */
[----:B------:R-:W2:Y:S04]  /*a93f0*/  LDL.LU R9, [R1+0x214] ;  /* 0x0002140001097983 */ /* 0x000ea80000300800 */
[----:B-1----:R-:W2:Y:S01]  /*a9400*/  LDL.LU R10, [R1+0x218] ;  /* 0x00021800010a7983 */ /* 0x002ea20000300800 */
[----:B----4-:R-:W-:-:S05]  /*a9410*/  F2FP.F16.E5M2.UNPACK_B R5, R0.H1 ;  /* 0x00000000ff05723e */ /* 0x010fca00030004ff */
[----:B------:R0:W-:Y:S04]  /*a9420*/  STL [R1+0x104], R5 ;  /* 0x0001040501007387 */ /* 0x0001e80000100800 */
[----:B------:R-:W4:Y:S04]  /*a9430*/  LDL.LU R11, [R1+0x21c] ;  /* 0x00021c00010b7983 */ /* 0x000f280000300800 */
[----:B------:R-:W2:Y:S04]  /*a9440*/  LDL.LU R16, [R1+0x1d0] ;  /* 0x0001d00001107983 */ /* 0x000ea80000300800 */
[----:B------:R-:W2:Y:S04]  /*a9450*/  LDL.LU R17, [R1+0x1d4] ;  /* 0x0001d40001117983 */ /* 0x000ea80000300800 */
[----:B------:R-:W2:Y:S04]  /*a9460*/  LDL.LU R18, [R1+0x1d8] ;  /* 0x0001d80001127983 */ /* 0x000ea80000300800 */
[----:B------:R-:W2:Y:S04]  /*a9470*/  LDL.LU R19, [R1+0x1dc] ;  /* 0x0001dc0001137983 */ /* 0x000ea80000300800 */
[----:B------:R-:W2:Y:S04]  /*a9480*/  LDL.LU R7, [R1+0x3740] ;  /* 0x0037400001077983 */ /* 0x000ea80000300800 */
[----:B------:R-:W3:Y:S04]  /*a9490*/  LDL.LU R34, [R1+0x3744] ;  /* 0x0037440001227983 */ /* 0x000ee80000300800 */
[----:B------:R-:W4:Y:S04]  /*a94a0*/  LDL.LU R35, [R1+0x3750] ;  /* 0x0037500001237983 */ /* 0x000f280000300800 */
[----:B------:R-:W4:Y:S04]  /*a94b0*/  LDL.LU R12, [R1+0x1f0] ;  /* 0x0001f000010c7983 */ /* 0x000f280000300800 */
[----:B------:R-:W4:Y:S04]  /*a94c0*/  LDL.LU R13, [R1+0x1f4] ;  /* 0x0001f400010d7983 */ /* 0x000f280000300800 */
[----:B------:R-:W4:Y:S04]  /*a94d0*/  LDL.LU R14, [R1+0x1f8] ;  /* 0x0001f800010e7983 */ /* 0x000f280000300800 */
[----:B------:R-:W4:Y:S04]  /*a94e0*/  LDL.LU R15, [R1+0x1fc] ;  /* 0x0001fc00010f7983 */ /* 0x000f280000300800 */
[----:B------:R-:W0:Y:S04]  /*a94f0*/  LDL.LU R36, [R1+0x3754] ;  /* 0x0037540001247983 */ /* 0x000e280000300800 */
        /* <DEDUP_REMOVED lines=25> */
[----:B------:R-:W-:Y:S01]  /*a9690*/  IMAD.MOV.U32 R33, RZ, RZ, R3 ;  /* 0x000000ffff217224 */ /* 0x000fe200078e0003 */
[----:B--2---:R-:W-:-:S02]  /*a96a0*/  F2FP.F16.E5M2.UNPACK_B R2, R7.H1 ;  /* 0x00000007ff02723e */ /* 0x004fc400030004ff */
[----:B---3--:R-:W-:Y:S01]  /*a96b0*/  F2FP.F16.E5M2.UNPACK_B R3, R34.H1 ;  /* 0x00000022ff03723e */ /* 0x008fe200030004ff */
[----:B------:R-:W-:Y:S01]  /*a96c0*/  HMMA.16816.F32 R16, R28, R4, R16 ;  /* 0x000000041c10723c */ /* 0x000fe20000001810 */
[----:B----4-:R-:W-:Y:S02]  /*a96d0*/  F2FP.F16.E5M2.UNPACK_B R4, R35.H1 ;  /* 0x00000023ff04723e */ /* 0x010fe400030004ff */
[----:B0-----:R-:W-:-:S05]  /*a96e0*/  F2FP.F16.E5M2.UNPACK_B R5, R36.H1 ;  /* 0x00000024ff05723e */ /* 0x001fca00030004ff */
[C---:B------:R-:W-:Y:S08]  /*a96f0*/  HMMA.16816.F32 R12, R28.reuse, R2, R12 ;  /* 0x000000021c0c723c */ /* 0x040ff0000000180c */
[----:B------:R-:W-:Y:S03]  /*a9700*/  HMMA.16816.F32 R8, R28, R4, R8 ;  /* 0x000000041c08723c */ /* 0x000fe60000001808 */
[----:B------:R-:W-:Y:S04]  /*a9710*/  STL.64 [R1+0x420], R16 ;  /* 0x0004201001007387 */ /* 0x000fe80000100a00 */
[----:B------:R-:W-:Y:S04]  /*a9720*/  STL.64 [R1+0x428], R18 ;  /* 0x0004281201007387 */ /* 0x000fe80000100a00 */
[----:B------:R0:W-:Y:S04]  /*a9730*/  STL.64 [R1+0xf8], R2 ;  /* 0x0000f80201007387 */ /* 0x0001e80000100a00 */
[----:B------:R-:W-:Y:S04]  /*a9740*/  STL.64 [R1+0x490], R12 ;  /* 0x0004900c01007387 */ /* 0x000fe80000100a00 */
[----:B------:R-:W-:Y:S04]  /*a9750*/  STL.64 [R1+0x498], R14 ;  /* 0x0004980e01007387 */ /* 0x000fe80000100a00 */
[----:B------:R-:W-:Y:S04]  /*a9760*/  STL.64 [R1+0xf0], R4 ;  /* 0x0000f00401007387 */ /* 0x000fe80000100a00 */
[----:B------:R-:W-:Y:S01]  /*a9770*/  STL.64 [R1+0x500], R8 ;  /* 0x0005000801007387 */ /* 0x000fe20000100a00 */
[----:B0-----:R-:W-:-:S02]  /*a9780*/  F2FP.F16.E5M2.UNPACK_B R2, R37.H1 ;  /* 0x00000025ff02723e */ /* 0x001fc400030004ff */
[----:B------:R-:W-:Y:S01]  /*a9790*/  F2FP.F16.E5M2.UNPACK_B R3, R38.H1 ;  /* 0x00000026ff03723e */ /* 0x000fe200030004ff */
[----:B------:R0:W-:Y:S06]  /*a97a0*/  STL.64 [R1+0x508], R10 ;  /* 0x0005080a01007387 */ /* 0x0001ec0000100a00 */
[----:B0-----:R-:W-:Y:S01]  /*a97b0*/  HMMA.16816.F32 R8, R28, R2, R40 ;  /* 0x000000021c08723c */ /* 0x001fe20000001828 */
[----:B------:R-:W-:Y:S02]  /*a97c0*/  IMAD.MOV.U32 R32, RZ, RZ, R4 ;  /* 0x000000ffff207224 */ /* 0x000fe400078e0004 */
[----:B------:R-:W-:Y:S01]  /*a97d0*/  IMAD.MOV.U32 R25, RZ, RZ, R5 ;  /* 0x000000ffff197224 */ /* 0x000fe200078e0005 */
[----:B------:R-:W-:-:S02]  /*a97e0*/  F2FP.F16.E5M2.UNPACK_B R4, R39.H1 ;  /* 0x00000027ff04723e */ /* 0x000fc400030004ff */
[----:B------:R-:W-:Y:S01]  /*a97f0*/  F2FP.F16.E5M2.UNPACK_B R5, R52.H1 ;  /* 0x00000034ff05723e */ /* 0x000fe200030004ff */
[----:B------:R-:W-:Y:S04]  /*a9800*/  STL [R1+0xe8], R2 ;  /* 0x0000e80201007387 */ /* 0x000fe80000100800 */
[----:B------:R-:W-:Y:S04]  /*a9810*/  STL.64 [R1+0xa318], R32 ;  /* 0x00a3182001007387 */ /* 0x000fe80000100a00 */
[----:B------:R-:W-:Y:S04]  /*a9820*/  STL [R1+0xec], R3 ;  /* 0x0000ec0301007387 */ /* 0x000fe80000100800 */
[----:B------:R-:W-:Y:S04]  /*a9830*/  STL.64 [R1+0x590], R8 ;  /* 0x0005900801007387 */ /* 0x000fe80000100a00 */
[----:B------:R0:W-:Y:S01]  /*a9840*/  STL.64 [R1+0x598], R10 ;  /* 0x0005980a01007387 */ /* 0x0001e20000100a00 */
[----:B------:R-:W-:Y:S01]  /*a9850*/  IMAD.MOV.U32 R26, RZ, RZ, R2 ;  /* 0x000000ffff1a7224 */ /* 0x000fe200078e0002 */
[----:B0-----:R-:W-:Y:S01]  /*a9860*/  HMMA.16816.F32 R8, R28, R4, R44 ;  /* 0x000000041c08723c */ /* 0x001fe2000000182c */
[----:B------:R-:W-:Y:S01]  /*a9870*/  IMAD.MOV.U32 R27, RZ, RZ, R3 ;  /* 0x000000ffff1b7224 */ /* 0x000fe200078e0003 */
[----:B------:R-:W-:-:S02]  /*a9880*/  F2FP.F16.E5M2.UNPACK_B R2, R53.H1 ;  /* 0x00000035ff02723e */ /* 0x000fc400030004ff */
[----:B------:R-:W-:Y:S01]  /*a9890*/  F2FP.F16.E5M2.UNPACK_B R3, R54.H1 ;  /* 0x00000036ff03723e */ /* 0x000fe200030004ff */
[----:B------:R-:W-:Y:S04]  /*a98a0*/  STL [R1+0xe0], R4 ;  /* 0x0000e00401007387 */ /* 0x000fe80000100800 */
[----:B------:R-:W-:Y:S04]  /*a98b0*/  STL.64 [R1+0xa328], R26 ;  /* 0x00a3281a01007387 */ /* 0x000fe80000100a00 */
[----:B------:R-:W-:Y:S04]  /*a98c0*/  STL [R1+0xa320], R25 ;  /* 0x00a3201901007387 */ /* 0x000fe80000100800 */
[----:B------:R-:W-:Y:S04]  /*a98d0*/  STL [R1+0xe4], R5 ;  /* 0x0000e40501007387 */ /* 0x000fe80000100800 */
[----:B------:R-:W-:Y:S04]  /*a98e0*/  STL.64 [R1+0x600], R8 ;  /* 0x0006000801007387 */ /* 0x000fe80000100a00 */
[----:B------:R0:W-:Y:S02]  /*a98f0*/  STL.64 [R1+0x608], R10 ;  /* 0x0006080a01007387 */ /* 0x0001e40000100a00 */
[C---:B0-----:R-:W-:Y:S01]  /*a9900*/  HMMA.16816.F32 R8, R28.reuse, R2, R48 ;  /* 0x000000021c08723c */ /* 0x041fe20000001830 */
[----:B------:R-:W-:Y:S01]  /*a9910*/  F2FP.F16.E5M2.UNPACK_B R4, R0.H1 ;  /* 0x00000000ff04723e */ /* 0x000fe200030004ff */
[----:B------:R-:W-:Y:S01]  /*a9920*/  IMAD.MOV.U32 R0, RZ, RZ, R3 ;  /* 0x000000ffff007224 */ /* 0x000fe200078e0003 */
[----:B------:R-:W-:Y:S01]  /*a9930*/  F2FP.F16.E5M2.UNPACK_B R5, R55.H1 ;  /* 0x00000037ff05723e */ /* 0x000fe200030004ff */
[----:B------:R-:W-:Y:S04]  /*a9940*/  STL.64 [R1+0xd8], R2 ;  /* 0x0000d80201007387 */ /* 0x000fe80000100a00 */
[----:B------:R-:W-:Y:S11]  /*a9950*/  STL [R1+0xa278], R0 ;  /* 0x00a2780001007387 */ /* 0x000ff60000100800 */
[----:B------:R-:W-:Y:S04]  /*a9960*/  STL.64 [R1+0x670], R8 ;  /* 0x0006700801007387 */ /* 0x000fe80000100a00 */
[----:B------:R-:W-:Y:S04]  /*a9970*/  STL.64 [R1+0x678], R10 ;  /* 0x0006780a01007387 */ /* 0x000fe80000100a00 */
[----:B------:R-:W-:Y:S04]  /*a9980*/  STL [R1+0xd0], R4 ;  /* 0x0000d00401007387 */ /* 0x000fe80000100800 */
[----:B------:R0:W-:Y:S02]  /*a9990*/  STL [R1+0xd4], R5 ;  /* 0x0000d40501007387 */ /* 0x0001e40000100800 */
[----:B0-----:R-:W-:Y:S01]  /*a99a0*/  HMMA.16816.F32 R4, R28, R4, R56 ;  /* 0x000000041c04723c */ /* 0x001fe20000001838 */
[----:B------:R-:W-:Y:S01]  /*a99b0*/  F2FP.F16.E5M2.UNPACK_B R2, R60.H1 ;  /* 0x0000003cff02723e */ /* 0x000fe200030004ff */
[----:B------:R-:W2:Y:S01]  /*a99c0*/  LDL.LU R56, [R1+0x3d0] ;  /* 0x0003d00001387983 */ /* 0x000ea20000300800 */
[----:B------:R-:W-:-:S15]  /*a99d0*/  F2FP.F16.E5M2.UNPACK_B R3, R61.H1 ;  /* 0x0000003dff03723e */ /* 0x000fde00030004ff */
[----:B------:R-:W-:Y:S01]  /*a99e0*/  NOP ;  /* 0x0000000000007918 */ /* 0x000fe20000000000 */
[----:B------:R-:W-:Y:S04]  /*a99f0*/  STL.64 [R1+0x6c0], R4 ;  /* 0x0006c00401007387 */ /* 0x000fe80000100a00 */
[----:B------:R0:W-:Y:S04]  /*a9a00*/  STL.64 [R1+0x6c8], R6 ;  /* 0x0006c80601007387 */ /* 0x0001e80000100a00 */
[----:B------:R1:W-:Y:S04]  /*a9a10*/  STL [R1+0xc8], R2 ;  /* 0x0000c80201007387 */ /* 0x0003e80000100800 */
[----:B------:R-:W2:Y:S04]  /*a9a20*/  LDL.LU R57, [R1+0x3d4] ;  /* 0x0003d40001397983 */ /* 0x000ea80000300800 */
[----:B------:R-:W2:Y:S04]  /*a9a30*/  LDL.LU R58, [R1+0x3d8] ;  /* 0x0003d800013a7983 */ /* 0x000ea80000300800 */
[----:B------:R3:W-:Y:S04]  /*a9a40*/  STL [R1+0xcc], R3 ;  /* 0x0000cc0301007387 */ /* 0x0007e80000100800 */
[----:B------:R-:W2:Y:S04]  /*a9a50*/  LDL.LU R59, [R1+0x3dc] ;  /* 0x0003dc00013b7983 */ /* 0x000ea80000300800 */
[----:B------:R-:W4:Y:S04]  /*a9a60*/  LDL.LU R36, [R1+0x360] ;  /* 0x0003600001247983 */ /* 0x000f280000300800 */
[----:B------:R-:W4:Y:S04]  /*a9a70*/  LDL.LU R37, [R1+0x364] ;  /* 0x0003640001257983 */ /* 0x000f280000300800 */
[----:B------:R-:W4:Y:S04]  /*a9a80*/  LDL.LU R38, [R1+0x368] ;  /* 0x0003680001267983 */ /* 0x000f280000300800 */
        /* <DEDUP_REMOVED lines=10> */
[----:B------:R-:W3:Y:S04]  /*a9b30*/  LDL.LU R16, [R1+0x300] ;  /* 0x0003000001107983 */ /* 0x000ee80000300800 */
[----:B------:R-:W3:Y:S04]  /*a9b40*/  LDL.LU R17, [R1+0x304] ;  /* 0x0003040001117983 */ /* 0x000ee80000300800 */
[----:B------:R-:W3:Y:S04]  /*a9b50*/  LDL.LU R18, [R1+0x308] ;  /* 0x0003080001127983 */ /* 0x000ee80000300800 */
[----:B------:R-:W3:Y:S04]  /*a9b60*/  LDL.LU R19, [R1+0x30c] ;  /* 0x00030c0001137983 */ /* 0x000ee80000300800 */
[----:B------:R-:W3:Y:S04]  /*a9b70*/  LDL.LU R21, [R1+0x37b4] ;  /* 0x0037b40001157983 */ /* 0x000ee80000300800 */
[----:B0-----:R-:W1:Y:S04]  /*a9b80*/  LDL.LU R6, [R1+0x37c0] ;  /* 0x0037c00001067983 */ /* 0x001e680000300800 */
        /* <DEDUP_REMOVED lines=26> */
[----:B------:R-:W2:Y:S01]  /*a9d30*/  LDL.LU R61, [R1+0x3824] ;  /* 0x00382400013d7983 */ /* 0x000ea20000300800 */
[----:B------:R-:W-:Y:S01]  /*a9d40*/  HMMA.16816.F32 R24, R28, R2, R24 ;  /* 0x000000021c18723c */ /* 0x000fe20000001818 */
[----:B---3--:R-:W-:Y:S02]  /*a9d50*/  F2FP.F16.E5M2.UNPACK_B R5, R21.H1 ;  /* 0x00000015ff05723e */ /* 0x008fe400030004ff */
[----:B-1----:R-:W-:Y:S02]  /*a9d60*/  F2FP.F16.E5M2.UNPACK_B R2, R6.H1 ;  /* 0x00000006ff02723e */ /* 0x002fe400030004ff */
[----:B----4-:R-:W-:-:S03]  /*a9d70*/  F2FP.F16.E5M2.UNPACK_B R3, R7.H1 ;  /* 0x00000007ff03723e */ /* 0x010fc600030004ff */
[C---:B------:R-:W-:Y:S08]  /*a9d80*/  HMMA.16816.F32 R16, R28.reuse, R4, R16 ;  /* 0x000000041c10723c */ /* 0x040ff00000001810 */
[----:B------:R-:W-:Y:S03]  /*a9d90*/  HMMA.16816.F32 R12, R28, R2, R12 ;  /* 0x000000021c0c723c */ /* 0x000fe6000000180c */
[----:B------:R-:W-:Y:S04]  /*a9da0*/  STL.64 [R1+0x710], R24 ;  /* 0x0007101801007387 */ /* 0x000fe80000100a00 */
[----:B------:R-:W-:Y:S04]  /*a9db0*/  STL.64 [R1+0x718], R26 ;  /* 0x0007181a01007387 */ /* 0x000fe80000100a00 */
[----:B------:R0:W-:Y:S04]  /*a9dc0*/  STL [R1+0xc0], R4 ;  /* 0x0000c00401007387 */ /* 0x0001e80000100800 */
[----:B------:R-:W-:Y:S04]  /*a9dd0*/  STL [R1+0xa27c], R0 ;  /* 0x00a27c0001007387 */ /* 0x000fe80000100800 */
[----:B------:R1:W-:Y:S01]  /*a9de0*/  STL [R1+0xc4], R5 ;  /* 0x0000c40501007387 */ /* 0x0003e20000100800 */
[----:B0-----:R-:W-:-:S02]  /*a9df0*/  F2FP.F16.E5M2.UNPACK_B R4, R34.H1 ;  /* 0x00000022ff04723e */ /* 0x001fc400030004ff */
[----:B-1----:R-:W-:-:S07]  /*a9e00*/  F2FP.F16.E5M2.UNPACK_B R5, R35.H1 ;  /* 0x00000023ff05723e */ /* 0x002fce00030004ff */
[----:B------:R-:W-:Y:S01]  /*a9e10*/  HMMA.16816.F32 R8, R28, R4, R8 ;  /* 0x000000041c08723c */ /* 0x000fe20000001808 */
[----:B------:R-:W-:Y:S01]  /*a9e20*/  IMAD.MOV.U32 R0, RZ, RZ, R3 ;  /* 0x000000ffff007224 */ /* 0x000fe200078e0003 */
[----:B------:R-:W-:Y:S04]  /*a9e30*/  STL.64 [R1+0x760], R16 ;  /* 0x0007601001007387 */ /* 0x000fe80000100a00 */
[----:B------:R-:W-:Y:S04]  /*a9e40*/  STL.64 [R1+0x768], R18 ;  /* 0x0007681201007387 */ /* 0x000fe80000100a00 */
[----:B------:R0:W-:Y:S04]  /*a9e50*/  STL.64 [R1+0xb8], R2 ;  /* 0x0000b80201007387 */ /* 0x0001e80000100a00 */
[----:B------:R-:W-:Y:S04]  /*a9e60*/  STL [R1+0xa280], R0 ;  /* 0x00a2800001007387 */ /* 0x000fe80000100800 */
[----:B------:R-:W-:Y:S04]  /*a9e70*/  STL.64 [R1+0x7b0], R12 ;  /* 0x0007b00c01007387 */ /* 0x000fe80000100a00 */
[----:B------:R-:W-:Y:S04]  /*a9e80*/  STL.64 [R1+0x7b8], R14 ;  /* 0x0007b80e01007387 */ /* 0x000fe80000100a00 */
[----:B------:R-:W-:Y:S04]  /*a9e90*/  STL [R1+0xb0], R4 ;  /* 0x0000b00401007387 */ /* 0x000fe80000100800 */
[----:B------:R-:W-:Y:S01]  /*a9ea0*/  STL [R1+0xb4], R5 ;  /* 0x0000b40501007387 */ /* 0x000fe20000100800 */
[----:B0-----:R-:W-:-:S02]  /*a9eb0*/  F2FP.F16.E5M2.UNPACK_B R2, R40.H1 ;  /* 0x00000028ff02723e */ /* 0x001fc400030004ff */
[----:B------:R-:W-:Y:S01]  /*a9ec0*/  F2FP.F16.E5M2.UNPACK_B R3, R41.H1 ;  /* 0x00000029ff03723e */ /* 0x000fe200030004ff */
[----:B------:R-:W-:Y:S04]  /*a9ed0*/  STL.64 [R1+0x800], R8 ;  /* 0x0008000801007387 */ /* 0x000fe80000100a00 */
[----:B------:R0:W-:Y:S02]  /*a9ee0*/  STL.64 [R1+0x808], R10 ;  /* 0x0008080a01007387 */ /* 0x0001e40000100a00 */
[C---:B0-----:R-:W-:Y:S01]  /*a9ef0*/  HMMA.16816.F32 R8, R28.reuse, R2, R36 ;  /* 0x000000021c08723c */ /* 0x041fe20000001824 */
[----:B------:R-:W-:Y:S01]  /*a9f00*/  IMAD.MOV.U32 R0, RZ, RZ, R3 ;  /* 0x000000ffff007224 */ /* 0x000fe200078e0003 */
[----:B------:R-:W-:Y:S02]  /*a9f10*/  F2FP.F16.E5M2.UNPACK_B R4, R42.H1 ;  /* 0x0000002aff04723e */ /* 0x000fe400030004ff */
[----:B------:R-:W-:Y:S01]  /*a9f20*/  F2FP.F16.E5M2.UNPACK_B R5, R43.H1 ;  /* 0x0000002bff05723e */ /* 0x000fe200030004ff */
[----:B------:R-:W-:Y:S04]  /*a9f30*/  STL.64 [R1+0xa8], R2 ;  /* 0x0000a80201007387 */ /* 0x000fe80000100a00 */
[----:B------:R-:W-:Y:S10]  /*a9f40*/  STL [R1+0xa284], R0 ;  /* 0x00a2840001007387 */ /* 0x000ff40000100800 */
[----:B------:R-:W-:Y:S04]  /*a9f50*/  STL.64 [R1+0x850], R8 ;  /* 0x0008500801007387 */ /* 0x000fe80000100a00 */
[----:B------:R0:W-:Y:S02]  /*a9f60*/  STL.64 [R1+0x858], R10 ;  /* 0x0008580a01007387 */ /* 0x0001e40000100a00 */
[----:B0-----:R-:W-:Y:S01]  /*a9f70*/  HMMA.16816.F32 R8, R28, R4, R44 ;  /* 0x000000041c08723c */ /* 0x001fe2000000182c */
[----:B------:R-:W-:Y:S01]  /*a9f80*/  IMAD.MOV.U32 R0, RZ, RZ, R5 ;  /* 0x000000ffff007224 */ /* 0x000fe200078e0005 */
[----:B------:R-:W-:-:S02]  /*a9f90*/  F2FP.F16.E5M2.UNPACK_B R2, R52.H1 ;  /* 0x00000034ff02723e */ /* 0x000fc400030004ff */
[----:B------:R-:W-:Y:S01]  /*a9fa0*/  F2FP.F16.E5M2.UNPACK_B R3, R53.H1 ;  /* 0x00000035ff03723e */ /* 0x000fe200030004ff */
[----:B------:R-:W-:Y:S04]  /*a9fb0*/  STL [R1+0xa0], R4 ;  /* 0x0000a00401007387 */ /* 0x000fe80000100800 */
[----:B------:R-:W-:Y:S04]  /*a9fc0*/  STL [R1+0xa4], R5 ;  /* 0x0000a40501007387 */ /* 0x000fe80000100800 */
[----:B------:R-:W-:Y:S06]  /*a9fd0*/  STL [R1+0xa288], R0 ;  /* 0x00a2880001007387 */ /* 0x000fec0000100800 */
[----:B------:R-:W-:Y:S04]  /*a9fe0*/  STL.64 [R1+0x8a0], R8 ;  /* 0x0008a00801007387 */ /* 0x000fe80000100a00 */
[----:B------:R0:W-:Y:S02]  /*a9ff0*/  STL.64 [R1+0x8a8], R10 ;  /* 0x0008a80a01007387 */ /* 0x0001e40000100a00 */
[----:B0-----:R-:W-:Y:S01]  /*aa000*/  HMMA.16816.F32 R8, R28, R2, R48 ;  /* 0x000000021c08723c */ /* 0x001fe20000001830 */
[----:B------:R-:W-:-:S02]  /*aa010*/  F2FP.F16.E5M2.UNPACK_B R4, R54.H1 ;  /* 0x00000036ff04723e */ /* 0x000fc400030004ff */
[----:B------:R-:W-:Y:S01]  /*aa020*/  F2FP.F16.E5M2.UNPACK_B R5, R55.H1 ;  /* 0x00000037ff05723e */ /* 0x000fe200030004ff */
[----:B------:R-:W-:Y:S04]  /*aa030*/  STL [R1+0x98], R2 ;  /* 0x0000980201007387 */ /* 0x000fe80000100800 */
[----:B------:R-:W-:Y:S11]  /*aa040*/  STL [R1+0x9c], R3 ;  /* 0x00009c0301007387 */ /* 0x000ff60000100800 */
[----:B------:R-:W-:Y:S04]  /*aa050*/  STL.64 [R1+0x8f0], R8 ;  /* 0x0008f00801007387 */ /* 0x000fe80000100a00 */
[----:B------:R0:W-:Y:S02]  /*aa060*/  STL.64 [R1+0x8f8], R10 ;  /* 0x0008f80a01007387 */ /* 0x0001e40000100a00 */
[----:B0-----:R-:W-:Y:S01]  /*aa070*/  HMMA.16816.F32 R8, R28, R4, R56 ;  /* 0x000000041c08723c */ /* 0x001fe20000001838 */
[----:B------:R-:W-:Y:S01]  /*aa080*/  IMAD.MOV.U32 R0, RZ, RZ, R5 ;  /* 0x000000ffff007224 */ /* 0x000fe200078e0005 */
[----:B------:R-:W-:Y:S01]  /*aa090*/  F2FP.F16.E5M2.UNPACK_B R2, R60.H1 ;  /* 0x0000003cff02723e */ /* 0x000fe200030004ff */
[----:B------:R-:W-:Y:S04]  /*aa0a0*/  STL.64 [R1+0x90], R4 ;  /* 0x0000900401007387 */ /* 0x000fe80000100a00 */
[----:B------:R-:W-:-:S12]  /*aa0b0*/  STL [R1+0xa28c], R0 ;  /* 0x00a28c0001007387 */ /* 0x000fd80000100800 */
[----:B------:R0:W-:Y:S04]  /*aa0c0*/  STL.64 [R1+0x940], R8 ;  /* 0x0009400801007387 */ /* 0x0001e80000100a00 */
[----:B------:R1:W-:Y:S04]  /*aa0d0*/  STL.64 [R1+0x948], R10 ;  /* 0x0009480a01007387 */ /* 0x0003e80000100a00 */
[----:B------:R3:W-:Y:S04]  /*aa0e0*/  STL [R1+0x88], R2 ;  /* 0x0000880201007387 */ /* 0x0007e80000100800 */
[----:B------:R-:W4:Y:S04]  /*aa0f0*/  LDL.LU R56, [R1+0x4f0] ;  /* 0x0004f00001387983 */ /* 0x000f280000300800 */
[----:B------:R-:W4:Y:S04]  /*aa100*/  LDL.LU R57, [R1+0x4f4] ;  /* 0x0004f40001397983 */ /* 0x000f280000300800 */
[----:B------:R-:W4:Y:S01]  /*aa110*/  LDL.LU R58, [R1+0x4f8] ;  /* 0x0004f800013a7983 */ /* 0x000f220000300800 */
[----:B--2---:R-:W-:-:S05]  /*aa120*/  F2FP.F16.E5M2.UNPACK_B R3, R61.H1 ;  /* 0x0000003dff03723e */ /* 0x004fca00030004ff */
[----:B------:R2:W-:Y:S04]  /*aa130*/  STL [R1+0x8c], R3 ;  /* 0x00008c0301007387 */ /* 0x0005e80000100800 */
        /* <DEDUP_REMOVED lines=45> */
[----:B--2---:R-:W-:Y:S01]  /*aa410*/  HMMA.16816.F32 R24, R28, R2, R24 ;  /* 0x000000021c18723c */ /* 0x004fe20000001818 */
[----:B---3--:R-:W-:-:S02]  /*aa420*/  F2FP.F16.E5M2.UNPACK_B R4, R20.H1 ;  /* 0x00000014ff04723e */ /* 0x008fc400030004ff */
[----:B----4-:R-:W-:Y:S02]  /*aa430*/  F2FP.F16.E5M2.UNPACK_B R5, R21.H1 ;  /* 0x00000015ff05723e */ /* 0x010fe400030004ff */
[----:B------:R-:W-:Y:S02]  /*aa440*/  F2FP.F16.E5M2.UNPACK_B R2, R6.H1 ;  /* 0x00000006ff02723e */ /* 0x000fe400030004ff */
[----:B------:R-:W-:-:S03]  /*aa450*/  F2FP.F16.E5M2.UNPACK_B R3, R7.H1 ;  /* 0x00000007ff03723e */ /* 0x000fc600030004ff */
[----:B------:R-:W-:Y:S01]  /*aa460*/  HMMA.16816.F32 R16, R28, R4, R16 ;  /* 0x000000041c10723c */ /* 0x000fe20000001810 */
[----:B------:R-:W-:-:S07]  /*aa470*/  IMAD.MOV.U32 R0, RZ, RZ, R5 ;  /* 0x000000ffff007224 */ /* 0x000fce00078e0005 */
[----:B------:R-:W-:Y:S01]  /*aa480*/  HMMA.16816.F32 R12, R28, R2, R12 ;  /* 0x000000021c0c723c */ /* 0x000fe2000000180c */
[----:B------:R-:W-:Y:S04]  /*aa490*/  STL.64 [R1+0x990], R24 ;  /* 0x0009901801007387 */ /* 0x000fe80000100a00 */
[----:B------:R-:W-:Y:S04]  /*aa4a0*/  STL.64 [R1+0x998], R26 ;  /* 0x0009981a01007387 */ /* 0x000fe80000100a00 */
[----:B------:R0:W-:Y:S02]  /*aa4b0*/  STL.64 [R1+0x80], R4 ;  /* 0x0000800401007387 */ /* 0x0001e40000100a00 */
[----:B0-----:R-:W-:-:S02]  /*aa4c0*/  F2FP.F16.E5M2.UNPACK_B R4, R34.H1 ;  /* 0x00000022ff04723e */ /* 0x001fc400030004ff */
[----:B------:R-:W-:-:S07]  /*aa4d0*/  F2FP.F16.E5M2.UNPACK_B R5, R35.H1 ;  /* 0x00000023ff05723e */ /* 0x000fce00030004ff */
[----:B------:R-:W-:Y:S01]  /*aa4e0*/  HMMA.16816.F32 R8, R28, R4, R8 ;  /* 0x000000041c08723c */ /* 0x000fe20000001808 */
[----:B------:R0:W-:Y:S04]  /*aa4f0*/  STL [R1+0xa290], R0 ;  /* 0x00a2900001007387 */ /* 0x0001e80000100800 */
[----:B------:R-:W-:Y:S04]  /*aa500*/  STL.64 [R1+0x9c0], R16 ;  /* 0x0009c01001007387 */ /* 0x000fe80000100a00 */
[----:B------:R-:W-:Y:S04]  /*aa510*/  STL.64 [R1+0x9c8], R18 ;  /* 0x0009c81201007387 */ /* 0x000fe80000100a00 */
[----:B------:R1:W-:Y:S04]  /*aa520*/  STL [R1+0x78], R2 ;  /* 0x0000780201007387 */ /* 0x0003e80000100800 */
[----:B------:R2:W-:Y:S04]  /*aa530*/  STL [R1+0x7c], R3 ;  /* 0x00007c0301007387 */ /* 0x0005e80000100800 */
[----:B------:R-:W-:Y:S04]  /*aa540*/  STL.64 [R1+0x9f0], R12 ;  /* 0x0009f00c01007387 */ /* 0x000fe80000100a00 */
[----:B------:R-:W-:Y:S01]  /*aa550*/  STL.64 [R1+0x9f8], R14 ;  /* 0x0009f80e01007387 */ /* 0x000fe20000100a00 */
[----:B0-----:R-:W-:Y:S01]  /*aa560*/  IMAD.MOV.U32 R0, RZ, RZ, R5 ;  /* 0x000000ffff007224 */ /* 0x001fe200078e0005 */
[----:B-1----:R-:W-:-:S02]  /*aa570*/  F2FP.F16.E5M2.UNPACK_B R2, R40.H1 ;  /* 0x00000028ff02723e */ /* 0x002fc400030004ff */
[----:B--2---:R-:W-:Y:S01]  /*aa580*/  F2FP.F16.E5M2.UNPACK_B R3, R41.H1 ;  /* 0x00000029ff03723e */ /* 0x004fe200030004ff */
[----:B------:R-:W-:Y:S04]  /*aa590*/  STL.64 [R1+0x70], R4 ;  /* 0x0000700401007387 */ /* 0x000fe80000100a00 */
[----:B------:R-:W-:Y:S04]  /*aa5a0*/  STL [R1+0xa294], R0 ;  /* 0x00a2940001007387 */ /* 0x000fe80000100800 */
        /* <DEDUP_REMOVED lines=23> */
[----:B------:R0:W-:Y:S04]  /*aa720*/  STL [R1+0x58], R2 ;  /* 0x0000580201007387 */ /* 0x0001e80000100800 */
[----:B------:R-:W-:Y:S11]  /*aa730*/  STL [R1+0x5c], R3 ;  /* 0x00005c0301007387 */ /* 0x000ff60000100800 */
[----:B------:R-:W-:Y:S04]  /*aa740*/  STL.64 [R1+0xb20], R8 ;  /* 0x000b200801007387 */ /* 0x000fe80000100a00 */
[----:B------:R-:W-:Y:S04]  /*aa750*/  STL.64 [R1+0xb28], R10 ;  /* 0x000b280a01007387 */ /* 0x000fe80000100a00 */
[----:B------:R1:W-:Y:S01]  /*aa760*/  STL.64 [R1+0x50], R4 ;  /* 0x0000500401007387 */ /* 0x0003e20000100a00 */
[----:B0-----:R-:W-:-:S03]  /*aa770*/  F2FP.F16.E5M2.UNPACK_B R2, R60.H1 ;  /* 0x0000003cff02723e */ /* 0x001fc600030004ff */
[----:B------:R-:W2:Y:S01]  /*aa780*/  LDL.LU R52, [R1+0x690] ;  /* 0x0006900001347983 */ /* 0x000ea20000300800 */
[----:B-1----:R-:W-:Y:S01]  /*aa790*/  HMMA.16816.F32 R4, R28, R4, R56 ;  /* 0x000000041c04723c */ /* 0x002fe20000001838 */
[----:B------:R-:W-:-:S15]  /*aa7a0*/  F2FP.F16.E5M2.UNPACK_B R0, R61.H1 ;  /* 0x0000003dff00723e */ /* 0x000fde00030004ff */
[----:B------:R-:W-:-:S03]  /*aa7b0*/  NOP ;  /* 0x0000000000007918 */ /* 0x000fc60000000000 */
[----:B------:R-:W-:Y:S04]  /*aa7c0*/  STL.64 [R1+0x22e0], R4 ;  /* 0x0022e00401007387 */ /* 0x000fe80000100a00 */
[----:B------:R-:W-:Y:S04]  /*aa7d0*/  STL.64 [R1+0x22e8], R6 ;  /* 0x0022e80601007387 */ /* 0x000fe80000100a00 */
[----:B------:R-:W-:Y:S04]  /*aa7e0*/  STL [R1+0x48], R2 ;  /* 0x0000480201007387 */ /* 0x000fe80000100800 */
[----:B------:R-:W2:Y:S04]  /*aa7f0*/  LDL.LU R53, [R1+0x694] ;  /* 0x0006940001357983 */ /* 0x000ea80000300800 */
[----:B------:R-:W3:Y:S04]  /*aa800*/  LDL.LU R54, [R1+0x698] ;  /* 0x0006980001367983 */ /* 0x000ee80000300800 */
[----:B------:R-:W-:Y:S04]  /*aa810*/  STL [R1+0x4c], R0 ;  /* 0x00004c0001007387 */ /* 0x000fe80000100800 */
[----:B------:R-:W3:Y:S04]  /*aa820*/  LDL.LU R55, [R1+0x69c] ;  /* 0x00069c0001377983 */ /* 0x000ee80000300800 */
[----:B---3--:R-:W-:Y:S04]  /*aa830*/  STL.64 [R1+0xa338], R54 ;  /* 0x00a3383601007387 */ /* 0x008fe80000100a00 */
[----:B--2---:R-:W-:Y:S04]  /*aa840*/  STL.64 [R1+0xa330], R52 ;  /* 0x00a3303401007387 */ /* 0x004fe80000100a00 */
[----:B------:R-:W2:Y:S04]  /*aa850*/  LDL.LU R44, [R1+0x640] ;  /* 0x00064000012c7983 */ /* 0x000ea80000300800 */
[----:B------:R-:W2:Y:S04]  /*aa860*/  LDL.LU R45, [R1+0x644] ;  /* 0x00064400012d7983 */ /* 0x000ea80000300800 */
[----:B------:R-:W3:Y:S04]  /*aa870*/  LDL.LU R46, [R1+0x648] ;  /* 0x00064800012e7983 */ /* 0x000ee80000300800 */
[----:B------:R-:W3:Y:S04]  /*aa880*/  LDL.LU R47, [R1+0x64c] ;  /* 0x00064c00012f7983 */ /* 0x000ee80000300800 */
[----:B---3--:R-:W-:Y:S04]  /*aa890*/  STL.64 [R1+0xa348], R46 ;  /* 0x00a3482e01007387 */ /* 0x008fe80000100a00 */
[----:B--2---:R-:W-:Y:S04]  /*aa8a0*/  STL.64 [R1+0xa340], R44 ;  /* 0x00a3402c01007387 */ /* 0x004fe80000100a00 */
[----:B------:R-:W2:Y:S04]  /*aa8b0*/  LDL.LU R40, [R1+0x620] ;  /* 0x0006200001287983 */ /* 0x000ea80000300800 */
[----:B------:R-:W2:Y:S04]  /*aa8c0*/  LDL.LU R41, [R1+0x624] ;  /* 0x0006240001297983 */ /* 0x000ea80000300800 */
[----:B------:R-:W3:Y:S04]  /*aa8d0*/  LDL.LU R42, [R1+0x628] ;  /* 0x00062800012a7983 */ /* 0x000ee80000300800 */
[----:B------:R-:W3:Y:S04]  /*aa8e0*/  LDL.LU R43, [R1+0x62c] ;  /* 0x00062c00012b7983 */ /* 0x000ee80000300800 */
[----:B---3--:R0:W-:Y:S04]  /*aa8f0*/  STL.64 [R1+0xa358], R42 ;  /* 0x00a3582a01007387 */ /* 0x0081e80000100a00 */
[----:B--2---:R-:W-:Y:S04]  /*aa900*/  STL.64 [R1+0xa350], R40 ;  /* 0x00a3502801007387 */ /* 0x004fe80000100a00 */
[----:B------:R-:W2:Y:S04]  /*aa910*/  LDL.LU R8, [R1+0x5f0] ;  /* 0x0005f00001087983 */ /* 0x000ea80000300800 */
[----:B------:R-:W2:Y:S04]  /*aa920*/  LDL.LU R9, [R1+0x5f4] ;  /* 0x0005f40001097983 */ /* 0x000ea80000300800 */
[----:B------:R-:W3:Y:S04]  /*aa930*/  LDL.LU R10, [R1+0x5f8] ;  /* 0x0005f800010a7983 */ /* 0x000ee80000300800 */
[----:B------:R-:W3:Y:S01]  /*aa940*/  LDL.LU R11, [R1+0x5fc] ;  /* 0x0005fc00010b7983 */ /* 0x000ee20000300800 */
[----:B0-----:R-:W-:-:S03]  /*aa950*/  IMAD.MOV.U32 R42, RZ, RZ, R2 ;  /* 0x000000ffff2a7224 */ /* 0x001fc600078e0002 */
[----:B---3--:R-:W-:Y:S04]  /*aa960*/  STL.64 [R1+0xa368], R10 ;  /* 0x00a3680a01007387 */ /* 0x008fe80000100a00 */
[----:B--2---:R0:W-:Y:S04]  /*aa970*/  STL.64 [R1+0xa360], R8 ;  /* 0x00a3600801007387 */ /* 0x0041e80000100a00 */
        /* <DEDUP_REMOVED lines=8> */
[----:B------:R-:W4:Y:S04]  /*aaa00*/  LDL.LU R52, [R1+0x560] ;  /* 0x0005600001347983 */ /* 0x000f280000300800 */
[----:B------:R-:W4:Y:S04]  /*aaa10*/  LDL.LU R53, [R1+0x564] ;  /* 0x0005640001357983 */ /* 0x000f280000300800 */
[----:B------:R-:W4:Y:S04]  /*aaa20*/  LDL.LU R54, [R1+0x568] ;  /* 0x0005680001367983 */ /* 0x000f280000300800 */
[----:B------:R-:W4:Y:S04]  /*aaa30*/  LDL.LU R55, [R1+0x56c] ;  /* 0x00056c0001377983 */ /* 0x000f280000300800 */
[----:B0-----:R-:W2:Y:S04]  /*aaa40*/  LDL.LU R8, [R1+0x520] ;  /* 0x0005200001087983 */ /* 0x001ea80000300800 */
[----:B------:R-:W2:Y:S04]  /*aaa50*/  LDL.LU R9, [R1+0x524] ;  /* 0x0005240001097983 */ /* 0x000ea80000300800 */
[----:B------:R-:W2:Y:S04]  /*aaa60*/  LDL.LU R10, [R1+0x528] ;  /* 0x00052800010a7983 */ /* 0x000ea80000300800 */
[----:B------:R-:W2:Y:S04]  /*aaa70*/  LDL.LU R11, [R1+0x52c] ;  /* 0x00052c00010b7983 */ /* 0x000ea80000300800 */
[----:B------:R-:W3:Y:S04]  /*aaa80*/  LDL.LU R32, [R1+0x38b0] ;  /* 0x0038b00001207983 */ /* 0x000ee80000300800 */
        /* <DEDUP_REMOVED lines=24> */
[----:B------:R-:W-:-:S03]  /*aac10*/  IMAD.MOV.U32 R43, RZ, RZ, R0 ;  /* 0x000000ffff2b7224 */ /* 0x000fc600078e0000 */
        /* <DEDUP_REMOVED lines=8> */
[----:B--2---:R-:W-:Y:S03]  /*aaca0*/  HMMA.16816.F32 R40, R28, R42, R8 ;  /* 0x0000002a1c28723c */ /* 0x004fe60000001808 */
[----:B------:R-:W2:Y:S04]  /*aacb0*/  LDL.LU.64 R10, [R1+0xa368] ;  /* 0x00a36800010a7983 */ /* 0x000ea80000300a00 */
[----:B------:R-:W2:Y:S01]  /*aacc0*/  LDL.LU.64 R8, [R1+0xa360] ;  /* 0x00a3600001087983 */ /* 0x000ea20000300a00 */
[----:B---3--:R-:W-:-:S02]  /*aacd0*/  F2FP.F16.E5M2.UNPACK_B R26, R32.H1 ;  /* 0x00000020ff1a723e */ /* 0x008fc400030004ff */
[----:B------:R-:W-:-:S07]  /*aace0*/  F2FP.F16.E5M2.UNPACK_B R27, R33.H1 ;  /* 0x00000021ff1b723e */ /* 0x000fce00030004ff */
[----:B----4-:R-:W-:Y:S02]  /*aacf0*/  HMMA.16816.F32 R44, R28, R26, R44 ;  /* 0x0000001a1c2c723c */ /* 0x010fe4000000182c */
[----:B------:R-:W-:Y:S04]  /*aad00*/  STL.64 [R1+0x520], R40 ;  /* 0x0005202801007387 */ /* 0x000fe80000100a00 */
[----:B------:R0:W-:Y:S04]  /*aad10*/  STL.64 [R1+0x528], R42 ;  /* 0x0005282a01007387 */ /* 0x0001e80000100a00 */
[----:B0-----:R-:W3:Y:S04]  /*aad20*/  LDL.LU.64 R42, [R1+0xa358] ;  /* 0x00a35800012a7983 */ /* 0x001ee80000300a00 */
[----:B------:R-:W3:Y:S04]  /*aad30*/  LDL.LU.64 R40, [R1+0xa350] ;  /* 0x00a3500001287983 */ /* 0x000ee80000300a00 */
[----:B------:R-:W-:Y:S04]  /*aad40*/  STL.64 [R1+0x40], R26 ;  /* 0x0000401a01007387 */ /* 0x000fe80000100a00 */
[----:B------:R-:W-:Y:S04]  /*aad50*/  STL.64 [R1+0x540], R44 ;  /* 0x0005402c01007387 */ /* 0x000fe80000100a00 */
[----:B------:R0:W-:Y:S04]  /*aad60*/  STL.64 [R1+0x548], R46 ;  /* 0x0005482e01007387 */ /* 0x0001e80000100a00 */
[----:B0-----:R-:W4:Y:S04]  /*aad70*/  LDL.LU.64 R46, [R1+0xa348] ;  /* 0x00a34800012e7983 */ /* 0x001f280000300a00 */
[----:B------:R-:W4:Y:S01]  /*aad80*/  LDL.LU.64 R44, [R1+0xa340] ;  /* 0x00a34000012c7983 */ /* 0x000f220000300a00 */
[----:B------:R-:W-:-:S02]  /*aad90*/  F2FP.F16.E5M2.UNPACK_B R4, R4.H1 ;  /* 0x00000004ff04723e */ /* 0x000fc400030004ff */
[----:B------:R-:W-:-:S07]  /*aada0*/  F2FP.F16.E5M2.UNPACK_B R5, R5.H1 ;  /* 0x00000005ff05723e */ /* 0x000fce00030004ff */
[----:B------:R-:W-:Y:S01]  /*aadb0*/  HMMA.16816.F32 R52, R28, R4, R52 ;  /* 0x000000041c34723c */ /* 0x000fe20000001834 */
[----:B------:R-:W-:-:S15]  /*aadc0*/  STL.64 [R1+0x38], R4 ;  /* 0x0000380401007387 */ /* 0x000fde0000100a00 */
[----:B------:R-:W-:-:S03]  /*aadd0*/  NOP ;  /* 0x0000000000007918 */ /* 0x000fc60000000000 */
[----:B------:R-:W-:Y:S04]  /*aade0*/  STL.64 [R1+0x560], R52 ;  /* 0x0005603401007387 */ /* 0x000fe80000100a00 */
[----:B------:R0:W-:Y:S04]  /*aadf0*/  STL.64 [R1+0x568], R54 ;  /* 0x0005683601007387 */ /* 0x0001e80000100a00 */
[----:B0-----:R-:W4:Y:S04]  /*aae00*/  LDL.LU.64 R54, [R1+0xa338] ;  /* 0x00a3380001367983 */ /* 0x001f280000300a00 */
[----:B------:R-:W4:Y:S01]  /*aae10*/  LDL.LU.64 R52, [R1+0xa330] ;  /* 0x00a3300001347983 */ /* 0x000f220000300a00 */
[----:B------:R-:W-:-:S02]  /*aae20*/  F2FP.F16.E5M2.UNPACK_B R2, R2.H1 ;  /* 0x00000002ff02723e */ /* 0x000fc400030004ff */
[----:B------:R-:W-:-:S07]  /*aae30*/  F2FP.F16.E5M2.UNPACK_B R3, R3.H1 ;  /* 0x00000003ff03723e */ /* 0x000fce00030004ff */
[C---:B------:R-:W-:Y:S01]  /*aae40*/  HMMA.16816.F32 R20, R28.reuse, R2, R20 ;  /* 0x000000021c14723c */ /* 0x040fe20000001814 */
[----:B------:R-:W-:Y:S02]  /*aae50*/  F2FP.F16.E5M2.UNPACK_B R4, R24.H1 ;  /* 0x00000018ff04723e */ /* 0x000fe400030004ff */
[----:B------:R-:W-:Y:S01]  /*aae60*/  F2FP.F16.E5M2.UNPACK_B R5, R6.H1 ;  /* 0x00000006ff05723e */ /* 0x000fe200030004ff */
[----:B------:R0:W-:Y:S06]  /*aae70*/  STL.64 [R1+0x30], R2 ;  /* 0x0000300201007387 */ /* 0x0001ec0000100a00 */
[----:B------:R-:W-:Y:S01]  /*aae80*/  HMMA.16816.F32 R16, R28, R4, R16 ;  /* 0x000000041c10723c */ /* 0x000fe20000001810 */
[----:B0-----:R-:W-:-:S02]  /*aae90*/  F2FP.F16.E5M2.UNPACK_B R2, R7.H1 ;  /* 0x00000007ff02723e */ /* 0x001fc400030004ff */
[----:B------:R-:W-:-:S06]  /*aaea0*/  F2FP.F16.E5M2.UNPACK_B R3, R34.H1 ;  /* 0x00000022ff03723e */ /* 0x000fcc00030004ff */
[----:B------:R-:W-:Y:S04]  /*aaeb0*/  STL.64 [R1+0x580], R20 ;  /* 0x0005801401007387 */ /* 0x000fe80000100a00 */
[----:B------:R-:W-:Y:S04]  /*aaec0*/  STL.64 [R1+0x588], R22 ;  /* 0x0005881601007387 */ /* 0x000fe80000100a00 */
[----:B------:R0:W-:Y:S01]  /*aaed0*/  STL.64 [R1+0x28], R4 ;  /* 0x0000280401007387 */ /* 0x0001e20000100a00 */
[----:B------:R-:W-:Y:S01]  /*aaee0*/  HMMA.16816.F32 R12, R28, R2, R12 ;  /* 0x000000021c0c723c */ /* 0x000fe2000000180c */
[----:B0-----:R-:W-:-:S02]  /*aaef0*/  F2FP.F16.E5M2.UNPACK_B R4, R35.H1 ;  /* 0x00000023ff04723e */ /* 0x001fc400030004ff */
[----:B------:R-:W-:Y:S01]  /*aaf00*/  F2FP.F16.E5M2.UNPACK_B R5, R36.H1 ;  /* 0x00000024ff05723e */ /* 0x000fe200030004ff */
[----:B------:R-:W-:Y:S04]  /*aaf10*/  STL.64 [R1+0x22f0], R16 ;  /* 0x0022f01001007387 */ /* 0x000fe80000100a00 */
[----:B------:R-:W-:Y:S04]  /*aaf20*/  STL.64 [R1+0x22f8], R18 ;  /* 0x0022f81201007387 */ /* 0x000fe80000100a00 */
[----:B------:R0:W-:Y:S07]  /*aaf30*/  STL.64 [R1+0x20], R2 ;  /* 0x0000200201007387 */ /* 0x0001ee0000100a00 */
[----:B------:R-:W-:Y:S04]  /*aaf40*/  STL.64 [R1+0x2300], R12 ;  /* 0x0023000c01007387 */ /* 0x000fe80000100a00 */
[----:B------:R-:W-:Y:S04]  /*aaf50*/  STL.64 [R1+0x2308], R14 ;  /* 0x0023080e01007387 */ /* 0x000fe80000100a00 */
[----:B------:R1:W-:Y:S01]  /*aaf60*/  STL.64 [R1+0x18], R4 ;  /* 0x0000180401007387 */ /* 0x0003e20000100a00 */
[----:B0-----:R-:W-:-:S02]  /*aaf70*/  F2FP.F16.E5M2.UNPACK_B R2, R37.H1 ;  /* 0x00000025ff02723e */ /* 0x001fc400030004ff */
[----:B------:R-:W-:Y:S02]  /*aaf80*/  F2FP.F16.E5M2.UNPACK_B R3, R38.H1 ;  /* 0x00000026ff03723e */ /* 0x000fe400030004ff */
[----:B------:R-:W-:Y:S02]  /*aaf90*/  F2FP.F16.E5M2.UNPACK_B R60, R60.H1 ;  /* 0x0000003cff3c723e */ /* 0x000fe400030004ff */
[----:B------:R-:W-:Y:S01]  /*aafa0*/  F2FP.F16.E5M2.UNPACK_B R61, R61.H1 ;  /* 0x0000003dff3d723e */ /* 0x000fe200030004ff */
[----:B--2---:R-:W-:Y:S01]  /*aafb0*/  HMMA.16816.F32 R8, R28, R4, R8 ;  /* 0x000000041c08723c */ /* 0x004fe20000001808 */
[----:B-1----:R-:W-:Y:S02]  /*aafc0*/  F2FP.F16.E5M2.UNPACK_B R4, R39.H1 ;  /* 0x00000027ff04723e */ /* 0x002fe400030004ff */
[----:B------:R-:W-:-:S15]  /*aafd0*/  F2FP.F16.E5M2.UNPACK_B R5, R56.H1 ;  /* 0x00000038ff05723e */ /* 0x000fde00030004ff */
[----:B------:R-:W-:Y:S01]  /*aafe0*/  NOP ;  /* 0x0000000000007918 */ /* 0x000fe20000000000 */
[----:B------:R-:W-:Y:S04]  /*aaff0*/  STL.64 [R1+0x2310], R8 ;  /* 0x0023100801007387 */ /* 0x000fe80000100a00 */
[----:B------:R3:W-:Y:S02]  /*ab000*/  STL.64 [R1+0x2318], R10 ;  /* 0x0023180a01007387 */ /* 0x0007e40000100a00 */
[----:B---3--:R-:W-:Y:S02]  /*ab010*/  HMMA.16816.F32 R8, R28, R2, R40 ;  /* 0x000000021c08723c */ /* 0x008fe40000001828 */
[----:B------:R-:W-:-:S15]  /*ab020*/  STL.64 [R1+0x10], R2 ;  /* 0x0000100201007387 */ /* 0x000fde0000100a00 */
[----:B------:R-:W-:Y:S02]  /*ab030*/  NOP ;  /* 0x0000000000007918 */ /* 0x000fe40000000000 */
[----:B------:R-:W-:Y:S04]  /*ab040*/  STL.64 [R1+0x2320], R8 ;  /* 0x0023200801007387 */ /* 0x000fe80000100a00 */
[----:B------:R-:W-:Y:S04]  /*ab050*/  STL.64 [R1+0x2328], R10 ;  /* 0x0023280a01007387 */ /* 0x000fe80000100a00 */
[----:B------:R4:W-:Y:S02]  /*ab060*/  STL.64 [R1+0x8], R4 ;  /* 0x0000080401007387 */ /* 0x0009e40000100a00 */
[----:B----4-:R-:W-:Y:S01]  /*ab070*/  HMMA.16816.F32 R4, R28, R4, R44 ;  /* 0x000000041c04723c */ /* 0x010fe2000000182c */
[----:B------:R-:W-:-:S02]  /*ab080*/  F2FP.F16.E5M2.UNPACK_B R2, R57.H1 ;  /* 0x00000039ff02723e */ /* 0x000fc400030004ff */
[----:B------:R-:W-:-:S15]  /*ab090*/  F2FP.F16.E5M2.UNPACK_B R3, R58.H1 ;  /* 0x0000003aff03723e */ /* 0x000fde00030004ff */
[----:B------:R-:W-:Y:S01]  /*ab0a0*/  NOP ;  /* 0x0000000000007918 */ /* 0x000fe20000000000 */
[----:B------:R-:W-:Y:S04]  /*ab0b0*/  STL.64 [R1+0x2330], R4 ;  /* 0x0023300401007387 */ /* 0x000fe80000100a00 */
[----:B------:R0:W-:Y:S02]  /*ab0c0*/  STL.64 [R1+0x2338], R6 ;  /* 0x0023380601007387 */ /* 0x0001e40000100a00 */
[----:B0-----:R-:W-:Y:S02]  /*ab0d0*/  HMMA.16816.F32 R4, R28, R2, R48 ;  /* 0x000000021c04723c */ /* 0x001fe40000001830 */
[----:B------:R-:W-:-:S15]  /*ab0e0*/  STL.64 [R1], R2 ;  /* 0x0000000201007387 */ /* 0x000fde0000100a00 */
[----:B------:R-:W-:Y:S02]  /*ab0f0*/  NOP ;  /* 0x0000000000007918 */ /* 0x000fe40000000000 */
[----:B------:R-:W-:Y:S04]  /*ab100*/  STL.64 [R1+0x2340], R4 ;  /* 0x0023400401007387 */ /* 0x000fe80000100a00 */
[----:B------:R0:W-:Y:S04]  /*ab110*/  STL.64 [R1+0x2348], R6 ;  /* 0x0023480601007387 */ /* 0x0001e80000100a00 */
[----:B------:R-:W2:Y:S01]  /*ab120*/  LDL.LU R36, [R1+0x7d0] ;  /* 0x0007d00001247983 */ /* 0x000ea20000300800 */
[----:B0-----:R-:W-:Y:S01]  /*ab130*/  HMMA.16816.F32 R4, R28, R60, R52 ;  /* 0x0000003c1c04723c */ /* 0x001fe20000001834 */
[----:B------:R-:W-:-:S15]  /*ab140*/  F2FP.F16.E5M2.UNPACK_B R58, R59.H1 ;  /* 0x0000003bff3a723e */ /* 0x000fde00030004ff */
[----:B------:R-:W-:-:S03]  /*ab150*/  NOP ;  /* 0x0000000000007918 */ /* 0x000fc60000000000 */
[----:B------:R0:W-:Y:S04]  /*ab160*/  STL.64 [R1+0x690], R4 ;  /* 0x0006900401007387 */ /* 0x0001e80000100a00 */
[----:B------:R1:W-:Y:S04]  /*ab170*/  STL.64 [R1+0x698], R6 ;  /* 0x0006980601007387 */ /* 0x0003e80000100a00 */
        /* <DEDUP_REMOVED lines=47> */
[----:B------:R-:W-:Y:S04]  /*ab470*/  STL [R1+0xa2b8], R60 ;  /* 0x00a2b83c01007387 */ /* 0x000fe80000100800 */
[----:B------:R-:W-:Y:S01]  /*ab480*/  STL [R1+0xa2b4], R61 ;  /* 0x00a2b43d01007387 */ /* 0x000fe20000100800 */
[----:B--2---:R-:W-:-:S02]  /*ab490*/  F2FP.F16.E5M2.UNPACK_B R59, R59.H1 ;  /* 0x0000003bff3b723e */ /* 0x004fc400030004ff */
[----:B---3--:R-:W-:Y:S02]  /*ab4a0*/  F2FP.F16.E5M2.UNPACK_B R56, R56.H1 ;  /* 0x00000038ff38723e */ /* 0x008fe400030004ff */
[----:B----4-:R-:W-:-:S03]  /*ab4b0*/  F2FP.F16.E5M2.UNPACK_B R57, R57.H1 ;  /* 0x00000039ff39723e */ /* 0x010fc600030004ff */
[----:B------:R-:W-:Y:S01]  /*ab4c0*/  HMMA.16816.F32 R24, R28, R58, R24 ;  /* 0x0000003a1c18723c */ /* 0x000fe20000001818 */
[----:B------:R-:W-:Y:S02]  /*ab4d0*/  F2FP.F16.E5M2.UNPACK_B R54, R54.H1 ;  /* 0x00000036ff36723e */ /* 0x000fe400030004ff */
[----:B------:R-:W-:-:S05]  /*ab4e0*/  F2FP.F16.E5M2.UNPACK_B R55, R55.H1 ;  /* 0x00000037ff37723e */ /* 0x000fca00030004ff */
[C---:B------:R-:W-:Y:S08]  /*ab4f0*/  HMMA.16816.F32 R32, R28.reuse, R56, R32 ;  /* 0x000000381c20723c */ /* 0x040ff00000001820 */
[C---:B------:R-:W-:Y:S01]  /*ab500*/  HMMA.16816.F32 R4, R28.reuse, R54, R4 ;  /* 0x000000361c04723c */ /* 0x040fe20000001804 */
[----:B------:R-:W-:Y:S02]  /*ab510*/  F2FP.F16.E5M2.UNPACK_B R52, R52.H1 ;  /* 0x00000034ff34723e */ /* 0x000fe400030004ff */
[----:B------:R-:W-:Y:S01]  /*ab520*/  F2FP.F16.E5M2.UNPACK_B R53, R53.H1 ;  /* 0x00000035ff35723e */ /* 0x000fe200030004ff */
[----:B------:R-:W-:Y:S04]  /*ab530*/  STL.64 [R1+0x6b0], R24 ;  /* 0x0006b01801007387 */ /* 0x000fe80000100a00 */
[----:B------:R0:W-:Y:S04]  /*ab540*/  STL.64 [R1+0x6b8], R26 ;  /* 0x0006b81a01007387 */ /* 0x0001e80000100a00 */
[----:B0-----:R-:W2:Y:S04]  /*ab550*/  LDL.LU.64 R26, [R1+0xa328] ;  /* 0x00a32800011a7983 */ /* 0x001ea80000300a00 */
[----:B------:R-:W3:Y:S04]  /*ab560*/  LDL.LU R25, [R1+0xa320] ;  /* 0x00a3200001197983 */ /* 0x000ee80000300800 */
[----:B------:R0:W-:Y:S04]  /*ab570*/  STL.64 [R1+0x6e0], R32 ;  /* 0x0006e02001007387 */ /* 0x0001e80000100a00 */
[----:B------:R-:W-:Y:S04]  /*ab580*/  STL.64 [R1+0x6e8], R34 ;  /* 0x0006e82201007387 */ /* 0x000fe80000100a00 */
[----:B0-----:R-:W4:Y:S04]  /*ab590*/  LDL.LU.64 R32, [R1+0xa318] ;  /* 0x00a3180001207983 */ /* 0x001f280000300a00 */
[----:B------:R-:W-:Y:S04]  /*ab5a0*/  STL.64 [R1+0xa080], R58 ;  /* 0x00a0803a01007387 */ /* 0x000fe80000100a00 */
[----:B------:R-:W-:Y:S04]  /*ab5b0*/  STL.64 [R1+0xa078], R56 ;  /* 0x00a0783801007387 */ /* 0x000fe80000100a00 */
[----:B------:R-:W-:Y:S04]  /*ab5c0*/  STL.64 [R1+0x700], R4 ;  /* 0x0007000401007387 */ /* 0x000fe80000100a00 */
[----:B------:R0:W-:Y:S02]  /*ab5d0*/  STL.64 [R1+0x708], R6 ;  /* 0x0007080601007387 */ /* 0x0001e40000100a00 */
[----:B0-----:R-:W-:Y:S01]  /*ab5e0*/  HMMA.16816.F32 R4, R28, R52, R20 ;  /* 0x000000341c04723c */ /* 0x001fe20000001814 */
[----:B------:R-:W-:-:S02]  /*ab5f0*/  F2FP.F16.E5M2.UNPACK_B R50, R50.H1 ;  /* 0x00000032ff32723e */ /* 0x000fc400030004ff */
[----:B------:R-:W-:Y:S01]  /*ab600*/  F2FP.F16.E5M2.UNPACK_B R51, R51.H1 ;  /* 0x00000033ff33723e */ /* 0x000fe200030004ff */
[----:B------:R-:W-:Y:S04]  /*ab610*/  STL.64 [R1+0xa060], R54 ;  /* 0x00a0603601007387 */ /* 0x000fe80000100a00 */
[----:B------:R-:W-:Y:S11]  /*ab620*/  STL.64 [R1+0xa058], R52 ;  /* 0x00a0583401007387 */ /* 0x000ff60000100a00 */
[----:B------:R-:W-:Y:S04]  /*ab630*/  STL.64 [R1+0x730], R4 ;  /* 0x0007300401007387 */ /* 0x000fe80000100a00 */
[----:B------:R0:W-:Y:S02]  /*ab640*/  STL.64 [R1+0x738], R6 ;  /* 0x0007380601007387 */ /* 0x0001e40000100a00 */
[----:B0-----:R-:W-:Y:S01]  /*ab650*/  HMMA.16816.F32 R4, R28, R50, R16 ;  /* 0x000000321c04723c */ /* 0x001fe20000001810 */
[----:B------:R-:W-:-:S02]  /*ab660*/  F2FP.F16.E5M2.UNPACK_B R48, R48.H1 ;  /* 0x00000030ff30723e */ /* 0x000fc400030004ff */
[----:B------:R-:W-:Y:S02]  /*ab670*/  F2FP.F16.E5M2.UNPACK_B R49, R49.H1 ;  /* 0x00000031ff31723e */ /* 0x000fe400030004ff */
[----:B------:R-:W-:-:S14]  /*ab680*/  F2FP.F16.E5M2.UNPACK_B R46, R46.H1 ;  /* 0x0000002eff2e723e */ /* 0x000fdc00030004ff */
[----:B------:R-:W-:Y:S04]  /*ab690*/  STL.64 [R1+0x750], R4 ;  /* 0x0007500401007387 */ /* 0x000fe80000100a00 */
[----:B------:R0:W-:Y:S02]  /*ab6a0*/  STL.64 [R1+0x758], R6 ;  /* 0x0007580601007387 */ /* 0x0001e40000100a00 */
[----:B0-----:R-:W-:Y:S01]  /*ab6b0*/  HMMA.16816.F32 R4, R28, R48, R12 ;  /* 0x000000301c04723c */ /* 0x001fe2000000180c */
[----:B------:R-:W-:Y:S01]  /*ab6c0*/  F2FP.F16.E5M2.UNPACK_B R47, R47.H1 ;  /* 0x0000002fff2f723e */ /* 0x000fe200030004ff */
[----:B------:R-:W-:Y:S04]  /*ab6d0*/  STL.64 [R1+0xa050], R50 ;  /* 0x00a0503201007387 */ /* 0x000fe80000100a00 */
[----:B------:R-:W-:-:S13]  /*ab6e0*/  STL.64 [R1+0xa048], R48 ;  /* 0x00a0483001007387 */ /* 0x000fda0000100a00 */
[----:B------:R-:W-:Y:S04]  /*ab6f0*/  STL.64 [R1+0x780], R4 ;  /* 0x0007800401007387 */ /* 0x000fe80000100a00 */
[----:B------:R0:W-:Y:S02]  /*ab700*/  STL.64 [R1+0x788], R6 ;  /* 0x0007880601007387 */ /* 0x0001e40000100a00 */
[----:B0-----:R-:W-:Y:S01]  /*ab710*/  HMMA.16816.F32 R4, R28, R46, R8 ;  /* 0x0000002e1c04723c */ /* 0x001fe20000001808 */
[----:B------:R-:W-:Y:S02]  /*ab720*/  F2FP.F16.E5M2.UNPACK_B R44, R44.H1 ;  /* 0x0000002cff2c723e */ /* 0x000fe400030004ff */
[----:B------:R-:W-:-:S15]  /*ab730*/  F2FP.F16.E5M2.UNPACK_B R45, R45.H1 ;  /* 0x0000002dff2d723e */ /* 0x000fde00030004ff */
[----:B------:R-:W-:Y:S01]  /*ab740*/  NOP ;  /* 0x0000000000007918 */ /* 0x000fe20000000000 */
[----:B------:R-:W-:Y:S04]  /*ab750*/  STL.64 [R1+0x7a0], R4 ;  /* 0x0007a00401007387 */ /* 0x000fe80000100a00 */
[----:B------:R0:W-:Y:S04]  /*ab760*/  STL.64 [R1+0x7a8], R6 ;  /* 0x0007a80601007387 */ /* 0x0001e80000100a00 */
[----:B------:R-:W2:Y:S01]  /*ab770*/  LDL.LU R12, [R1+0x910] ;  /* 0x00091000010c7983 */ /* 0x000ea20000300800 */
[----:B0-----:R-:W-:-:S15]  /*ab780*/  HMMA.16816.F32 R4, R28, R44, R36 ;  /* 0x0000002c1c04723c */ /* 0x001fde0000001824 */
[----:B------:R-:W-:-:S04]  /*ab790*/  NOP ;  /* 0x0000000000007918 */ /* 0x000fc80000000000 */
[----:B------:R-:W-:Y:S04]  /*ab7a0*/  STL.64 [R1+0x7d0], R4 ;  /* 0x0007d00401007387 */ /* 0x000fe80000100a00 */
[----:B------:R-:W-:Y:S04]  /*ab7b0*/  STL.64 [R1+0x7d8], R6 ;  /* 0x0007d80601007387 */ /* 0x000fe80000100a00 */
[----:B------:R-:W2:Y:S04]  /*ab7c0*/  LDL.LU R13, [R1+0x914] ;  /* 0x00091400010d7983 */ /* 0x000ea80000300800 */
[----:B------:R-:W2:Y:S04]  /*ab7d0*/  LDL.LU R14, [R1+0x918] ;  /* 0x00091800010e7983 */ /* 0x000ea80000300800 */
[----:B------:R-:W2:Y:S01]  /*ab7e0*/  LDL.LU R15, [R1+0x91c] ;  /* 0x00091c00010f7983 */ /* 0x000ea20000300800 */
[----:B------:R-:W-:-:S03]  /*ab7f0*/  F2FP.F16.E5M2.UNPACK_B R42, R43.H1 ;  /* 0x0000002bff2a723e */ /* 0x000fc600030004ff */
[----:B--2---:R-:W-:Y:S04]  /*ab800*/  STL.64 [R1+0xa310], R14 ;  /* 0x00a3100e01007387 */ /* 0x004fe80000100a00 */
[----:B------:R0:W-:Y:S04]  /*ab810*/  STL.64 [R1+0xa308], R12 ;  /* 0x00a3080c01007387 */ /* 0x0001e80000100a00 */
        /* <DEDUP_REMOVED lines=8> */
[----:B0-----:R-:W2:Y:S04]  /*ab8a0*/  LDL.LU R12, [R1+0x7f0] ;  /* 0x0007f000010c7983 */ /* 0x001ea80000300800 */
        /* <DEDUP_REMOVED lines=31> */
[----:B------:R-:W-:Y:S04]  /*abaa0*/  STL.64 [R1+0xa070], R46 ;  /* 0x00a0702e01007387 */ /* 0x000fe80000100a00 */
[----:B------:R0:W-:Y:S04]  /*abab0*/  STL.64 [R1+0xa068], R44 ;  /* 0x00a0682c01007387 */ /* 0x0001e80000100a00 */
[----:B0-----:R-:W4:Y:S04]  /*abac0*/  LDL.LU R44, [R1+0x820] ;  /* 0x00082000012c7983 */ /* 0x001f280000300800 */
[----:B------:R-:W4:Y:S04]  /*abad0*/  LDL.LU R45, [R1+0x824] ;  /* 0x00082400012d7983 */ /* 0x000f280000300800 */
[----:B------:R-:W4:Y:S04]  /*abae0*/  LDL.LU R46, [R1+0x828] ;  /* 0x00082800012e7983 */ /* 0x000f280000300800 */
[----:B------:R-:W4:Y:S01]  /*abaf0*/  LDL.LU R47, [R1+0x82c] ;  /* 0x00082c00012f7983 */ /* 0x000f220000300800 */
[----:B--2---:R-:W-:-:S07]  /*abb00*/  F2FP.F16.E5M2.UNPACK_B R43, R43.H1 ;  /* 0x0000002bff2b723e */ /* 0x004fce00030004ff */
[----:B------:R-:W-:-:S15]  /*abb10*/  HMMA.16816.F32 R12, R28, R42, R12 ;  /* 0x0000002a1c0c723c */ /* 0x000fde000000180c */
[----:B------:R-:W-:-:S04]  /*abb20*/  NOP ;  /* 0x0000000000007918 */ /* 0x000fc80000000000 */
[----:B------:R-:W-:Y:S04]  /*abb30*/  STL.64 [R1+0x7f0], R12 ;  /* 0x0007f00c01007387 */ /* 0x000fe80000100a00 */
[----:B------:R0:W-:Y:S04]  /*abb40*/  STL.64 [R1+0x7f8], R14 ;  /* 0x0007f80e01007387 */ /* 0x0001e80000100a00 */
[----:B0-----:R-:W2:Y:S04]  /*abb50*/  LDL.LU.64 R14, [R1+0xa310] ;  /* 0x00a31000010e7983 */ /* 0x001ea80000300a00 */
[----:B------:R-:W2:Y:S01]  /*abb60*/  LDL.LU.64 R12, [R1+0xa308] ;  /* 0x00a30800010c7983 */ /* 0x000ea20000300a00 */
[----:B---3--:R-:W-:-:S02]  /*abb70*/  F2FP.F16.E5M2.UNPACK_B R40, R40.H1 ;  /* 0x00000028ff28723e */ /* 0x008fc400030004ff */
[----:B------:R-:W-:Y:S02]  /*abb80*/  F2FP.F16.E5M2.UNPACK_B R41, R41.H1 ;  /* 0x00000029ff29723e */ /* 0x000fe400030004ff */
[----:B------:R-:W-:Y:S02]  /*abb90*/  F2FP.F16.E5M2.UNPACK_B R38, R38.H1 ;  /* 0x00000026ff26723e */ /* 0x000fe400030004ff */
[----:B------:R-:W-:Y:S01]  /*abba0*/  F2FP.F16.E5M2.UNPACK_B R39, R39.H1 ;  /* 0x00000027ff27723e */ /* 0x000fe200030004ff */
[----:B------:R-:W-:Y:S04]  /*abbb0*/  STL.64 [R1+0xa090], R42 ;  /* 0x00a0902a01007387 */ /* 0x000fe80000100a00 */
[----:B------:R0:W-:Y:S01]  /*abbc0*/  STL.64 [R1+0xa088], R40 ;  /* 0x00a0882801007387 */ /* 0x0001e20000100a00 */
[C---:B----4-:R-:W-:Y:S08]  /*abbd0*/  HMMA.16816.F32 R44, R28.reuse, R40, R44 ;  /* 0x000000281c2c723c */ /* 0x050ff0000000182c */
[----:B0-----:R-:W-:Y:S01]  /*abbe0*/  HMMA.16816.F32 R40, R28, R38, R48 ;  /* 0x000000261c28723c */ /* 0x001fe20000001830 */
[----:B------:R-:W-:-:S02]  /*abbf0*/  F2FP.F16.E5M2.UNPACK_B R36, R36.H1 ;  /* 0x00000024ff24723e */ /* 0x000fc400030004ff */
[----:B------:R-:W-:Y:S02]  /*abc00*/  F2FP.F16.E5M2.UNPACK_B R37, R37.H1 ;  /* 0x00000025ff25723e */ /* 0x000fe400030004ff */
[----:B------:R-:W-:Y:S02]  /*abc10*/  F2FP.F16.E5M2.UNPACK_B R34, R34.H1 ;  /* 0x00000022ff22723e */ /* 0x000fe400030004ff */
[----:B------:R-:W-:Y:S02]  /*abc20*/  F2FP.F16.E5M2.UNPACK_B R35, R35.H1 ;  /* 0x00000023ff23723e */ /* 0x000fe400030004ff */
[----:B------:R-:W-:Y:S02]  /*abc30*/  F2FP.F16.E5M2.UNPACK_B R2, R24.H1 ;  /* 0x00000018ff02723e */ /* 0x000fe400030004ff */
[----:B------:R-:W-:Y:S01]  /*abc40*/  F2FP.F16.E5M2.UNPACK_B R3, R10.H1 ;  /* 0x0000000aff03723e */ /* 0x000fe200030004ff */
[----:B------:R-:W-:Y:S04]  /*abc50*/  STL.64 [R1+0x820], R44 ;  /* 0x0008202c01007387 */ /* 0x000fe80000100a00 */
[----:B------:R-:W-:Y:S01]  /*abc60*/  STL.64 [R1+0x828], R46 ;  /* 0x0008282e01007387 */ /* 0x000fe20000100a00 */
[----:B------:R-:W-:-:S02]  /*abc70*/  F2FP.F16.E5M2.UNPACK_B R4, R11.H1 ;  /* 0x0000000bff04723e */ /* 0x000fc400030004ff */
[----:B------:R-:W-:Y:S01]  /*abc80*/  F2FP.F16.E5M2.UNPACK_B R5, R8.H1 ;  /* 0x00000008ff05723e */ /* 0x000fe200030004ff */
[----:B------:R-:W-:Y:S04]  /*abc90*/  STL.64 [R1+0x840], R40 ;  /* 0x0008402801007387 */ /* 0x000fe80000100a00 */
[----:B------:R0:W-:Y:S04]  /*abca0*/  STL.64 [R1+0x848], R42 ;  /* 0x0008482a01007387 */ /* 0x0001e80000100a00 */
[----:B------:R-:W-:Y:S04]  /*abcb0*/  STL.64 [R1+0xa0a0], R38 ;  /* 0x00a0a02601007387 */ /* 0x000fe80000100a00 */
[----:B------:R1:W-:Y:S01]  /*abcc0*/  STL.64 [R1+0xa098], R36 ;  /* 0x00a0982401007387 */ /* 0x0003e20000100a00 */
[----:B------:R-:W-:-:S02]  /*abcd0*/  F2FP.F16.E5M2.UNPACK_B R6, R6.H1 ;  /* 0x00000006ff06723e */ /* 0x000fc400030004ff */
[----:B------:R-:W-:Y:S01]  /*abce0*/  F2FP.F16.E5M2.UNPACK_B R7, R7.H1 ;  /* 0x00000007ff07723e */ /* 0x000fe200030004ff */
[C---:B------:R-:W-:Y:S08]  /*abcf0*/  HMMA.16816.F32 R20, R28.reuse, R2, R20 ;  /* 0x000000021c14723c */ /* 0x040ff00000001814 */
[C---:B0-----:R-:W-:Y:S08]  /*abd00*/  HMMA.16816.F32 R40, R28.reuse, R36, R52 ;  /* 0x000000241c28723c */ /* 0x041ff00000001834 */
[C---:B------:R-:W-:Y:S08]  /*abd10*/  HMMA.16816.F32 R16, R28.reuse, R4, R16 ;  /* 0x000000041c10723c */ /* 0x040ff00000001810 */
[C---:B-1----:R-:W-:Y:S03]  /*abd20*/  HMMA.16816.F32 R36, R28.reuse, R34, R56 ;  /* 0x000000221c24723c */ /* 0x042fe60000001838 */
[----:B------:R0:W-:Y:S04]  /*abd30*/  STL.64 [R1+0x870], R40 ;  /* 0x0008702801007387 */ /* 0x0001e80000100a00 */
[----:B------:R1:W-:Y:S04]  /*abd40*/  STL.64 [R1+0x878], R42 ;  /* 0x0008782a01007387 */ /* 0x0003e80000100a00 */
[----:B------:R-:W-:Y:S04]  /*abd50*/  STL [R1+0xa2bc], R35 ;  /* 0x00a2bc2301007387 */ /* 0x000fe80000100800 */
[----:B------:R-:W-:Y:S04]  /*abd60*/  STL [R1+0xa300], R34 ;  /* 0x00a3002201007387 */ /* 0x000fe80000100800 */
[----:B------:R-:W-:Y:S04]  /*abd70*/  STL.64 [R1+0x890], R36 ;  /* 0x0008902401007387 */ /* 0x000fe80000100a00 */
[----:B------:R-:W-:Y:S04]  /*abd80*/  STL.64 [R1+0x898], R38 ;  /* 0x0008982601007387 */ /* 0x000fe80000100a00 */
[----:B------:R3:W-:Y:S04]  /*abd90*/  STL.64 [R1+0xa2f8], R32 ;  /* 0x00a2f82001007387 */ /* 0x0007e80000100a00 */
[----:B------:R-:W-:Y:S04]  /*abda0*/  STL.64 [R1+0x8c0], R20 ;  /* 0x0008c01401007387 */ /* 0x000fe80000100a00 */
[----:B------:R-:W-:Y:S04]  /*abdb0*/  STL.64 [R1+0x8c8], R22 ;  /* 0x0008c81601007387 */ /* 0x000fe80000100a00 */
[----:B------:R-:W-:Y:S04]  /*abdc0*/  STL.64 [R1+0x8e0], R16 ;  /* 0x0008e01001007387 */ /* 0x000fe80000100a00 */
[----:B------:R-:W-:Y:S04]  /*abdd0*/  STL.64 [R1+0x8e8], R18 ;  /* 0x0008e81201007387 */ /* 0x000fe80000100a00 */
[----:B------:R-:W4:Y:S01]  /*abde0*/  LDL.LU R56, [R1+0xa70] ;  /* 0x000a700001387983 */ /* 0x000f220000300800 */
[----:B------:R-:W-:Y:S01]  /*abdf0*/  F2FP.F16.E5M2.UNPACK_B R8, R9.H1 ;  /* 0x00000009ff08723e */ /* 0x000fe200030004ff */
[----:B--2---:R-:W-:-:S15]  /*abe00*/  HMMA.16816.F32 R12, R28, R6, R12 ;  /* 0x000000061c0c723c */ /* 0x004fde000000180c */
[----:B------:R-:W-:-:S04]  /*abe10*/  NOP ;  /* 0x0000000000007918 */ /* 0x000fc80000000000 */
[----:B------:R2:W-:Y:S04]  /*abe20*/  STL.64 [R1+0x910], R12 ;  /* 0x0009100c01007387 */ /* 0x0005e80000100a00 */
        /* <DEDUP_REMOVED lines=12> */
[----:B---3--:R-:W3:Y:S04]  /*abef0*/  LDL.LU R32, [R1+0x930] ;  /* 0x0009300001207983 */ /* 0x008ee80000300800 */
[----:B------:R-:W3:Y:S04]  /*abf00*/  LDL.LU R33, [R1+0x934] ;  /* 0x0009340001217983 */ /* 0x000ee80000300800 */
[----:B------:R-:W3:Y:S04]  /*abf10*/  LDL.LU R34, [R1+0x938] ;  /* 0x0009380001227983 */ /* 0x000ee80000300800 */
[----:B------:R-:W3:Y:S04]  /*abf20*/  LDL.LU R35, [R1+0x93c] ;  /* 0x00093c0001237983 */ /* 0x000ee80000300800 */
[----:B------:R-:W3:Y:S04]  /*abf30*/  LDL.LU R9, [R1+0x3a54] ;  /* 0x003a540001097983 */ /* 0x000ee80000300800 */
[----:B------:R-:W4:Y:S04]  /*abf40*/  LDL.LU R10, [R1+0x3a60] ;  /* 0x003a6000010a7983 */ /* 0x000f280000300800 */
[----:B------:R-:W4:Y:S04]  /*abf50*/  LDL.LU R11, [R1+0x3a64] ;  /* 0x003a6400010b7983 */ /* 0x000f280000300800 */
[----:B--2---:R-:W2:Y:S04]  /*abf60*/  LDL.LU R12, [R1+0x3a70] ;  /* 0x003a7000010c7983 */ /* 0x004ea80000300800 */
        /* <DEDUP_REMOVED lines=25> */
[----:B------:R0:W-:Y:S04]  /*ac100*/  STL.64 [R1+0xa008], R4 ;  /* 0x00a0080401007387 */ /* 0x0001e80000100a00 */
[----:B0-----:R-:W2:Y:S04]  /*ac110*/  LDL.LU R4, [R1+0x960] ;  /* 0x0009600001047983 */ /* 0x001ea80000300800 */
[----:B------:R-:W2:Y:S04]  /*ac120*/  LDL.LU R5, [R1+0x964] ;  /* 0x0009640001057983 */ /* 0x000ea80000300800 */
[----:B------:R-:W2:Y:S04]  /*ac130*/  LDL.LU R6, [R1+0x968] ;  /* 0x0009680001067983 */ /* 0x000ea80000300800 */
[----:B------:R-:W2:Y:S01]  /*ac140*/  LDL.LU R7, [R1+0x96c] ;  /* 0x00096c0001077983 */ /* 0x000ea20000300800 */
[----:B---3--:R-:W-:-:S02]  /*ac150*/  F2FP.F16.E5M2.UNPACK_B R9, R9.H1 ;  /* 0x00000009ff09723e */ /* 0x008fc400030004ff */
[----:B----4-:R-:W-:Y:S02]  /*ac160*/  F2FP.F16.E5M2.UNPACK_B R10, R10.H1 ;  /* 0x0000000aff0a723e */ /* 0x010fe400030004ff */
[----:B------:R-:W-:-:S03]  /*ac170*/  F2FP.F16.E5M2.UNPACK_B R11, R11.H1 ;  /* 0x0000000bff0b723e */ /* 0x000fc600030004ff */
[----:B------:R-:W-:Y:S01]  /*ac180*/  HMMA.16816.F32 R32, R28, R8, R32 ;  /* 0x000000081c20723c */ /* 0x000fe20000001820 */
[----:B--2---:R-:W-:Y:S02]  /*ac190*/  F2FP.F16.E5M2.UNPACK_B R12, R12.H1 ;  /* 0x0000000cff0c723e */ /* 0x004fe400030004ff */
[----:B------:R-:W-:-:S15]  /*ac1a0*/  F2FP.F16.E5M2.UNPACK_B R13, R13.H1 ;  /* 0x0000000dff0d723e */ /* 0x000fde00030004ff */
[----:B------:R-:W-:Y:S01]  /*ac1b0*/  NOP ;  /* 0x0000000000007918 */ /* 0x000fe20000000000 */
[----:B------:R-:W-:Y:S04]  /*ac1c0*/  STL.64 [R1+0x930], R32 ;  /* 0x0009302001007387 */ /* 0x000fe80000100a00 */
[----:B------:R0:W-:Y:S04]  /*ac1d0*/  STL.64 [R1+0x938], R34 ;  /* 0x0009382201007387 */ /* 0x0001e80000100a00 */
[----:B0-----:R-:W2:Y:S04]  /*ac1e0*/  LDL.LU R34, [R1+0xa300] ;  /* 0x00a3000001227983 */ /* 0x001ea80000300800 */
[----:B------:R-:W3:Y:S01]  /*ac1f0*/  LDL.LU.64 R32, [R1+0xa2f8] ;  /* 0x00a2f80001207983 */ /* 0x000ee20000300a00 */
[----:B------:R-:W-:Y:S03]  /*ac200*/  HMMA.16816.F32 R4, R28, R10, R4 ;  /* 0x0000000a1c04723c */ /* 0x000fe60000001804 */
[----:B------:R-:W-:Y:S04]  /*ac210*/  STL.64 [R1+0x9ff0], R10 ;  /* 0x009ff00a01007387 */ /* 0x000fe80000100a00 */
[----:B------:R-:W-:Y:S01]  /*ac220*/  STL.64 [R1+0x9fe8], R8 ;  /* 0x009fe80801007387 */ /* 0x000fe20000100a00 */
[----:B------:R-:W-:-:S11]  /*ac230*/  F2FP.F16.E5M2.UNPACK_B R14, R14.H1 ;  /* 0x0000000eff0e723e */ /* 0x000fd600030004ff */
[----:B------:R-:W-:Y:S04]  /*ac240*/  STL.64 [R1+0x960], R4 ;  /* 0x0009600401007387 */ /* 0x000fe80000100a00 */
[----:B------:R0:W-:Y:S02]  /*ac250*/  STL.64 [R1+0x968], R6 ;  /* 0x0009680601007387 */ /* 0x0001e40000100a00 */
[----:B0-----:R-:W-:Y:S01]  /*ac260*/  HMMA.16816.F32 R4, R28, R12, R36 ;  /* 0x0000000c1c04723c */ /* 0x001fe20000001824 */
[----:B------:R-:W-:Y:S02]  /*ac270*/  F2FP.F16.E5M2.UNPACK_B R15, R15.H1 ;  /* 0x0000000fff0f723e */ /* 0x000fe400030004ff */
[----:B------:R-:W-:Y:S02]  /*ac280*/  F2FP.F16.E5M2.UNPACK_B R16, R16.H1 ;  /* 0x00000010ff10723e */ /* 0x000fe400030004ff */
[----:B------:R-:W-:-:S14]  /*ac290*/  F2FP.F16.E5M2.UNPACK_B R17, R17.H1 ;  /* 0x00000011ff11723e */ /* 0x000fdc00030004ff */
[----:B------:R-:W-:Y:S04]  /*ac2a0*/  STL.64 [R1+0x980], R4 ;  /* 0x0009800401007387 */ /* 0x000fe80000100a00 */
[----:B------:R0:W-:Y:S02]  /*ac2b0*/  STL.64 [R1+0x988], R6 ;  /* 0x0009880601007387 */ /* 0x0001e40000100a00 */
[----:B0-----:R-:W-:Y:S02]  /*ac2c0*/  HMMA.16816.F32 R4, R28, R14, R40 ;  /* 0x0000000e1c04723c */ /* 0x001fe40000001828 */
[----:B------:R-:W-:Y:S04]  /*ac2d0*/  STL.64 [R1+0xa000], R14 ;  /* 0x00a0000e01007387 */ /* 0x000fe80000100a00 */
[----:B------:R-:W-:Y:S01]  /*ac2e0*/  STL.64 [R1+0x9ff8], R12 ;  /* 0x009ff80c01007387 */ /* 0x000fe20000100a00 */
[----:B------:R-:W-:-:S12]  /*ac2f0*/  F2FP.F16.E5M2.UNPACK_B R18, R18.H1 ;  /* 0x00000012ff12723e */ /* 0x000fd800030004ff */
        /* <DEDUP_REMOVED lines=15> */
[----:B------:R-:W-:-:S15]  /*ac3f0*/  F2FP.F16.E5M2.UNPACK_B R23, R23.H1 ;  /* 0x00000017ff17723e */ /* 0x000fde00030004ff */
[----:B------:R-:W-:-:S03]  /*ac400*/  NOP ;  /* 0x0000000000007918 */ /* 0x000fc60000000000 */
[----:B------:R-:W-:Y:S04]  /*ac410*/  STL.64 [R1+0xa40], R4 ;  /* 0x000a400401007387 */ /* 0x000fe80000100a00 */
[----:B------:R0:W-:Y:S02]  /*ac420*/  STL.64 [R1+0xa48], R6 ;  /* 0x000a480601007387 */ /* 0x0001e40000100a00 */
[----:B0-----:R-:W-:Y:S01]  /*ac430*/  HMMA.16816.F32 R4, R28, R22, R56 ;  /* 0x000000161c04723c */ /* 0x001fe20000001838 */
[----:B------:R-:W-:Y:S02]  /*ac440*/  IMAD.MOV.U32 R58, RZ, RZ, R26 ;  /* 0x000000ffff3a7224 */ /* 0x000fe400078e001a */
[----:B------:R-:W4:Y:S01]  /*ac450*/  LDL.LU R26, [R1+0xa2f0] ;  /* 0x00a2f000011a7983 */ /* 0x000f220000300800 */
[----:B------:R-:W-:-:S15]  /*ac460*/  IMAD.MOV.U32 R59, RZ, RZ, R27 ;  /* 0x000000ffff3b7224 */ /* 0x000fde00078e001b */
[----:B------:R-:W-:Y:S04]  /*ac470*/  STL.64 [R1+0xa70], R4 ;  /* 0x000a700401007387 */ /* 0x000fe80000100a00 */
[----:B------:R4:W-:Y:S04]  /*ac480*/  STL.64 [R1+0xa78], R6 ;  /* 0x000a780601007387 */ /* 0x0009e80000100a00 */
[----:B------:R-:W2:Y:S04]  /*ac490*/  LDL.LU R27, [R1+0xa2ec] ;  /* 0x00a2ec00011b7983 */ /* 0x000ea80000300800 */
[----:B------:R-:W2:Y:S04]  /*ac4a0*/  LDL.LU R52, [R1+0x2260] ;  /* 0x0022600001347983 */ /* 0x000ea80000300800 */
[----:B------:R-:W2:Y:S04]  /*ac4b0*/  LDL.LU R53, [R1+0x2264] ;  /* 0x0022640001357983 */ /* 0x000ea80000300800 */
[----:B------:R-:W2:Y:S04]  /*ac4c0*/  LDL.LU R54, [R1+0x2268] ;  /* 0x0022680001367983 */ /* 0x000ea80000300800 */
[----:B------:R-:W2:Y:S01]  /*ac4d0*/  LDL.LU R55, [R1+0x226c] ;  /* 0x00226c0001377983 */ /* 0x000ea20000300800 */
[----:B------:R-:W-:-:S02]  /*ac4e0*/  IMAD.MOV.U32 R57, RZ, RZ, R25 ;  /* 0x000000ffff397224 */ /* 0x000fc400078e0019 */
[----:B---3--:R-:W-:Y:S01]  /*ac4f0*/  IMAD.MOV.U32 R56, RZ, RZ, R32 ;  /* 0x000000ffff387224 */ /* 0x008fe200078e0020 */
[----:B--2---:R-:W-:Y:S04]  /*ac500*/  STL.64 [R1+0xa2a8], R54 ;  /* 0x00a2a83601007387 */ /* 0x004fe80000100a00 */
[----:B------:R-:W-:Y:S04]  /*ac510*/  STL.64 [R1+0xa2a0], R52 ;  /* 0x00a2a03401007387 */ /* 0x000fe80000100a00 */
[----:B------:R-:W2:Y:S04]  /*ac520*/  LDL.LU R32, [R1+0xa2e8] ;  /* 0x00a2e80001207983 */ /* 0x000ea80000300800 */
[----:B------:R-:W3:Y:S04]  /*ac530*/  LDL.LU R25, [R1+0xa2e4] ;  /* 0x00a2e40001197983 */ /* 0x000ee80000300800 */
[----:B------:R-:W-:Y:S04]  /*ac540*/  STL.64 [R1+0xa2c8], R58 ;  /* 0x00a2c83a01007387 */ /* 0x000fe80000100a00 */
[----:B------:R0:W-:Y:S04]  /*ac550*/  STL.64 [R1+0xa2c0], R56 ;  /* 0x00a2c03801007387 */ /* 0x0001e80000100a00 */
[----:B------:R-:W2:Y:S04]  /*ac560*/  LDL.LU R48, [R1+0x2270] ;  /* 0x0022700001307983 */ /* 0x000ea80000300800 */
[----:B------:R-:W2:Y:S04]  /*ac570*/  LDL.LU R49, [R1+0x2274] ;  /* 0x0022740001317983 */ /* 0x000ea80000300800 */
[----:B------:R-:W2:Y:S04]  /*ac580*/  LDL.LU R50, [R1+0x2278] ;  /* 0x0022780001327983 */ /* 0x000ea80000300800 */
[----:B------:R-:W2:Y:S01]  /*ac590*/  LDL.LU R51, [R1+0x227c] ;  /* 0x00227c0001337983 */ /* 0x000ea20000300800 */
[----:B----4-:R-:W-:-:S03]  /*ac5a0*/  IMAD.MOV.U32 R6, RZ, RZ, R26 ;  /* 0x000000ffff067224 */ /* 0x010fc600078e001a */
[----:B--2---:R-:W-:Y:S04]  /*ac5b0*/  STL.64 [R1+0xa2d8], R50 ;  /* 0x00a2d83201007387 */ /* 0x004fe80000100a00 */
[----:B------:R1:W-:Y:S04]  /*ac5c0*/  STL.64 [R1+0xa2d0], R48 ;  /* 0x00a2d03001007387 */ /* 0x0003e80000100a00 */
[----:B------:R-:W2:Y:S04]  /*ac5d0*/  LDL.LU R36, [R1+0x2290] ;  /* 0x0022900001247983 */ /* 0x000ea80000300800 */
[----:B------:R-:W2:Y:S04]  /*ac5e0*/  LDL.LU R37, [R1+0x2294] ;  /* 0x0022940001257983 */ /* 0x000ea80000300800 */
[----:B------:R-:W2:Y:S04]  /*ac5f0*/  LDL.LU R38, [R1+0x2298] ;  /* 0x0022980001267983 */ /* 0x000ea80000300800 */
[----:B------:R-:W2:Y:S04]  /*ac600*/  LDL.LU R39, [R1+0x229c] ;  /* 0x00229c0001277983 */ /* 0x000ea80000300800 */
[----:B------:R-:W4:Y:S04]  /*ac610*/  LDL.LU R26, [R1+0xa2e0] ;  /* 0x00a2e000011a7983 */ /* 0x000f280000300800 */
        /* <DEDUP_REMOVED lines=8> */
[----:B-1----:R-:W2:Y:S04]  /*ac6a0*/  LDL.LU R48, [R1+0xb10] ;  /* 0x000b100001307983 */ /* 0x002ea80000300800 */
[----:B------:R-:W2:Y:S04]  /*ac6b0*/  LDL.LU R49, [R1+0xb14] ;  /* 0x000b140001317983 */ /* 0x000ea80000300800 */
[----:B------:R-:W2:Y:S01]  /*ac6c0*/  LDL.LU R50, [R1+0xb18] ;  /* 0x000b180001327983 */ /* 0x000ea20000300800 */
[----:B---3--:R-:W-:-:S03]  /*ac6d0*/  IMAD.MOV.U32 R19, RZ, RZ, R25 ;  /* 0x000000ffff137224 */ /* 0x008fc600078e0019 */
[----:B------:R-:W2:Y:S04]  /*ac6e0*/  LDL.LU R51, [R1+0xb1c] ;  /* 0x000b1c0001337983 */ /* 0x000ea80000300800 */
[----:B------:R-:W3:Y:S01]  /*ac6f0*/  LDL.LU R25, [R1+0x3ad4] ;  /* 0x003ad40001197983 */ /* 0x000ee20000300800 */
[----:B------:R-:W-:Y:S02]  /*ac700*/  IMAD.MOV.U32 R5, RZ, RZ, R27 ;  /* 0x000000ffff057224 */ /* 0x000fe400078e001b */
[----:B------:R-:W-:Y:S02]  /*ac710*/  IMAD.MOV.U32 R4, RZ, RZ, R32 ;  /* 0x000000ffff047224 */ /* 0x000fe400078e0020 */
[----:B------:R-:W-:Y:S01]  /*ac720*/  IMAD.MOV.U32 R7, RZ, RZ, R33 ;  /* 0x000000ffff077224 */ /* 0x000fe200078e0021 */
[----:B------:R-:W-:Y:S01]  /*ac730*/  F2FP.F16.E5M2.UNPACK_B R24, R24.H1 ;  /* 0x00000018ff18723e */ /* 0x000fe200030004ff */
[----:B----4-:R-:W-:-:S02]  /*ac740*/  IMAD.MOV.U32 R18, RZ, RZ, R26 ;  /* 0x000000ffff127224 */ /* 0x010fc400078e001a */
        /* <DEDUP_REMOVED lines=12> */
[----:B---3--:R-:W-:-:S03]  /*ac810*/  F2FP.F16.E5M2.UNPACK_B R25, R25.H1 ;  /* 0x00000019ff19723e */ /* 0x008fc600030004ff */
[----:B------:R-:W3:Y:S04]  /*ac820*/  LDL.LU R54, [R1+0xb08] ;  /* 0x000b080001367983 */ /* 0x000ee80000300800 */
[----:B------:R-:W3:Y:S04]  /*ac830*/  LDL.LU R55, [R1+0xb0c] ;  /* 0x000b0c0001377983 */ /* 0x000ee80000300800 */
[----:B------:R-:W3:Y:S04]  /*ac840*/  LDL.LU R12, [R1+0x22b0] ;  /* 0x0022b000010c7983 */ /* 0x000ee80000300800 */
[----:B------:R-:W3:Y:S04]  /*ac850*/  LDL.LU R13, [R1+0x22b4] ;  /* 0x0022b400010d7983 */ /* 0x000ee80000300800 */
[----:B------:R-:W3:Y:S04]  /*ac860*/  LDL.LU R14, [R1+0x22b8] ;  /* 0x0022b800010e7983 */ /* 0x000ee80000300800 */
[----:B------:R-:W3:Y:S01]  /*ac870*/  LDL.LU R15, [R1+0x22bc] ;  /* 0x0022bc00010f7983 */ /* 0x000ee20000300800 */
[----:B--2---:R-:W-:Y:S03]  /*ac880*/  HMMA.16816.F32 R48, R28, R24, R48 ;  /* 0x000000181c30723c */ /* 0x004fe60000001830 */
[----:B------:R-:W2:Y:S04]  /*ac890*/  LDL.64 R44, [R1+0x100] ;  /* 0x00010000012c7983 */ /* 0x000ea80000100a00 */
[----:B------:R-:W2:Y:S04]  /*ac8a0*/  LDL R46, [R1+0xf8] ;  /* 0x0000f800012e7983 */ /* 0x000ea80000100800 */
[----:B------:R-:W2:Y:S04]  /*ac8b0*/  LDL R47, [R1+0xfc] ;  /* 0x0000fc00012f7983 */ /* 0x000ea80000100800 */
        /* <DEDUP_REMOVED lines=9> */
[----:B------:R-:W2:Y:S04]  /*ac950*/  LDL.LU R23, [R1+0x22cc] ;  /* 0x0022cc0001177983 */ /* 0x000ea80000300800 */
[----:B------:R-:W-:Y:S04]  /*ac960*/  STL.64 [R1+0xb10], R48 ;  /* 0x000b103001007387 */ /* 0x000fe80000100a00 */
[----:B------:R0:W-:Y:S04]  /*ac970*/  STL.64 [R1+0xb18], R50 ;  /* 0x000b183201007387 */ /* 0x0001e80000100a00 */
[----:B0-----:R-:W2:Y:S04]  /*ac980*/  LDL.LU.64 R50, [R1+0xa2d8] ;  /* 0x00a2d80001327983 */ /* 0x001ea80000300a00 */
[----:B------:R-:W2:Y:S04]  /*ac990*/  LDL.LU.64 R48, [R1+0xa2d0] ;  /* 0x00a2d00001307983 */ /* 0x000ea80000300a00 */
[----:B------:R0:W-:Y:S04]  /*ac9a0*/  STL [R1+0x9fe4], R24 ;  /* 0x009fe41801007387 */ /* 0x0001e80000100800 */
[----:B0-----:R-:W2:Y:S04]  /*ac9b0*/  LDL.LU R24, [R1+0x3060] ;  /* 0x0030600001187983 */ /* 0x001ea80000300800 */
[----:B------:R0:W-:Y:S04]  /*ac9c0*/  STL [R1+0x9fe0], R25 ;  /* 0x009fe01901007387 */ /* 0x0001e80000100800 */
[----:B0-----:R-:W2:Y:S01]  /*ac9d0*/  LDL.LU R25, [R1+0x3058] ;  /* 0x0030580001197983 */ /* 0x001ea20000300800 */
[----:B----4-:R-:W-:-:S02]  /*ac9e0*/  F2FP.F16.E5M2.UNPACK_B R26, R26.H1 ;  /* 0x0000001aff1a723e */ /* 0x010fc400030004ff */
[----:B------:R-:W-:-:S07]  /*ac9f0*/  F2FP.F16.E5M2.UNPACK_B R27, R27.H1 ;  /* 0x0000001bff1b723e */ /* 0x000fce00030004ff */
[----:B------:R-:W-:-:S15]  /*aca00*/  HMMA.16816.F32 R56, R28, R26, R56 ;  /* 0x0000001a1c38723c */ /* 0x000fde0000001838 */
[----:B------:R-:W-:-:S04]  /*aca10*/  NOP ;  /* 0x0000000000007918 */ /* 0x000fc80000000000 */
[----:B------:R-:W-:Y:S04]  /*aca20*/  STL.64 [R1+0x36f0], R56 ;  /* 0x0036f03801007387 */ /* 0x000fe80000100a00 */
[----:B------:R0:W-:Y:S04]  /*aca30*/  STL.64 [R1+0x36f8], R58 ;  /* 0x0036f83a01007387 */ /* 0x0001e80000100a00 */
[----:B0-----:R-:W4:Y:S04]  /*aca40*/  LDL.LU.64 R58, [R1+0xa2c8] ;  /* 0x00a2c800013a7983 */ /* 0x001f280000300a00 */
[----:B------:R-:W4:Y:S01]  /*aca50*/  LDL.LU.64 R56, [R1+0xa2c0] ;  /* 0x00a2c00001387983 */ /* 0x000f220000300a00 */
[----:B------:R-:W-:-:S02]  /*aca60*/  F2FP.F16.E5M2.UNPACK_B R32, R32.H1 ;  /* 0x00000020ff20723e */ /* 0x000fc400030004ff */
[----:B------:R-:W-:Y:S01]  /*aca70*/  F2FP.F16.E5M2.UNPACK_B R33, R33.H1 ;  /* 0x00000021ff21723e */ /* 0x000fe200030004ff */
[----:B------:R-:W-:Y:S02]  /*aca80*/  IMAD R17, R17, 0x100, R61 ;  /* 0x0000010011117824 */ /* 0x000fe400078e023d */
[----:B--2---:R-:W-:Y:S02]  /*aca90*/  IMAD R25, R25, 0x100, R35 ;  /* 0x0000010019197824 */ /* 0x004fe400078e0223 */
[----:B------:R-:W2:Y:S01]  /*acaa0*/  LDL.LU R35, [R1+0xa2bc] ;  /* 0x00a2bc0001237983 */ /* 0x000ea20000300800 */
[----:B------:R-:W-:-:S03]  /*acab0*/  IMAD R24, R24, 0x100, R60 ;  /* 0x0000010018187824 */ /* 0x000fc600078e023c */
[----:B------:R-:W4:Y:S04]  /*acac0*/  LDL.LU R60, [R1+0xa2b8] ;  /* 0x00a2b800013c7983 */ /* 0x000f280000300800 */
[----:B------:R-:W4:Y:S01]  /*acad0*/  LDL.LU R61, [R1+0xa2b4] ;  /* 0x00a2b400013d7983 */ /* 0x000f220000300800 */
[----:B------:R-:W-:Y:S01]  /*acae0*/  IMAD R16, R16, 0x100, R0 ;  /* 0x0000010010107824 */ /* 0x000fe200078e0200 */
[----:B---3--:R-:W-:Y:S02]  /*acaf0*/  HMMA.16816.F32 R28, R28, R32, R52 ;  /* 0x000000201c1c723c */ /* 0x008fe40000001834 */
[----:B------:R-:W3:Y:S04]  /*acb00*/  LDL.LU R0, [R1+0xa2b0] ;  /* 0x00a2b00001007983 */ /* 0x000ee80000300800 */
[----:B------:R-:W3:Y:S04]  /*acb10*/  LDL.LU.64 R54, [R1+0xa2a8] ;  /* 0x00a2a80001367983 */ /* 0x000ee80000300a00 */
[----:B------:R-:W3:Y:S04]  /*acb20*/  LDL.LU.64 R52, [R1+0xa2a0] ;  /* 0x00a2a00001347983 */ /* 0x000ee80000300a00 */
[----:B--2---:R-:W-:Y:S04]  /*acb30*/  STL.64 [R1+0xa040], R34 ;  /* 0x00a0402201007387 */ /* 0x004fe80000100a00 */
[----:B------:R-:W-:Y:S04]  /*acb40*/  STL.64 [R1+0xa038], R32 ;  /* 0x00a0382001007387 */ /* 0x000fe80000100a00 */
[----:B------:R0:W-:Y:S04]  /*acb50*/  STL.64 [R1+0xb00], R28 ;  /* 0x000b001c01007387 */ /* 0x0001e80000100a00 */
[----:B------:R1:W-:Y:S01]  /*acb60*/  STL.64 [R1+0xb08], R30 ;  /* 0x000b081e01007387 */ /* 0x0003e20000100a00 */
[----:B0-----:R-:W-:-:S02]  /*acb70*/  F2FP.F16.E5M2.UNPACK_B R28, R25 ;  /* 0x00000019ff1c723e */ /* 0x001fc400020004ff */
[----:B------:R-:W-:Y:S02]  /*acb80*/  F2FP.F16.E5M2.UNPACK_B R29, R24 ;  /* 0x00000018ff1d723e */ /* 0x000fe400020004ff */
[----:B-1----:R-:W-:Y:S02]  /*acb90*/  F2FP.F16.E5M2.UNPACK_B R30, R17 ;  /* 0x00000011ff1e723e */ /* 0x002fe400020004ff */
[----:B------:R-:W-:-:S07]  /*acba0*/  F2FP.F16.E5M2.UNPACK_B R31, R16 ;  /* 0x00000010ff1f723e */ /* 0x000fce00020004ff */
[C---:B------:R-:W-:Y:S08]  /*acbb0*/  HMMA.16816.F32 R16, R28.reuse, R18, R20 ;  /* 0x000000121c10723c */ /* 0x040ff00000001814 */
[C---:B------:R-:W-:Y:S08]  /*acbc0*/  HMMA.16816.F32 R12, R28.reuse, R4, R12 ;  /* 0x000000041c0c723c */ /* 0x040ff0000000180c */
[C---:B------:R-:W-:Y:S08]  /*acbd0*/  HMMA.16816.F32 R8, R28.reuse, R6, R8 ;  /* 0x000000061c08723c */ /* 0x040ff00000001808 */
[C---:B------:R-:W-:Y:S01]  /*acbe0*/  HMMA.16816.F32 R4, R28.reuse, R44, R36 ;  /* 0x0000002c1c04723c */ /* 0x040fe20000001824 */
[----:B------:R-:W-:Y:S04]  /*acbf0*/  STL.64 [R1+0x36e0], R16 ;  /* 0x0036e01001007387 */ /* 0x000fe80000100a00 */
[----:B------:R-:W-:Y:S04]  /*acc00*/  STL.64 [R1+0x36e8], R18 ;  /* 0x0036e81201007387 */ /* 0x000fe80000100a00 */
[----:B------:R-:W-:Y:S04]  /*acc10*/  STL.64 [R1+0x36d0], R12 ;  /* 0x0036d00c01007387 */ /* 0x000fe80000100a00 */
[----:B------:R0:W-:Y:S04]  /*acc20*/  STL.64 [R1+0x36d8], R14 ;  /* 0x0036d80e01007387 */ /* 0x0001e80000100a00 */
[----:B------:R-:W-:Y:S04]  /*acc30*/  STL.64 [R1+0x36c0], R8 ;  /* 0x0036c00801007387 */ /* 0x000fe80000100a00 */
[----:B------:R4:W-:Y:S04]  /*acc40*/  STL.64 [R1+0x36c8], R10 ;  /* 0x0036c80a01007387 */ /* 0x0009e80000100a00 */
[----:B------:R-:W-:Y:S04]  /*acc50*/  STL.64 [R1+0x36b0], R4 ;  /* 0x0036b00401007387 */ /* 0x000fe80000100a00 */
[----:B------:R3:W-:Y:S01]  /*acc60*/  STL.64 [R1+0x36b8], R6 ;  /* 0x0036b80601007387 */ /* 0x0007e20000100a00 */
[C---:B0-----:R-:W-:Y:S08]  /*acc70*/  HMMA.16816.F32 R12, R28.reuse, R46, R40 ;  /* 0x0000002e1c0c723c */ /* 0x041ff00000001828 */
[C---:B----4-:R-:W-:Y:S08]  /*acc80*/  HMMA.16816.F32 R8, R28.reuse, R56, R48 ;  /* 0x000000381c08723c */ /* 0x050ff00000001830 */
[----:B---3--:R-:W-:Y:S01]  /*acc90*/  HMMA.16816.F32 R4, R28, R58, R52 ;  /* 0x0000003a1c04723c */ /* 0x008fe20000001834 */
[----:B------:R-:W-:-:S02]  /*acca0*/  IMAD.MOV.U32 R24, RZ, RZ, R44 ;  /* 0x000000ffff187224 */ /* 0x000fc400078e002c */
[----:B------:R-:W-:Y:S01]  /*accb0*/  IMAD.MOV.U32 R25, RZ, RZ, R45 ;  /* 0x000000ffff197224 */ /* 0x000fe200078e002d */
[----:B------:R-:W-:Y:S04]  /*accc0*/  STL.64 [R1+0xa0b0], R26 ;  /* 0x00a0b01a01007387 */ /* 0x000fe80000100a00 */
[----:B------:R-:W-:Y:S04]  /*accd0*/  STL.64 [R1+0xa0a8], R24 ;  /* 0x00a0a81801007387 */ /* 0x000fe80000100a00 */
[----:B------:R-:W-:Y:S04]  /*acce0*/  STL.64 [R1+0x36a0], R12 ;  /* 0x0036a00c01007387 */ /* 0x000fe80000100a00 */
[----:B------:R-:W-:Y:S04]  /*accf0*/  STL.64 [R1+0x36a8], R14 ;  /* 0x0036a80e01007387 */ /* 0x000fe80000100a00 */
[----:B------:R-:W2:Y:S04]  /*acd00*/  LDL R58, [R1+0x58] ;  /* 0x00005800013a7983 */ /* 0x000ea80000100800 */
[----:B------:R0:W-:Y:S04]  /*acd10*/  STL.64 [R1+0x3690], R8 ;  /* 0x0036900801007387 */ /* 0x0001e80000100a00 */
[----:B------:R1:W-:Y:S04]  /*acd20*/  STL.64 [R1+0x3698], R10 ;  /* 0x0036980a01007387 */ /* 0x0003e80000100a00 */
[----:B------:R3:W-:Y:S04]  /*acd30*/  STL.64 [R1+0x3680], R4 ;  /* 0x0036800401007387 */ /* 0x0007e80000100a00 */
[----:B------:R-:W-:Y:S04]  /*acd40*/  STL.64 [R1+0x3688], R6 ;  /* 0x0036880601007387 */ /* 0x000fe80000100a00 */
[----:B------:R-:W2:Y:S04]  /*acd50*/  LDL R59, [R1+0x5c] ;  /* 0x00005c00013b7983 */ /* 0x000ea80000100800 */
[----:B------:R-:W4:Y:S01]  /*acd60*/  LDL R56, [R1+0x60] ;  /* 0x0000600001387983 */ /* 0x000f220000100800 */
[----:B------:R-:W-:-:S03]  /*acd70*/  IMAD.MOV.U32 R57, RZ, RZ, R0 ;  /* 0x000000ffff397224 */ /* 0x000fc600078e0000 */
[----:B------:R-:W3:Y:S04]  /*acd80*/  LDL.LU R0, [R1+0xa298] ;  /* 0x00a2980001007983 */ /* 0x000ee80000300800 */
[----:B--2---:R-:W-:Y:S04]  /*acd90*/  STL.64 [R1+0xa1a0], R58 ;  /* 0x00a1a03a01007387 */ /* 0x004fe80000100a00 */
[----:B----4-:R2:W-:Y:S04]  /*acda0*/  STL.64 [R1+0xa198], R56 ;  /* 0x00a1983801007387 */ /* 0x0105e80000100a00 */
[----:B------:R-:W4:Y:S04]  /*acdb0*/  LDL.LU R48, [R1+0x2150] ;  /* 0x0021500001307983 */ /* 0x000f280000300800 */
[----:B------:R-:W4:Y:S04]  /*acdc0*/  LDL.LU R49, [R1+0x2154] ;  /* 0x0021540001317983 */ /* 0x000f280000300800 */
[----:B------:R-:W2:Y:S04]  /*acdd0*/  LDL.LU R50, [R1+0x2158] ;  /* 0x0021580001327983 */ /* 0x000ea80000300800 */
[----:B------:R-:W2:Y:S01]  /*acde0*/  LDL.LU R51, [R1+0x215c] ;  /* 0x00215c0001337983 */ /* 0x000ea20000300800 */
[----:B---3--:R-:W-:-:S03]  /*acdf0*/  IMAD.MOV.U32 R47, RZ, RZ, R0 ;  /* 0x000000ffff2f7224 */ /* 0x008fc600078e0000 */
[----:B--2---:R-:W-:Y:S04]  /*ace00*/  STL.64 [R1+0xa1b0], R50 ;  /* 0x00a1b03201007387 */ /* 0x004fe80000100a00 */
[----:B----4-:R2:W-:Y:S04]  /*ace10*/  STL.64 [R1+0xa1a8], R48 ;  /* 0x00a1a83001007387 */ /* 0x0105e80000100a00 */
[----:B------:R-:W3:Y:S04]  /*ace20*/  LDL R46, [R1+0x68] ;  /* 0x00006800012e7983 */ /* 0x000ee80000100800 */
[----:B------:R-:W4:Y:S04]  /*ace30*/  LDL.LU R0, [R1+0xa294] ;  /* 0x00a2940001007983 */ /* 0x000f280000300800 */
[----:B------:R-:W2:Y:S04]  /*ace40*/  LDL.LU R40, [R1+0x2160] ;  /* 0x0021600001287983 */ /* 0x000ea80000300800 */
[----:B------:R-:W2:Y:S04]  /*ace50*/  LDL.LU R41, [R1+0x2164] ;  /* 0x0021640001297983 */ /* 0x000ea80000300800 */
[----:B------:R-:W2:Y:S04]  /*ace60*/  LDL.LU R42, [R1+0x2168] ;  /* 0x00216800012a7983 */ /* 0x000ea80000300800 */
[----:B------:R-:W2:Y:S04]  /*ace70*/  LDL.LU R43, [R1+0x216c] ;  /* 0x00216c00012b7983 */ /* 0x000ea80000300800 */
[----:B--2---:R2:W-:Y:S04]  /*ace80*/  STL.64 [R1+0xa1c0], R42 ;  /* 0x00a1c02a01007387 */ /* 0x0045e80000100a00 */
[----:B------:R-:W-:Y:S04]  /*ace90*/  STL.64 [R1+0xa1b8], R40 ;  /* 0x00a1b82801007387 */ /* 0x000fe80000100a00 */
[----:B------:R-:W2:Y:S01]  /*acea0*/  LDL R44, [R1+0x70] ;  /* 0x00007000012c7983 */ /* 0x000ea20000100800 */
[----:B----4-:R-:W-:-:S03]  /*aceb0*/  IMAD.MOV.U32 R45, RZ, RZ, R0 ;  /* 0x000000ffff2d7224 */ /* 0x010fc600078e0000 */
[----:B------:R-:W4:Y:S04]  /*acec0*/  LDL.LU R0, [R1+0xa290] ;  /* 0x00a2900001007983 */ /* 0x000f280000300800 */
[----:B---3--:R-:W-:Y:S04]  /*aced0*/  STL.64 [R1+0xa1d0], R46 ;  /* 0x00a1d02e01007387 */ /* 0x008fe80000100a00 */
[----:B--2---:R-:W-:Y:S04]  /*acee0*/  STL.64 [R1+0xa1c8], R44 ;  /* 0x00a1c82c01007387 */ /* 0x004fe80000100a00 */
[----:B0-----:R-:W2:Y:S04]  /*acef0*/  LDL.LU R8, [R1+0x2180] ;  /* 0x0021800001087983 */ /* 0x001ea80000300800 */
[----:B------:R-:W2:Y:S04]  /*acf00*/  LDL.LU R9, [R1+0x2184] ;  /* 0x0021840001097983 */ /* 0x000ea80000300800 */
[----:B-1----:R-:W3:Y:S04]  /*acf10*/  LDL.LU R10, [R1+0x2188] ;  /* 0x00218800010a7983 */ /* 0x002ee80000300800 */
[----:B------:R-:W3:Y:S01]  /*acf20*/  LDL.LU R11, [R1+0x218c] ;  /* 0x00218c00010b7983 */ /* 0x000ee20000300800 */
[----:B----4-:R-:W-:-:S03]  /*acf30*/  IMAD.MOV.U32 R5, RZ, RZ, R0 ;  /* 0x000000ffff057224 */ /* 0x010fc600078e0000 */
[----:B---3--:R-:W-:Y:S04]  /*acf40*/  STL.64 [R1+0xa1e0], R10 ;  /* 0x00a1e00a01007387 */ /* 0x008fe80000100a00 */
[----:B--2---:R0:W-:Y:S04]  /*acf50*/  STL.64 [R1+0xa1d8], R8 ;  /* 0x00a1d80801007387 */ /* 0x0041e80000100a00 */
[----:B------:R-:W2:Y:S04]  /*acf60*/  LDL R4, [R1+0x80] ;  /* 0x0000800001047983 */ /* 0x000ea80000100800 */
[----:B------:R-:W3:Y:S04]  /*acf70*/  LDL.LU R0, [R1+0xa28c] ;  /* 0x00a28c0001007983 */ /* 0x000ee80000300800 */
[----:B------:R-:W4:Y:S04]  /*acf80*/  LDL.LU R12, [R1+0x2190] ;  /* 0x00219000010c7983 */ /* 0x000f280000300800 */
[----:B------:R-:W4:Y:S04]  /*acf90*/  LDL.LU R13, [R1+0x2194] ;  /* 0x00219400010d7983 */ /* 0x000f280000300800 */
[----:B------:R-:W2:Y:S04]  /*acfa0*/  LDL.LU R14, [R1+0x2198] ;  /* 0x00219800010e7983 */ /* 0x000ea80000300800 */
[----:B------:R-:W2:Y:S04]  /*acfb0*/  LDL.LU R15, [R1+0x219c] ;  /* 0x00219c00010f7983 */ /* 0x000ea80000300800 */
[----:B--2---:R1:W-:Y:S04]  /*acfc0*/  STL.64 [R1+0xa1f0], R14 ;  /* 0x00a1f00e01007387 */ /* 0x0043e80000100a00 */
[----:B----4-:R-:W-:Y:S04]  /*acfd0*/  STL.64 [R1+0xa1e8], R12 ;  /* 0x00a1e80c01007387 */ /* 0x010fe80000100a00 */
[----:B------:R-:W2:Y:S04]  /*acfe0*/  LDL.LU R20, [R1+0x21a0] ;  /* 0x0021a00001147983 */ /* 0x000ea80000300800 */
[----:B------:R-:W2:Y:S04]  /*acff0*/  LDL.LU R21, [R1+0x21a4] ;  /* 0x0021a40001157983 */ /* 0x000ea80000300800 */
[----:B------:R-:W4:Y:S04]  /*ad000*/  LDL.LU R22, [R1+0x21a8] ;  /* 0x0021a80001167983 */ /* 0x000f280000300800 */
[----:B------:R-:W4:Y:S01]  /*ad010*/  LDL.LU R23, [R1+0x21ac] ;  /* 0x0021ac0001177983 */ /* 0x000f220000300800 */
[----:B---3--:R-:W-:-:S03]  /*ad020*/  IMAD.MOV.U32 R17, RZ, RZ, R0 ;  /* 0x000000ffff117224 */ /* 0x008fc600078e0000 */
[----:B----4-:R-:W-:Y:S04]  /*ad030*/  STL.64 [R1+0xa200], R22 ;  /* 0x00a2001601007387 */ /* 0x010fe80000100a00 */
[----:B--2---:R-:W-:Y:S04]  /*ad040*/  STL.64 [R1+0xa1f8], R20 ;  /* 0x00a1f81401007387 */ /* 0x004fe80000100a00 */
[----:B------:R-:W2:Y:S04]  /*ad050*/  LDL R16, [R1+0x90] ;  /* 0x0000900001107983 */ /* 0x000ea80000100800 */
[----:B------:R-:W3:Y:S04]  /*ad060*/  LDL.LU R0, [R1+0xa288] ;  /* 0x00a2880001007983 */ /* 0x000ee80000300800 */
        /* <DEDUP_REMOVED lines=12> */
[----:B------:R-:W2:Y:S01]  /*ad130*/  LDL.LU R51, [R1+0x21dc] ;  /* 0x0021dc0001337983 */ /* 0x000ea20000300800 */
[----:B----4-:R-:W-:-:S03]  /*ad140*/  IMAD.MOV.U32 R43, RZ, RZ, R0 ;  /* 0x000000ffff2b7224 */ /* 0x010fc600078e0000 */
[----:B--2---:R2:W-:Y:S04]  /*ad150*/  STL.64 [R1+0xa220], R50 ;  /* 0x00a2203201007387 */ /* 0x0045e80000100a00 */
[----:B------:R-:W-:Y:S04]  /*ad160*/  STL.64 [R1+0xa218], R48 ;  /* 0x00a2183001007387 */ /* 0x000fe80000100a00 */
[----:B------:R-:W4:Y:S04]  /*ad170*/  LDL R42, [R1+0xa8] ;  /* 0x0000a800012a7983 */ /* 0x000f280000100800 */
[----:B------:R-:W1:Y:S04]  /*ad180*/  LDL.LU R0, [R1+0xa280] ;  /* 0x00a2800001007983 */ /* 0x000e680000300800 */
[----:B0-----:R-:W2:Y:S04]  /*ad190*/  LDL.LU R8, [R1+0x21f0] ;  /* 0x0021f00001087983 */ /* 0x001ea80000300800 */
[----:B------:R-:W2:Y:S04]  /*ad1a0*/  LDL.LU R9, [R1+0x21f4] ;  /* 0x0021f40001097983 */ /* 0x000ea80000300800 */
[----:B------:R-:W2:Y:S04]  /*ad1b0*/  LDL.LU R10, [R1+0x21f8] ;  /* 0x0021f800010a7983 */ /* 0x000ea80000300800 */
[----:B------:R-:W2:Y:S01]  /*ad1c0*/  LDL.LU R11, [R1+0x21fc] ;  /* 0x0021fc00010b7983 */ /* 0x000ea20000300800 */
[----:B-1----:R-:W-:-:S03]  /*ad1d0*/  IMAD.MOV.U32 R15, RZ, RZ, R0 ;  /* 0x000000ffff0f7224 */ /* 0x002fc600078e0000 */
[----:B--2---:R-:W-:Y:S04]  /*ad1e0*/  STL.64 [R1+0xa230], R10 ;  /* 0x00a2300a01007387 */ /* 0x004fe80000100a00 */
[----:B------:R-:W-:Y:S04]  /*ad1f0*/  STL.64 [R1+0xa228], R8 ;  /* 0x00a2280801007387 */ /* 0x000fe80000100a00 */
[----:B------:R-:W2:Y:S04]  /*ad200*/  LDL R14, [R1+0xb8] ;  /* 0x0000b800010e7983 */ /* 0x000ea80000100800 */
[----:B------:R-:W2:Y:S04]  /*ad210*/  LDL.LU R0, [R1+0xa27c] ;  /* 0x00a27c0001007983 */ /* 0x000ea80000300800 */
[----:B------:R-:W3:Y:S04]  /*ad220*/  LDL.LU R56, [R1+0x2210] ;  /* 0x0022100001387983 */ /* 0x000ee80000300800 */
[----:B------:R-:W3:Y:S04]  /*ad230*/  LDL.LU R57, [R1+0x2214] ;  /* 0x0022140001397983 */ /* 0x000ee80000300800 */
[----:B------:R-:W3:Y:S04]  /*ad240*/  LDL.LU R58, [R1+0x2218] ;  /* 0x00221800013a7983 */ /* 0x000ee80000300800 */
[----:B------:R-:W3:Y:S01]  /*ad250*/  LDL.LU R59, [R1+0x221c] ;  /* 0x00221c00013b7983 */ /* 0x000ee20000300800 */
[----:B--2---:R-:W-:-:S03]  /*ad260*/  IMAD.MOV.U32 R51, RZ, RZ, R0 ;  /* 0x000000ffff337224 */ /* 0x004fc600078e0000 */
[----:B---3--:R-:W-:Y:S04]  /*ad270*/  STL.64 [R1+0xa240], R58 ;  /* 0x00a2403a01007387 */ /* 0x008fe80000100a00 */
[----:B------:R0:W-:Y:S04]  /*ad280*/  STL.64 [R1+0xa238], R56 ;  /* 0x00a2383801007387 */ /* 0x0001e80000100a00 */
[----:B------:R-:W2:Y:S04]  /*ad290*/  LDL R50, [R1+0xc8] ;  /* 0x0000c80001327983 */ /* 0x000ea80000100800 */
[----:B------:R-:W3:Y:S04]  /*ad2a0*/  LDL.LU R0, [R1+0xa278] ;  /* 0x00a2780001007983 */ /* 0x000ee80000300800 */
[----:B0-----:R-:W2:Y:S04]  /*ad2b0*/  LDL.LU R56, [R1+0x2230] ;  /* 0x0022300001387983 */ /* 0x001ea80000300800 */
[----:B------:R-:W2:Y:S04]  /*ad2c0*/  LDL.LU R57, [R1+0x2234] ;  /* 0x0022340001397983 */ /* 0x000ea80000300800 */
[----:B------:R-:W2:Y:S04]  /*ad2d0*/  LDL.LU R58, [R1+0x2238] ;  /* 0x00223800013a7983 */ /* 0x000ea80000300800 */
[----:B------:R-:W2:Y:S04]  /*ad2e0*/  LDL.LU R59, [R1+0x223c] ;  /* 0x00223c00013b7983 */ /* 0x000ea80000300800 */
[----:B--2---:R0:W-:Y:S04]  /*ad2f0*/  STL.64 [R1+0xa250], R58 ;  /* 0x00a2503a01007387 */ /* 0x0041e80000100a00 */
[----:B0-----:R-:W2:Y:S04]  /*ad300*/  LDL R58, [R1+0xd8] ;  /* 0x0000d800013a7983 */ /* 0x001ea80000100800 */
[----:B------:R0:W-:Y:S04]  /*ad310*/  STL.64 [R1+0xa248], R56 ;  /* 0x00a2483801007387 */ /* 0x0001e80000100a00 */
[----:B------:R-:W2:Y:S04]  /*ad320*/  LDL.64 R48, [R1+0xd0] ;  /* 0x0000d00001307983 */ /* 0x000ea80000100a00 */
[----:B0-----:R-:W3:Y:S04]  /*ad330*/  LDL.64 R56, [R1+0xe0] ;  /* 0x0000e00001387983 */ /* 0x001ee80000100a00 */
[----:B------:R-:W-:Y:S04]  /*ad340*/  STL.64 [R1+0xa260], R50 ;  /* 0x00a2603201007387 */ /* 0x000fe80000100a00 */
[----:B--2---:R0:W-:Y:S04]  /*ad350*/  STL.64 [R1+0xa258], R48 ;  /* 0x00a2583001007387 */ /* 0x0041e80000100a00 */
[----:B0-----:R-:W2:Y:S04]  /*ad360*/  LDL.LU R48, [R1+0x2240] ;  /* 0x0022400001307983 */ /* 0x001ea80000300800 */
[----:B------:R-:W2:Y:S04]  /*ad370*/  LDL.LU R49, [R1+0x2244] ;  /* 0x0022440001317983 */ /* 0x000ea80000300800 */
[----:B------:R-:W2:Y:S04]  /*ad380*/  LDL.LU R50, [R1+0x2248] ;  /* 0x0022480001327983 */ /* 0x000ea80000300800 */
[----:B------:R-:W2:Y:S04]  /*ad390*/  LDL.LU R51, [R1+0x224c] ;  /* 0x00224c0001337983 */ /* 0x000ea80000300800 */
[----:B--2---:R-:W-:Y:S04]  /*ad3a0*/  STL.64 [R1+0xa270], R50 ;  /* 0x00a2703201007387 */ /* 0x004fe80000100a00 */
[----:B------:R0:W-:Y:S04]  /*ad3b0*/  STL.64 [R1+0xa268], R48 ;  /* 0x00a2683001007387 */ /* 0x0001e80000100a00 */
[----:B0-----:R-:W3:Y:S04]  /*ad3c0*/  LDL.LU R48, [R1+0x2250] ;  /* 0x0022500001307983 */ /* 0x001ee80000300800 */
[----:B------:R-:W3:Y:S04]  /*ad3d0*/  LDL.LU R49, [R1+0x2254] ;  /* 0x0022540001317983 */ /* 0x000ee80000300800 */
[----:B------:R-:W3:Y:S04]  /*ad3e0*/  LDL.LU R50, [R1+0x2258] ;  /* 0x0022580001327983 */ /* 0x000ee80000300800 */
[----:B------:R-:W3:Y:S04]  /*ad3f0*/  LDL.LU R51, [R1+0x225c] ;  /* 0x00225c0001337983 */ /* 0x000ee80000300800 */
[----:B------:R-:W2:Y:S04]  /*ad400*/  LDL.LU R8, [R1+0x2220] ;  /* 0x0022200001087983 */ /* 0x000ea80000300800 */
[----:B------:R-:W2:Y:S04]  /*ad410*/  LDL.LU R9, [R1+0x2224] ;  /* 0x0022240001097983 */ /* 0x000ea80000300800 */
[----:B------:R-:W2:Y:S04]  /*ad420*/  LDL.LU R10, [R1+0x2228] ;  /* 0x00222800010a7983 */ /* 0x000ea80000300800 */
[----:B------:R-:W2:Y:S04]  /*ad430*/  LDL.LU R11, [R1+0x222c] ;  /* 0x00222c00010b7983 */ /* 0x000ea80000300800 */
[----:B------:R-:W2:Y:S04]  /*ad440*/  LDL.64 R12, [R1+0xc0] ;  /* 0x0000c000010c7983 */ /* 0x000ea80000100a00 */
[----:B------:R-:W2:Y:S04]  /*ad450*/  LDL.LU R20, [R1+0x2200] ;  /* 0x0022000001147983 */ /* 0x000ea80000300800 */
[----:B------:R-:W2:Y:S04]  /*ad460*/  LDL.LU R21, [R1+0x2204] ;  /* 0x0022040001157983 */ /* 0x000ea80000300800 */
[----:B------:R-:W2:Y:S04]  /*ad470*/  LDL.LU R22, [R1+0x2208] ;  /* 0x0022080001167983 */ /* 0x000ea80000300800 */
[----:B------:R-:W2:Y:S04]  /*ad480*/  LDL.LU R23, [R1+0x220c] ;  /* 0x00220c0001177983 */ /* 0x000ea80000300800 */
[----:B------:R-:W2:Y:S04]  /*ad490*/  LDL.64 R40, [R1+0xb0] ;  /* 0x0000b00001287983 */ /* 0x000ea80000100a00 */
[----:B------:R-:W4:Y:S04]  /*ad4a0*/  LDL.LU R44, [R1+0x21e0] ;  /* 0x0021e000012c7983 */ /* 0x000f280000300800 */
[----:B------:R-:W4:Y:S04]  /*ad4b0*/  LDL.LU R45, [R1+0x21e4] ;  /* 0x0021e400012d7983 */ /* 0x000f280000300800 */
[----:B------:R-:W4:Y:S04]  /*ad4c0*/  LDL.LU R46, [R1+0x21e8] ;  /* 0x0021e800012e7983 */ /* 0x000f280000300800 */
[----:B------:R-:W4:Y:S04]  /*ad4d0*/  LDL.LU R47, [R1+0x21ec] ;  /* 0x0021ec00012f7983 */ /* 0x000f280000300800 */
[----:B------:R-:W2:Y:S04]  /*ad4e0*/  LDL.64 R26, [R1+0x98] ;  /* 0x00009800011a7983 */ /* 0x000ea80000100a00 */
[----:B------:R-:W2:Y:S04]  /*ad4f0*/  LDL.LU R32, [R1+0x21b0] ;  /* 0x0021b00001207983 */ /* 0x000ea80000300800 */
[----:B------:R-:W2:Y:S04]  /*ad500*/  LDL.LU R33, [R1+0x21b4] ;  /* 0x0021b40001217983 */ /* 0x000ea80000300800 */
[----:B------:R-:W2:Y:S04]  /*ad510*/  LDL.LU R34, [R1+0x21b8] ;  /* 0x0021b80001227983 */ /* 0x000ea80000300800 */
[----:B------:R-:W2:Y:S04]  /*ad520*/  LDL.LU R35, [R1+0x21bc] ;  /* 0x0021bc0001237983 */ /* 0x000ea80000300800 */
[----:B------:R-:W2:Y:S04]  /*ad530*/  LDL.64 R18, [R1+0x88] ;  /* 0x0000880001127983 */ /* 0x000ea80000100a00 */
[----:B------:R-:W2:Y:S04]  /*ad540*/  LDL.64 R6, [R1+0x78] ;  /* 0x0000780001067983 */ /* 0x000ea80000100a00 */
[----:B------:R-:W2:Y:S04]  /*ad550*/  LDL.LU R36, [R1+0x2170] ;  /* 0x0021700001247983 */ /* 0x000ea80000300800 */
[----:B------:R-:W2:Y:S04]  /*ad560*/  LDL.LU R37, [R1+0x2174] ;  /* 0x0021740001257983 */ /* 0x000ea80000300800 */
[----:B------:R-:W2:Y:S04]  /*ad570*/  LDL.LU R38, [R1+0x2178] ;  /* 0x0021780001267983 */ /* 0x000ea80000300800 */
[----:B------:R-:W2:Y:S04]  /*ad580*/  LDL.LU R39, [R1+0x217c] ;  /* 0x00217c0001277983 */ /* 0x000ea80000300800 */
[----:B------:R-:W2:Y:S04]  /*ad590*/  LDL.LU R52, [R1+0x2140] ;  /* 0x0021400001347983 */ /* 0x000ea80000300800 */
[----:B------:R-:W2:Y:S04]  /*ad5a0*/  LDL.LU R53, [R1+0x2144] ;  /* 0x0021440001357983 */ /* 0x000ea80000300800 */
[----:B------:R-:W2:Y:S04]  /*ad5b0*/  LDL.LU R54, [R1+0x2148] ;  /* 0x0021480001367983 */ /* 0x000ea80000300800 */
[----:B------:R-:W2:Y:S01]  /*ad5c0*/  LDL.LU R55, [R1+0x214c] ;  /* 0x00214c0001377983 */ /* 0x000ea20000300800 */
[----:B---3--:R-:W-:-:S15]  /*ad5d0*/  HMMA.16816.F32 R48, R28, R56, R48 ;  /* 0x000000381c30723c */ /* 0x008fde0000001830 */
[----:B------:R-:W-:-:S04]  /*ad5e0*/  NOP ;  /* 0x0000000000007918 */ /* 0x000fc80000000000 */
[----:B------:R-:W-:Y:S04]  /*ad5f0*/  STL.64 [R1+0x3670], R48 ;  /* 0x0036703001007387 */ /* 0x000fe80000100a00 */
[----:B------:R0:W-:Y:S04]  /*ad600*/  STL.64 [R1+0x3678], R50 ;  /* 0x0036783201007387 */ /* 0x0001e80000100a00 */
[----:B0-----:R-:W3:Y:S04]  /*ad610*/  LDL.LU.64 R50, [R1+0xa270] ;  /* 0x00a2700001327983 */ /* 0x001ee80000300a00 */
[----:B------:R-:W3:Y:S01]  /*ad620*/  LDL.LU.64 R48, [R1+0xa268] ;  /* 0x00a2680001307983 */ /* 0x000ee20000300a00 */
[----:B------:R-:W-:-:S02]  /*ad630*/  IMAD.MOV.U32 R59, RZ, RZ, R0 ;  /* 0x000000ffff3b7224 */ /* 0x000fc400078e0000 */
[----:B------:R-:W-:-:S05]  /*ad640*/  IMAD.MOV.U32 R0, RZ, RZ, R57 ;  /* 0x000000ffff007224 */ /* 0x000fca00078e0039 */
[----:B------:R-:W-:Y:S01]  /*ad650*/  STL [R1+0x9fb8], R0 ;  /* 0x009fb80001007387 */ /* 0x000fe20000100800 */
[----:B---3--:R-:W-:Y:S03]  /*ad660*/  HMMA.16816.F32 R56, R28, R58, R48 ;  /* 0x0000003a1c38723c */ /* 0x008fe60000001830 */
[----:B------:R-:W2:Y:S04]  /*ad670*/  LDL.LU.64 R50, [R1+0xa260] ;  /* 0x00a2600001327983 */ /* 0x000ea80000300a00 */
[----:B------:R-:W3:-:S12]  /*ad680*/  LDL.LU.64 R48, [R1+0xa258] ;  /* 0x00a2580001307983 */ /* 0x000ed80000300a00 */
[----:B------:R-:W-:Y:S04]  /*ad690*/  STL.64 [R1+0x3660], R56 ;  /* 0x0036603801007387 */ /* 0x000fe80000100a00 */
[----:B------:R0:W-:Y:S04]  /*ad6a0*/  STL.64 [R1+0x3668], R58 ;  /* 0x0036683a01007387 */ /* 0x0001e80000100a00 */
[----:B0-----:R-:W3:Y:S04]  /*ad6b0*/  LDL.LU.64 R58, [R1+0xa250] ;  /* 0x00a25000013a7983 */ /* 0x001ee80000300a00 */
[----:B------:R-:W3:Y:S02]  /*ad6c0*/  LDL.LU.64 R56, [R1+0xa248] ;  /* 0x00a2480001387983 */ /* 0x000ee40000300a00 */
[----:B---3--:R-:W-:-:S15]  /*ad6d0*/  HMMA.16816.F32 R56, R28, R48, R56 ;  /* 0x000000301c38723c */ /* 0x008fde0000001838 */
[----:B------:R-:W-:-:S04]  /*ad6e0*/  NOP ;  /* 0x0000000000007918 */ /* 0x000fc80000000000 */
[----:B------:R-:W-:Y:S04]  /*ad6f0*/  STL.64 [R1+0x3650], R56 ;  /* 0x0036503801007387 */ /* 0x000fe80000100a00 */
[----:B------:R0:W-:Y:S04]  /*ad700*/  STL.64 [R1+0x3658], R58 ;  /* 0x0036583a01007387 */ /* 0x0001e80000100a00 */
[----:B0-----:R-:W3:Y:S04]  /*ad710*/  LDL.LU.64 R58, [R1+0xa240] ;  /* 0x00a24000013a7983 */ /* 0x001ee80000300a00 */
[----:B------:R-:W3:Y:S01]  /*ad720*/  LDL.LU.64 R56, [R1+0xa238] ;  /* 0x00a2380001387983 */ /* 0x000ee20000300a00 */
[----:B------:R-:W-:-:S02]  /*ad730*/  IMAD.MOV.U32 R0, RZ, RZ, R49 ;  /* 0x000000ffff007224 */ /* 0x000fc400078e0031 */
[C---:B--2---:R-:W-:Y:S03]  /*ad740*/  HMMA.16816.F32 R48, R28.reuse, R50, R8 ;  /* 0x000000321c30723c */ /* 0x044fe60000001808 */
[----:B------:R-:W-:Y:S04]  /*ad750*/  STL [R1+0x9fbc], R0 ;  /* 0x009fbc0001007387 */ /* 0x000fe80000100800 */
[----:B------:R-:W2:Y:S04]  /*ad760*/  LDL.LU.64 R10, [R1+0xa230] ;  /* 0x00a23000010a7983 */ /* 0x000ea80000300a00 */
[----:B------:R-:W2:Y:S08]  /*ad770*/  LDL.LU.64 R8, [R1+0xa228] ;  /* 0x00a2280001087983 */ /* 0x000eb00000300a00 */
        /* <DEDUP_REMOVED lines=10> */
[----:B------:R-:W-:-:S02]  /*ad820*/  IMAD.MOV.U32 R0, RZ, RZ, R13 ;  /* 0x000000ffff007224 */ /* 0x000fc400078e000d */
[C---:B------:R-:W-:Y:S08]  /*ad830*/  HMMA.16816.F32 R12, R28.reuse, R14, R20 ;  /* 0x0000000e1c0c723c */ /* 0x040ff00000001814 */
[C---:B--2---:R-:W-:Y:S01]  /*ad840*/  HMMA.16816.F32 R8, R28.reuse, R40, R8 ;  /* 0x000000281c08723c */ /* 0x044fe20000001808 */
[----:B------:R0:W-:Y:S04]  /*ad850*/  STL [R1+0x9fc0], R0 ;  /* 0x009fc00001007387 */ /* 0x0001e80000100800 */
[----:B------:R-:W2:Y:S04]  /*ad860*/  LDL.LU.64 R22, [R1+0xa200] ;  /* 0x00a2000001167983 */ /* 0x000ea80000300a00 */
[----:B------:R-:W2:Y:S01]  /*ad870*/  LDL.LU.64 R20, [R1+0xa1f8] ;  /* 0x00a1f80001147983 */ /* 0x000ea20000300a00 */
[----:B------:R-:W-:Y:S01]  /*ad880*/  HMMA.16816.F32 R48, R28, R24, R48 ;  /* 0x000000181c30723c */ /* 0x000fe20000001830 */
[----:B0-----:R-:W-:-:S07]  /*ad890*/  IMAD.MOV.U32 R0, RZ, RZ, R41 ;  /* 0x000000ffff007224 */ /* 0x001fce00078e0029 */
[C---:B----4-:R-:W-:Y:S01]  /*ad8a0*/  HMMA.16816.F32 R40, R28.reuse, R42, R44 ;  /* 0x0000002a1c28723c */ /* 0x050fe2000000182c */
[----:B------:R-:W-:Y:S04]  /*ad8b0*/  STL.64 [R1+0x3620], R12 ;  /* 0x0036200c01007387 */ /* 0x000fe80000100a00 */
[----:B------:R0:W-:Y:S04]  /*ad8c0*/  STL.64 [R1+0x3628], R14 ;  /* 0x0036280e01007387 */ /* 0x0001e80000100a00 */
[----:B0-----:R-:W4:Y:S04]  /*ad8d0*/  LDL.LU.64 R14, [R1+0xa1f0] ;  /* 0x00a1f000010e7983 */ /* 0x001f280000300a00 */
[----:B------:R-:W4:Y:S04]  /*ad8e0*/  LDL.LU.64 R12, [R1+0xa1e8] ;  /* 0x00a1e800010c7983 */ /* 0x000f280000300a00 */
[----:B------:R-:W-:Y:S04]  /*ad8f0*/  STL.64 [R1+0x3610], R8 ;  /* 0x0036100801007387 */ /* 0x000fe80000100a00 */
[----:B------:R0:W-:Y:S04]  /*ad900*/  STL.64 [R1+0x3618], R10 ;  /* 0x0036180a01007387 */ /* 0x0001e80000100a00 */
[----:B0-----:R-:W4:Y:S04]  /*ad910*/  LDL.LU.64 R10, [R1+0xa1e0] ;  /* 0x00a1e000010a7983 */ /* 0x001f280000300a00 */
[----:B------:R-:W4:Y:S04]  /*ad920*/  LDL.LU.64 R8, [R1+0xa1d8] ;  /* 0x00a1d80001087983 */ /* 0x000f280000300a00 */
[----:B------:R-:W-:Y:S04]  /*ad930*/  STL [R1+0x9fc4], R0 ;  /* 0x009fc40001007387 */ /* 0x000fe80000100800 */
[----:B------:R-:W4:Y:S04]  /*ad940*/  LDL.LU.64 R46, [R1+0xa1d0] ;  /* 0x00a1d000012e7983 */ /* 0x000f280000300a00 */
[----:B------:R-:W4:Y:S04]  /*ad950*/  LDL.LU.64 R44, [R1+0xa1c8] ;  /* 0x00a1c800012c7983 */ /* 0x000f280000300a00 */
[----:B------:R-:W-:Y:S04]  /*ad960*/  STL.64 [R1+0x3600], R40 ;  /* 0x0036002801007387 */ /* 0x000fe80000100a00 */
[----:B------:R0:W-:Y:S04]  /*ad970*/  STL.64 [R1+0x3608], R42 ;  /* 0x0036082a01007387 */ /* 0x0001e80000100a00 */
[----:B0-----:R-:W4:Y:S04]  /*ad980*/  LDL.LU.64 R42, [R1+0xa1c0] ;  /* 0x00a1c000012a7983 */ /* 0x001f280000300a00 */
[----:B------:R-:W4:Y:S04]  /*ad990*/  LDL.LU.64 R40, [R1+0xa1b8] ;  /* 0x00a1b80001287983 */ /* 0x000f280000300a00 */
[----:B------:R-:W-:Y:S04]  /*ad9a0*/  STL.64 [R1+0x35f0], R48 ;  /* 0x0035f03001007387 */ /* 0x000fe80000100a00 */
[----:B------:R0:W-:Y:S04]  /*ad9b0*/  STL.64 [R1+0x35f8], R50 ;  /* 0x0035f83201007387 */ /* 0x0001e80000100a00 */
[----:B0-----:R-:W4:Y:S04]  /*ad9c0*/  LDL.LU.64 R50, [R1+0xa1b0] ;  /* 0x00a1b00001327983 */ /* 0x001f280000300a00 */
[----:B------:R-:W4:Y:S01]  /*ad9d0*/  LDL.LU.64 R48, [R1+0xa1a8] ;  /* 0x00a1a80001307983 */ /* 0x000f220000300a00 */
        /* <DEDUP_REMOVED lines=8> */
[C---:B--2---:R-:W-:Y:S08]  /*ada60*/  HMMA.16816.F32 R20, R28.reuse, R18, R20 ;  /* 0x000000121c14723c */ /* 0x044ff00000001814 */
[----:B----4-:R-:W-:Y:S01]  /*ada70*/  HMMA.16816.F32 R12, R28, R4, R12 ;  /* 0x000000041c0c723c */ /* 0x010fe2000000180c */
[----:B------:R0:W-:Y:S02]  /*ada80*/  STL [R1+0x9fc8], R0 ;  /* 0x009fc80001007387 */ /* 0x0001e40000100800 */
[----:B0-----:R-:W-:-:S05]  /*ada90*/  IMAD.MOV.U32 R0, RZ, RZ, R19 ;  /* 0x000000ffff007224 */ /* 0x001fca00078e0013 */
[----:B------:R-:W-:Y:S01]  /*adaa0*/  HMMA.16816.F32 R8, R28, R6, R8 ;  /* 0x000000061c08723c */ /* 0x000fe20000001808 */
[----:B------:R-:W-:Y:S04]  /*adab0*/  STL.64 [R1+0x35d0], R24 ;  /* 0x0035d01801007387 */ /* 0x000fe80000100a00 */
[----:B------:R-:W-:Y:S04]  /*adac0*/  STL.64 [R1+0x35d8], R26 ;  /* 0x0035d81a01007387 */ /* 0x000fe80000100a00 */
[----:B------:R0:W-:Y:S02]  /*adad0*/  STL [R1+0x9fcc], R0 ;  /* 0x009fcc0001007387 */ /* 0x0001e40000100800 */
[----:B0-----:R-:W-:-:S02]  /*adae0*/  IMAD.MOV.U32 R0, RZ, RZ, R7 ;  /* 0x000000ffff007224 */ /* 0x001fc400078e0007 */
[C---:B------:R-:W-:Y:S01]  /*adaf0*/  HMMA.16816.F32 R4, R28.reuse, R44, R36 ;  /* 0x0000002c1c04723c */ /* 0x040fe20000001824 */
[----:B------:R-:W-:Y:S04]  /*adb00*/  STL.64 [R1+0x35c0], R20 ;  /* 0x0035c01401007387 */ /* 0x000fe80000100a00 */
[----:B------:R-:W-:Y:S04]  /*adb10*/  STL.64 [R1+0x35c8], R22 ;  /* 0x0035c81601007387 */ /* 0x000fe80000100a00 */
[----:B------:R-:W-:Y:S04]  /*adb20*/  STL.64 [R1+0x35b0], R12 ;  /* 0x0035b00c01007387 */ /* 0x000fe80000100a00 */
[----:B------:R-:W-:Y:S04]  /*adb30*/  STL.64 [R1+0x35b8], R14 ;  /* 0x0035b80e01007387 */ /* 0x000fe80000100a00 */
[----:B------:R-:W-:Y:S04]  /*adb40*/  STL.64 [R1+0x35a0], R8 ;  /* 0x0035a00801007387 */ /* 0x000fe80000100a00 */
[----:B------:R0:W-:Y:S02]  /*adb50*/  STL.64 [R1+0x35a8], R10 ;  /* 0x0035a80a01007387 */ /* 0x0001e40000100a00 */
[----:B0-----:R-:W-:Y:S02]  /*adb60*/  HMMA.16816.F32 R8, R28, R46, R40 ;  /* 0x0000002e1c08723c */ /* 0x001fe40000001828 */
[----:B------:R-:W-:Y:S04]  /*adb70*/  STL.64 [R1+0x3590], R4 ;  /* 0x0035900401007387 */ /* 0x000fe80000100a00 */
[----:B------:R-:W-:-:S13]  /*adb80*/  STL.64 [R1+0x3598], R6 ;  /* 0x0035980601007387 */ /* 0x000fda0000100a00 */
[----:B------:R0:W-:Y:S04]  /*adb90*/  STL.64 [R1+0x3580], R8 ;  /* 0x0035800801007387 */ /* 0x0001e80000100a00 */
[----:B------:R1:W-:Y:S04]  /*adba0*/  STL.64 [R1+0x3588], R10 ;  /* 0x0035880a01007387 */ /* 0x0003e80000100a00 */
[----:B0-----:R-:W2:Y:S01]  /*adbb0*/  LDL.LU R8, [R1+0x1ff0] ;  /* 0x001ff00001087983 */ /* 0x001ea20000300800 */
[C---:B---3--:R-:W-:Y:S08]  /*adbc0*/  HMMA.16816.F32 R12, R28.reuse, R56, R48 ;  /* 0x000000381c0c723c */ /* 0x048ff00000001830 */
[C---:B------:R-:W-:Y:S11]  /*adbd0*/  HMMA.16816.F32 R4, R28.reuse, R58, R52 ;  /* 0x0000003a1c04723c */ /* 0x040ff60000001834 */
[----:B------:R-:W-:Y:S04]  /*adbe0*/  STL.64 [R1+0x3570], R12 ;  /* 0x0035700c01007387 */ /* 0x000fe80000100a00 */
[----:B------:R-:W-:Y:S04]  /*adbf0*/  STL.64 [R1+0x3578], R14 ;  /* 0x0035780e01007387 */ /* 0x000fe80000100a00 */
[----:B------:R-:W-:Y:S04]  /*adc00*/  STL.64 [R1+0x3560], R4 ;  /* 0x0035600401007387 */ /* 0x000fe80000100a00 */
[----:B------:R-:W-:Y:S04]  /*adc10*/  STL.64 [R1+0x3568], R6 ;  /* 0x0035680601007387 */ /* 0x000fe80000100a00 */
[----:B------:R-:W2:Y:S04]  /*adc20*/  LDL.LU R9, [R1+0x1ff4] ;  /* 0x001ff40001097983 */ /* 0x000ea80000300800 */
[----:B-1----:R-:W3:Y:S04]  /*adc30*/  LDL.LU R10, [R1+0x1ff8] ;  /* 0x001ff800010a7983 */ /* 0x002ee80000300800 */
[----:B------:R-:W3:Y:S04]  /*adc40*/  LDL.LU R11, [R1+0x1ffc] ;  /* 0x001ffc00010b7983 */ /* 0x000ee80000300800 */
[----:B---3--:R0:W-:Y:S04]  /*adc50*/  STL.64 [R1+0xa0c0], R10 ;  /* 0x00a0c00a01007387 */ /* 0x0081e80000100a00 */
[----:B--2---:R-:W-:Y:S04]  /*adc60*/  STL.64 [R1+0xa0b8], R8 ;  /* 0x00a0b80801007387 */ /* 0x004fe80000100a00 */
[----:B------:R-:W2:Y:S04]  /*adc70*/  LDL.LU R16, [R1+0x2010] ;  /* 0x0020100001107983 */ /* 0x000ea80000300800 */
[----:B------:R-:W2:Y:S04]  /*adc80*/  LDL.LU R17, [R1+0x2014] ;  /* 0x0020140001117983 */ /* 0x000ea80000300800 */
[----:B------:R-:W3:Y:S04]  /*adc90*/  LDL.LU R18, [R1+0x2018] ;  /* 0x0020180001127983 */ /* 0x000ee80000300800 */
[----:B------:R-:W3:Y:S04]  /*adca0*/  LDL.LU R19, [R1+0x201c] ;  /* 0x00201c0001137983 */ /* 0x000ee80000300800 */
[----:B---3--:R-:W-:Y:S04]  /*adcb0*/  STL.64 [R1+0xa0d0], R18 ;  /* 0x00a0d01201007387 */ /* 0x008fe80000100a00 */
[----:B--2---:R1:W-:Y:S04]  /*adcc0*/  STL.64 [R1+0xa0c8], R16 ;  /* 0x00a0c81001007387 */ /* 0x0043e80000100a00 */
[----:B------:R-:W2:Y:S04]  /*adcd0*/  LDL.LU R32, [R1+0x2030] ;  /* 0x0020300001207983 */ /* 0x000ea80000300800 */
[----:B------:R-:W2:Y:S04]  /*adce0*/  LDL.LU R33, [R1+0x2034] ;  /* 0x0020340001217983 */ /* 0x000ea80000300800 */
[----:B------:R-:W3:Y:S04]  /*adcf0*/  LDL.LU R34, [R1+0x2038] ;  /* 0x0020380001227983 */ /* 0x000ee80000300800 */
[----:B------:R-:W3:Y:S04]  /*add00*/  LDL.LU R35, [R1+0x203c] ;  /* 0x00203c0001237983 */ /* 0x000ee80000300800 */
[----:B---3--:R-:W-:Y:S04]  /*add10*/  STL.64 [R1+0xa0e0], R34 ;  /* 0x00a0e02201007387 */ /* 0x008fe80000100a00 */
[----:B--2---:R2:W-:Y:S04]  /*add20*/  STL.64 [R1+0xa0d8], R32 ;  /* 0x00a0d82001007387 */ /* 0x0045e80000100a00 */
[----:B------:R-:W3:Y:S04]  /*add30*/  LDL.LU R44, [R1+0x2070] ;  /* 0x00207000012c7983 */ /* 0x000ee80000300800 */
[----:B------:R-:W3:Y:S04]  /*add40*/  LDL.LU R45, [R1+0x2074] ;  /* 0x00207400012d7983 */ /* 0x000ee80000300800 */
[----:B------:R-:W4:Y:S04]  /*add50*/  LDL.LU R46, [R1+0x2078] ;  /* 0x00207800012e7983 */ /* 0x000f280000300800 */
[----:B------:R-:W4:Y:S04]  /*add60*/  LDL.LU R47, [R1+0x207c] ;  /* 0x00207c00012f7983 */ /* 0x000f280000300800 */
[----:B----4-:R4:W-:Y:S04]  /*add70*/  STL.64 [R1+0xa0f0], R46 ;  /* 0x00a0f02e01007387 */ /* 0x0109e80000100a00 */
[----:B---3--:R3:W-:Y:S04]  /*add80*/  STL.64 [R1+0xa0e8], R44 ;  /* 0x00a0e82c01007387 */ /* 0x0087e80000100a00 */
[----:B------:R-:W2:Y:S04]  /*add90*/  LDL.LU R56, [R1+0x2080] ;  /* 0x0020800001387983 */ /* 0x000ea80000300800 */
[----:B------:R-:W2:Y:S04]  /*adda0*/  LDL.LU R57, [R1+0x2084] ;  /* 0x0020840001397983 */ /* 0x000ea80000300800 */
[----:B------:R-:W2:Y:S04]  /*addb0*/  LDL.LU R58, [R1+0x2088] ;  /* 0x00208800013a7983 */ /* 0x000ea80000300800 */
[----:B------:R-:W2:Y:S04]  /*addc0*/  LDL.LU R59, [R1+0x208c] ;  /* 0x00208c00013b7983 */ /* 0x000ea80000300800 */
[----:B--2---:R-:W-:Y:S04]  /*addd0*/  STL.64 [R1+0xa100], R58 ;  /* 0x00a1003a01007387 */ /* 0x004fe80000100a00 */
[----:B------:R-:W-:Y:S04]  /*adde0*/  STL.64 [R1+0xa0f8], R56 ;  /* 0x00a0f83801007387 */ /* 0x000fe80000100a00 */
[----:B------:R-:W2:Y:S04]  /*addf0*/  LDL R42, [R1] ;  /* 0x00000000012a7983 */ /* 0x000ea80000100800 */
[----:B------:R-:W2:Y:S04]  /*ade00*/  LDL R43, [R1+0x4] ;  /* 0x00000400012b7983 */ /* 0x000ea80000100800 */
[----:B------:R-:W3:Y:S04]  /*ade10*/  LDL R40, [R1+0x8] ;  /* 0x0000080001287983 */ /* 0x000ee80000100800 */
[----:B------:R-:W3:Y:S04]  /*ade20*/  LDL R41, [R1+0xc] ;  /* 0x00000c0001297983 */ /* 0x000ee80000100800 */
[----:B--2---:R-:W-:Y:S04]  /*ade30*/  STL.64 [R1+0xa110], R42 ;  /* 0x00a1102a01007387 */ /* 0x004fe80000100a00 */
[----:B---3--:R2:W-:Y:S04]  /*ade40*/  STL.64 [R1+0xa108], R40 ;  /* 0x00a1082801007387 */ /* 0x0085e80000100a00 */
[----:B------:R-:W3:Y:S04]  /*ade50*/  LDL.LU R24, [R1+0x20a0] ;  /* 0x0020a00001187983 */ /* 0x000ee80000300800 */
[----:B------:R-:W3:Y:S04]  /*ade60*/  LDL.LU R25, [R1+0x20a4] ;  /* 0x0020a40001197983 */ /* 0x000ee80000300800 */
[----:B------:R-:W2:Y:S04]  /*ade70*/  LDL.LU R26, [R1+0x20a8] ;  /* 0x0020a800011a7983 */ /* 0x000ea80000300800 */
[----:B------:R-:W2:Y:S04]  /*ade80*/  LDL.LU R27, [R1+0x20ac] ;  /* 0x0020ac00011b7983 */ /* 0x000ea80000300800 */
[----:B--2---:R2:W-:Y:S04]  /*ade90*/  STL.64 [R1+0xa120], R26 ;  /* 0x00a1201a01007387 */ /* 0x0045e80000100a00 */
[----:B---3--:R-:W-:Y:S04]  /*adea0*/  STL.64 [R1+0xa118], R24 ;  /* 0x00a1181801007387 */ /* 0x008fe80000100a00 */
[----:B0-----:R-:W3:Y:S04]  /*adeb0*/  LDL R10, [R1+0x10] ;  /* 0x00001000010a7983 */ /* 0x001ee80000100800 */
[----:B------:R-:W3:Y:S04]  /*adec0*/  LDL R11, [R1+0x14] ;  /* 0x00001400010b7983 */ /* 0x000ee80000100800 */
[----:B-1----:R-:W2:Y:S04]  /*aded0*/  LDL.LU R16, [R1+0x20b0] ;  /* 0x0020b00001107983 */ /* 0x002ea80000300800 */
[----:B------:R-:W2:Y:S04]  /*adee0*/  LDL.LU R17, [R1+0x20b4] ;  /* 0x0020b40001117983 */ /* 0x000ea80000300800 */
[----:B------:R-:W2:Y:S04]  /*adef0*/  LDL.LU R18, [R1+0x20b8] ;  /* 0x0020b80001127983 */ /* 0x000ea80000300800 */
[----:B------:R-:W2:Y:S04]  /*adf00*/  LDL.LU R19, [R1+0x20bc] ;  /* 0x0020bc0001137983 */ /* 0x000ea80000300800 */
[----:B--2---:R-:W-:Y:S04]  /*adf10*/  STL.64 [R1+0xa130], R18 ;  /* 0x00a1301201007387 */ /* 0x004fe80000100a00 */
[----:B------:R0:W-:Y:S04]  /*adf20*/  STL.64 [R1+0xa128], R16 ;  /* 0x00a1281001007387 */ /* 0x0001e80000100a00 */
[----:B------:R-:W2:Y:S04]  /*adf30*/  LDL R8, [R1+0x18] ;  /* 0x0000180001087983 */ /* 0x000ea80000100800 */
[----:B------:R-:W2:Y:S04]  /*adf40*/  LDL R9, [R1+0x1c] ;  /* 0x00001c0001097983 */ /* 0x000ea80000100800 */
[----:B---3--:R-:W-:Y:S04]  /*adf50*/  STL.64 [R1+0xa140], R10 ;  /* 0x00a1400a01007387 */ /* 0x008fe80000100a00 */
[----:B--2---:R1:W-:Y:S04]  /*adf60*/  STL.64 [R1+0xa138], R8 ;  /* 0x00a1380801007387 */ /* 0x0043e80000100a00 */
[----:B------:R-:W2:Y:S04]  /*adf70*/  LDL.LU R32, [R1+0x20c0] ;  /* 0x0020c00001207983 */ /* 0x000ea80000300800 */
[----:B------:R-:W2:Y:S04]  /*adf80*/  LDL.LU R33, [R1+0x20c4] ;  /* 0x0020c40001217983 */ /* 0x000ea80000300800 */
[----:B------:R-:W3:Y:S04]  /*adf90*/  LDL.LU R34, [R1+0x20c8] ;  /* 0x0020c80001227983 */ /* 0x000ee80000300800 */
[----:B------:R-:W3:Y:S04]  /*adfa0*/  LDL.LU R35, [R1+0x20cc] ;  /* 0x0020cc0001237983 */ /* 0x000ee80000300800 */
[----:B---3--:R3:W-:Y:S04]  /*adfb0*/  STL.64 [R1+0xa150], R34 ;  /* 0x00a1502201007387 */ /* 0x0087e80000100a00 */
[----:B--2---:R2:W-:Y:S04]  /*adfc0*/  STL.64 [R1+0xa148], R32 ;  /* 0x00a1482001007387 */ /* 0x0045e80000100a00 */
[----:B----4-:R-:W4:Y:S04]  /*adfd0*/  LDL R46, [R1+0x20] ;  /* 0x00002000012e7983 */ /* 0x010f280000100800 */
[----:B------:R-:W4:Y:S04]  /*adfe0*/  LDL R47, [R1+0x24] ;  /* 0x00002400012f7983 */ /* 0x000f280000100800 */
[----:B------:R-:W2:Y:S04]  /*adff0*/  LDL R44, [R1+0x28] ;  /* 0x00002800012c7983 */ /* 0x000ea80000100800 */
[----:B------:R-:W2:Y:S04]  /*ae000*/  LDL R45, [R1+0x2c] ;  /* 0x00002c00012d7983 */ /* 0x000ea80000100800 */
[----:B----4-:R-:W-:Y:S04]  /*ae010*/  STL.64 [R1+0xa160], R46 ;  /* 0x00a1602e01007387 */ /* 0x010fe80000100a00 */
[----:B--2---:R-:W-:Y:S04]  /*ae020*/  STL.64 [R1+0xa158], R44 ;  /* 0x00a1582c01007387 */ /* 0x004fe80000100a00 */
[----:B------:R-:W2:Y:S04]  /*ae030*/  LDL.LU R40, [R1+0x20e0] ;  /* 0x0020e00001287983 */ /* 0x000ea80000300800 */
[----:B------:R-:W2:Y:S04]  /*ae040*/  LDL.LU R41, [R1+0x20e4] ;  /* 0x0020e40001297983 */ /* 0x000ea80000300800 */
[----:B------:R-:W4:Y:S04]  /*ae050*/  LDL.LU R42, [R1+0x20e8] ;  /* 0x0020e800012a7983 */ /* 0x000f280000300800 */
[----:B------:R-:W4:Y:S04]  /*ae060*/  LDL.LU R43, [R1+0x20ec] ;  /* 0x0020ec00012b7983 */ /* 0x000f280000300800 */
[----:B----4-:R-:W-:Y:S04]  /*ae070*/  STL.64 [R1+0xa170], R42 ;  /* 0x00a1702a01007387 */ /* 0x010fe80000100a00 */
[----:B--2---:R2:W-:Y:S04]  /*ae080*/  STL.64 [R1+0xa168], R40 ;  /* 0x00a1682801007387 */ /* 0x0045e80000100a00 */
[----:B------:R-:W4:Y:S04]  /*ae090*/  LDL R26, [R1+0x30] ;  /* 0x00003000011a7983 */ /* 0x000f280000100800 */
[----:B------:R-:W4:Y:S04]  /*ae0a0*/  LDL R27, [R1+0x34] ;  /* 0x00003400011b7983 */ /* 0x000f280000100800 */
[----:B0-----:R-:W2:Y:S04]  /*ae0b0*/  LDL.LU R16, [R1+0x20f0] ;  /* 0x0020f00001107983 */ /* 0x001ea80000300800 */
[----:B------:R-:W2:Y:S04]  /*ae0c0*/  LDL.LU R17, [R1+0x20f4] ;  /* 0x0020f40001117983 */ /* 0x000ea80000300800 */
[----:B------:R-:W2:Y:S04]  /*ae0d0*/  LDL.LU R18, [R1+0x20f8] ;  /* 0x0020f80001127983 */ /* 0x000ea80000300800 */
[----:B------:R-:W2:Y:S04]  /*ae0e0*/  LDL.LU R19, [R1+0x20fc] ;  /* 0x0020fc0001137983 */ /* 0x000ea80000300800 */
[----:B--2---:R0:W-:Y:S04]  /*ae0f0*/  STL.64 [R1+0xa180], R18 ;  /* 0x00a1801201007387 */ /* 0x0041e80000100a00 */
[----:B------:R-:W-:Y:S04]  /*ae100*/  STL.64 [R1+0xa178], R16 ;  /* 0x00a1781001007387 */ /* 0x000fe80000100a00 */
[----:B------:R-:W2:Y:S04]  /*ae110*/  LDL R24, [R1+0x38] ;  /* 0x0000380001187983 */ /* 0x000ea80000100800 */
[----:B------:R-:W2:Y:S04]  /*ae120*/  LDL R25, [R1+0x3c] ;  /* 0x00003c0001197983 */ /* 0x000ea80000100800 */
[----:B----4-:R-:W-:Y:S04]  /*ae130*/  STL.64 [R1+0xa190], R26 ;  /* 0x00a1901a01007387 */ /* 0x010fe80000100a00 */
[----:B--2---:R2:W-:Y:S04]  /*ae140*/  STL.64 [R1+0xa188], R24 ;  /* 0x00a1881801007387 */ /* 0x0045e80000100a00 */
[----:B-1----:R-:W4:Y:S04]  /*ae150*/  LDL.LU R8, [R1+0x2100] ;  /* 0x0021000001087983 */ /* 0x002f280000300800 */
[----:B------:R-:W4:Y:S04]  /*ae160*/  LDL.LU R9, [R1+0x2104] ;  /* 0x0021040001097983 */ /* 0x000f280000300800 */
[----:B------:R-:W4:Y:S04]  /*ae170*/  LDL.LU R10, [R1+0x2108] ;  /* 0x00210800010a7983 */ /* 0x000f280000300800 */
[----:B------:R-:W4:Y:S04]  /*ae180*/  LDL.LU R11, [R1+0x210c] ;  /* 0x00210c00010b7983 */ /* 0x000f280000300800 */
[----:B---3--:R-:W3:Y:S04]  /*ae190*/  LDL R34, [R1+0x40] ;  /* 0x0000400001227983 */ /* 0x008ee80000100800 */
[----:B------:R-:W3:Y:S04]  /*ae1a0*/  LDL R35, [R1+0x44] ;  /* 0x0000440001237983 */ /* 0x000ee80000100800 */
[----:B------:R-:W3:Y:S04]  /*ae1b0*/  LDL R32, [R1+0x48] ;  /* 0x0000480001207983 */ /* 0x000ee80000100800 */
[----:B------:R-:W3:Y:S04]  /*ae1c0*/  LDL R33, [R1+0x4c] ;  /* 0x00004c0001217983 */ /* 0x000ee80000100800 */
[----:B------:R-:W3:Y:S04]  /*ae1d0*/  LDL.LU R40, [R1+0x2120] ;  /* 0x0021200001287983 */ /* 0x000ee80000300800 */
[----:B------:R-:W3:Y:S04]  /*ae1e0*/  LDL.LU R41, [R1+0x2124] ;  /* 0x0021240001297983 */ /* 0x000ee80000300800 */
[----:B------:R-:W3:Y:S04]  /*ae1f0*/  LDL.LU R42, [R1+0x2128] ;  /* 0x00212800012a7983 */ /* 0x000ee80000300800 */
[----:B------:R-:W3:Y:S04]  /*ae200*/  LDL.LU R43, [R1+0x212c] ;  /* 0x00212c00012b7983 */ /* 0x000ee80000300800 */
[----:B0-----:R-:W4:Y:S04]  /*ae210*/  LDL R18, [R1+0x50] ;  /* 0x0000500001127983 */ /* 0x001f280000100800 */
[----:B------:R-:W4:Y:S04]  /*ae220*/  LDL R19, [R1+0x54] ;  /* 0x0000540001137983 */ /* 0x000f280000100800 */
[----:B--2---:R-:W4:Y:S04]  /*ae230*/  LDL.LU R24, [R1+0x2130] ;  /* 0x0021300001187983 */ /* 0x004f280000300800 */
        /* <DEDUP_REMOVED lines=35> */
[C---:B---3--:R-:W-:Y:S08]  /*ae470*/  HMMA.16816.F32 R40, R28.reuse, R32, R40 ;  /* 0x000000201c28723c */ /* 0x048ff00000001828 */
[C---:B----4-:R-:W-:Y:S01]  /*ae480*/  HMMA.16816.F32 R16, R28.reuse, R18, R24 ;  /* 0x000000121c10723c */ /* 0x050fe20000001818 */
[----:B------:R-:W3:Y:S04]  /*ae490*/  LDL.LU.64 R26, [R1+0xa190] ;  /* 0x00a19000011a7983 */ /* 0x000ee80000300a00 */
[----:B------:R-:W4:Y:S03]  /*ae4a0*/  LDL.LU.64 R24, [R1+0xa188] ;  /* 0x00a1880001187983 */ /* 0x000f260000300a00 */
[C---:B--2---:R-:W-:Y:S11]  /*ae4b0*/  HMMA.16816.F32 R32, R28.reuse, R34, R44 ;  /* 0x000000221c20723c */ /* 0x044ff6000000182c */
[----:B------:R-:W-:Y:S04]  /*ae4c0*/  STL.64 [R1+0x3550], R16 ;  /* 0x0035501001007387 */ /* 0x000fe80000100a00 */
[----:B------:R0:W-:Y:S04]  /*ae4d0*/  STL.64 [R1+0x3558], R18 ;  /* 0x0035581201007387 */ /* 0x0001e80000100a00 */
[----:B0-----:R-:W3:Y:S04]  /*ae4e0*/  LDL.LU.64 R18, [R1+0xa180] ;  /* 0x00a1800001127983 */ /* 0x001ee80000300a00 */
[----:B------:R-:W3:Y:S04]  /*ae4f0*/  LDL.LU.64 R16, [R1+0xa178] ;  /* 0x00a1780001107983 */ /* 0x000ee80000300a00 */
        /* <DEDUP_REMOVED lines=16> */
[----:B------:R-:W3:Y:S01]  /*ae600*/  LDL.LU.64 R18, [R1+0xa130] ;  /* 0x00a1300001127983 */ /* 0x000ee20000300a00 */
[C---:B--2---:R-:W-:Y:S03]  /*ae610*/  HMMA.16816.F32 R40, R28.reuse, R44, R40 ;  /* 0x0000002c1c28723c */ /* 0x044fe60000001828 */
[----:B------:R-:W3:Y:S04]  /*ae620*/  LDL.LU.64 R16, [R1+0xa128] ;  /* 0x00a1280001107983 */ /* 0x000ee80000300a00 */
[----:B------:R-:W-:Y:S04]  /*ae630*/  STL.64 [R1+0x3510], R24 ;  /* 0x0035101801007387 */ /* 0x000fe80000100a00 */
[----:B------:R0:W-:Y:S04]  /*ae640*/  STL.64 [R1+0x3518], R26 ;  /* 0x0035181a01007387 */ /* 0x0001e80000100a00 */
[----:B0-----:R-:W2:Y:S04]  /*ae650*/  LDL.LU.64 R26, [R1+0xa120] ;  /* 0x00a12000011a7983 */ /* 0x001ea80000300a00 */
[----:B------:R-:W2:Y:S04]  /*ae660*/  LDL.LU.64 R24, [R1+0xa118] ;  /* 0x00a1180001187983 */ /* 0x000ea80000300a00 */
[----:B------:R-:W-:Y:S04]  /*ae670*/  STL.64 [R1+0x3500], R40 ;  /* 0x0035002801007387 */ /* 0x000fe80000100a00 */
[----:B------:R0:W-:Y:S01]  /*ae680*/  STL.64 [R1+0x3508], R42 ;  /* 0x0035082a01007387 */ /* 0x0001e20000100a00 */
[C---:B------:R-:W-:Y:S03]  /*ae690*/  HMMA.16816.F32 R44, R28.reuse, R46, R56 ;  /* 0x0000002e1c2c723c */ /* 0x040fe60000001838 */
        /* <DEDUP_REMOVED lines=13> */
[----:B------:R-:W3:Y:S04]  /*ae770*/  LDL.LU.64 R32, [R1+0xa0d8] ;  /* 0x00a0d80001207983 */ /* 0x000ee80000300a00 */
[----:B------:R-:W4:Y:S01]  /*ae780*/  LDL.LU.64 R18, [R1+0xa0d0] ;  /* 0x00a0d00001127983 */ /* 0x000f220000300a00 */
[C---:B--2---:R-:W-:Y:S08]  /*ae790*/  HMMA.16816.F32 R24, R28.reuse, R40, R24 ;  /* 0x000000281c18723c */ /* 0x044ff00000001818 */
[C---:B------:R-:W-:Y:S08]  /*ae7a0*/  HMMA.16816.F32 R40, R28.reuse, R42, R36 ;  /* 0x0000002a1c28723c */ /* 0x040ff00000001824 */
[C---:B------:R-:W-:Y:S01]  /*ae7b0*/  HMMA.16816.F32 R56, R28.reuse, R60, R56 ;  /* 0x0000003c1c38723c */ /* 0x040fe20000001838 */
        /* <DEDUP_REMOVED lines=19> */
[----:B------:R-:W-:Y:S01]  /*ae8f0*/  STL.64 [R1+0x9ec8], R60 ;  /* 0x009ec83c01007387 */ /* 0x000fe20000100a00 */
        /* <DEDUP_REMOVED lines=11> */
[----:B------:R0:W-:Y:S04]  /*ae9b0*/  STL.64 [R1+0x9da8], R56 ;  /* 0x009da83801007387 */ /* 0x0001e80000100a00 */
[----:B0-----:R-:W2:Y:S04]  /*ae9c0*/  LDL.LU R56, [R1+0x2040] ;  /* 0x0020400001387983 */ /* 0x001ea80000300800 */
        /* <DEDUP_REMOVED lines=9> */
[C---:B--2---:R-:W-:Y:S08]  /*aea60*/  HMMA.16816.F32 R56, R28.reuse, R52, R56 ;  /* 0x000000341c38723c */ /* 0x044ff00000001838 */
[C---:B----4-:R-:W-:Y:S08]  /*aea70*/  HMMA.16816.F32 R16, R28.reuse, R46, R16 ;  /* 0x0000002e1c10723c */ /* 0x050ff00000001810 */
[C---:B------:R-:W-:Y:S08]  /*aea80*/  HMMA.16816.F32 R12, R28.reuse, R44, R12 ;  /* 0x0000002c1c0c723c */ /* 0x040ff0000000180c */
[C---:B------:R-:W-:Y:S01]  /*aea90*/  HMMA.16816.F32 R8, R28.reuse, R42, R8 ;  /* 0x0000002a1c08723c */ /* 0x040fe20000001808 */
[----:B------:R-:W-:Y:S07]  /*aeaa0*/  STL.64 [R1+0x9dc0], R54 ;  /* 0x009dc03601007387 */ /* 0x000fee0000100a00 */
[C---:B------:R-:W-:Y:S01]  /*aeab0*/  HMMA.16816.F32 R4, R28.reuse, R40, R4 ;  /* 0x000000281c04723c */ /* 0x040fe20000001804 */
[----:B------:R-:W-:Y:S04]  /*aeac0*/  STL.64 [R1+0x9db8], R52 ;  /* 0x009db83401007387 */ /* 0x000fe80000100a00 */
[----:B------:R-:W-:Y:S04]  /*aead0*/  STL.64 [R1+0x3460], R56 ;  /* 0x0034603801007387 */ /* 0x000fe80000100a00 */
[----:B------:R-:W-:Y:S01]  /*aeae0*/  STL.64 [R1+0x3468], R58 ;  /* 0x0034683a01007387 */ /* 0x000fe20000100a00 */
[C---:B---3--:R-:W-:Y:S08]  /*aeaf0*/  HMMA.16816.F32 R32, R28.reuse, R50, R32 ;  /* 0x000000321c20723c */ /* 0x048ff00000001820 */
[C---:B------:R-:W-:Y:S01]  /*aeb00*/  HMMA.16816.F32 R20, R28.reuse, R48, R20 ;  /* 0x000000301c14723c */ /* 0x040fe20000001814 */
[----:B------:R-:W-:Y:S10]  /*aeb10*/  STL.64 [R1+0x9dd0], R50 ;  /* 0x009dd03201007387 */ /* 0x000ff40000100a00 */
[----:B------:R-:W-:Y:S04]  /*aeb20*/  STL.64 [R1+0x3450], R32 ;  /* 0x0034502001007387 */ /* 0x000fe80000100a00 */
[----:B------:R-:W-:Y:S04]  /*aeb30*/  STL.64 [R1+0x3458], R34 ;  /* 0x0034582201007387 */ /* 0x000fe80000100a00 */
[----:B------:R0:W-:Y:S04]  /*aeb40*/  STL.64 [R1+0x9dc8], R48 ;  /* 0x009dc83001007387 */ /* 0x0001e80000100a00 */
[----:B------:R-:W-:Y:S04]  /*aeb50*/  STL.64 [R1+0x3440], R20 ;  /* 0x0034401401007387 */ /* 0x000fe80000100a00 */
[----:B------:R-:W-:Y:S04]  /*aeb60*/  STL.64 [R1+0x3448], R22 ;  /* 0x0034481601007387 */ /* 0x000fe80000100a00 */
[----:B------:R-:W-:Y:S04]  /*aeb70*/  STL.64 [R1+0x9de0], R46 ;  /* 0x009de02e01007387 */ /* 0x000fe80000100a00 */
[----:B------:R-:W-:Y:S04]  /*aeb80*/  STL.64 [R1+0x3430], R16 ;  /* 0x0034301001007387 */ /* 0x000fe80000100a00 */
[----:B------:R-:W-:Y:S04]  /*aeb90*/  STL.64 [R1+0x3438], R18 ;  /* 0x0034381201007387 */ /* 0x000fe80000100a00 */
[----:B------:R1:W-:Y:S04]  /*aeba0*/  STL.64 [R1+0x9dd8], R44 ;  /* 0x009dd82c01007387 */ /* 0x0003e80000100a00 */
[----:B------:R-:W-:Y:S04]  /*aebb0*/  STL.64 [R1+0x3420], R12 ;  /* 0x0034200c01007387 */ /* 0x000fe80000100a00 */
[----:B------:R-:W-:Y:S04]  /*aebc0*/  STL.64 [R1+0x3428], R14 ;  /* 0x0034280e01007387 */ /* 0x000fe80000100a00 */
[----:B0-----:R-:W2:Y:S04]  /*aebd0*/  LDL.LU R48, [R1+0x1f20] ;  /* 0x001f200001307983 */ /* 0x001ea80000300800 */
[----:B------:R0:W-:Y:S04]  /*aebe0*/  STL.64 [R1+0x3410], R8 ;  /* 0x0034100801007387 */ /* 0x0001e80000100a00 */
[----:B------:R3:W-:Y:S04]  /*aebf0*/  STL.64 [R1+0x3418], R10 ;  /* 0x0034180a01007387 */ /* 0x0007e80000100a00 */
[----:B------:R4:W-:Y:S04]  /*aec00*/  STL.64 [R1+0x3400], R4 ;  /* 0x0034000401007387 */ /* 0x0009e80000100a00 */
[----:B------:R0:W-:Y:S04]  /*aec10*/  STL.64 [R1+0x3408], R6 ;  /* 0x0034080601007387 */ /* 0x0001e80000100a00 */
[----:B------:R-:W2:Y:S04]  /*aec20*/  LDL.LU R49, [R1+0x1f24] ;  /* 0x001f240001317983 */ /* 0x000ea80000300800 */
[----:B------:R-:W2:Y:S04]  /*aec30*/  LDL.LU R50, [R1+0x1f28] ;  /* 0x001f280001327983 */ /* 0x000ea80000300800 */
[----:B------:R-:W2:Y:S04]  /*aec40*/  LDL.LU R51, [R1+0x1f2c] ;  /* 0x001f2c0001337983 */ /* 0x000ea80000300800 */
[----:B-1----:R-:W2:Y:S04]  /*aec50*/  LDL.LU R44, [R1+0x1f30] ;  /* 0x001f3000012c7983 */ /* 0x002ea80000300800 */
        /* <DEDUP_REMOVED lines=13> */
[----:B---3--:R-:W3:Y:S04]  /*aed30*/  LDL.LU R10, [R1+0x1f88] ;  /* 0x001f8800010a7983 */ /* 0x008ee80000300800 */
[----:B------:R-:W3:Y:S04]  /*aed40*/  LDL.LU R11, [R1+0x1f8c] ;  /* 0x001f8c00010b7983 */ /* 0x000ee80000300800 */
[----:B------:R-:W3:Y:S04]  /*aed50*/  LDL.LU R16, [R1+0x1fb0] ;  /* 0x001fb00001107983 */ /* 0x000ee80000300800 */
[----:B------:R-:W3:Y:S04]  /*aed60*/  LDL.LU R17, [R1+0x1fb4] ;  /* 0x001fb40001117983 */ /* 0x000ee80000300800 */
[----:B------:R-:W3:Y:S04]  /*aed70*/  LDL.LU R18, [R1+0x1fb8] ;  /* 0x001fb80001127983 */ /* 0x000ee80000300800 */
[----:B------:R-:W3:Y:S04]  /*aed80*/  LDL.LU R19, [R1+0x1fbc] ;  /* 0x001fbc0001137983 */ /* 0x000ee80000300800 */
[----:B----4-:R-:W4:Y:S04]  /*aed90*/  LDL.LU R4, [R1+0x1fa0] ;  /* 0x001fa00001047983 */ /* 0x010f280000300800 */
[----:B------:R-:W4:Y:S04]  /*aeda0*/  LDL.LU R5, [R1+0x1fa4] ;  /* 0x001fa40001057983 */ /* 0x000f280000300800 */
[----:B------:R-:W4:Y:S04]  /*aedb0*/  LDL.LU R6, [R1+0x1fa8] ;  /* 0x001fa80001067983 */ /* 0x000f280000300800 */
[----:B------:R-:W4:Y:S04]  /*aedc0*/  LDL.LU R7, [R1+0x1fac] ;  /* 0x001fac0001077983 */ /* 0x000f280000300800 */
        /* <DEDUP_REMOVED lines=12> */
[----:B------:R-:W-:Y:S04]  /*aee90*/  STL.64 [R1+0x9df0], R42 ;  /* 0x009df02a01007387 */ /* 0x000fe80000100a00 */
[----:B------:R0:W-:Y:S04]  /*aeea0*/  STL.64 [R1+0x9de8], R40 ;  /* 0x009de82801007387 */ /* 0x0001e80000100a00 */
[----:B0-----:R-:W3:Y:S04]  /*aeeb0*/  LDL.LU R40, [R1+0x1f40] ;  /* 0x001f400001287983 */ /* 0x001ee80000300800 */
[----:B------:R-:W3:Y:S04]  /*aeec0*/  LDL.LU R41, [R1+0x1f44] ;  /* 0x001f440001297983 */ /* 0x000ee80000300800 */
[----:B------:R-:W3:Y:S04]  /*aeed0*/  LDL.LU R42, [R1+0x1f48] ;  /* 0x001f4800012a7983 */ /* 0x000ee80000300800 */
[----:B------:R-:W3:Y:S01]  /*aeee0*/  LDL.LU R43, [R1+0x1f4c] ;  /* 0x001f4c00012b7983 */ /* 0x000ee20000300800 */
[----:B--2---:R-:W-:-:S15]  /*aeef0*/  HMMA.16816.F32 R32, R28, R38, R32 ;  /* 0x000000261c20723c */ /* 0x004fde0000001820 */
[----:B------:R-:W-:-:S04]  /*aef00*/  NOP ;  /* 0x0000000000007918 */ /* 0x000fc80000000000 */
[----:B------:R-:W-:Y:S04]  /*aef10*/  STL.64 [R1+0x33f0], R32 ;  /* 0x0033f02001007387 */ /* 0x000fe80000100a00 */
[----:B------:R0:W-:Y:S04]  /*aef20*/  STL.64 [R1+0x33f8], R34 ;  /* 0x0033f82201007387 */ /* 0x0001e80000100a00 */
[----:B0-----:R-:W3:Y:S04]  /*aef30*/  LDL.LU.64 R34, [R1+0xa040] ;  /* 0x00a0400001227983 */ /* 0x001ee80000300a00 */
[----:B------:R-:W2:Y:S01]  /*aef40*/  LDL.LU.64 R32, [R1+0xa038] ;  /* 0x00a0380001207983 */ /* 0x000ea20000300a00 */
[C---:B------:R-:W-:Y:S08]  /*aef50*/  HMMA.16816.F32 R20, R28.reuse, R36, R20 ;  /* 0x000000241c14723c */ /* 0x040ff00000001814 */
[C---:B----4-:R-:W-:Y:S11]  /*aef60*/  HMMA.16816.F32 R4, R28.reuse, R2, R4 ;  /* 0x000000021c04723c */ /* 0x050ff60000001804 */
[----:B------:R-:W-:Y:S04]  /*aef70*/  STL.64 [R1+0x33e0], R20 ;  /* 0x0033e01401007387 */ /* 0x000fe80000100a00 */
[----:B------:R0:W-:Y:S04]  /*aef80*/  STL.64 [R1+0x33e8], R22 ;  /* 0x0033e81601007387 */ /* 0x0001e80000100a00 */
[----:B0-----:R-:W4:Y:S04]  /*aef90*/  LDL.LU.64 R22, [R1+0xa030] ;  /* 0x00a0300001167983 */ /* 0x001f280000300a00 */
[----:B------:R-:W2:Y:S04]  /*aefa0*/  LDL.LU.64 R20, [R1+0xa028] ;  /* 0x00a0280001147983 */ /* 0x000ea80000300a00 */
[----:B------:R-:W-:Y:S04]  /*aefb0*/  STL.64 [R1+0x9d90], R38 ;  /* 0x009d902601007387 */ /* 0x000fe80000100a00 */
[----:B------:R0:W-:Y:S04]  /*aefc0*/  STL.64 [R1+0x9d88], R36 ;  /* 0x009d882401007387 */ /* 0x0001e80000100a00 */
[----:B0-----:R-:W4:Y:S04]  /*aefd0*/  LDL.LU R36, [R1+0x1f50] ;  /* 0x001f500001247983 */ /* 0x001f280000300800 */
[----:B------:R-:W4:Y:S04]  /*aefe0*/  LDL.LU R37, [R1+0x1f54] ;  /* 0x001f540001257983 */ /* 0x000f280000300800 */
[----:B------:R-:W4:Y:S04]  /*aeff0*/  LDL.LU R38, [R1+0x1f58] ;  /* 0x001f580001267983 */ /* 0x000f280000300800 */
[----:B------:R-:W4:Y:S01]  /*af000*/  LDL.LU R39, [R1+0x1f5c] ;  /* 0x001f5c0001277983 */ /* 0x000f220000300800 */
[----:B---3--:R-:W-:-:S15]  /*af010*/  HMMA.16816.F32 R16, R28, R34, R16 ;  /* 0x000000221c10723c */ /* 0x008fde0000001810 */
[----:B------:R-:W-:-:S04]  /*af020*/  NOP ;  /* 0x0000000000007918 */ /* 0x000fc80000000000 */
[----:B------:R-:W-:Y:S04]  /*af030*/  STL.64 [R1+0x33d0], R16 ;  /* 0x0033d01001007387 */ /* 0x000fe80000100a00 */
[----:B------:R0:W-:Y:S04]  /*af040*/  STL.64 [R1+0x33d8], R18 ;  /* 0x0033d81201007387 */ /* 0x0001e80000100a00 */
[----:B0-----:R-:W3:Y:S04]  /*af050*/  LDL.LU.64 R18, [R1+0xa020] ;  /* 0x00a0200001127983 */ /* 0x001ee80000300a00 */
[----:B------:R-:W3:Y:S04]  /*af060*/  LDL.LU.64 R16, [R1+0xa018] ;  /* 0x00a0180001107983 */ /* 0x000ee80000300a00 */
[----:B------:R-:W-:Y:S04]  /*af070*/  STL.64 [R1+0x9fd8], R34 ;  /* 0x009fd82201007387 */ /* 0x000fe80000100a00 */
[----:B--2---:R0:W-:Y:S04]  /*af080*/  STL.64 [R1+0x9fd0], R32 ;  /* 0x009fd02001007387 */ /* 0x0041e80000100a00 */
        /* <DEDUP_REMOVED lines=8> */
[----:B------:R-:W-:Y:S01]  /*af110*/  STL.64 [R1+0x9f90], R2 ;  /* 0x009f900201007387 */ /* 0x000fe20000100a00 */
[C---:B--2---:R-:W-:Y:S08]  /*af120*/  HMMA.16816.F32 R12, R28.reuse, R4, R12 ;  /* 0x000000041c0c723c */ /* 0x044ff0000000180c */
[C---:B------:R-:W-:Y:S11]  /*af130*/  HMMA.16816.F32 R8, R28.reuse, R6, R8 ;  /* 0x000000061c08723c */ /* 0x040ff60000001808 */
        /* <DEDUP_REMOVED lines=10> */
[----:B0-----:R-:W2:Y:S04]  /*af1e0*/  LDL.LU R4, [R1+0x1f70] ;  /* 0x001f700001047983 */ /* 0x001ea80000300800 */
[----:B------:R-:W2:Y:S04]  /*af1f0*/  LDL.LU R5, [R1+0x1f74] ;  /* 0x001f740001057983 */ /* 0x000ea80000300800 */
[----:B------:R-:W2:Y:S04]  /*af200*/  LDL.LU R6, [R1+0x1f78] ;  /* 0x001f780001067983 */ /* 0x000ea80000300800 */
[----:B------:R-:W2:Y:S02]  /*af210*/  LDL.LU R7, [R1+0x1f7c] ;  /* 0x001f7c0001077983 */ /* 0x000ea40000300800 */
        /* <DEDUP_REMOVED lines=15> */
[C---:B---3--:R-:W-:Y:S04]  /*af310*/  HMMA.16816.F32 R8, R28.reuse, R16, R44 ;  /* 0x000000101c08723c */ /* 0x048fe8000000182c */
[----:B------:R-:W-:Y:S04]  /*af320*/  STL.64 [R1+0x3360], R4 ;  /* 0x0033600401007387 */ /* 0x000fe80000100a00 */
[----:B------:R0:W-:Y:S02]  /*af330*/  STL.64 [R1+0x3368], R6 ;  /* 0x0033680601007387 */ /* 0x0001e40000100a00 */
[C---:B0-----:R-:W-:Y:S02]  /*af340*/  HMMA.16816.F32 R4, R28.reuse, R18, R48 ;  /* 0x000000121c04723c */ /* 0x041fe40000001830 */
[----:B------:R-:W-:Y:S07]  /*af350*/  STL.64 [R1+0x9d70], R18 ;  /* 0x009d701201007387 */ /* 0x000fee0000100a00 */
[----:B------:R-:W-:Y:S04]  /*af360*/  STL.64 [R1+0x3350], R8 ;  /* 0x0033500801007387 */ /* 0x000fe80000100a00 */
[----:B------:R-:W-:Y:S04]  /*af370*/  STL.64 [R1+0x3358], R10 ;  /* 0x0033580a01007387 */ /* 0x000fe80000100a00 */
[----:B------:R-:W-:Y:S04]  /*af380*/  STL.64 [R1+0x9d68], R16 ;  /* 0x009d681001007387 */ /* 0x000fe80000100a00 */
[----:B------:R-:W-:Y:S04]  /*af390*/  STL.64 [R1+0x3340], R4 ;  /* 0x0033400401007387 */ /* 0x000fe80000100a00 */
[----:B------:R0:W-:Y:S02]  /*af3a0*/  STL.64 [R1+0x3348], R6 ;  /* 0x0033480601007387 */ /* 0x0001e40000100a00 */
[----:B0-----:R-:W-:Y:S02]  /*af3b0*/  HMMA.16816.F32 R4, R28, R20, R52 ;  /* 0x000000141c04723c */ /* 0x001fe40000001834 */
[----:B------:R-:W-:Y:S04]  /*af3c0*/  STL [R1+0x9d1c], R20 ;  /* 0x009d1c1401007387 */ /* 0x000fe80000100800 */
[----:B------:R-:W-:-:S13]  /*af3d0*/  STL [R1+0x9d18], R21 ;  /* 0x009d181501007387 */ /* 0x000fda0000100800 */
[----:B------:R-:W-:Y:S04]  /*af3e0*/  STL.64 [R1+0x3330], R4 ;  /* 0x0033300401007387 */ /* 0x000fe80000100a00 */
[----:B------:R0:W-:Y:S02]  /*af3f0*/  STL.64 [R1+0x3338], R6 ;  /* 0x0033380601007387 */ /* 0x0001e40000100a00 */
[----:B0-----:R-:W-:Y:S02]  /*af400*/  HMMA.16816.F32 R4, R28, R22, R56 ;  /* 0x000000161c04723c */ /* 0x001fe40000001838 */
[----:B------:R-:W2:Y:S01]  /*af410*/  LDL.LU R56, [R1+0x1e90] ;  /* 0x001e900001387983 */ /* 0x000ea20000300800 */
[----:B------:R-:W-:Y:S02]  /*af420*/  IMAD.MOV.U32 R54, RZ, RZ, R24 ;  /* 0x000000ffff367224 */ /* 0x000fe400078e0018 */
[----:B------:R-:W-:-:S14]  /*af430*/  IMAD.MOV.U32 R55, RZ, RZ, R25 ;  /* 0x000000ffff377224 */ /* 0x000fdc00078e0019 */
        /* <DEDUP_REMOVED lines=25> */
[----:B-1----:R-:W2:Y:S04]  /*af5d0*/  LDL.LU R6, [R1+0x1ed8] ;  /* 0x001ed80001067983 */ /* 0x002ea80000300800 */
[----:B------:R-:W2:Y:S04]  /*af5e0*/  LDL.LU R7, [R1+0x1edc] ;  /* 0x001edc0001077983 */ /* 0x000ea80000300800 */
[----:B------:R-:W2:Y:S04]  /*af5f0*/  LDL.64 R40, [R1+0x118] ;  /* 0x0001180001287983 */ /* 0x000ea80000100a00 */
        /* <DEDUP_REMOVED lines=15> */
[----:B------:R0:W-:Y:S04]  /*af6f0*/  STL [R1+0x9d24], R22 ;  /* 0x009d241601007387 */ /* 0x0001e80000100800 */
[----:B------:R1:W-:Y:S04]  /*af700*/  STL [R1+0x9d20], R23 ;  /* 0x009d201701007387 */ /* 0x0003e80000100800 */
[----:B------:R-:W2:Y:S04]  /*af710*/  LDL.LU R20, [R1+0x1ee0] ;  /* 0x001ee00001147983 */ /* 0x000ea80000300800 */
[----:B------:R-:W2:Y:S04]  /*af720*/  LDL.LU R21, [R1+0x1ee4] ;  /* 0x001ee40001157983 */ /* 0x000ea80000300800 */
[----:B0-----:R-:W2:Y:S04]  /*af730*/  LDL.LU R22, [R1+0x1ee8] ;  /* 0x001ee80001167983 */ /* 0x001ea80000300800 */
[----:B-1----:R-:W2:Y:S01]  /*af740*/  LDL.LU R23, [R1+0x1eec] ;  /* 0x001eec0001177983 */ /* 0x002ea20000300800 */
[----:B---3--:R-:W-:-:S15]  /*af750*/  HMMA.16816.F32 R32, R28, R24, R32 ;  /* 0x000000181c20723c */ /* 0x008fde0000001820 */
[----:B------:R-:W-:-:S04]  /*af760*/  NOP ;  /* 0x0000000000007918 */ /* 0x000fc80000000000 */
[----:B------:R-:W-:Y:S04]  /*af770*/  STL.64 [R1+0x3310], R32 ;  /* 0x0033102001007387 */ /* 0x000fe80000100a00 */
[----:B------:R0:W-:Y:S04]  /*af780*/  STL.64 [R1+0x3318], R34 ;  /* 0x0033182201007387 */ /* 0x0001e80000100a00 */
[----:B0-----:R-:W3:Y:S04]  /*af790*/  LDL.LU.64 R34, [R1+0x9fd8] ;  /* 0x009fd80001227983 */ /* 0x001ee80000300a00 */
[----:B------:R-:W3:Y:S01]  /*af7a0*/  LDL.LU.64 R32, [R1+0x9fd0] ;  /* 0x009fd00001207983 */ /* 0x000ee20000300a00 */
[----:B----4-:R-:W-:-:S02]  /*af7b0*/  IMAD R9, R9, 0x100, R18 ;  /* 0x0000010009097824 */ /* 0x010fc400078e0212 */
[----:B--2---:R-:W-:Y:S02]  /*af7c0*/  IMAD R8, R8, 0x100, R19 ;  /* 0x0000010008087824 */ /* 0x004fe400078e0213 */
[----:B------:R-:W-:Y:S02]  /*af7d0*/  IMAD R3, R3, 0x100, R10 ;  /* 0x0000010003037824 */ /* 0x000fe400078e020a */
[----:B------:R-:W-:Y:S01]  /*af7e0*/  IMAD R2, R2, 0x100, R11 ;  /* 0x0000010002027824 */ /* 0x000fe200078e020b */
[----:B------:R-:W-:Y:S01]  /*af7f0*/  HMMA.16816.F32 R20, R28, R26, R20 ;  /* 0x0000001a1c14723c */ /* 0x000fe20000001814 */
[----:B------:R-:W-:Y:S04]  /*af800*/  STL.64 [R1+0x9d00], R26 ;  /* 0x009d001a01007387 */ /* 0x000fe80000100a00 */
[----:B------:R-:W-:-:S14]  /*af810*/  STL.64 [R1+0x9cf8], R24 ;  /* 0x009cf81801007387 */ /* 0x000fdc0000100a00 */
[----:B------:R0:W-:Y:S04]  /*af820*/  STL.64 [R1+0x3300], R20 ;  /* 0x0033001401007387 */ /* 0x0001e80000100a00 */
[----:B------:R1:W-:Y:S01]  /*af830*/  STL.64 [R1+0x3308], R22 ;  /* 0x0033081601007387 */ /* 0x0003e20000100a00 */
[----:B0-----:R-:W-:Y:S02]  /*af840*/  IMAD.MOV.U32 R21, RZ, RZ, R41 ;  /* 0x000000ffff157224 */ /* 0x001fe400078e0029 */
[----:B------:R-:W-:Y:S02]  /*af850*/  IMAD.MOV.U32 R20, RZ, RZ, R40 ;  /* 0x000000ffff147224 */ /* 0x000fe400078e0028 */
[----:B------:R-:W-:Y:S02]  /*af860*/  IMAD.MOV.U32 R24, RZ, RZ, R43 ;  /* 0x000000ffff187224 */ /* 0x000fe400078e002b */
[----:B------:R-:W-:-:S02]  /*af870*/  IMAD.MOV.U32 R25, RZ, RZ, R42 ;  /* 0x000000ffff197224 */ /* 0x000fc400078e002a */
[----:B------:R-:W-:Y:S02]  /*af880*/  IMAD.MOV.U32 R27, RZ, RZ, R52 ;  /* 0x000000ffff1b7224 */ /* 0x000fe400078e0034 */
[----:B------:R-:W-:Y:S02]  /*af890*/  IMAD.MOV.U32 R26, RZ, RZ, R53 ;  /* 0x000000ffff1a7224 */ /* 0x000fe400078e0035 */
[----:B-1----:R-:W-:Y:S02]  /*af8a0*/  IMAD.MOV.U32 R22, RZ, RZ, R60 ;  /* 0x000000ffff167224 */ /* 0x002fe400078e003c */
[----:B------:R-:W-:Y:S01]  /*af8b0*/  IMAD.MOV.U32 R23, RZ, RZ, R61 ;  /* 0x000000ffff177224 */ /* 0x000fe200078e003d */
[----:B---3--:R-:W-:Y:S01]  /*af8c0*/  HMMA.16816.F32 R12, R28, R32, R12 ;  /* 0x000000201c0c723c */ /* 0x008fe2000000180c */
[----:B------:R-:W-:Y:S02]  /*af8d0*/  F2FP.F16.E5M2.UNPACK_B R28, R9 ;  /* 0x00000009ff1c723e */ /* 0x000fe400020004ff */
[----:B------:R-:W-:-:S02]  /*af8e0*/  F2FP.F16.E5M2.UNPACK_B R29, R8 ;  /* 0x00000008ff1d723e */ /* 0x000fc400020004ff */
[----:B------:R-:W-:Y:S02]  /*af8f0*/  F2FP.F16.E5M2.UNPACK_B R30, R3 ;  /* 0x00000003ff1e723e */ /* 0x000fe400020004ff */
[----:B------:R-:W-:-:S07]  /*af900*/  F2FP.F16.E5M2.UNPACK_B R31, R2 ;  /* 0x00000002ff1f723e */ /* 0x000fce00020004ff */
[C---:B------:R-:W-:Y:S01]  /*af910*/  HMMA.16816.F32 R4, R28.reuse, R40, R4 ;  /* 0x000000281c04723c */ /* 0x040fe20000001804 */
[----:B------:R-:W-:Y:S04]  /*af920*/  STL.64 [R1+0x9d80], R34 ;  /* 0x009d802201007387 */ /* 0x000fe80000100a00 */
[----:B------:R-:W-:Y:S04]  /*af930*/  STL.64 [R1+0x9d78], R32 ;  /* 0x009d782001007387 */ /* 0x000fe80000100a00 */
[----:B------:R-:W-:Y:S04]  /*af940*/  STL.64 [R1+0xaf0], R12 ;  /* 0x000af00c01007387 */ /* 0x000fe80000100a00 */
[----:B------:R-:W-:Y:S06]  /*af950*/  STL.64 [R1+0xaf8], R14 ;  /* 0x000af80e01007387 */ /* 0x000fec0000100a00 */
[----:B------:R-:W-:Y:S04]  /*af960*/  STL.64 [R1+0x32f0], R4 ;  /* 0x0032f00401007387 */ /* 0x000fe80000100a00 */
[----:B------:R0:W-:Y:S02]  /*af970*/  STL.64 [R1+0x32f8], R6 ;  /* 0x0032f80601007387 */ /* 0x0001e40000100a00 */
[----:B0-----:R-:W-:Y:S02]  /*af980*/  HMMA.16816.F32 R4, R28, R42, R36 ;  /* 0x0000002a1c04723c */ /* 0x001fe40000001824 */
[----:B------:R-:W-:Y:S04]  /*af990*/  STL [R1+0x9d2c], R21 ;  /* 0x009d2c1501007387 */ /* 0x000fe80000100800 */
[----:B------:R-:W-:-:S13]  /*af9a0*/  STL [R1+0x9d28], R20 ;  /* 0x009d281401007387 */ /* 0x000fda0000100800 */
[----:B------:R-:W-:Y:S04]  /*af9b0*/  STL.64 [R1+0x32e0], R4 ;  /* 0x0032e00401007387 */ /* 0x000fe80000100a00 */
[----:B------:R0:W-:Y:S02]  /*af9c0*/  STL.64 [R1+0x32e8], R6 ;  /* 0x0032e80601007387 */ /* 0x0001e40000100a00 */
[C---:B0-----:R-:W-:Y:S02]  /*af9d0*/  HMMA.16816.F32 R4, R28.reuse, R52, R44 ;  /* 0x000000341c04723c */ /* 0x041fe4000000182c */
[----:B------:R-:W-:Y:S04]  /*af9e0*/  STL [R1+0x9d34], R24 ;  /* 0x009d341801007387 */ /* 0x000fe80000100800 */
[----:B------:R-:W-:Y:S02]  /*af9f0*/  STL [R1+0x9d30], R25 ;  /* 0x009d301901007387 */ /* 0x000fe40000100800 */
[C---:B------:R-:W-:Y:S11]  /*afa00*/  HMMA.16816.F32 R8, R28.reuse, R54, R48 ;  /* 0x000000361c08723c */ /* 0x040ff60000001830 */
[----:B------:R-:W-:Y:S04]  /*afa10*/  STL.64 [R1+0x32d0], R4 ;  /* 0x0032d00401007387 */ /* 0x000fe80000100a00 */
[----:B------:R0:W-:Y:S02]  /*afa20*/  STL.64 [R1+0x32d8], R6 ;  /* 0x0032d80601007387 */ /* 0x0001e40000100a00 */
[----:B0-----:R-:W-:Y:S02]  /*afa30*/  HMMA.16816.F32 R4, R28, R60, R56 ;  /* 0x0000003c1c04723c */ /* 0x001fe40000001838 */
[----:B------:R-:W-:Y:S04]  /*afa40*/  STL.64 [R1+0x9f98], R26 ;  /* 0x009f981a01007387 */ /* 0x000fe80000100a00 */
[----:B------:R-:W-:Y:S04]  /*afa50*/  STL.64 [R1+0x32c0], R8 ;  /* 0x0032c00801007387 */ /* 0x000fe80000100a00 */
[----:B------:R-:W-:Y:S09]  /*afa60*/  STL.64 [R1+0x32c8], R10 ;  /* 0x0032c80a01007387 */ /* 0x000ff20000100a00 */
[----:B------:R0:W-:Y:S04]  /*afa70*/  STL.64 [R1+0x32b0], R4 ;  /* 0x0032b00401007387 */ /* 0x0001e80000100a00 */
[----:B------:R1:W-:Y:S04]  /*afa80*/  STL.64 [R1+0x32b8], R6 ;  /* 0x0032b80601007387 */ /* 0x0003e80000100a00 */
[----:B------:R-:W-:Y:S04]  /*afa90*/  STL.64 [R1+0x9fa0], R22 ;  /* 0x009fa01601007387 */ /* 0x000fe80000100a00 */
[----:B------:R-:W2:Y:S04]  /*afaa0*/  LDL.LU R56, [R1+0x1d80] ;  /* 0x001d800001387983 */ /* 0x000ea80000300800 */
[----:B------:R-:W2:Y:S04]  /*afab0*/  LDL.LU R57, [R1+0x1d84] ;  /* 0x001d840001397983 */ /* 0x000ea80000300800 */
[----:B------:R-:W3:Y:S04]  /*afac0*/  LDL.LU R58, [R1+0x1d88] ;  /* 0x001d8800013a7983 */ /* 0x000ee80000300800 */
[----:B------:R-:W3:Y:S01]  /*afad0*/  LDL.LU R59, [R1+0x1d8c] ;  /* 0x001d8c00013b7983 */ /* 0x000ee20000300800 */
[----:B------:R-:W-:-:S03]  /*afae0*/  IMAD.MOV.U32 R55, RZ, RZ, R0 ;  /* 0x000000ffff377224 */ /* 0x000fc600078e0000 */
[----:B---3--:R3:W-:Y:S04]  /*afaf0*/  STL.64 [R1+0x9f08], R58 ;  /* 0x009f083a01007387 */ /* 0x0087e80000100a00 */
[----:B--2---:R-:W-:Y:S04]  /*afb00*/  STL.64 [R1+0x9f00], R56 ;  /* 0x009f003801007387 */ /* 0x004fe80000100a00 */
[----:B------:R-:W2:Y:S04]  /*afb10*/  LDL R54, [R1+0x78] ;  /* 0x0000780001367983 */ /* 0x000ea80000100800 */
[----:B------:R-:W4:Y:S04]  /*afb20*/  LDL.LU R0, [R1+0x9fcc] ;  /* 0x009fcc0001007983 */ /* 0x000f280000300800 */
[----:B------:R-:W2:Y:S04]  /*afb30*/  LDL.LU R44, [R1+0x1da0] ;  /* 0x001da000012c7983 */ /* 0x000ea80000300800 */
[----:B------:R-:W2:Y:S04]  /*afb40*/  LDL.LU R45, [R1+0x1da4] ;  /* 0x001da400012d7983 */ /* 0x000ea80000300800 */
[----:B------:R-:W2:Y:S04]  /*afb50*/  LDL.LU R46, [R1+0x1da8] ;  /* 0x001da800012e7983 */ /* 0x000ea80000300800 */
[----:B------:R-:W2:Y:S01]  /*afb60*/  LDL.LU R47, [R1+0x1dac] ;  /* 0x001dac00012f7983 */ /* 0x000ea20000300800 */
[----:B----4-:R-:W-:-:S03]  /*afb70*/  IMAD.MOV.U32 R43, RZ, RZ, R0 ;  /* 0x000000ffff2b7224 */ /* 0x010fc600078e0000 */
[----:B--2---:R-:W-:Y:S04]  /*afb80*/  STL.64 [R1+0x9f18], R46 ;  /* 0x009f182e01007387 */ /* 0x004fe80000100a00 */
[----:B------:R2:W-:Y:S04]  /*afb90*/  STL.64 [R1+0x9f10], R44 ;  /* 0x009f102c01007387 */ /* 0x0005e80000100a00 */
[----:B------:R-:W4:Y:S04]  /*afba0*/  LDL R42, [R1+0x88] ;  /* 0x00008800012a7983 */ /* 0x000f280000100800 */
[----:B------:R-:W2:Y:S04]  /*afbb0*/  LDL.LU R0, [R1+0x9fc8] ;  /* 0x009fc80001007983 */ /* 0x000ea80000300800 */
[----:B0-----:R-:W3:Y:S04]  /*afbc0*/  LDL.LU R4, [R1+0x1dc0] ;  /* 0x001dc00001047983 */ /* 0x001ee80000300800 */
[----:B------:R-:W3:Y:S04]  /*afbd0*/  LDL.LU R5, [R1+0x1dc4] ;  /* 0x001dc40001057983 */ /* 0x000ee80000300800 */
[----:B-1----:R-:W3:Y:S04]  /*afbe0*/  LDL.LU R6, [R1+0x1dc8] ;  /* 0x001dc80001067983 */ /* 0x002ee80000300800 */
[----:B------:R-:W3:Y:S01]  /*afbf0*/  LDL.LU R7, [R1+0x1dcc] ;  /* 0x001dcc0001077983 */ /* 0x000ee20000300800 */
[----:B--2---:R-:W-:-:S03]  /*afc00*/  IMAD.MOV.U32 R11, RZ, RZ, R0 ;  /* 0x000000ffff0b7224 */ /* 0x004fc600078e0000 */
[----:B---3--:R-:W-:Y:S04]  /*afc10*/  STL.64 [R1+0x9f28], R6 ;  /* 0x009f280601007387 */ /* 0x008fe80000100a00 */
[----:B------:R0:W-:Y:S04]  /*afc20*/  STL.64 [R1+0x9f20], R4 ;  /* 0x009f200401007387 */ /* 0x0001e80000100a00 */
[----:B------:R-:W2:Y:S04]  /*afc30*/  LDL R10, [R1+0x98] ;  /* 0x00009800010a7983 */ /* 0x000ea80000100800 */
[----:B------:R-:W3:Y:S04]  /*afc40*/  LDL.LU R0, [R1+0x9fc4] ;  /* 0x009fc40001007983 */ /* 0x000ee80000300800 */
[----:B------:R-:W2:Y:S04]  /*afc50*/  LDL.LU R16, [R1+0x1de0] ;  /* 0x001de00001107983 */ /* 0x000ea80000300800 */
[----:B------:R-:W2:Y:S04]  /*afc60*/  LDL.LU R17, [R1+0x1de4] ;  /* 0x001de40001117983 */ /* 0x000ea80000300800 */
[----:B------:R-:W2:Y:S04]  /*afc70*/  LDL.LU R18, [R1+0x1de8] ;  /* 0x001de80001127983 */ /* 0x000ea80000300800 */
[----:B------:R-:W2:Y:S04]  /*afc80*/  LDL.LU R19, [R1+0x1dec] ;  /* 0x001dec0001137983 */ /* 0x000ea80000300800 */
[----:B--2---:R-:W-:Y:S04]  /*afc90*/  STL.64 [R1+0x9f38], R18 ;  /* 0x009f381201007387 */ /* 0x004fe80000100a00 */
[----:B------:R1:W-:Y:S04]  /*afca0*/  STL.64 [R1+0x9f30], R16 ;  /* 0x009f301001007387 */ /* 0x0003e80000100a00 */
[----:B------:R-:W2:Y:S04]  /*afcb0*/  LDL.64 R8, [R1+0xa0] ;  /* 0x0000a00001087983 */ /* 0x000ea80000100a00 */
[----:B------:R-:W3:Y:S04]  /*afcc0*/  LDL R34, [R1+0xa8] ;  /* 0x0000a80001227983 */ /* 0x000ee80000100800 */
[----:B------:R-:W3:Y:S04]  /*afcd0*/  LDL R35, [R1+0xac] ;  /* 0x0000ac0001237983 */ /* 0x000ee80000100800 */
[----:B------:R-:W-:Y:S04]  /*afce0*/  STL.64 [R1+0x9f48], R10 ;  /* 0x009f480a01007387 */ /* 0x000fe80000100a00 */
[----:B--2---:R2:W-:Y:S04]  /*afcf0*/  STL.64 [R1+0x9f40], R8 ;  /* 0x009f400801007387 */ /* 0x0045e80000100a00 */
[----:B------:R-:W2:Y:S04]  /*afd00*/  LDL.LU R12, [R1+0x1dd0] ;  /* 0x001dd000010c7983 */ /* 0x000ea80000300800 */
[----:B------:R-:W2:Y:S04]  /*afd10*/  LDL.LU R13, [R1+0x1dd4] ;  /* 0x001dd400010d7983 */ /* 0x000ea80000300800 */
[----:B------:R-:W2:Y:S04]  /*afd20*/  LDL.LU R14, [R1+0x1dd8] ;  /* 0x001dd800010e7983 */ /* 0x000ea80000300800 */
[----:B------:R-:W2:Y:S01]  /*afd30*/  LDL.LU R15, [R1+0x1ddc] ;  /* 0x001ddc00010f7983 */ /* 0x000ea20000300800 */
[----:B---3--:R-:W-:-:S03]  /*afd40*/  IMAD.MOV.U32 R33, RZ, RZ, R0 ;  /* 0x000000ffff217224 */ /* 0x008fc600078e0000 */
[----:B--2---:R-:W-:Y:S04]  /*afd50*/  STL.64 [R1+0x9f58], R14 ;  /* 0x009f580e01007387 */ /* 0x004fe80000100a00 */
[----:B------:R-:W-:Y:S04]  /*afd60*/  STL.64 [R1+0x9f50], R12 ;  /* 0x009f500c01007387 */ /* 0x000fe80000100a00 */
[----:B------:R-:W2:Y:S04]  /*afd70*/  LDL R32, [R1+0xb0] ;  /* 0x0000b00001207983 */ /* 0x000ea80000100800 */
[----:B------:R-:W3:Y:S04]  /*afd80*/  LDL.LU R0, [R1+0x9fc0] ;  /* 0x009fc00001007983 */ /* 0x000ee80000300800 */
[----:B------:R-:W-:Y:S04]  /*afd90*/  STL.64 [R1+0x9f68], R34 ;  /* 0x009f682201007387 */ /* 0x000fe80000100a00 */
[----:B--2---:R-:W-:Y:S04]  /*afda0*/  STL.64 [R1+0x9f60], R32 ;  /* 0x009f602001007387 */ /* 0x004fe80000100a00 */
[----:B------:R-:W2:Y:S04]  /*afdb0*/  LDL R58, [R1+0xb8] ;  /* 0x0000b800013a7983 */ /* 0x000ea80000100800 */
[----:B------:R-:W2:Y:S04]  /*afdc0*/  LDL R59, [R1+0xbc] ;  /* 0x0000bc00013b7983 */ /* 0x000ea80000100800 */
        /* <DEDUP_REMOVED lines=8> */
[----:B------:R-:W1:Y:S04]  /*afe50*/  LDL.LU R0, [R1+0x9fbc] ;  /* 0x009fbc0001007983 */ /* 0x000e680000300800 */
[----:B------:R-:W-:Y:S04]  /*afe60*/  STL.64 [R1+0x9f88], R58 ;  /* 0x009f883a01007387 */ /* 0x000fe80000100a00 */
[----:B--2---:R-:W-:Y:S04]  /*afe70*/  STL.64 [R1+0x9f80], R56 ;  /* 0x009f803801007387 */ /* 0x004fe80000100a00 */
[----:B0-----:R-:W2:Y:S04]  /*afe80*/  LDL.LU R4, [R1+0x1e20] ;  /* 0x001e200001047983 */ /* 0x001ea80000300800 */
[----:B------:R-:W2:Y:S04]  /*afe90*/  LDL.LU R5, [R1+0x1e24] ;  /* 0x001e240001057983 */ /* 0x000ea80000300800 */
[----:B------:R-:W3:Y:S04]  /*afea0*/  LDL.LU R6, [R1+0x1e28] ;  /* 0x001e280001067983 */ /* 0x000ee80000300800 */
[----:B------:R-:W3:Y:S01]  /*afeb0*/  LDL.LU R7, [R1+0x1e2c] ;  /* 0x001e2c0001077983 */ /* 0x000ee20000300800 */
[----:B-1----:R-:W-:-:S03]  /*afec0*/  IMAD.MOV.U32 R17, RZ, RZ, R0 ;  /* 0x000000ffff117224 */ /* 0x002fc600078e0000 */
[----:B---3--:R-:W-:Y:S04]  /*afed0*/  STL.64 [R1+0x9fb0], R6 ;  /* 0x009fb00601007387 */ /* 0x008fe80000100a00 */
[----:B--2---:R0:W-:Y:S04]  /*afee0*/  STL.64 [R1+0x9fa8], R4 ;  /* 0x009fa80401007387 */ /* 0x0041e80000100a00 */
[----:B------:R-:W2:Y:S04]  /*afef0*/  LDL R18, [R1+0xc8] ;  /* 0x0000c80001127983 */ /* 0x000ea80000100800 */
[----:B------:R-:W2:Y:S04]  /*aff00*/  LDL R19, [R1+0xcc] ;  /* 0x0000cc0001137983 */ /* 0x000ea80000100800 */
[----:B------:R-:W2:Y:S04]  /*aff10*/  LDL.LU R8, [R1+0x1e30] ;  /* 0x001e300001087983 */ /* 0x000ea80000300800 */
[----:B------:R-:W2:Y:S04]  /*aff20*/  LDL.LU R9, [R1+0x1e34] ;  /* 0x001e340001097983 */ /* 0x000ea80000300800 */
[----:B------:R-:W2:Y:S04]  /*aff30*/  LDL.LU R10, [R1+0x1e38] ;  /* 0x001e3800010a7983 */ /* 0x000ea80000300800 */
[----:B------:R-:W2:Y:S04]  /*aff40*/  LDL.LU R11, [R1+0x1e3c] ;  /* 0x001e3c00010b7983 */ /* 0x000ea80000300800 */
[----:B------:R-:W3:Y:S04]  /*aff50*/  LDL R16, [R1+0xd0] ;  /* 0x0000d00001107983 */ /* 0x000ee80000100800 */
[----:B------:R-:W2:Y:S04]  /*aff60*/  LDL.LU R0, [R1+0x9fb8] ;  /* 0x009fb80001007983 */ /* 0x000ea80000300800 */
[----:B0-----:R-:W2:Y:S04]  /*aff70*/  LDL.LU R4, [R1+0x1e80] ;  /* 0x001e800001047983 */ /* 0x001ea80000300800 */
[----:B------:R-:W2:Y:S04]  /*aff80*/  LDL.LU R5, [R1+0x1e84] ;  /* 0x001e840001057983 */ /* 0x000ea80000300800 */
[----:B------:R-:W2:Y:S04]  /*aff90*/  LDL.LU R6, [R1+0x1e88] ;  /* 0x001e880001067983 */ /* 0x000ea80000300800 */
[----:B------:R-:W2:Y:S04]  /*affa0*/  LDL.LU R7, [R1+0x1e8c] ;  /* 0x001e8c0001077983 */ /* 0x000ea80000300800 */
[----:B------:R-:W2:Y:S04]  /*affb0*/  LDL.64 R22, [R1+0xf0] ;  /* 0x0000f00001167983 */ /* 0x000ea80000100a00 */
[----:B------:R-:W3:Y:S04]  /*affc0*/  LDL.LU R12, [R1+0x1e40] ;  /* 0x001e4000010c7983 */ /* 0x000ee80000300800 */
[----:B------:R-:W3:Y:S04]  /*affd0*/  LDL.LU R13, [R1+0x1e44] ;  /* 0x001e4400010d7983 */ /* 0x000ee80000300800 */
[----:B------:R-:W3:Y:S04]  /*affe0*/  LDL.LU R14, [R1+0x1e48] ;  /* 0x001e4800010e7983 */ /* 0x000ee80000300800 */
[----:B------:R-:W3:Y:S04]  /*afff0*/  LDL.LU R15, [R1+0x1e4c] ;  /* 0x001e4c00010f7983 */ /* 0x000ee80000300800 */
[----:B------:R-:W3:Y:S04]  /*b0000*/  LDL R34, [R1+0xd8] ;  /* 0x0000d80001227983 */ /* 0x000ee80000100800 */
[----:B------:R-:W3:Y:S04]  /*b0010*/  LDL R35, [R1+0xdc] ;  /* 0x0000dc0001237983 */ /* 0x000ee80000100800 */
[----:B------:R-:W3:Y:S04]  /*b0020*/  LDL.LU R24, [R1+0x1e70] ;  /* 0x001e700001187983 */ /* 0x000ee80000300800 */
[----:B------:R-:W3:Y:S04]  /*b0030*/  LDL.LU R25, [R1+0x1e74] ;  /* 0x001e740001197983 */ /* 0x000ee80000300800 */
[----:B------:R-:W3:Y:S04]  /*b0040*/  LDL.LU R26, [R1+0x1e78] ;  /* 0x001e7800011a7983 */ /* 0x000ee80000300800 */
[----:B------:R-:W3:Y:S04]  /*b0050*/  LDL.LU R27, [R1+0x1e7c] ;  /* 0x001e7c00011b7983 */ /* 0x000ee80000300800 */
[----:B------:R-:W3:Y:S04]  /*b0060*/  LDL.64 R2, [R1+0xe8] ;  /* 0x0000e80001027983 */ /* 0x000ee80000100a00 */
[----:B------:R-:W4:Y:S04]  /*b0070*/  LDL R32, [R1+0xe0] ;  /* 0x0000e00001207983 */ /* 0x000f280000100800 */
        /* <DEDUP_REMOVED lines=8> */
[----:B------:R-:W4:Y:S04]  /*b0100*/  LDL.64 R40, [R1+0x90] ;  /* 0x0000900001287983 */ /* 0x000f280000100a00 */
        /* <DEDUP_REMOVED lines=9> */
[----:B------:R-:W4:Y:S01]  /*b01a0*/  LDL.64 R60, [R1+0x70] ;  /* 0x00007000013c7983 */ /* 0x000f220000100a00 */
[----:B--2---:R-:W-:Y:S01]  /*b01b0*/  HMMA.16816.F32 R4, R28, R22, R4 ;  /* 0x000000161c04723c */ /* 0x004fe20000001804 */
[----:B------:R-:W-:-:S02]  /*b01c0*/  IMAD.MOV.U32 R21, RZ, RZ, R22 ;  /* 0x000000ffff157224 */ /* 0x000fc400078e0016 */
[----:B------:R-:W-:-:S15]  /*b01d0*/  IMAD.MOV.U32 R20, RZ, RZ, R23 ;  /* 0x000000ffff147224 */ /* 0x000fde00078e0017 */
[----:B------:R-:W-:Y:S01]  /*b01e0*/  NOP ;  /* 0x0000000000007918 */ /* 0x000fe20000000000 */
[----:B------:R-:W-:Y:S04]  /*b01f0*/  STL.64 [R1+0x32a0], R4 ;  /* 0x0032a00401007387 */ /* 0x000fe80000100a00 */
[----:B------:R0:W-:Y:S04]  /*b0200*/  STL.64 [R1+0x32a8], R6 ;  /* 0x0032a80601007387 */ /* 0x0001e80000100a00 */
[----:B0-----:R-:W2:Y:S04]  /*b0210*/  LDL.LU.64 R6, [R1+0x9fb0] ;  /* 0x009fb00001067983 */ /* 0x001ea80000300a00 */
[----:B------:R-:W2:Y:S04]  /*b0220*/  LDL.LU.64 R4, [R1+0x9fa8] ;  /* 0x009fa80001047983 */ /* 0x000ea80000300a00 */
[----:B------:R-:W2:Y:S01]  /*b0230*/  LDL.LU.64 R22, [R1+0x9fa0] ;  /* 0x009fa00001167983 */ /* 0x000ea20000300a00 */
[----:B---3--:R-:W-:Y:S01]  /*b0240*/  HMMA.16816.F32 R24, R28, R2, R24 ;  /* 0x000000021c18723c */ /* 0x008fe20000001818 */
[----:B------:R-:W-:-:S02]  /*b0250*/  IMAD.MOV.U32 R33, RZ, RZ, R0 ;  /* 0x000000ffff217224 */ /* 0x000fc400078e0000 */
[----:B--2---:R-:W-:Y:S04]  /*b0260*/  STL.64 [R1+0x9da0], R22 ;  /* 0x009da01601007387 */ /* 0x004fe80000100a00 */
[----:B------:R0:W-:Y:S04]  /*b0270*/  STL.64 [R1+0x9d98], R20 ;  /* 0x009d981401007387 */ /* 0x0001e80000100a00 */
[----:B0-----:R-:W2:Y:S04]  /*b0280*/  LDL.LU R20, [R1+0x1df0] ;  /* 0x001df00001147983 */ /* 0x001ea80000300800 */
[----:B------:R-:W2:Y:S04]  /*b0290*/  LDL.LU R21, [R1+0x1df4] ;  /* 0x001df40001157983 */ /* 0x000ea80000300800 */
[----:B------:R-:W2:Y:S04]  /*b02a0*/  LDL.LU R22, [R1+0x1df8] ;  /* 0x001df80001167983 */ /* 0x000ea80000300800 */
[----:B------:R-:W2:Y:S04]  /*b02b0*/  LDL.LU R23, [R1+0x1dfc] ;  /* 0x001dfc0001177983 */ /* 0x000ea80000300800 */
[----:B------:R-:W-:Y:S04]  /*b02c0*/  STL.64 [R1+0x3290], R24 ;  /* 0x0032901801007387 */ /* 0x000fe80000100a00 */
[----:B------:R0:W-:Y:S04]  /*b02d0*/  STL.64 [R1+0x3298], R26 ;  /* 0x0032981a01007387 */ /* 0x0001e80000100a00 */
[----:B0-----:R-:W3:Y:S01]  /*b02e0*/  LDL.LU.64 R26, [R1+0x9f98] ;  /* 0x009f9800011a7983 */ /* 0x001ee20000300a00 */
[----:B----4-:R-:W-:Y:S01]  /*b02f0*/  HMMA.16816.F32 R56, R28, R32, R56 ;  /* 0x000000201c38723c */ /* 0x010fe20000001838 */
[----:B------:R-:W-:-:S02]  /*b0300*/  IMAD.MOV.U32 R24, RZ, RZ, R2 ;  /* 0x000000ffff187224 */ /* 0x000fc400078e0002 */
[----:B------:R-:W-:Y:S02]  /*b0310*/  IMAD.MOV.U32 R25, RZ, RZ, R3 ;  /* 0x000000ffff197224 */ /* 0x000fe400078e0003 */
[----:B------:R-:W4:Y:S03]  /*b0320*/  LDL.LU.64 R2, [R1+0x9f90] ;  /* 0x009f900001027983 */ /* 0x000f260000300a00 */
[C---:B------:R-:W-:Y:S01]  /*b0330*/  HMMA.16816.F32 R32, R28.reuse, R34, R44 ;  /* 0x000000221c20723c */ /* 0x040fe2000000182c */
[----:B---3--:R-:W-:Y:S04]  /*b0340*/  STL.64 [R1+0x9e00], R26 ;  /* 0x009e001a01007387 */ /* 0x008fe80000100a00 */
[----:B------:R0:W-:Y:S04]  /*b0350*/  STL.64 [R1+0x9df8], R24 ;  /* 0x009df81801007387 */ /* 0x0001e80000100a00 */
[----:B0-----:R-:W3:Y:S04]  /*b0360*/  LDL.LU R24, [R1+0x1e00] ;  /* 0x001e000001187983 */ /* 0x001ee80000300800 */
[----:B------:R-:W3:Y:S04]  /*b0370*/  LDL.LU R25, [R1+0x1e04] ;  /* 0x001e040001197983 */ /* 0x000ee80000300800 */
[----:B------:R-:W3:Y:S04]  /*b0380*/  LDL.LU R26, [R1+0x1e08] ;  /* 0x001e0800011a7983 */ /* 0x000ee80000300800 */
[----:B------:R-:W3:Y:S04]  /*b0390*/  LDL.LU R27, [R1+0x1e0c] ;  /* 0x001e0c00011b7983 */ /* 0x000ee80000300800 */
[----:B------:R-:W-:Y:S04]  /*b03a0*/  STL.64 [R1+0x3280], R56 ;  /* 0x0032803801007387 */ /* 0x000fe80000100a00 */
[----:B------:R0:W-:Y:S04]  /*b03b0*/  STL.64 [R1+0x3288], R58 ;  /* 0x0032883a01007387 */ /* 0x0001e80000100a00 */
[----:B0-----:R-:W2:Y:S04]  /*b03c0*/  LDL.LU.64 R58, [R1+0x9f88] ;  /* 0x009f8800013a7983 */ /* 0x001ea80000300a00 */
[----:B------:R-:W2:Y:S04]  /*b03d0*/  LDL.LU.64 R56, [R1+0x9f80] ;  /* 0x009f800001387983 */ /* 0x000ea80000300a00 */
[----:B------:R-:W3:Y:S04]  /*b03e0*/  LDL.LU.64 R46, [R1+0x9f78] ;  /* 0x009f7800012e7983 */ /* 0x000ee80000300a00 */
[----:B------:R-:W3:Y:S01]  /*b03f0*/  LDL.LU.64 R44, [R1+0x9f70] ;  /* 0x009f7000012c7983 */ /* 0x000ee20000300a00 */
[C---:B------:R-:W-:Y:S08]  /*b0400*/  HMMA.16816.F32 R12, R28.reuse, R16, R12 ;  /* 0x000000101c0c723c */ /* 0x040ff0000000180c */
[C---:B------:R-:W-:Y:S01]  /*b0410*/  HMMA.16816.F32 R16, R28.reuse, R18, R8 ;  /* 0x000000121c10723c */ /* 0x040fe20000001808 */
[----:B------:R-:W-:Y:S04]  /*b0420*/  STL.64 [R1+0x3270], R32 ;  /* 0x0032702001007387 */ /* 0x000fe80000100a00 */
[----:B------:R0:W-:Y:S04]  /*b0430*/  STL.64 [R1+0x3278], R34 ;  /* 0x0032782201007387 */ /* 0x0001e80000100a00 */
[----:B0-----:R-:W3:Y:S04]  /*b0440*/  LDL.LU.64 R34, [R1+0x9f68] ;  /* 0x009f680001227983 */ /* 0x001ee80000300a00 */
[----:B------:R-:W3:Y:S04]  /*b0450*/  LDL.LU.64 R32, [R1+0x9f60] ;  /* 0x009f600001207983 */ /* 0x000ee80000300a00 */
[----:B------:R-:W-:Y:S04]  /*b0460*/  STL.64 [R1+0x3260], R12 ;  /* 0x0032600c01007387 */ /* 0x000fe80000100a00 */
[----:B------:R0:W-:Y:S04]  /*b0470*/  STL.64 [R1+0x3268], R14 ;  /* 0x0032680e01007387 */ /* 0x0001e80000100a00 */
[----:B0-----:R-:W4:Y:S04]  /*b0480*/  LDL.LU.64 R14, [R1+0x9f58] ;  /* 0x009f5800010e7983 */ /* 0x001f280000300a00 */
        /* <DEDUP_REMOVED lines=20> */
[C---:B------:R-:W-:Y:S08]  /*b05d0*/  HMMA.16816.F32 R24, R28.reuse, R32, R24 ;  /* 0x000000201c18723c */ /* 0x040ff00000001818 */
[C---:B------:R-:W-:Y:S08]  /*b05e0*/  HMMA.16816.F32 R20, R28.reuse, R34, R20 ;  /* 0x000000221c14723c */ /* 0x040ff00000001814 */
[----:B----4-:R-:W-:Y:S01]  /*b05f0*/  HMMA.16816.F32 R16, R28, R8, R16 ;  /* 0x000000081c10723c */ /* 0x010fe20000001810 */
[----:B------:R-:W-:-:S07]  /*b0600*/  IMAD.MOV.U32 R0, RZ, RZ, R9 ;  /* 0x000000ffff007224 */ /* 0x000fce00078e0009 */
[----:B------:R-:W-:Y:S01]  /*b0610*/  HMMA.16816.F32 R8, R28, R10, R12 ;  /* 0x0000000a1c08723c */ /* 0x000fe2000000180c */
[----:B------:R-:W-:Y:S04]  /*b0620*/  STL.64 [R1+0x3220], R24 ;  /* 0x0032201801007387 */ /* 0x000fe80000100a00 */
[----:B------:R-:W-:Y:S04]  /*b0630*/  STL.64 [R1+0x3228], R26 ;  /* 0x0032281a01007387 */ /* 0x000fe80000100a00 */
[----:B------:R-:W-:Y:S04]  /*b0640*/  STL.64 [R1+0x3210], R20 ;  /* 0x0032101401007387 */ /* 0x000fe80000100a00 */
[----:B------:R-:W-:Y:S04]  /*b0650*/  STL.64 [R1+0x3218], R22 ;  /* 0x0032181601007387 */ /* 0x000fe80000100a00 */
[----:B------:R0:W-:Y:S04]  /*b0660*/  STL [R1+0x9cb0], R0 ;  /* 0x009cb00001007387 */ /* 0x0001e80000100800 */
[----:B------:R-:W-:Y:S04]  /*b0670*/  STL.64 [R1+0x3200], R16 ;  /* 0x0032001001007387 */ /* 0x000fe80000100a00 */
[----:B------:R-:W-:Y:S04]  /*b0680*/  STL.64 [R1+0x3208], R18 ;  /* 0x0032081201007387 */ /* 0x000fe80000100a00 */
[----:B------:R-:W-:Y:S04]  /*b0690*/  STL.64 [R1+0x31f0], R8 ;  /* 0x0031f00801007387 */ /* 0x000fe80000100a00 */
[----:B------:R1:W-:Y:S01]  /*b06a0*/  STL.64 [R1+0x31f8], R10 ;  /* 0x0031f80a01007387 */ /* 0x0003e20000100a00 */
[----:B0-----:R-:W-:-:S05]  /*b06b0*/  IMAD.MOV.U32 R0, RZ, RZ, R41 ;  /* 0x000000ffff007224 */ /* 0x001fca00078e0029 */
[----:B------:R0:W-:Y:S01]  /*b06c0*/  STL [R1+0x9cb4], R0 ;  /* 0x009cb40001007387 */ /* 0x0001e20000100800 */
[----:B-1----:R-:W-:Y:S01]  /*b06d0*/  HMMA.16816.F32 R8, R28, R42, R36 ;  /* 0x0000002a1c08723c */ /* 0x002fe20000001824 */
[----:B0-----:R-:W-:-:S07]  /*b06e0*/  IMAD.MOV.U32 R0, RZ, RZ, R53 ;  /* 0x000000ffff007224 */ /* 0x001fce00078e0035 */
[----:B--2---:R-:W-:-:S15]  /*b06f0*/  HMMA.16816.F32 R4, R28, R40, R4 ;  /* 0x000000281c04723c */ /* 0x004fde0000001804 */
[----:B------:R-:W-:-:S04]  /*b0700*/  NOP ;  /* 0x0000000000007918 */ /* 0x000fc80000000000 */
[----:B------:R-:W-:Y:S04]  /*b0710*/  STL.64 [R1+0x31e0], R4 ;  /* 0x0031e00401007387 */ /* 0x000fe80000100a00 */
[----:B------:R3:W-:Y:S02]  /*b0720*/  STL.64 [R1+0x31e8], R6 ;  /* 0x0031e80601007387 */ /* 0x0007e40000100a00 */
[C---:B---3--:R-:W-:Y:S02]  /*b0730*/  HMMA.16816.F32 R4, R28.reuse, R52, R44 ;  /* 0x000000341c04723c */ /* 0x048fe4000000182c */
[----:B------:R-:W-:Y:S04]  /*b0740*/  STL.64 [R1+0x31d0], R8 ;  /* 0x0031d00801007387 */ /* 0x000fe80000100a00 */
[----:B------:R0:W-:Y:S04]  /*b0750*/  STL.64 [R1+0x31d8], R10 ;  /* 0x0031d80a01007387 */ /* 0x0001e80000100a00 */
[----:B------:R-:W-:Y:S01]  /*b0760*/  STL [R1+0x9cb8], R0 ;  /* 0x009cb80001007387 */ /* 0x000fe20000100800 */
[C---:B0-----:R-:W-:Y:S08]  /*b0770*/  HMMA.16816.F32 R8, R28.reuse, R54, R48 ;  /* 0x000000361c08723c */ /* 0x041ff00000001830 */
[----:B------:R-:W-:Y:S04]  /*b0780*/  STL.64 [R1+0x31c0], R4 ;  /* 0x0031c00401007387 */ /* 0x000fe80000100a00 */
[----:B------:R0:W-:Y:S02]  /*b0790*/  STL.64 [R1+0x31c8], R6 ;  /* 0x0031c80601007387 */ /* 0x0001e40000100a00 */
[----:B0-----:R-:W-:Y:S05]  /*b07a0*/  HMMA.16816.F32 R4, R28, R60, R56 ;  /* 0x0000003c1c04723c */ /* 0x001fea0000001838 */
[----:B------:R0:W-:Y:S04]  /*b07b0*/  STL.64 [R1+0x31b0], R8 ;  /* 0x0031b00801007387 */ /* 0x0001e80000100a00 */
[----:B------:R1:W-:Y:S04]  /*b07c0*/  STL.64 [R1+0x31b8], R10 ;  /* 0x0031b80a01007387 */ /* 0x0003e80000100a00 */
[----:B------:R-:W2:Y:S06]  /*b07d0*/  LDL.LU R36, [R1+0x1c30] ;  /* 0x001c300001247983 */ /* 0x000eac0000300800 */
[----:B------:R-:W-:Y:S04]  /*b07e0*/  STL.64 [R1+0x31a0], R4 ;  /* 0x0031a00401007387 */ /* 0x000fe80000100a00 */
[----:B------:R-:W-:Y:S04]  /*b07f0*/  STL.64 [R1+0x31a8], R6 ;  /* 0x0031a80601007387 */ /* 0x000fe80000100a00 */
[----:B------:R-:W2:Y:S04]  /*b0800*/  LDL.LU R37, [R1+0x1c34] ;  /* 0x001c340001257983 */ /* 0x000ea80000300800 */
[----:B------:R-:W3:Y:S04]  /*b0810*/  LDL.LU R38, [R1+0x1c38] ;  /* 0x001c380001267983 */ /* 0x000ee80000300800 */
[----:B------:R-:W3:Y:S04]  /*b0820*/  LDL.LU R39, [R1+0x1c3c] ;  /* 0x001c3c0001277983 */ /* 0x000ee80000300800 */
[----:B---3--:R3:W-:Y:S04]  /*b0830*/  STL.64 [R1+0x9e10], R38 ;  /* 0x009e102601007387 */ /* 0x0087e80000100a00 */
[----:B--2---:R-:W-:Y:S04]  /*b0840*/  STL.64 [R1+0x9e08], R36 ;  /* 0x009e082401007387 */ /* 0x004fe80000100a00 */
[----:B0-----:R-:W2:Y:S04]  /*b0850*/  LDL.LU R8, [R1+0x1c50] ;  /* 0x001c500001087983 */ /* 0x001ea80000300800 */
[----:B------:R-:W2:Y:S04]  /*b0860*/  LDL.LU R9, [R1+0x1c54] ;  /* 0x001c540001097983 */ /* 0x000ea80000300800 */
[----:B-1----:R-:W4:Y:S04]  /*b0870*/  LDL.LU R10, [R1+0x1c58] ;  /* 0x001c5800010a7983 */ /* 0x002f280000300800 */
[----:B------:R-:W4:Y:S04]  /*b0880*/  LDL.LU R11, [R1+0x1c5c] ;  /* 0x001c5c00010b7983 */ /* 0x000f280000300800 */
[----:B----4-:R-:W-:Y:S04]  /*b0890*/  STL.64 [R1+0x9e20], R10 ;  /* 0x009e200a01007387 */ /* 0x010fe80000100a00 */
[----:B--2---:R0:W-:Y:S04]  /*b08a0*/  STL.64 [R1+0x9e18], R8 ;  /* 0x009e180801007387 */ /* 0x0041e80000100a00 */
[----:B------:R-:W2:Y:S04]  /*b08b0*/  LDL.LU R16, [R1+0x1c70] ;  /* 0x001c700001107983 */ /* 0x000ea80000300800 */
[----:B------:R-:W2:Y:S04]  /*b08c0*/  LDL.LU R17, [R1+0x1c74] ;  /* 0x001c740001117983 */ /* 0x000ea80000300800 */
[----:B------:R-:W4:Y:S04]  /*b08d0*/  LDL.LU R18, [R1+0x1c78] ;  /* 0x001c780001127983 */ /* 0x000f280000300800 */
[----:B------:R-:W4:Y:S04]  /*b08e0*/  LDL.LU R19, [R1+0x1c7c] ;  /* 0x001c7c0001137983 */ /* 0x000f280000300800 */
[----:B----4-:R-:W-:Y:S04]  /*b08f0*/  STL.64 [R1+0x9e30], R18 ;  /* 0x009e301201007387 */ /* 0x010fe80000100a00 */
[----:B--2---:R-:W-:Y:S04]  /*b0900*/  STL.64 [R1+0x9e28], R16 ;  /* 0x009e281001007387 */ /* 0x004fe80000100a00 */
[----:B------:R-:W2:Y:S04]  /*b0910*/  LDL.LU R20, [R1+0x1c90] ;  /* 0x001c900001147983 */ /* 0x000ea80000300800 */
[----:B------:R-:W2:Y:S04]  /*b0920*/  LDL.LU R21, [R1+0x1c94] ;  /* 0x001c940001157983 */ /* 0x000ea80000300800 */
[----:B------:R-:W4:Y:S04]  /*b0930*/  LDL.LU R22, [R1+0x1c98] ;  /* 0x001c980001167983 */ /* 0x000f280000300800 */
[----:B------:R-:W4:Y:S04]  /*b0940*/  LDL.LU R23, [R1+0x1c9c] ;  /* 0x001c9c0001177983 */ /* 0x000f280000300800 */
[----:B----4-:R1:W-:Y:S04]  /*b0950*/  STL.64 [R1+0x9e40], R22 ;  /* 0x009e401601007387 */ /* 0x0103e80000100a00 */
[----:B--2---:R-:W-:Y:S04]  /*b0960*/  STL.64 [R1+0x9e38], R20 ;  /* 0x009e381401007387 */ /* 0x004fe80000100a00 */
[----:B------:R-:W2:Y:S04]  /*b0970*/  LDL R58, [R1] ;  /* 0x00000000013a7983 */ /* 0x000ea80000100800 */
[----:B------:R-:W2:Y:S04]  /*b0980*/  LDL R59, [R1+0x4] ;  /* 0x00000400013b7983 */ /* 0x000ea80000100800 */
[----:B------:R-:W4:Y:S04]  /*b0990*/  LDL.LU R52, [R1+0x1ca0] ;  /* 0x001ca00001347983 */ /* 0x000f280000300800 */
[----:B------:R-:W4:Y:S04]  /*b09a0*/  LDL.LU R53, [R1+0x1ca4] ;  /* 0x001ca40001357983 */ /* 0x000f280000300800 */
[----:B------:R-:W2:Y:S04]  /*b09b0*/  LDL.LU R54, [R1+0x1ca8] ;  /* 0x001ca80001367983 */ /* 0x000ea80000300800 */
[----:B------:R-:W2:Y:S04]  /*b09c0*/  LDL.LU R55, [R1+0x1cac] ;  /* 0x001cac0001377983 */ /* 0x000ea80000300800 */
[----:B--2---:R-:W-:Y:S04]  /*b09d0*/  STL.64 [R1+0x9e50], R54 ;  /* 0x009e503601007387 */ /* 0x004fe80000100a00 */
[----:B----4-:R2:W-:Y:S04]  /*b09e0*/  STL.64 [R1+0x9e48], R52 ;  /* 0x009e483401007387 */ /* 0x0105e80000100a00 */
[----:B------:R-:W4:Y:S04]  /*b09f0*/  LDL R56, [R1+0x8] ;  /* 0x0000080001387983 */ /* 0x000f280000100800 */
[----:B------:R-:W4:Y:S04]  /*b0a00*/  LDL R57, [R1+0xc] ;  /* 0x00000c0001397983 */ /* 0x000f280000100800 */
[----:B------:R-:W-:Y:S04]  /*b0a10*/  STL.64 [R1+0x9e60], R58 ;  /* 0x009e603a01007387 */ /* 0x000fe80000100a00 */
[----:B----4-:R4:W-:Y:S04]  /*b0a20*/  STL.64 [R1+0x9e58], R56 ;  /* 0x009e583801007387 */ /* 0x0109e80000100a00 */
[----:B------:R-:W2:Y:S04]  /*b0a30*/  LDL R46, [R1+0x10] ;  /* 0x00001000012e7983 */ /* 0x000ea80000100800 */
[----:B------:R-:W2:Y:S04]  /*b0a40*/  LDL R47, [R1+0x14] ;  /* 0x00001400012f7983 */ /* 0x000ea80000100800 */
[----:B------:R-:W2:Y:S04]  /*b0a50*/  LDL.LU R40, [R1+0x1cc0] ;  /* 0x001cc00001287983 */ /* 0x000ea80000300800 */
[----:B------:R-:W2:Y:S04]  /*b0a60*/  LDL.LU R41, [R1+0x1cc4] ;  /* 0x001cc40001297983 */ /* 0x000ea80000300800 */
[----:B------:R-:W2:Y:S04]  /*b0a70*/  LDL.LU R42, [R1+0x1cc8] ;  /* 0x001cc800012a7983 */ /* 0x000ea80000300800 */
[----:B------:R-:W2:Y:S04]  /*b0a80*/  LDL.LU R43, [R1+0x1ccc] ;  /* 0x001ccc00012b7983 */ /* 0x000ea80000300800 */
[----:B--2---:R2:W-:Y:S04]  /*b0a90*/  STL.64 [R1+0x9e70], R42 ;  /* 0x009e702a01007387 */ /* 0x0045e80000100a00 */
[----:B------:R-:W-:Y:S04]  /*b0aa0*/  STL.64 [R1+0x9e68], R40 ;  /* 0x009e682801007387 */ /* 0x000fe80000100a00 */
[----:B------:R-:W2:Y:S04]  /*b0ab0*/  LDL R44, [R1+0x18] ;  /* 0x00001800012c7983 */ /* 0x000ea80000100800 */
[----:B------:R-:W2:Y:S04]  /*b0ac0*/  LDL R45, [R1+0x1c] ;  /* 0x00001c00012d7983 */ /* 0x000ea80000100800 */
[----:B------:R-:W-:Y:S04]  /*b0ad0*/  STL.64 [R1+0x9e80], R46 ;  /* 0x009e802e01007387 */ /* 0x000fe80000100a00 */
[----:B--2---:R-:W-:Y:S04]  /*b0ae0*/  STL.64 [R1+0x9e78], R44 ;  /* 0x009e782c01007387 */ /* 0x004fe80000100a00 */
[----:B------:R-:W2:Y:S04]  /*b0af0*/  LDL.LU R24, [R1+0x1cd0] ;  /* 0x001cd00001187983 */ /* 0x000ea80000300800 */
[----:B------:R-:W2:Y:S04]  /*b0b00*/  LDL.LU R25, [R1+0x1cd4] ;  /* 0x001cd40001197983 */ /* 0x000ea80000300800 */
[----:B------:R-:W2:Y:S04]  /*b0b10*/  LDL.LU R26, [R1+0x1cd8] ;  /* 0x001cd800011a7983 */ /* 0x000ea80000300800 */
[----:B------:R-:W2:Y:S04]  /*b0b20*/  LDL.LU R27, [R1+0x1cdc] ;  /* 0x001cdc00011b7983 */ /* 0x000ea80000300800 */
[----:B--2---:R-:W-:Y:S04]  /*b0b30*/  STL.64 [R1+0x9e90], R26 ;  /* 0x009e901a01007387 */ /* 0x004fe80000100a00 */
[----:B------:R2:W-:Y:S04]  /*b0b40*/  STL.64 [R1+0x9e88], R24 ;  /* 0x009e881801007387 */ /* 0x0005e80000100a00 */
[----:B---3--:R-:W3:Y:S04]  /*b0b50*/  LDL R38, [R1+0x20] ;  /* 0x0000200001267983 */ /* 0x008ee80000100800 */
[----:B------:R-:W3:Y:S04]  /*b0b60*/  LDL R39, [R1+0x24] ;  /* 0x0000240001277983 */ /* 0x000ee80000100800 */
        /* <DEDUP_REMOVED lines=8> */
[----:B---3--:R-:W-:Y:S04]  /*b0bf0*/  STL.64 [R1+0x9eb0], R38 ;  /* 0x009eb02601007387 */ /* 0x008fe80000100a00 */
[----:B--2---:R2:W-:Y:S04]  /*b0c00*/  STL.64 [R1+0x9ea8], R36 ;  /* 0x009ea82401007387 */ /* 0x0045e80000100a00 */
[----:B-1----:R-:W3:Y:S04]  /*b0c10*/  LDL R22, [R1+0x30] ;  /* 0x0000300001167983 */ /* 0x002ee80000100800 */
[----:B------:R-:W3:Y:S04]  /*b0c20*/  LDL R23, [R1+0x34] ;  /* 0x0000340001177983 */ /* 0x000ee80000100800 */
[----:B------:R-:W2:Y:S04]  /*b0c30*/  LDL.LU R52, [R1+0x1d00] ;  /* 0x001d000001347983 */ /* 0x000ea80000300800 */
[----:B------:R-:W2:Y:S04]  /*b0c40*/  LDL.LU R53, [R1+0x1d04] ;  /* 0x001d040001357983 */ /* 0x000ea80000300800 */
[----:B------:R-:W2:Y:S04]  /*b0c50*/  LDL.LU R54, [R1+0x1d08] ;  /* 0x001d080001367983 */ /* 0x000ea80000300800 */
[----:B------:R-:W2:Y:S04]  /*b0c60*/  LDL.LU R55, [R1+0x1d0c] ;  /* 0x001d0c0001377983 */ /* 0x000ea80000300800 */
[----:B--2---:R-:W-:Y:S04]  /*b0c70*/  STL.64 [R1+0x9ec0], R54 ;  /* 0x009ec03601007387 */ /* 0x004fe80000100a00 */
[----:B------:R-:W-:Y:S04]  /*b0c80*/  STL.64 [R1+0x9eb8], R52 ;  /* 0x009eb83401007387 */ /* 0x000fe80000100a00 */
[----:B----4-:R-:W2:Y:S04]  /*b0c90*/  LDL.LU R56, [R1+0x1d10] ;  /* 0x001d100001387983 */ /* 0x010ea80000300800 */
[----:B------:R-:W2:Y:S04]  /*b0ca0*/  LDL.LU R57, [R1+0x1d14] ;  /* 0x001d140001397983 */ /* 0x000ea80000300800 */
[----:B------:R-:W4:Y:S04]  /*b0cb0*/  LDL.LU R58, [R1+0x1d18] ;  /* 0x001d1800013a7983 */ /* 0x000f280000300800 */
[----:B------:R-:W4:Y:S04]  /*b0cc0*/  LDL.LU R59, [R1+0x1d1c] ;  /* 0x001d1c00013b7983 */ /* 0x000f280000300800 */
[----:B----4-:R-:W-:Y:S04]  /*b0cd0*/  STL.64 [R1+0x9ed8], R58 ;  /* 0x009ed83a01007387 */ /* 0x010fe80000100a00 */
[----:B--2---:R1:W-:Y:S04]  /*b0ce0*/  STL.64 [R1+0x9ed0], R56 ;  /* 0x009ed03801007387 */ /* 0x0043e80000100a00 */
[----:B------:R-:W2:Y:S04]  /*b0cf0*/  LDL R42, [R1+0x40] ;  /* 0x00004000012a7983 */ /* 0x000ea80000100800 */
[----:B------:R-:W2:Y:S04]  /*b0d00*/  LDL R43, [R1+0x44] ;  /* 0x00004400012b7983 */ /* 0x000ea80000100800 */
[----:B------:R-:W4:Y:S04]  /*b0d10*/  LDL.LU R24, [R1+0x1d30] ;  /* 0x001d300001187983 */ /* 0x000f280000300800 */
[----:B------:R-:W4:Y:S04]  /*b0d20*/  LDL.LU R25, [R1+0x1d34] ;  /* 0x001d340001197983 */ /* 0x000f280000300800 */
[----:B------:R-:W2:Y:S04]  /*b0d30*/  LDL.LU R26, [R1+0x1d38] ;  /* 0x001d3800011a7983 */ /* 0x000ea80000300800 */
[----:B------:R-:W2:Y:S04]  /*b0d40*/  LDL.LU R27, [R1+0x1d3c] ;  /* 0x001d3c00011b7983 */ /* 0x000ea80000300800 */
[----:B--2---:R2:W-:Y:S04]  /*b0d50*/  STL.64 [R1+0x9ee8], R26 ;  /* 0x009ee81a01007387 */ /* 0x0045e80000100a00 */
[----:B----4-:R-:W-:Y:S04]  /*b0d60*/  STL.64 [R1+0x9ee0], R24 ;  /* 0x009ee01801007387 */ /* 0x010fe80000100a00 */
[----:B0-----:R-:W4:Y:S04]  /*b0d70*/  LDL R10, [R1+0x50] ;  /* 0x00005000010a7983 */ /* 0x001f280000100800 */
[----:B------:R-:W4:Y:S04]  /*b0d80*/  LDL R11, [R1+0x54] ;  /* 0x00005400010b7983 */ /* 0x000f280000100800 */
[----:B------:R-:W2:Y:S04]  /*b0d90*/  LDL.LU R36, [R1+0x1d40] ;  /* 0x001d400001247983 */ /* 0x000ea80000300800 */
[----:B------:R-:W2:Y:S04]  /*b0da0*/  LDL.LU R37, [R1+0x1d44] ;  /* 0x001d440001257983 */ /* 0x000ea80000300800 */
[----:B------:R-:W2:Y:S04]  /*b0db0*/  LDL.LU R38, [R1+0x1d48] ;  /* 0x001d480001267983 */ /* 0x000ea80000300800 */
[----:B------:R-:W2:Y:S01]  /*b0dc0*/  LDL.LU R39, [R1+0x1d4c] ;  /* 0x001d4c0001277983 */ /* 0x000ea20000300800 */
[----:B------:R-:W-:-:S03]  /*b0dd0*/  IMAD.MOV.U32 R0, RZ, RZ, R61 ;  /* 0x000000ffff007224 */ /* 0x000fc600078e003d */
[----:B--2---:R-:W-:Y:S04]  /*b0de0*/  STL.64 [R1+0x9ef8], R38 ;  /* 0x009ef82601007387 */ /* 0x004fe80000100a00 */
[----:B------:R0:W-:Y:S04]  /*b0df0*/  STL.64 [R1+0x9ef0], R36 ;  /* 0x009ef02401007387 */ /* 0x0001e80000100a00 */
[----:B------:R-:W2:Y:S04]  /*b0e00*/  LDL R8, [R1+0x58] ;  /* 0x0000580001087983 */ /* 0x000ea80000100800 */
[----:B------:R-:W2:Y:S04]  /*b0e10*/  LDL R9, [R1+0x5c] ;  /* 0x00005c0001097983 */ /* 0x000ea80000100800 */
[----:B-1----:R-:W2:Y:S04]  /*b0e20*/  LDL.LU R56, [R1+0x1d60] ;  /* 0x001d600001387983 */ /* 0x002ea80000300800 */
[----:B------:R-:W2:Y:S04]  /*b0e30*/  LDL.LU R57, [R1+0x1d64] ;  /* 0x001d640001397983 */ /* 0x000ea80000300800 */
[----:B------:R-:W2:Y:S04]  /*b0e40*/  LDL.LU R58, [R1+0x1d68] ;  /* 0x001d6800013a7983 */ /* 0x000ea80000300800 */
[----:B------:R-:W2:Y:S04]  /*b0e50*/  LDL.LU R59, [R1+0x1d6c] ;  /* 0x001d6c00013b7983 */ /* 0x000ea80000300800 */
[----:B------:R-:W2:Y:S04]  /*b0e60*/  LDL R26, [R1+0x68] ;  /* 0x00006800011a7983 */ /* 0x000ea80000100800 */
[----:B------:R-:W2:Y:S04]  /*b0e70*/  LDL R27, [R1+0x6c] ;  /* 0x00006c00011b7983 */ /* 0x000ea80000100800 */
[----:B0-----:R-:W2:Y:S04]  /*b0e80*/  LDL.LU R36, [R1+0x1d70] ;  /* 0x001d700001247983 */ /* 0x001ea80000300800 */
[----:B------:R-:W2:Y:S04]  /*b0e90*/  LDL.LU R37, [R1+0x1d74] ;  /* 0x001d740001257983 */ /* 0x000ea80000300800 */
[----:B------:R-:W2:Y:S04]  /*b0ea0*/  LDL.LU R38, [R1+0x1d78] ;  /* 0x001d780001267983 */ /* 0x000ea80000300800 */
[----:B------:R-:W2:Y:S04]  /*b0eb0*/  LDL.LU R39, [R1+0x1d7c] ;  /* 0x001d7c0001277983 */ /* 0x000ea80000300800 */
[----:B------:R-:W3:Y:S04]  /*b0ec0*/  LDL.64 R60, [R1+0x60] ;  /* 0x00006000013c7983 */ /* 0x000ee80000100a00 */
[----:B------:R-:W3:Y:S04]  /*b0ed0*/  LDL.LU R52, [R1+0x1d50] ;  /* 0x001d500001347983 */ /* 0x000ee80000300800 */
        /* <DEDUP_REMOVED lines=29> */
[----:B------:R-:W-:Y:S01]  /*b10b0*/  STL [R1+0x9cbc], R0 ;  /* 0x009cbc0001007387 */ /* 0x000fe20000100800 */
[C---:B--2---:R-:W-:Y:S08]  /*b10c0*/  HMMA.16816.F32 R24, R28.reuse, R26, R36 ;  /* 0x0000001a1c18723c */ /* 0x044ff00000001824 */
[C---:B---3--:R-:W-:Y:S01]  /*b10d0*/  HMMA.16816.F32 R56, R28.reuse, R60, R56 ;  /* 0x0000003c1c38723c */ /* 0x048fe20000001838 */
[----:B------:R-:W2:Y:S04]  /*b10e0*/  LDL.LU.64 R38, [R1+0x9ef8] ;  /* 0x009ef80001267983 */ /* 0x000ea80000300a00 */
[----:B------:R-:W2:Y:S06]  /*b10f0*/  LDL.LU.64 R36, [R1+0x9ef0] ;  /* 0x009ef00001247983 */ /* 0x000eac0000300a00 */
[----:B------:R-:W-:Y:S04]  /*b1100*/  STL.64 [R1+0x3190], R24 ;  /* 0x0031901801007387 */ /* 0x000fe80000100a00 */
[----:B------:R0:W-:Y:S04]  /*b1110*/  STL.64 [R1+0x3198], R26 ;  /* 0x0031981a01007387 */ /* 0x0001e80000100a00 */
[----:B0-----:R-:W3:Y:S04]  /*b1120*/  LDL.LU.64 R26, [R1+0x9ee8] ;  /* 0x009ee800011a7983 */ /* 0x001ee80000300a00 */
[----:B------:R-:W3:Y:S04]  /*b1130*/  LDL.LU.64 R24, [R1+0x9ee0] ;  /* 0x009ee00001187983 */ /* 0x000ee80000300a00 */
[----:B------:R-:W-:Y:S04]  /*b1140*/  STL.64 [R1+0x3180], R56 ;  /* 0x0031803801007387 */ /* 0x000fe80000100a00 */
[----:B------:R0:W-:Y:S01]  /*b1150*/  STL.64 [R1+0x3188], R58 ;  /* 0x0031883a01007387 */ /* 0x0001e20000100a00 */
[----:B----4-:R-:W-:Y:S03]  /*b1160*/  HMMA.16816.F32 R52, R28, R8, R52 ;  /* 0x000000081c34723c */ /* 0x010fe60000001834 */
[----:B0-----:R-:W4:Y:S04]  /*b1170*/  LDL.LU.64 R58, [R1+0x9ed8] ;  /* 0x009ed800013a7983 */ /* 0x001f280000300a00 */
[----:B------:R-:W4:Y:S01]  /*b1180*/  LDL.LU.64 R56, [R1+0x9ed0] ;  /* 0x009ed00001387983 */ /* 0x000f220000300a00 */
[----:B------:R-:W-:-:S03]  /*b1190*/  IMAD.MOV.U32 R0, RZ, RZ, R61 ;  /* 0x000000ffff007224 */ /* 0x000fc600078e003d */
[----:B------:R-:W4:Y:S04]  /*b11a0*/  LDL.LU.64 R60, [R1+0x9ec8] ;  /* 0x009ec800013c7983 */ /* 0x000f280000300a00 */
[----:B------:R-:W-:Y:S04]  /*b11b0*/  STL [R1+0x9cc0], R0 ;  /* 0x009cc00001007387 */ /* 0x000fe80000100800 */
[----:B------:R-:W-:Y:S04]  /*b11c0*/  STL.64 [R1+0x3170], R52 ;  /* 0x0031703401007387 */ /* 0x000fe80000100a00 */
[----:B------:R0:W-:Y:S04]  /*b11d0*/  STL.64 [R1+0x3178], R54 ;  /* 0x0031783601007387 */ /* 0x0001e80000100a00 */
[----:B0-----:R-:W4:Y:S04]  /*b11e0*/  LDL.LU.64 R54, [R1+0x9ec0] ;  /* 0x009ec00001367983 */ /* 0x001f280000300a00 */
[----:B------:R-:W4:Y:S01]  /*b11f0*/  LDL.LU.64 R52, [R1+0x9eb8] ;  /* 0x009eb80001347983 */ /* 0x000f220000300a00 */
[----:B------:R-:W-:Y:S01]  /*b1200*/  IMAD.MOV.U32 R0, RZ, RZ, R41 ;  /* 0x000000ffff007224 */ /* 0x000fe200078e0029 */
[C---:B--2---:R-:W-:Y:S02]  /*b1210*/  HMMA.16816.F32 R8, R28.reuse, R10, R36 ;  /* 0x0000000a1c08723c */ /* 0x044fe40000001824 */
[----:B------:R-:W2:Y:S04]  /*b1220*/  LDL.LU.64 R38, [R1+0x9eb0] ;  /* 0x009eb00001267983 */ /* 0x000ea80000300a00 */
[----:B------:R-:W2:Y:S02]  /*b1230*/  LDL.LU.64 R36, [R1+0x9ea8] ;  /* 0x009ea80001247983 */ /* 0x000ea40000300a00 */
[C---:B---3--:R-:W-:Y:S08]  /*b1240*/  HMMA.16816.F32 R24, R28.reuse, R40, R24 ;  /* 0x000000281c18723c */ /* 0x048ff00000001818 */
[C---:B------:R-:W-:Y:S03]  /*b1250*/  HMMA.16816.F32 R40, R28.reuse, R42, R44 ;  /* 0x0000002a1c28723c */ /* 0x040fe6000000182c */
[----:B------:R-:W-:Y:S04]  /*b1260*/  STL.64 [R1+0x3160], R8 ;  /* 0x0031600801007387 */ /* 0x000fe80000100a00 */
[----:B------:R0:W-:Y:S01]  /*b1270*/  STL.64 [R1+0x3168], R10 ;  /* 0x0031680a01007387 */ /* 0x0001e20000100a00 */
[----:B----4-:R-:W-:Y:S03]  /*b1280*/  HMMA.16816.F32 R56, R28, R20, R56 ;  /* 0x000000141c38723c */ /* 0x010fe60000001838 */
[----:B0-----:R-:W3:Y:S04]  /*b1290*/  LDL.LU.64 R10, [R1+0x9ea0] ;  /* 0x009ea000010a7983 */ /* 0x001ee80000300a00 */
[----:B------:R-:W3:Y:S04]  /*b12a0*/  LDL.LU.64 R8, [R1+0x9e98] ;  /* 0x009e980001087983 */ /* 0x000ee80000300a00 */
        /* <DEDUP_REMOVED lines=12> */
[----:B------:R0:W-:Y:S01]  /*b1370*/  STL.64 [R1+0x3138], R58 ;  /* 0x0031383a01007387 */ /* 0x0001e20000100a00 */
[----:B------:R-:W-:-:S02]  /*b1380*/  IMAD.MOV.U32 R0, RZ, RZ, R21 ;  /* 0x000000ffff007224 */ /* 0x000fc400078e0015 */
[C---:B------:R-:W-:Y:S01]  /*b1390*/  HMMA.16816.F32 R20, R28.reuse, R22, R52 ;  /* 0x000000161c14723c */ /* 0x040fe20000001834 */
[----:B0-----:R-:W4:Y:S04]  /*b13a0*/  LDL.LU.64 R58, [R1+0x9e60] ;  /* 0x009e6000013a7983 */ /* 0x001f280000300a00 */
[----:B------:R-:W4:Y:S04]  /*b13b0*/  LDL.LU.64 R56, [R1+0x9e58] ;  /* 0x009e580001387983 */ /* 0x000f280000300a00 */
[----:B------:R-:W4:Y:S04]  /*b13c0*/  LDL.LU.64 R54, [R1+0x9e50] ;  /* 0x009e500001367983 */ /* 0x000f280000300a00 */
[----:B------:R-:W4:Y:S06]  /*b13d0*/  LDL.LU.64 R52, [R1+0x9e48] ;  /* 0x009e480001347983 */ /* 0x000f2c0000300a00 */
        /* <DEDUP_REMOVED lines=10> */
[C---:B---3--:R-:W-:Y:S03]  /*b1480*/  HMMA.16816.F32 R36, R28.reuse, R38, R8 ;  /* 0x000000261c24723c */ /* 0x048fe60000001808 */
[----:B------:R-:W3:Y:S04]  /*b1490*/  LDL.LU.64 R10, [R1+0x9e20] ;  /* 0x009e2000010a7983 */ /* 0x000ee80000300a00 */
[----:B------:R-:W3:Y:S01]  /*b14a0*/  LDL.LU.64 R8, [R1+0x9e18] ;  /* 0x009e180001087983 */ /* 0x000ee20000300a00 */
[C---:B----4-:R-:W-:Y:S11]  /*b14b0*/  HMMA.16816.F32 R24, R28.reuse, R44, R24 ;  /* 0x0000002c1c18723c */ /* 0x050ff60000001818 */
[----:B------:R-:W-:Y:S04]  /*b14c0*/  STL.64 [R1+0x3100], R36 ;  /* 0x0031002401007387 */ /* 0x000fe80000100a00 */
[----:B------:R0:W-:Y:S04]  /*b14d0*/  STL.64 [R1+0x3108], R38 ;  /* 0x0031082601007387 */ /* 0x0001e80000100a00 */
[----:B0-----:R-:W4:Y:S01]  /*b14e0*/  LDL.LU.64 R38, [R1+0x9e10] ;  /* 0x009e100001267983 */ /* 0x001f220000300a00 */
[C---:B------:R-:W-:Y:S03]  /*b14f0*/  HMMA.16816.F32 R44, R28.reuse, R46, R40 ;  /* 0x0000002e1c2c723c */ /* 0x040fe60000001828 */
[----:B------:R-:W4:Y:S04]  /*b1500*/  LDL.LU.64 R36, [R1+0x9e08] ;  /* 0x009e080001247983 */ /* 0x000f280000300a00 */
[----:B------:R-:W-:Y:S04]  /*b1510*/  STL.64 [R1+0x30f0], R24 ;  /* 0x0030f01801007387 */ /* 0x000fe80000100a00 */
[----:B------:R0:W-:Y:S01]  /*b1520*/  STL.64 [R1+0x30f8], R26 ;  /* 0x0030f81a01007387 */ /* 0x0001e20000100a00 */
[C---:B------:R-:W-:Y:S08]  /*b1530*/  HMMA.16816.F32 R48, R28.reuse, R56, R48 ;  /* 0x000000381c30723c */ /* 0x040ff00000001830 */
[C---:B------:R-:W-:Y:S01]  /*b1540*/  HMMA.16816.F32 R56, R28.reuse, R58, R52 ;  /* 0x0000003a1c38723c */ /* 0x040fe20000001834 */
        /* <DEDUP_REMOVED lines=11> */
[----:B------:R-:W4:Y:S04]  /*b1600*/  LDL.LU.64 R48, [R1+0x9dc8] ;  /* 0x009dc80001307983 */ /* 0x000f280000300a00 */
[----:B------:R-:W2:Y:S04]  /*b1610*/  LDL.LU.64 R54, [R1+0x9dc0] ;  /* 0x009dc00001367983 */ /* 0x000ea80000300a00 */
[----:B------:R-:W3:Y:S04]  /*b1620*/  LDL.LU.64 R52, [R1+0x9db8] ;  /* 0x009db80001347983 */ /* 0x000ee80000300a00 */
[----:B------:R-:W-:Y:S04]  /*b1630*/  STL.64 [R1+0x30c0], R56 ;  /* 0x0030c03801007387 */ /* 0x000fe80000100a00 */
[----:B------:R0:W-:Y:S04]  /*b1640*/  STL.64 [R1+0x30c8], R58 ;  /* 0x0030c83a01007387 */ /* 0x0001e80000100a00 */
[----:B0-----:R-:W4:Y:S04]  /*b1650*/  LDL.LU.64 R58, [R1+0x9db0] ;  /* 0x009db000013a7983 */ /* 0x001f280000300a00 */
[----:B------:R-:W4:Y:S01]  /*b1660*/  LDL.LU.64 R56, [R1+0x9da8] ;  /* 0x009da80001387983 */ /* 0x000f220000300a00 */
[----:B------:R-:W-:Y:S03]  /*b1670*/  HMMA.16816.F32 R20, R28, R60, R20 ;  /* 0x0000003c1c14723c */ /* 0x000fe60000001814 */
[----:B------:R-:W-:-:S15]  /*b1680*/  STL.64 [R1+0x9ba0], R60 ;  /* 0x009ba03c01007387 */ /* 0x000fde0000100a00 */
[----:B------:R-:W-:Y:S01]  /*b1690*/  NOP ;  /* 0x0000000000007918 */ /* 0x000fe20000000000 */
[----:B------:R-:W-:Y:S04]  /*b16a0*/  STL.64 [R1+0x30b0], R20 ;  /* 0x0030b01401007387 */ /* 0x000fe80000100a00 */
[----:B------:R4:W-:Y:S01]  /*b16b0*/  STL.64 [R1+0x30b8], R22 ;  /* 0x0030b81601007387 */ /* 0x0009e20000100a00 */
[C---:B--2---:R-:W-:Y:S08]  /*b16c0*/  HMMA.16816.F32 R12, R28.reuse, R54, R12 ;  /* 0x000000361c0c723c */ /* 0x044ff0000000180c */
[C---:B---3--:R-:W-:Y:S08]  /*b16d0*/  HMMA.16816.F32 R8, R28.reuse, R52, R8 ;  /* 0x000000341c08723c */ /* 0x048ff00000001808 */
[C---:B----4-:R-:W-:Y:S08]  /*b16e0*/  HMMA.16816.F32 R20, R28.reuse, R58, R32 ;  /* 0x0000003a1c14723c */ /* 0x050ff00000001820 */
[C---:B------:R-:W-:Y:S01]  /*b16f0*/  HMMA.16816.F32 R16, R28.reuse, R56, R16 ;  /* 0x000000381c10723c */ /* 0x040fe20000001810 */
[----:B------:R-:W-:Y:S10]  /*b1700*/  STL.64 [R1+0x9b68], R58 ;  /* 0x009b683a01007387 */ /* 0x000ff40000100a00 */
        /* <DEDUP_REMOVED lines=10> */
[----:B------:R1:W-:Y:S01]  /*b17b0*/  STL.64 [R1+0x3078], R10 ;  /* 0x0030780a01007387 */ /* 0x0003e20000100a00 */
[C---:B0-----:R-:W-:Y:S08]  /*b17c0*/  HMMA.16816.F32 R12, R28.reuse, R50, R4 ;  /* 0x000000321c0c723c */ /* 0x041ff00000001804 */
[C---:B-1----:R-:W-:Y:S01]  /*b17d0*/  HMMA.16816.F32 R8, R28.reuse, R48, R36 ;  /* 0x000000301c08723c */ /* 0x042fe20000001824 */
[----:B------:R-:W2:Y:S10]  /*b17e0*/  LDL.LU R4, [R1+0x1c10] ;  /* 0x001c100001047983 */ /* 0x000eb40000300800 */
[----:B------:R-:W-:Y:S04]  /*b17f0*/  STL.64 [R1+0x3060], R12 ;  /* 0x0030600c01007387 */ /* 0x000fe80000100a00 */
[----:B------:R-:W-:Y:S04]  /*b1800*/  STL.64 [R1+0x3068], R14 ;  /* 0x0030680e01007387 */ /* 0x000fe80000100a00 */
[----:B------:R0:W-:Y:S04]  /*b1810*/  STL.64 [R1+0x3050], R8 ;  /* 0x0030500801007387 */ /* 0x0001e80000100a00 */
[----:B------:R1:W-:Y:S04]  /*b1820*/  STL.64 [R1+0x3058], R10 ;  /* 0x0030580a01007387 */ /* 0x0003e80000100a00 */
[----:B------:R-:W2:Y:S04]  /*b1830*/  LDL.LU R5, [R1+0x1c14] ;  /* 0x001c140001057983 */ /* 0x000ea80000300800 */
[----:B------:R-:W2:Y:S04]  /*b1840*/  LDL.LU R6, [R1+0x1c18] ;  /* 0x001c180001067983 */ /* 0x000ea80000300800 */
[----:B------:R-:W2:Y:S04]  /*b1850*/  LDL.LU R7, [R1+0x1c1c] ;  /* 0x001c1c0001077983 */ /* 0x000ea80000300800 */
[----:B0-----:R-:W3:Y:S04]  /*b1860*/  LDL.LU R8, [R1+0x1c20] ;  /* 0x001c200001087983 */ /* 0x001ee80000300800 */
[----:B------:R-:W3:Y:S04]  /*b1870*/  LDL.LU R9, [R1+0x1c24] ;  /* 0x001c240001097983 */ /* 0x000ee80000300800 */
[----:B-1----:R-:W3:Y:S04]  /*b1880*/  LDL.LU R10, [R1+0x1c28] ;  /* 0x001c2800010a7983 */ /* 0x002ee80000300800 */
        /* <DEDUP_REMOVED lines=30> */
[----:B------:R-:W4:Y:S04]  /*b1a70*/  LDL.LU R51, [R1+0x1b5c] ;  /* 0x001b5c0001337983 */ /* 0x000f280000300800 */
[----:B------:R-:W4:Y:S01]  /*b1a80*/  LDL.LU R12, [R1+0x1bc0] ;  /* 0x001bc000010c7983 */ /* 0x000f220000300800 */
[C---:B--2---:R-:W-:Y:S08]  /*b1a90*/  HMMA.16816.F32 R4, R28.reuse, R44, R4 ;  /* 0x0000002c1c04723c */ /* 0x044ff00000001804 */
[----:B---3--:R-:W-:-:S15]  /*b1aa0*/  HMMA.16816.F32 R8, R28, R46, R8 ;  /* 0x0000002e1c08723c */ /* 0x008fde0000001808 */
[----:B------:R-:W-:-:S04]  /*b1ab0*/  NOP ;  /* 0x0000000000007918 */ /* 0x000fc80000000000 */
[----:B------:R-:W-:Y:S04]  /*b1ac0*/  STL.64 [R1+0x3040], R8 ;  /* 0x0030400801007387 */ /* 0x000fe80000100a00 */
[----:B------:R-:W-:Y:S04]  /*b1ad0*/  STL.64 [R1+0x3048], R10 ;  /* 0x0030480a01007387 */ /* 0x000fe80000100a00 */
[----:B------:R0:W-:Y:S01]  /*b1ae0*/  STL.64 [R1+0x3030], R4 ;  /* 0x0030300401007387 */ /* 0x0001e20000100a00 */
[C---:B----4-:R-:W-:Y:S03]  /*b1af0*/  HMMA.16816.F32 R20, R28.reuse, R42, R20 ;  /* 0x0000002a1c14723c */ /* 0x050fe60000001814 */
[----:B------:R1:W-:Y:S04]  /*b1b00*/  STL.64 [R1+0x3038], R6 ;  /* 0x0030380601007387 */ /* 0x0003e80000100a00 */
[----:B------:R-:W2:Y:S04]  /*b1b10*/  LDL.LU R13, [R1+0x1bc4] ;  /* 0x001bc400010d7983 */ /* 0x000ea80000300800 */
[----:B------:R-:W2:Y:S04]  /*b1b20*/  LDL.LU R14, [R1+0x1bc8] ;  /* 0x001bc800010e7983 */ /* 0x000ea80000300800 */
[----:B------:R-:W2:Y:S01]  /*b1b30*/  LDL.LU R15, [R1+0x1bcc] ;  /* 0x001bcc00010f7983 */ /* 0x000ea20000300800 */
[C---:B------:R-:W-:Y:S03]  /*b1b40*/  HMMA.16816.F32 R36, R28.reuse, R40, R36 ;  /* 0x000000281c24723c */ /* 0x040fe60000001824 */
        /* <DEDUP_REMOVED lines=32> */
[----:B0-----:R-:W2:Y:S04]  /*b1d50*/  LDL.LU.64 R34, [R1+0x9d80] ;  /* 0x009d800001227983 */ /* 0x001ea80000300a00 */
[----:B------:R-:W4:Y:S01]  /*b1d60*/  LDL.LU.64 R32, [R1+0x9d78] ;  /* 0x009d780001207983 */ /* 0x000f220000300a00 */
[C---:B---3--:R-:W-:Y:S08]  /*b1d70*/  HMMA.16816.F32 R16, R28.reuse, R36, R16 ;  /* 0x000000241c10723c */ /* 0x048ff00000001810 */
[C---:B------:R-:W-:Y:S11]  /*b1d80*/  HMMA.16816.F32 R4, R28.reuse, R2, R4 ;  /* 0x000000021c04723c */ /* 0x040ff60000001804 */
[----:B------:R-:W-:Y:S04]  /*b1d90*/  STL.64 [R1+0x2ff0], R16 ;  /* 0x002ff01001007387 */ /* 0x000fe80000100a00 */
[----:B------:R0:W-:Y:S04]  /*b1da0*/  STL.64 [R1+0x2ff8], R18 ;  /* 0x002ff81201007387 */ /* 0x0001e80000100a00 */
[----:B0-----:R-:W3:Y:S04]  /*b1db0*/  LDL.LU.64 R18, [R1+0x9d70] ;  /* 0x009d700001127983 */ /* 0x001ee80000300a00 */
        /* <DEDUP_REMOVED lines=12> */
[----:B------:R-:W2:Y:S04]  /*b1e80*/  LDL.LU.64 R12, [R1+0x9d58] ;  /* 0x009d5800010c7983 */ /* 0x000ea80000300a00 */
[----:B------:R-:W-:Y:S04]  /*b1e90*/  STL.64 [R1+0x9ce0], R34 ;  /* 0x009ce02201007387 */ /* 0x000fe80000100a00 */
[----:B----4-:R0:W-:Y:S04]  /*b1ea0*/  STL.64 [R1+0x9cd8], R32 ;  /* 0x009cd82001007387 */ /* 0x0101e80000100a00 */
[----:B0-----:R-:W4:Y:S04]  /*b1eb0*/  LDL.LU R32, [R1+0x1b90] ;  /* 0x001b900001207983 */ /* 0x001f280000300800 */
[----:B------:R-:W4:Y:S04]  /*b1ec0*/  LDL.LU R33, [R1+0x1b94] ;  /* 0x001b940001217983 */ /* 0x000f280000300800 */
[----:B------:R-:W4:Y:S04]  /*b1ed0*/  LDL.LU R34, [R1+0x1b98] ;  /* 0x001b980001227983 */ /* 0x000f280000300800 */
[----:B------:R-:W4:Y:S04]  /*b1ee0*/  LDL.LU R35, [R1+0x1b9c] ;  /* 0x001b9c0001237983 */ /* 0x000f280000300800 */
[----:B------:R-:W-:Y:S04]  /*b1ef0*/  STL.64 [R1+0x2fd0], R4 ;  /* 0x002fd00401007387 */ /* 0x000fe80000100a00 */
[----:B------:R0:W-:Y:S04]  /*b1f00*/  STL.64 [R1+0x2fd8], R6 ;  /* 0x002fd80601007387 */ /* 0x0001e80000100a00 */
[----:B0-----:R-:W4:Y:S04]  /*b1f10*/  LDL.LU.64 R6, [R1+0x9d50] ;  /* 0x009d500001067983 */ /* 0x001f280000300a00 */
[----:B------:R-:W2:Y:S04]  /*b1f20*/  LDL.LU.64 R4, [R1+0x9d48] ;  /* 0x009d480001047983 */ /* 0x000ea80000300a00 */
[----:B------:R-:W-:Y:S01]  /*b1f30*/  STL.64 [R1+0x9c08], R2 ;  /* 0x009c080201007387 */ /* 0x000fe20000100a00 */
[----:B--2---:R-:W-:-:S15]  /*b1f40*/  HMMA.16816.F32 R8, R28, R4, R8 ;  /* 0x000000041c08723c */ /* 0x004fde0000001808 */
[----:B------:R-:W-:-:S04]  /*b1f50*/  NOP ;  /* 0x0000000000007918 */ /* 0x000fc80000000000 */
[----:B------:R-:W-:Y:S04]  /*b1f60*/  STL.64 [R1+0x2fc0], R8 ;  /* 0x002fc00801007387 */ /* 0x000fe80000100a00 */
[----:B------:R0:W-:Y:S04]  /*b1f70*/  STL.64 [R1+0x2fc8], R10 ;  /* 0x002fc80a01007387 */ /* 0x0001e80000100a00 */
[----:B0-----:R-:W2:Y:S04]  /*b1f80*/  LDL.LU.64 R10, [R1+0x9d40] ;  /* 0x009d4000010a7983 */ /* 0x001ea80000300a00 */
[----:B------:R-:W3:Y:S01]  /*b1f90*/  LDL.LU.64 R8, [R1+0x9d38] ;  /* 0x009d380001087983 */ /* 0x000ee20000300a00 */
[----:B----4-:R-:W-:Y:S03]  /*b1fa0*/  HMMA.16816.F32 R32, R28, R6, R32 ;  /* 0x000000061c20723c */ /* 0x010fe60000001820 */
[----:B------:R-:W-:Y:S04]  /*b1fb0*/  STL.64 [R1+0x9b08], R6 ;  /* 0x009b080601007387 */ /* 0x000fe80000100a00 */
[----:B------:R-:W-:-:S12]  /*b1fc0*/  STL.64 [R1+0x9b00], R4 ;  /* 0x009b000401007387 */ /* 0x000fd80000100a00 */
[----:B------:R-:W-:Y:S04]  /*b1fd0*/  STL.64 [R1+0x2fb0], R32 ;  /* 0x002fb02001007387 */ /* 0x000fe80000100a00 */
[----:B------:R3:W-:Y:S01]  /*b1fe0*/  STL.64 [R1+0x2fb8], R34 ;  /* 0x002fb82201007387 */ /* 0x0007e20000100a00 */
[----:B------:R-:W-:Y:S02]  /*b1ff0*/  IMAD.MOV.U32 R60, RZ, RZ, R24 ;  /* 0x000000ffff3c7224 */ /* 0x000fe400078e0018 */
[----:B------:R-:W-:Y:S01]  /*b2000*/  IMAD.MOV.U32 R61, RZ, RZ, R25 ;  /* 0x000000ffff3d7224 */ /* 0x000fe200078e0019 */
[C---:B---3--:R-:W-:Y:S08]  /*b2010*/  HMMA.16816.F32 R32, R28.reuse, R8, R36 ;  /* 0x000000081c20723c */ /* 0x048ff00000001824 */
[C---:B--2---:R-:W-:Y:S01]  /*b2020*/  HMMA.16816.F32 R4, R28.reuse, R10, R40 ;  /* 0x0000000a1c04723c */ /* 0x044fe20000001828 */
[----:B------:R-:W-:Y:S10]  /*b2030*/  STL.64 [R1+0x9ae8], R10 ;  /* 0x009ae80a01007387 */ /* 0x000ff40000100a00 */
[----:B------:R-:W-:Y:S04]  /*b2040*/  STL.64 [R1+0x2fa0], R32 ;  /* 0x002fa02001007387 */ /* 0x000fe80000100a00 */
[----:B------:R-:W-:Y:S04]  /*b2050*/  STL.64 [R1+0x2fa8], R34 ;  /* 0x002fa82201007387 */ /* 0x000fe80000100a00 */
[----:B------:R0:W-:Y:S04]  /*b2060*/  STL.64 [R1+0x9ae0], R8 ;  /* 0x009ae00801007387 */ /* 0x0001e80000100a00 */
[----:B------:R-:W-:Y:S04]  /*b2070*/  STL.64 [R1+0x2f90], R4 ;  /* 0x002f900401007387 */ /* 0x000fe80000100a00 */
[----:B------:R1:W-:Y:S01]  /*b2080*/  STL.64 [R1+0x2f98], R6 ;  /* 0x002f980601007387 */ /* 0x0003e20000100a00 */
[C---:B0-----:R-:W-:Y:S08]  /*b2090*/  HMMA.16816.F32 R8, R28.reuse, R12, R44 ;  /* 0x0000000c1c08723c */ /* 0x041ff0000000182c */
[C---:B-1----:R-:W-:Y:S01]  /*b20a0*/  HMMA.16816.F32 R4, R28.reuse, R14, R48 ;  /* 0x0000000e1c04723c */ /* 0x042fe20000001830 */
[----:B------:R-:W-:Y:S10]  /*b20b0*/  STL.64 [R1+0x9ac8], R14 ;  /* 0x009ac80e01007387 */ /* 0x000ff40000100a00 */
[----:B------:R-:W-:Y:S04]  /*b20c0*/  STL.64 [R1+0x2f80], R8 ;  /* 0x002f800801007387 */ /* 0x000fe80000100a00 */
[----:B------:R0:W-:Y:S04]  /*b20d0*/  STL.64 [R1+0x2f88], R10 ;  /* 0x002f880a01007387 */ /* 0x0001e80000100a00 */
[----:B------:R-:W-:Y:S04]  /*b20e0*/  STL.64 [R1+0x9ac0], R12 ;  /* 0x009ac00c01007387 */ /* 0x000fe80000100a00 */
[----:B------:R-:W-:Y:S04]  /*b20f0*/  STL.64 [R1+0x2f70], R4 ;  /* 0x002f700401007387 */ /* 0x000fe80000100a00 */
[----:B------:R1:W-:Y:S01]  /*b2100*/  STL.64 [R1+0x2f78], R6 ;  /* 0x002f780601007387 */ /* 0x0003e20000100a00 */
[C---:B0-----:R-:W-:Y:S08]  /*b2110*/  HMMA.16816.F32 R8, R28.reuse, R16, R52 ;  /* 0x000000101c08723c */ /* 0x041ff00000001834 */
[----:B-1----:R-:W-:Y:S11]  /*b2120*/  HMMA.16816.F32 R4, R28, R18, R56 ;  /* 0x000000121c04723c */ /* 0x002ff60000001838 */
[----:B------:R-:W-:Y:S04]  /*b2130*/  STL.64 [R1+0x2f60], R8 ;  /* 0x002f600801007387 */ /* 0x000fe80000100a00 */
[----:B------:R-:W-:Y:S04]  /*b2140*/  STL.64 [R1+0x2f68], R10 ;  /* 0x002f680a01007387 */ /* 0x000fe80000100a00 */
[----:B------:R-:W2:Y:S04]  /*b2150*/  LDL.LU R24, [R1+0x9d34] ;  /* 0x009d340001187983 */ /* 0x000ea80000300800 */
[----:B------:R0:W-:Y:S04]  /*b2160*/  STL.64 [R1+0x2f50], R4 ;  /* 0x002f500401007387 */ /* 0x0001e80000100a00 */
[----:B------:R1:W-:Y:S04]  /*b2170*/  STL.64 [R1+0x2f58], R6 ;  /* 0x002f580601007387 */ /* 0x0003e80000100a00 */
[----:B------:R-:W3:Y:S04]  /*b2180*/  LDL.LU R25, [R1+0x9d30] ;  /* 0x009d300001197983 */ /* 0x000ee80000300800 */
[----:B------:R-:W4:Y:S04]  /*b2190*/  LDL.LU R56, [R1+0x1a80] ;  /* 0x001a800001387983 */ /* 0x000f280000300800 */
[----:B------:R-:W4:Y:S04]  /*b21a0*/  LDL.LU R57, [R1+0x1a84] ;  /* 0x001a840001397983 */ /* 0x000f280000300800 */
[----:B------:R-:W2:Y:S04]  /*b21b0*/  LDL.LU R58, [R1+0x1a88] ;  /* 0x001a8800013a7983 */ /* 0x000ea80000300800 */
[----:B------:R-:W2:Y:S01]  /*b21c0*/  LDL.LU R59, [R1+0x1a8c] ;  /* 0x001a8c00013b7983 */ /* 0x000ea20000300800 */
[----:B------:R-:W-:-:S02]  /*b21d0*/  IMAD.MOV.U32 R54, RZ, RZ, R21 ;  /* 0x000000ffff367224 */ /* 0x000fc400078e0015 */
[----:B------:R-:W-:Y:S02]  /*b21e0*/  IMAD.MOV.U32 R55, RZ, RZ, R20 ;  /* 0x000000ffff377224 */ /* 0x000fe400078e0014 */
[----:B------:R-:W-:Y:S02]  /*b21f0*/  IMAD.MOV.U32 R52, RZ, RZ, R22 ;  /* 0x000000ffff347224 */ /* 0x000fe400078e0016 */
[----:B------:R-:W-:Y:S01]  /*b2200*/  IMAD.MOV.U32 R53, RZ, RZ, R23 ;  /* 0x000000ffff357224 */ /* 0x000fe200078e0017 */
[----:B--2---:R-:W-:Y:S04]  /*b2210*/  STL.64 [R1+0x9cd0], R58 ;  /* 0x009cd03a01007387 */ /* 0x004fe80000100a00 */
[----:B----4-:R2:W-:Y:S04]  /*b2220*/  STL.64 [R1+0x9cc8], R56 ;  /* 0x009cc83801007387 */ /* 0x0105e80000100a00 */
[----:B------:R-:W4:Y:S04]  /*b2230*/  LDL.LU R21, [R1+0x9d2c] ;  /* 0x009d2c0001157983 */ /* 0x000f280000300800 */
        /* <DEDUP_REMOVED lines=9> */
[----:B------:R-:W-:-:S02]  /*b22d0*/  IMAD.MOV.U32 R3, RZ, RZ, R24 ;  /* 0x000000ffff037224 */ /* 0x000fc400078e0018 */
[----:B---3--:R-:W-:Y:S02]  /*b22e0*/  IMAD.MOV.U32 R2, RZ, RZ, R25 ;  /* 0x000000ffff027224 */ /* 0x008fe400078e0019 */
[----:B------:R-:W-:Y:S02]  /*b22f0*/  IMAD.MOV.U32 R41, RZ, RZ, R26 ;  /* 0x000000ffff297224 */ /* 0x000fe400078e001a */
[----:B------:R-:W-:Y:S01]  /*b2300*/  IMAD.MOV.U32 R40, RZ, RZ, R27 ;  /* 0x000000ffff287224 */ /* 0x000fe200078e001b */
[----:B--2---:R-:W-:Y:S04]  /*b2310*/  STL.64 [R1+0x9d10], R38 ;  /* 0x009d102601007387 */ /* 0x004fe80000100a00 */
[----:B------:R2:W-:Y:S04]  /*b2320*/  STL.64 [R1+0x9d08], R36 ;  /* 0x009d082401007387 */ /* 0x0005e80000100a00 */
[----:B0-----:R-:W3:Y:S04]  /*b2330*/  LDL.LU R4, [R1+0x1ac0] ;  /* 0x001ac00001047983 */ /* 0x001ee80000300800 */
[----:B------:R-:W3:Y:S04]  /*b2340*/  LDL.LU R5, [R1+0x1ac4] ;  /* 0x001ac40001057983 */ /* 0x000ee80000300800 */
[----:B-1----:R-:W3:Y:S04]  /*b2350*/  LDL.LU R6, [R1+0x1ac8] ;  /* 0x001ac80001067983 */ /* 0x002ee80000300800 */
        /* <DEDUP_REMOVED lines=27> */
[----:B------:R-:W-:-:S02]  /*b2510*/  IMAD.MOV.U32 R14, RZ, RZ, R20 ;  /* 0x000000ffff0e7224 */ /* 0x000fc400078e0014 */
[----:B----4-:R-:W-:Y:S01]  /*b2520*/  IMAD.MOV.U32 R15, RZ, RZ, R21 ;  /* 0x000000ffff0f7224 */ /* 0x010fe200078e0015 */
[----:B------:R-:W2:Y:S04]  /*b2530*/  LDL.LU R20, [R1+0x9d1c] ;  /* 0x009d1c0001147983 */ /* 0x000ea80000300800 */
[----:B------:R-:W2:Y:S04]  /*b2540*/  LDL.LU R21, [R1+0x9d18] ;  /* 0x009d180001157983 */ /* 0x000ea80000300800 */
        /* <DEDUP_REMOVED lines=15> */
[C---:B---3--:R-:W-:Y:S08]  /*b2640*/  HMMA.16816.F32 R24, R28.reuse, R22, R24 ;  /* 0x000000161c18723c */ /* 0x048ff00000001818 */
[----:B--2---:R-:W-:-:S15]  /*b2650*/  HMMA.16816.F32 R36, R28, R20, R36 ;  /* 0x000000141c24723c */ /* 0x004fde0000001824 */
[----:B------:R-:W-:-:S04]  /*b2660*/  NOP ;  /* 0x0000000000007918 */ /* 0x000fc80000000000 */
[----:B------:R-:W-:Y:S04]  /*b2670*/  STL.64 [R1+0x2f40], R36 ;  /* 0x002f402401007387 */ /* 0x000fe80000100a00 */
[----:B------:R0:W-:Y:S04]  /*b2680*/  STL.64 [R1+0x2f48], R38 ;  /* 0x002f482601007387 */ /* 0x0001e80000100a00 */
[----:B0-----:R-:W2:Y:S04]  /*b2690*/  LDL.LU.64 R38, [R1+0x9d10] ;  /* 0x009d100001267983 */ /* 0x001ea80000300a00 */
[----:B------:R-:W2:Y:S04]  /*b26a0*/  LDL.LU.64 R36, [R1+0x9d08] ;  /* 0x009d080001247983 */ /* 0x000ea80000300a00 */
[----:B------:R-:W-:Y:S04]  /*b26b0*/  STL.64 [R1+0x2f30], R24 ;  /* 0x002f301801007387 */ /* 0x000fe80000100a00 */
[----:B------:R0:W-:Y:S04]  /*b26c0*/  STL.64 [R1+0x2f38], R26 ;  /* 0x002f381a01007387 */ /* 0x0001e80000100a00 */
[----:B0-----:R-:W3:Y:S04]  /*b26d0*/  LDL.LU.64 R26, [R1+0x9d00] ;  /* 0x009d0000011a7983 */ /* 0x001ee80000300a00 */
[----:B------:R-:W2:Y:S04]  /*b26e0*/  LDL.LU.64 R24, [R1+0x9cf8] ;  /* 0x009cf80001187983 */ /* 0x000ea80000300a00 */
[----:B------:R0:W-:Y:S04]  /*b26f0*/  STL.64 [R1+0x9af8], R22 ;  /* 0x009af81601007387 */ /* 0x0001e80000100a00 */
[----:B0-----:R-:W4:Y:S04]  /*b2700*/  LDL.LU R22, [R1+0x3b40] ;  /* 0x003b400001167983 */ /* 0x001f280000300800 */
[----:B------:R-:W4:Y:S04]  /*b2710*/  LDL.LU R23, [R1+0x3b48] ;  /* 0x003b480001177983 */ /* 0x000f280000300800 */
[----:B------:R0:W-:Y:S04]  /*b2720*/  STL.64 [R1+0x9af0], R20 ;  /* 0x009af01401007387 */ /* 0x0001e80000100a00 */
[----:B0-----:R-:W4:Y:S04]  /*b2730*/  LDL.LU R21, [R1+0x3b2c] ;  /* 0x003b2c0001157983 */ /* 0x001f280000300800 */
[----:B------:R-:W4:Y:S01]  /*b2740*/  LDL.LU R20, [R1+0x3b34] ;  /* 0x003b340001147983 */ /* 0x000f220000300800 */
[C---:B--2---:R-:W-:Y:S08]  /*b2750*/  HMMA.16816.F32 R52, R28.reuse, R24, R52 ;  /* 0x000000181c34723c */ /* 0x044ff00000001834 */
[----:B---3--:R-:W-:Y:S11]  /*b2760*/  HMMA.16816.F32 R32, R28, R26, R32 ;  /* 0x0000001a1c20723c */ /* 0x008ff60000001820 */
[----:B------:R-:W-:Y:S04]  /*b2770*/  STL.64 [R1+0x2f20], R52 ;  /* 0x002f203401007387 */ /* 0x000fe80000100a00 */
[----:B------:R0:W-:Y:S04]  /*b2780*/  STL.64 [R1+0x2f28], R54 ;  /* 0x002f283601007387 */ /* 0x0001e80000100a00 */
[----:B0-----:R-:W2:Y:S04]  /*b2790*/  LDL.LU.64 R54, [R1+0x9cf0] ;  /* 0x009cf00001367983 */ /* 0x001ea80000300a00 */
[----:B------:R-:W3:Y:S04]  /*b27a0*/  LDL.LU.64 R52, [R1+0x9ce8] ;  /* 0x009ce80001347983 */ /* 0x000ee80000300a00 */
[----:B------:R-:W-:Y:S04]  /*b27b0*/  STL.64 [R1+0x2f10], R32 ;  /* 0x002f102001007387 */ /* 0x000fe80000100a00 */
[----:B------:R0:W-:Y:S04]  /*b27c0*/  STL.64 [R1+0x2f18], R34 ;  /* 0x002f182201007387 */ /* 0x0001e80000100a00 */
[----:B0-----:R-:W2:Y:S04]  /*b27d0*/  LDL.LU.64 R34, [R1+0x9ce0] ;  /* 0x009ce00001227983 */ /* 0x001ea80000300a00 */
[----:B------:R-:W2:Y:S04]  /*b27e0*/  LDL.LU.64 R32, [R1+0x9cd8] ;  /* 0x009cd80001207983 */ /* 0x000ea80000300a00 */
[----:B------:R0:W-:Y:S04]  /*b27f0*/  STL [R1+0x9a8c], R26 ;  /* 0x009a8c1a01007387 */ /* 0x0001e80000100800 */
[----:B0-----:R-:W3:Y:S04]  /*b2800*/  LDL.LU R26, [R1+0x3b38] ;  /* 0x003b3800011a7983 */ /* 0x001ee80000300800 */
[----:B------:R0:W-:Y:S04]  /*b2810*/  STL [R1+0x9a88], R27 ;  /* 0x009a881b01007387 */ /* 0x0001e80000100800 */
[----:B0-----:R-:W3:Y:S01]  /*b2820*/  LDL.LU R27, [R1+0x3b30] ;  /* 0x003b3000011b7983 */ /* 0x001ee20000300800 */
[----:B----4-:R-:W-:-:S02]  /*b2830*/  IMAD R13, R13, 0x100, R22 ;  /* 0x000001000d0d7824 */ /* 0x010fc400078e0216 */
[----:B------:R-:W-:Y:S01]  /*b2840*/  IMAD R12, R12, 0x100, R23 ;  /* 0x000001000c0c7824 */ /* 0x000fe200078e0217 */
[----:B--2---:R-:W-:Y:S01]  /*b2850*/  HMMA.16816.F32 R28, R28, R32, R56 ;  /* 0x000000201c1c723c */ /* 0x004fe20000001838 */
[----:B------:R-:W2:Y:S04]  /*b2860*/  LDL.LU.64 R58, [R1+0x9cd0] ;  /* 0x009cd000013a7983 */ /* 0x000ea80000300a00 */
[----:B------:R-:W2:Y:S04]  /*b2870*/  LDL.LU.64 R56, [R1+0x9cc8] ;  /* 0x009cc80001387983 */ /* 0x000ea80000300a00 */
[----:B------:R-:W-:Y:S04]  /*b2880*/  STL [R1+0x9a7c], R32 ;  /* 0x009a7c2001007387 */ /* 0x000fe80000100800 */
[----:B------:R-:W-:Y:S01]  /*b2890*/  STL [R1+0x9a78], R33 ;  /* 0x009a782101007387 */ /* 0x000fe20000100800 */
[----:B---3--:R-:W-:-:S05]  /*b28a0*/  IMAD R20, R20, 0x100, R26 ;  /* 0x0000010014147824 */ /* 0x008fca00078e021a */
[----:B------:R0:W-:Y:S01]  /*b28b0*/  STL.64 [R1+0xae0], R28 ;  /* 0x000ae01c01007387 */ /* 0x0001e20000100a00 */
[----:B------:R-:W-:-:S03]  /*b28c0*/  IMAD R21, R21, 0x100, R27 ;  /* 0x0000010015157824 */ /* 0x000fc600078e021b */
[----:B------:R1:W-:Y:S02]  /*b28d0*/  STL.64 [R1+0xae8], R30 ;  /* 0x000ae81e01007387 */ /* 0x0003e40000100a00 */
[----:B0-----:R-:W-:Y:S02]  /*b28e0*/  F2FP.F16.E5M2.UNPACK_B R28, R21 ;  /* 0x00000015ff1c723e */ /* 0x001fe400020004ff */
        /* <DEDUP_REMOVED lines=16> */
[----:B-1----:R-:W-:Y:S01]  /*b29f0*/  HMMA.16816.F32 R8, R28, R54, R48 ;  /* 0x000000361c08723c */ /* 0x002fe20000001830 */
[----:B------:R-:W-:-:S02]  /*b2a00*/  IMAD.MOV.U32 R32, RZ, RZ, R43 ;  /* 0x000000ffff207224 */ /* 0x000fc400078e002b */
[----:B------:R-:W-:-:S03]  /*b2a10*/  IMAD.MOV.U32 R33, RZ, RZ, R42 ;  /* 0x000000ffff217224 */ /* 0x000fc600078e002a */
[----:B------:R-:W-:Y:S04]  /*b2a20*/  STL [R1+0x9a94], R32 ;  /* 0x009a942001007387 */ /* 0x000fe80000100800 */
[----:B------:R-:W-:Y:S04]  /*b2a30*/  STL [R1+0x9a90], R33 ;  /* 0x009a902101007387 */ /* 0x000fe80000100800 */
[----:B------:R-:W-:Y:S04]  /*b2a40*/  STL.64 [R1+0x2ec0], R12 ;  /* 0x002ec00c01007387 */ /* 0x000fe80000100a00 */
[----:B------:R0:W-:Y:S04]  /*b2a50*/  STL.64 [R1+0x2ec8], R14 ;  /* 0x002ec80e01007387 */ /* 0x0001e80000100a00 */
[----:B------:R-:W3:Y:S04]  /*b2a60*/  LDL.LU R16, [R1+0x1a70] ;  /* 0x001a700001107983 */ /* 0x000ee80000300800 */
[----:B------:R1:W-:Y:S04]  /*b2a70*/  STL.64 [R1+0x2eb0], R8 ;  /* 0x002eb00801007387 */ /* 0x0003e80000100a00 */
[----:B------:R4:W-:Y:S01]  /*b2a80*/  STL.64 [R1+0x2eb8], R10 ;  /* 0x002eb80a01007387 */ /* 0x0009e20000100a00 */
[----:B--2---:R-:W-:-:S15]  /*b2a90*/  HMMA.16816.F32 R4, R28, R60, R56 ;  /* 0x0000003c1c04723c */ /* 0x004fde0000001838 */
[----:B------:R-:W-:-:S04]  /*b2aa0*/  NOP ;  /* 0x0000000000007918 */ /* 0x000fc80000000000 */
[----:B------:R2:W-:Y:S04]  /*b2ab0*/  STL.64 [R1+0x2ea0], R4 ;  /* 0x002ea00401007387 */ /* 0x0005e80000100a00 */
[----:B------:R0:W-:Y:S04]  /*b2ac0*/  STL.64 [R1+0x2ea8], R6 ;  /* 0x002ea80601007387 */ /* 0x0001e80000100a00 */
[----:B------:R-:W3:Y:S04]  /*b2ad0*/  LDL.LU R17, [R1+0x1a74] ;  /* 0x001a740001117983 */ /* 0x000ee80000300800 */
[----:B------:R-:W3:Y:S04]  /*b2ae0*/  LDL.LU R18, [R1+0x1a78] ;  /* 0x001a780001127983 */ /* 0x000ee80000300800 */
[----:B------:R-:W3:Y:S04]  /*b2af0*/  LDL.LU R19, [R1+0x1a7c] ;  /* 0x001a7c0001137983 */ /* 0x000ee80000300800 */
[----:B0-----:R-:W3:Y:S04]  /*b2b00*/  LDL.64 R14, [R1+0xe0] ;  /* 0x0000e000010e7983 */ /* 0x001ee80000100a00 */
[----:B-1----:R-:W3:Y:S04]  /*b2b10*/  LDL.LU R8, [R1+0x1a60] ;  /* 0x001a600001087983 */ /* 0x002ee80000300800 */
[----:B------:R-:W3:Y:S04]  /*b2b20*/  LDL.LU R9, [R1+0x1a64] ;  /* 0x001a640001097983 */ /* 0x000ee80000300800 */
[----:B----4-:R-:W4:Y:S04]  /*b2b30*/  LDL.LU R10, [R1+0x1a68] ;  /* 0x001a6800010a7983 */ /* 0x010f280000300800 */
[----:B------:R-:W4:Y:S04]  /*b2b40*/  LDL.LU R11, [R1+0x1a6c] ;  /* 0x001a6c00010b7983 */ /* 0x000f280000300800 */
[----:B------:R-:W4:Y:S04]  /*b2b50*/  LDL.64 R2, [R1+0xd8] ;  /* 0x0000d80001027983 */ /* 0x000f280000100a00 */
[----:B--2---:R-:W2:Y:S04]  /*b2b60*/  LDL.LU R4, [R1+0x1a50] ;  /* 0x001a500001047983 */ /* 0x004ea80000300800 */
        /* <DEDUP_REMOVED lines=23> */
[----:B------:R-:W2:Y:S01]  /*b2ce0*/  LDL.64 R60, [R1+0xb0] ;  /* 0x0000b000013c7983 */ /* 0x000ea20000100a00 */
[C---:B---3--:R-:W-:Y:S08]  /*b2cf0*/  HMMA.16816.F32 R16, R28.reuse, R14, R16 ;  /* 0x0000000e1c10723c */ /* 0x048ff00000001810 */
[----:B----4-:R-:W-:Y:S01]  /*b2d00*/  HMMA.16816.F32 R8, R28, R2, R8 ;  /* 0x000000021c08723c */ /* 0x010fe20000001808 */
[----:B------:R-:W-:-:S07]  /*b2d10*/  IMAD.MOV.U32 R27, RZ, RZ, R15 ;  /* 0x000000ffff1b7224 */ /* 0x000fce00078e000f */
[C---:B--2---:R-:W-:Y:S01]  /*b2d20*/  HMMA.16816.F32 R4, R28.reuse, R40, R4 ;  /* 0x000000281c04723c */ /* 0x044fe20000001804 */
[----:B------:R-:W-:Y:S02]  /*b2d30*/  IMAD.MOV.U32 R26, RZ, RZ, R14 ;  /* 0x000000ffff1a7224 */ /* 0x000fe400078e000e */
[----:B------:R-:W-:Y:S02]  /*b2d40*/  IMAD.MOV.U32 R33, RZ, RZ, R3 ;  /* 0x000000ffff217224 */ /* 0x000fe400078e0003 */
[----:B------:R-:W-:Y:S01]  /*b2d50*/  IMAD.MOV.U32 R32, RZ, RZ, R2 ;  /* 0x000000ffff207224 */ /* 0x000fe200078e0002 */
[----:B------:R-:W-:Y:S04]  /*b2d60*/  STL.64 [R1+0x2e90], R16 ;  /* 0x002e901001007387 */ /* 0x000fe80000100a00 */
[----:B------:R-:W-:Y:S04]  /*b2d70*/  STL.64 [R1+0x2e98], R18 ;  /* 0x002e981201007387 */ /* 0x000fe80000100a00 */
[----:B------:R-:W-:Y:S04]  /*b2d80*/  STL [R1+0x9a9c], R27 ;  /* 0x009a9c1b01007387 */ /* 0x000fe80000100800 */
[----:B------:R-:W-:Y:S04]  /*b2d90*/  STL [R1+0x9a98], R26 ;  /* 0x009a981a01007387 */ /* 0x000fe80000100800 */
[----:B------:R-:W-:Y:S04]  /*b2da0*/  STL.64 [R1+0x2e80], R8 ;  /* 0x002e800801007387 */ /* 0x000fe80000100a00 */
[----:B------:R-:W-:Y:S04]  /*b2db0*/  STL.64 [R1+0x2e88], R10 ;  /* 0x002e880a01007387 */ /* 0x000fe80000100a00 */
[----:B------:R-:W-:Y:S04]  /*b2dc0*/  STL [R1+0x9aa4], R33 ;  /* 0x009aa42101007387 */ /* 0x000fe80000100800 */
[----:B------:R-:W-:Y:S04]  /*b2dd0*/  STL [R1+0x9aa0], R32 ;  /* 0x009aa02001007387 */ /* 0x000fe80000100800 */
[----:B------:R-:W-:Y:S04]  /*b2de0*/  STL.64 [R1+0x2e70], R4 ;  /* 0x002e700401007387 */ /* 0x000fe80000100a00 */
[----:B------:R0:W-:Y:S02]  /*b2df0*/  STL.64 [R1+0x2e78], R6 ;  /* 0x002e780601007387 */ /* 0x0001e40000100a00 */
[----:B0-----:R-:W-:Y:S01]  /*b2e00*/  HMMA.16816.F32 R4, R28, R42, R36 ;  /* 0x0000002a1c04723c */ /* 0x001fe20000001824 */
[----:B------:R-:W-:-:S02]  /*b2e10*/  IMAD.MOV.U32 R26, RZ, RZ, R41 ;  /* 0x000000ffff1a7224 */ /* 0x000fc400078e0029 */
[----:B------:R-:W-:-:S03]  /*b2e20*/  IMAD.MOV.U32 R27, RZ, RZ, R40 ;  /* 0x000000ffff1b7224 */ /* 0x000fc600078e0028 */
[----:B------:R-:W-:Y:S04]  /*b2e30*/  STL [R1+0x9aac], R26 ;  /* 0x009aac1a01007387 */ /* 0x000fe80000100800 */
[----:B------:R-:W-:Y:S09]  /*b2e40*/  STL [R1+0x9aa8], R27 ;  /* 0x009aa81b01007387 */ /* 0x000ff20000100800 */
        /* <DEDUP_REMOVED lines=18> */
[----:B------:R-:W-:Y:S01]  /*b2f70*/  IMAD.MOV.U32 R33, RZ, RZ, R55 ;  /* 0x000000ffff217224 */ /* 0x000fe200078e0037 */
[----:B------:R-:W-:Y:S04]  /*b2f80*/  STL.64 [R1+0x9b28], R34 ;  /* 0x009b282201007387 */ /* 0x000fe80000100a00 */
[----:B------:R-:W-:Y:S11]  /*b2f90*/  STL.64 [R1+0x9b20], R32 ;  /* 0x009b202001007387 */ /* 0x000ff60000100a00 */
[----:B------:R0:W-:Y:S04]  /*b2fa0*/  STL.64 [R1+0x2e30], R4 ;  /* 0x002e300401007387 */ /* 0x0001e80000100a00 */
[----:B------:R1:W-:Y:S04]  /*b2fb0*/  STL.64 [R1+0x2e38], R6 ;  /* 0x002e380601007387 */ /* 0x0003e80000100a00 */
[----:B------:R-:W2:Y:S04]  /*b2fc0*/  LDL.LU R56, [R1+0x1910] ;  /* 0x0019100001387983 */ /* 0x000ea80000300800 */
[----:B------:R-:W2:Y:S04]  /*b2fd0*/  LDL.LU R57, [R1+0x1914] ;  /* 0x0019140001397983 */ /* 0x000ea80000300800 */
[----:B------:R-:W3:Y:S04]  /*b2fe0*/  LDL.LU R58, [R1+0x1918] ;  /* 0x00191800013a7983 */ /* 0x000ee80000300800 */
[----:B------:R-:W3:Y:S01]  /*b2ff0*/  LDL.LU R59, [R1+0x191c] ;  /* 0x00191c00013b7983 */ /* 0x000ee20000300800 */
[----:B------:R-:W-:-:S03]  /*b3000*/  IMAD.MOV.U32 R55, RZ, RZ, R0 ;  /* 0x000000ffff377224 */ /* 0x000fc600078e0000 */
[----:B---3--:R-:W-:Y:S04]  /*b3010*/  STL.64 [R1+0x9c18], R58 ;  /* 0x009c183a01007387 */ /* 0x008fe80000100a00 */
[----:B--2---:R2:W-:Y:S04]  /*b3020*/  STL.64 [R1+0x9c10], R56 ;  /* 0x009c103801007387 */ /* 0x0045e80000100a00 */
        /* <DEDUP_REMOVED lines=10> */
[----:B------:R-:W2:Y:S04]  /*b30d0*/  LDL.LU R0, [R1+0x9cc0] ;  /* 0x009cc00001007983 */ /* 0x000ea80000300800 */
[----:B0-----:R-:W2:Y:S04]  /*b30e0*/  LDL.LU R4, [R1+0x1950] ;  /* 0x0019500001047983 */ /* 0x001ea80000300800 */
[----:B------:R-:W2:Y:S04]  /*b30f0*/  LDL.LU R5, [R1+0x1954] ;  /* 0x0019540001057983 */ /* 0x000ea80000300800 */
[----:B-1----:R-:W2:Y:S04]  /*b3100*/  LDL.LU R6, [R1+0x1958] ;  /* 0x0019580001067983 */ /* 0x002ea80000300800 */
[----:B------:R-:W2:Y:S04]  /*b3110*/  LDL.LU R7, [R1+0x195c] ;  /* 0x00195c0001077983 */ /* 0x000ea80000300800 */
[----:B--2---:R-:W-:Y:S04]  /*b3120*/  STL.64 [R1+0x9c38], R6 ;  /* 0x009c380601007387 */ /* 0x004fe80000100a00 */
[----:B------:R0:W-:Y:S04]  /*b3130*/  STL.64 [R1+0x9c30], R4 ;  /* 0x009c300401007387 */ /* 0x0001e80000100a00 */
[----:B------:R-:W2:Y:S04]  /*b3140*/  LDL R10, [R1+0x58] ;  /* 0x00005800010a7983 */ /* 0x000ea80000100800 */
[----:B------:R-:W2:Y:S04]  /*b3150*/  LDL R11, [R1+0x5c] ;  /* 0x00005c00010b7983 */ /* 0x000ea80000100800 */
        /* <DEDUP_REMOVED lines=8> */
[----:B------:R-:W3:Y:S04]  /*b31e0*/  LDL.LU R0, [R1+0x9cbc] ;  /* 0x009cbc0001007983 */ /* 0x000ee80000300800 */
[----:B------:R0:W-:Y:S04]  /*b31f0*/  STL.64 [R1+0x9c58], R10 ;  /* 0x009c580a01007387 */ /* 0x0001e80000100a00 */
[----:B--2---:R-:W-:Y:S04]  /*b3200*/  STL.64 [R1+0x9c50], R8 ;  /* 0x009c500801007387 */ /* 0x004fe80000100a00 */
        /* <DEDUP_REMOVED lines=9> */
[----:B------:R-:W2:Y:S04]  /*b32a0*/  LDL.LU R56, [R1+0x19a0] ;  /* 0x0019a00001387983 */ /* 0x000ea80000300800 */
[----:B------:R-:W2:Y:S04]  /*b32b0*/  LDL.LU R57, [R1+0x19a4] ;  /* 0x0019a40001397983 */ /* 0x000ea80000300800 */
[----:B------:R-:W2:Y:S04]  /*b32c0*/  LDL.LU R58, [R1+0x19a8] ;  /* 0x0019a800013a7983 */ /* 0x000ea80000300800 */
[----:B------:R-:W2:Y:S01]  /*b32d0*/  LDL.LU R59, [R1+0x19ac] ;  /* 0x0019ac00013b7983 */ /* 0x000ea20000300800 */
[----:B---3--:R-:W-:-:S03]  /*b32e0*/  IMAD.MOV.U32 R47, RZ, RZ, R0 ;  /* 0x000000ffff2f7224 */ /* 0x008fc600078e0000 */
[----:B--2---:R-:W-:Y:S04]  /*b32f0*/  STL.64 [R1+0x9c78], R58 ;  /* 0x009c783a01007387 */ /* 0x004fe80000100a00 */
[----:B------:R2:W-:Y:S04]  /*b3300*/  STL.64 [R1+0x9c70], R56 ;  /* 0x009c703801007387 */ /* 0x0005e80000100a00 */
[----:B------:R-:W3:Y:S04]  /*b3310*/  LDL R46, [R1+0x80] ;  /* 0x00008000012e7983 */ /* 0x000ee80000100800 */
[----:B------:R-:W2:Y:S04]  /*b3320*/  LDL.LU R0, [R1+0x9cb4] ;  /* 0x009cb40001007983 */ /* 0x000ea80000300800 */
[----:B0-----:R-:W2:Y:S04]  /*b3330*/  LDL.LU R4, [R1+0x19b0] ;  /* 0x0019b00001047983 */ /* 0x001ea80000300800 */
[----:B------:R-:W2:Y:S04]  /*b3340*/  LDL.LU R5, [R1+0x19b4] ;  /* 0x0019b40001057983 */ /* 0x000ea80000300800 */
[----:B------:R-:W2:Y:S04]  /*b3350*/  LDL.LU R6, [R1+0x19b8] ;  /* 0x0019b80001067983 */ /* 0x000ea80000300800 */
[----:B------:R-:W2:Y:S04]  /*b3360*/  LDL.LU R7, [R1+0x19bc] ;  /* 0x0019bc0001077983 */ /* 0x000ea80000300800 */
[----:B--2---:R0:W-:Y:S04]  /*b3370*/  STL.64 [R1+0x9c88], R6 ;  /* 0x009c880601007387 */ /* 0x0041e80000100a00 */
[----:B------:R-:W-:Y:S04]  /*b3380*/  STL.64 [R1+0x9c80], R4 ;  /* 0x009c800401007387 */ /* 0x000fe80000100a00 */
[----:B-1----:R-:W2:Y:S04]  /*b3390*/  LDL.LU R12, [R1+0x19c0] ;  /* 0x0019c000010c7983 */ /* 0x002ea80000300800 */
[----:B------:R-:W2:Y:S04]  /*b33a0*/  LDL.LU R13, [R1+0x19c4] ;  /* 0x0019c400010d7983 */ /* 0x000ea80000300800 */
[----:B------:R-:W2:Y:S04]  /*b33b0*/  LDL.LU R14, [R1+0x19c8] ;  /* 0x0019c800010e7983 */ /* 0x000ea80000300800 */
[----:B------:R-:W2:Y:S01]  /*b33c0*/  LDL.LU R15, [R1+0x19cc] ;  /* 0x0019cc00010f7983 */ /* 0x000ea20000300800 */
[----:B------:R-:W-:-:S03]  /*b33d0*/  IMAD.MOV.U32 R11, RZ, RZ, R0 ;  /* 0x000000ffff0b7224 */ /* 0x000fc600078e0000 */
[----:B--2---:R-:W-:Y:S04]  /*b33e0*/  STL.64 [R1+0x9c98], R14 ;  /* 0x009c980e01007387 */ /* 0x004fe80000100a00 */
[----:B------:R-:W-:Y:S04]  /*b33f0*/  STL.64 [R1+0x9c90], R12 ;  /* 0x009c900c01007387 */ /* 0x000fe80000100a00 */
[----:B------:R-:W2:Y:S04]  /*b3400*/  LDL R10, [R1+0x90] ;  /* 0x00009000010a7983 */ /* 0x000ea80000100800 */
[----:B------:R-:W2:Y:S04]  /*b3410*/  LDL.LU R0, [R1+0x9cb0] ;  /* 0x009cb00001007983 */ /* 0x000ea80000300800 */
[----:B------:R-:W2:Y:S04]  /*b3420*/  LDL.LU R56, [R1+0x19e0] ;  /* 0x0019e00001387983 */ /* 0x000ea80000300800 */
[----:B------:R-:W2:Y:S04]  /*b3430*/  LDL.LU R57, [R1+0x19e4] ;  /* 0x0019e40001397983 */ /* 0x000ea80000300800 */
[----:B------:R-:W2:Y:S04]  /*b3440*/  LDL.LU R58, [R1+0x19e8] ;  /* 0x0019e800013a7983 */ /* 0x000ea80000300800 */
[----:B------:R-:W2:Y:S04]  /*b3450*/  LDL.LU R59, [R1+0x19ec] ;  /* 0x0019ec00013b7983 */ /* 0x000ea80000300800 */
[----:B--2---:R-:W-:Y:S04]  /*b3460*/  STL.64 [R1+0x9ca8], R58 ;  /* 0x009ca83a01007387 */ /* 0x004fe80000100a00 */
[----:B------:R1:W-:Y:S04]  /*b3470*/  STL.64 [R1+0x9ca0], R56 ;  /* 0x009ca03801007387 */ /* 0x0003e80000100a00 */
[----:B0-----:R-:W2:Y:S04]  /*b3480*/  LDL R6, [R1+0xa0] ;  /* 0x0000a00001067983 */ /* 0x001ea80000100800 */
[----:B-1----:R-:W2:Y:S04]  /*b3490*/  LDL.LU R56, [R1+0x1a00] ;  /* 0x001a000001387983 */ /* 0x002ea80000300800 */
        /* <DEDUP_REMOVED lines=8> */
[----:B------:R-:W3:Y:S04]  /*b3520*/  LDL.64 R8, [R1+0x98] ;  /* 0x0000980001087983 */ /* 0x000ee80000100a00 */
[----:B------:R-:W3:Y:S04]  /*b3530*/  LDL.LU R32, [R1+0x19d0] ;  /* 0x0019d00001207983 */ /* 0x000ee80000300800 */
[----:B------:R-:W3:Y:S04]  /*b3540*/  LDL.LU R33, [R1+0x19d4] ;  /* 0x0019d40001217983 */ /* 0x000ee80000300800 */
[----:B------:R-:W3:Y:S04]  /*b3550*/  LDL.LU R34, [R1+0x19d8] ;  /* 0x0019d80001227983 */ /* 0x000ee80000300800 */
[----:B------:R-:W3:Y:S04]  /*b3560*/  LDL.LU R35, [R1+0x19dc] ;  /* 0x0019dc0001237983 */ /* 0x000ee80000300800 */
[----:B------:R-:W3:Y:S04]  /*b3570*/  LDL.64 R44, [R1+0x88] ;  /* 0x00008800012c7983 */ /* 0x000ee80000100a00 */
[----:B------:R-:W3:Y:S04]  /*b3580*/  LDL.64 R2, [R1+0x78] ;  /* 0x0000780001027983 */ /* 0x000ee80000100a00 */
[----:B------:R-:W3:Y:S04]  /*b3590*/  LDL.64 R22, [R1+0x68] ;  /* 0x0000680001167983 */ /* 0x000ee80000100a00 */
        /* <DEDUP_REMOVED lines=10> */
[----:B------:R-:W-:-:S02]  /*b3640*/  IMAD.MOV.U32 R27, RZ, RZ, R60 ;  /* 0x000000ffff1b7224 */ /* 0x000fc400078e003c */
[----:B------:R-:W-:Y:S01]  /*b3650*/  IMAD.MOV.U32 R26, RZ, RZ, R61 ;  /* 0x000000ffff1a7224 */ /* 0x000fe200078e003d */
[----:B------:R-:W4:Y:S04]  /*b3660*/  LDL.LU R48, [R1+0x1920] ;  /* 0x0019200001307983 */ /* 0x000f280000300800 */
[----:B------:R-:W4:Y:S04]  /*b3670*/  LDL.LU R49, [R1+0x1924] ;  /* 0x0019240001317983 */ /* 0x000f280000300800 */
[----:B------:R-:W4:Y:S04]  /*b3680*/  LDL.LU R50, [R1+0x1928] ;  /* 0x0019280001327983 */ /* 0x000f280000300800 */
[----:B------:R-:W4:Y:S04]  /*b3690*/  LDL.LU R51, [R1+0x192c] ;  /* 0x00192c0001337983 */ /* 0x000f280000300800 */
[----:B------:R-:W4:Y:S04]  /*b36a0*/  LDL.64 R60, [R1+0x30] ;  /* 0x00003000013c7983 */ /* 0x000f280000100a00 */
[----:B------:R-:W-:Y:S04]  /*b36b0*/  STL.64 [R1+0x9b18], R26 ;  /* 0x009b181a01007387 */ /* 0x000fe80000100a00 */
[----:B------:R0:W-:Y:S04]  /*b36c0*/  STL.64 [R1+0x9b10], R24 ;  /* 0x009b101801007387 */ /* 0x0001e80000100a00 */
[----:B0-----:R-:W4:Y:S04]  /*b36d0*/  LDL.LU R24, [R1+0x1990] ;  /* 0x0019900001187983 */ /* 0x001f280000300800 */
[----:B------:R-:W4:Y:S04]  /*b36e0*/  LDL.LU R25, [R1+0x1994] ;  /* 0x0019940001197983 */ /* 0x000f280000300800 */
[----:B------:R-:W4:Y:S04]  /*b36f0*/  LDL.LU R26, [R1+0x1998] ;  /* 0x00199800011a7983 */ /* 0x000f280000300800 */
[----:B------:R-:W4:Y:S01]  /*b3700*/  LDL.LU R27, [R1+0x199c] ;  /* 0x00199c00011b7983 */ /* 0x000f220000300800 */
[----:B--2---:R-:W-:-:S15]  /*b3710*/  HMMA.16816.F32 R56, R28, R4, R56 ;  /* 0x000000041c38723c */ /* 0x004fde0000001838 */
[----:B------:R-:W-:-:S04]  /*b3720*/  NOP ;  /* 0x0000000000007918 */ /* 0x000fc80000000000 */
[----:B------:R-:W-:Y:S04]  /*b3730*/  STL.64 [R1+0x2e20], R56 ;  /* 0x002e203801007387 */ /* 0x000fe80000100a00 */
[----:B------:R0:W-:Y:S04]  /*b3740*/  STL.64 [R1+0x2e28], R58 ;  /* 0x002e283a01007387 */ /* 0x0001e80000100a00 */
[----:B0-----:R-:W2:Y:S04]  /*b3750*/  LDL.LU.64 R58, [R1+0x9ca8] ;  /* 0x009ca800013a7983 */ /* 0x001ea80000300a00 */
[----:B------:R-:W2:Y:S01]  /*b3760*/  LDL.LU.64 R56, [R1+0x9ca0] ;  /* 0x009ca00001387983 */ /* 0x000ea20000300a00 */
[----:B------:R-:W-:-:S02]  /*b3770*/  IMAD.MOV.U32 R7, RZ, RZ, R0 ;  /* 0x000000ffff077224 */ /* 0x000fc400078e0000 */
[----:B------:R-:W-:-:S05]  /*b3780*/  IMAD.MOV.U32 R0, RZ, RZ, R5 ;  /* 0x000000ffff007224 */ /* 0x000fca00078e0005 */
[----:B------:R-:W-:Y:S01]  /*b3790*/  STL [R1+0x99b8], R0 ;  /* 0x0099b80001007387 */ /* 0x000fe20000100800 */
[----:B---3--:R-:W-:Y:S03]  /*b37a0*/  HMMA.16816.F32 R4, R28, R6, R12 ;  /* 0x000000061c04723c */ /* 0x008fe6000000180c */
[----:B------:R-:W3:Y:S04]  /*b37b0*/  LDL.LU.64 R14, [R1+0x9c98] ;  /* 0x009c9800010e7983 */ /* 0x000ee80000300a00 */
[----:B------:R-:W3:-:S12]  /*b37c0*/  LDL.LU.64 R12, [R1+0x9c90] ;  /* 0x009c9000010c7983 */ /* 0x000ed80000300a00 */
        /* <DEDUP_REMOVED lines=10> */
[----:B------:R-:W-:-:S02]  /*b3870*/  IMAD.MOV.U32 R0, RZ, RZ, R9 ;  /* 0x000000ffff007224 */ /* 0x000fc400078e0009 */
[C---:B------:R-:W-:Y:S08]  /*b3880*/  HMMA.16816.F32 R8, R28.reuse, R10, R32 ;  /* 0x0000000a1c08723c */ /* 0x040ff00000001820 */
[----:B---3--:R-:W-:Y:S01]  /*b3890*/  HMMA.16816.F32 R12, R28, R44, R12 ;  /* 0x0000002c1c0c723c */ /* 0x008fe2000000180c */
[----:B------:R0:W-:Y:S04]  /*b38a0*/  STL [R1+0x99bc], R0 ;  /* 0x0099bc0001007387 */ /* 0x0001e80000100800 */
[----:B------:R-:W3:Y:S04]  /*b38b0*/  LDL.LU.64 R34, [R1+0x9c68] ;  /* 0x009c680001227983 */ /* 0x000ee80000300a00 */
[----:B------:R-:W3:Y:S01]  /*b38c0*/  LDL.LU.64 R32, [R1+0x9c60] ;  /* 0x009c600001207983 */ /* 0x000ee20000300a00 */
[----:B0-----:R-:W-:-:S03]  /*b38d0*/  IMAD.MOV.U32 R0, RZ, RZ, R45 ;  /* 0x000000ffff007224 */ /* 0x001fc600078e002d */
[----:B------:R-:W-:Y:S04]  /*b38e0*/  STL.64 [R1+0x2df0], R8 ;  /* 0x002df00801007387 */ /* 0x000fe80000100a00 */
[----:B------:R0:W-:Y:S01]  /*b38f0*/  STL.64 [R1+0x2df8], R10 ;  /* 0x002df80a01007387 */ /* 0x0001e20000100a00 */
[C---:B------:R-:W-:Y:S03]  /*b3900*/  HMMA.16816.F32 R44, R28.reuse, R46, R4 ;  /* 0x0000002e1c2c723c */ /* 0x040fe60000001804 */
[----:B0-----:R-:W3:Y:S04]  /*b3910*/  LDL.LU.64 R10, [R1+0x9c58] ;  /* 0x009c5800010a7983 */ /* 0x001ee80000300a00 */
[----:B------:R-:W3:Y:S04]  /*b3920*/  LDL.LU.64 R8, [R1+0x9c50] ;  /* 0x009c500001087983 */ /* 0x000ee80000300a00 */
[----:B------:R-:W-:Y:S04]  /*b3930*/  STL.64 [R1+0x2de0], R12 ;  /* 0x002de00c01007387 */ /* 0x000fe80000100a00 */
[----:B------:R0:W-:Y:S04]  /*b3940*/  STL.64 [R1+0x2de8], R14 ;  /* 0x002de80e01007387 */ /* 0x0001e80000100a00 */
[----:B0-----:R-:W3:Y:S04]  /*b3950*/  LDL.LU.64 R14, [R1+0x9c48] ;  /* 0x009c4800010e7983 */ /* 0x001ee80000300a00 */
[----:B------:R-:W3:Y:S04]  /*b3960*/  LDL.LU.64 R12, [R1+0x9c40] ;  /* 0x009c4000010c7983 */ /* 0x000ee80000300a00 */
[----:B------:R-:W-:Y:S04]  /*b3970*/  STL [R1+0x99c0], R0 ;  /* 0x0099c00001007387 */ /* 0x000fe80000100800 */
[----:B------:R-:W3:Y:S04]  /*b3980*/  LDL.LU.64 R6, [R1+0x9c38] ;  /* 0x009c380001067983 */ /* 0x000ee80000300a00 */
[----:B------:R-:W3:Y:S04]  /*b3990*/  LDL.LU.64 R4, [R1+0x9c30] ;  /* 0x009c300001047983 */ /* 0x000ee80000300a00 */
        /* <DEDUP_REMOVED lines=10> */
[----:B----4-:R-:W-:Y:S01]  /*b3a40*/  HMMA.16816.F32 R24, R28, R20, R24 ;  /* 0x000000141c18723c */ /* 0x010fe20000001818 */
[----:B------:R-:W-:-:S02]  /*b3a50*/  IMAD.MOV.U32 R0, RZ, RZ, R3 ;  /* 0x000000ffff007224 */ /* 0x000fc400078e0003 */
[----:B------:R-:W4:Y:S04]  /*b3a60*/  LDL.LU.64 R2, [R1+0x9c08] ;  /* 0x009c080001027983 */ /* 0x000f280000300a00 */
[----:B------:R-:W-:Y:S01]  /*b3a70*/  STL [R1+0x99c4], R0 ;  /* 0x0099c40001007387 */ /* 0x000fe20000100800 */
[C---:B---3--:R-:W-:Y:S11]  /*b3a80*/  HMMA.16816.F32 R16, R28.reuse, R8, R16 ;  /* 0x000000081c10723c */ /* 0x048ff60000001810 */
[----:B------:R-:W-:Y:S04]  /*b3a90*/  STL.64 [R1+0x2db0], R24 ;  /* 0x002db01801007387 */ /* 0x000fe80000100a00 */
[----:B------:R0:W-:Y:S01]  /*b3aa0*/  STL.64 [R1+0x2db8], R26 ;  /* 0x002db81a01007387 */ /* 0x0001e20000100a00 */
[C---:B------:R-:W-:Y:S08]  /*b3ab0*/  HMMA.16816.F32 R8, R28.reuse, R10, R12 ;  /* 0x0000000a1c08723c */ /* 0x040ff0000000180c */
[C---:B------:R-:W-:Y:S08]  /*b3ac0*/  HMMA.16816.F32 R4, R28.reuse, R40, R4 ;  /* 0x000000281c04723c */ /* 0x040ff00000001804 */
[----:B0-----:R-:W-:Y:S01]  /*b3ad0*/  HMMA.16816.F32 R24, R28, R22, R32 ;  /* 0x000000161c18723c */ /* 0x001fe20000001820 */
[----:B------:R-:W-:-:S05]  /*b3ae0*/  IMAD.MOV.U32 R0, RZ, RZ, R23 ;  /* 0x000000ffff007224 */ /* 0x000fca00078e0017 */
[----:B------:R0:W-:Y:S02]  /*b3af0*/  STL [R1+0x99c8], R0 ;  /* 0x0099c80001007387 */ /* 0x0001e40000100800 */
[----:B0-----:R-:W-:-:S11]  /*b3b00*/  IMAD.MOV.U32 R0, RZ, RZ, R41 ;  /* 0x000000ffff007224 */ /* 0x001fd600078e0029 */
[----:B------:R-:W-:Y:S04]  /*b3b10*/  STL.64 [R1+0x2da0], R24 ;  /* 0x002da01801007387 */ /* 0x000fe80000100a00 */
[----:B------:R-:W-:Y:S04]  /*b3b20*/  STL.64 [R1+0x2da8], R26 ;  /* 0x002da81a01007387 */ /* 0x000fe80000100a00 */
[----:B------:R-:W-:Y:S04]  /*b3b30*/  STL.64 [R1+0x2d90], R16 ;  /* 0x002d901001007387 */ /* 0x000fe80000100a00 */
[----:B------:R-:W-:Y:S04]  /*b3b40*/  STL.64 [R1+0x2d98], R18 ;  /* 0x002d981201007387 */ /* 0x000fe80000100a00 */
[----:B------:R-:W-:Y:S04]  /*b3b50*/  STL.64 [R1+0x2d80], R8 ;  /* 0x002d800801007387 */ /* 0x000fe80000100a00 */
[----:B------:R0:W-:Y:S04]  /*b3b60*/  STL.64 [R1+0x2d88], R10 ;  /* 0x002d880a01007387 */ /* 0x0001e80000100a00 */
[----:B------:R-:W-:Y:S04]  /*b3b70*/  STL [R1+0x99cc], R0 ;  /* 0x0099cc0001007387 */ /* 0x000fe80000100800 */
[----:B------:R-:W-:Y:S04]  /*b3b80*/  STL.64 [R1+0x2d70], R4 ;  /* 0x002d700401007387 */ /* 0x000fe80000100a00 */
[----:B------:R1:W-:Y:S01]  /*b3b90*/  STL.64 [R1+0x2d78], R6 ;  /* 0x002d780601007387 */ /* 0x0003e20000100a00 */
[C---:B0-----:R-:W-:Y:S08]  /*b3ba0*/  HMMA.16816.F32 R8, R28.reuse, R42, R36 ;  /* 0x0000002a1c08723c */ /* 0x041ff00000001824 */
[----:B-1----:R-:W-:Y:S01]  /*b3bb0*/  HMMA.16816.F32 R4, R28, R52, R44 ;  /* 0x000000341c04723c */ /* 0x002fe2000000182c */
[----:B------:R-:W-:-:S10]  /*b3bc0*/  IMAD.MOV.U32 R0, RZ, RZ, R53 ;  /* 0x000000ffff007224 */ /* 0x000fd400078e0035 */
[----:B------:R-:W-:Y:S04]  /*b3bd0*/  STL.64 [R1+0x2d60], R8 ;  /* 0x002d600801007387 */ /* 0x000fe80000100a00 */
[----:B------:R0:W-:Y:S04]  /*b3be0*/  STL.64 [R1+0x2d68], R10 ;  /* 0x002d680a01007387 */ /* 0x0001e80000100a00 */
[----:B------:R-:W-:Y:S04]  /*b3bf0*/  STL [R1+0x99d0], R0 ;  /* 0x0099d00001007387 */ /* 0x000fe80000100800 */
[----:B------:R-:W-:Y:S04]  /*b3c00*/  STL.64 [R1+0x2d50], R4 ;  /* 0x002d500401007387 */ /* 0x000fe80000100a00 */
[----:B------:R-:W-:Y:S01]  /*b3c10*/  STL.64 [R1+0x2d58], R6 ;  /* 0x002d580601007387 */ /* 0x000fe20000100a00 */
[----:B0-----:R-:W-:-:S15]  /*b3c20*/  HMMA.16816.F32 R8, R28, R54, R48 ;  /* 0x000000361c08723c */ /* 0x001fde0000001830 */
[----:B------:R-:W-:-:S04]  /*b3c30*/  NOP ;  /* 0x0000000000007918 */ /* 0x000fc80000000000 */
[----:B------:R0:W-:Y:S04]  /*b3c40*/  STL.64 [R1+0x2d40], R8 ;  /* 0x002d400801007387 */ /* 0x0001e80000100a00 */
[----:B------:R1:W-:Y:S04]  /*b3c50*/  STL.64 [R1+0x2d48], R10 ;  /* 0x002d480a01007387 */ /* 0x0003e80000100a00 */
[----:B0-----:R-:W3:Y:S01]  /*b3c60*/  LDL.LU R8, [R1+0x1810] ;  /* 0x0018100001087983 */ /* 0x001ee20000300800 */
[----:B--2---:R-:W-:-:S15]  /*b3c70*/  HMMA.16816.F32 R4, R28, R60, R56 ;  /* 0x0000003c1c04723c */ /* 0x004fde0000001838 */
[----:B------:R-:W-:-:S04]  /*b3c80*/  NOP ;  /* 0x0000000000007918 */ /* 0x000fc80000000000 */
[----:B------:R-:W-:Y:S04]  /*b3c90*/  STL.64 [R1+0x2d30], R4 ;  /* 0x002d300401007387 */ /* 0x000fe80000100a00 */
[----:B------:R-:W-:Y:S04]  /*b3ca0*/  STL.64 [R1+0x2d38], R6 ;  /* 0x002d380601007387 */ /* 0x000fe80000100a00 */
[----:B------:R-:W3:Y:S04]  /*b3cb0*/  LDL.LU R9, [R1+0x1814] ;  /* 0x0018140001097983 */ /* 0x000ee80000300800 */
[----:B-1----:R-:W2:Y:S04]  /*b3cc0*/  LDL.LU R10, [R1+0x1818] ;  /* 0x00181800010a7983 */ /* 0x002ea80000300800 */
[----:B------:R-:W2:Y:S04]  /*b3cd0*/  LDL.LU R11, [R1+0x181c] ;  /* 0x00181c00010b7983 */ /* 0x000ea80000300800 */
[----:B--2---:R-:W-:Y:S04]  /*b3ce0*/  STL.64 [R1+0x9bb0], R10 ;  /* 0x009bb00a01007387 */ /* 0x004fe80000100a00 */
[----:B---3--:R0:W-:Y:S04]  /*b3cf0*/  STL.64 [R1+0x9ba8], R8 ;  /* 0x009ba80801007387 */ /* 0x0081e80000100a00 */
        /* <DEDUP_REMOVED lines=20> */
[----:B------:R-:W2:Y:S04]  /*b3e40*/  LDL.LU R58, [R1+0x18a8] ;  /* 0x0018a800013a7983 */ /* 0x000ea80000300800 */
[----:B------:R-:W2:Y:S04]  /*b3e50*/  LDL.LU R59, [R1+0x18ac] ;  /* 0x0018ac00013b7983 */ /* 0x000ea80000300800 */
[----:B--2---:R2:W-:Y:S04]  /*b3e60*/  STL.64 [R1+0x9bf0], R58 ;  /* 0x009bf03a01007387 */ /* 0x0045e80000100a00 */
[----:B---3--:R-:W-:Y:S04]  /*b3e70*/  STL.64 [R1+0x9be8], R56 ;  /* 0x009be83801007387 */ /* 0x008fe80000100a00 */
[----:B------:R-:W3:Y:S04]  /*b3e80*/  LDL R46, [R1] ;  /* 0x00000000012e7983 */ /* 0x000ee80000100800 */
[----:B------:R-:W3:Y:S04]  /*b3e90*/  LDL R47, [R1+0x4] ;  /* 0x00000400012f7983 */ /* 0x000ee80000100800 */
[----:B------:R-:W2:Y:S04]  /*b3ea0*/  LDL R44, [R1+0x8] ;  /* 0x00000800012c7983 */ /* 0x000ea80000100800 */
[----:B------:R-:W2:Y:S01]  /*b3eb0*/  LDL R45, [R1+0xc] ;  /* 0x00000c00012d7983 */ /* 0x000ea20000100800 */
[----:B------:R-:W-:-:S03]  /*b3ec0*/  IMAD.MOV.U32 R0, RZ, RZ, R61 ;  /* 0x000000ffff007224 */ /* 0x000fc600078e003d */
[----:B---3--:R-:W-:Y:S04]  /*b3ed0*/  STL.64 [R1+0x9c00], R46 ;  /* 0x009c002e01007387 */ /* 0x008fe80000100a00 */
[----:B--2---:R2:W-:Y:S04]  /*b3ee0*/  STL.64 [R1+0x9bf8], R44 ;  /* 0x009bf82c01007387 */ /* 0x0045e80000100a00 */
[----:B------:R-:W3:Y:S04]  /*b3ef0*/  LDL.LU R36, [R1+0x18c0] ;  /* 0x0018c00001247983 */ /* 0x000ee80000300800 */
[----:B------:R-:W3:Y:S04]  /*b3f00*/  LDL.LU R37, [R1+0x18c4] ;  /* 0x0018c40001257983 */ /* 0x000ee80000300800 */
[----:B------:R-:W3:Y:S04]  /*b3f10*/  LDL.LU R38, [R1+0x18c8] ;  /* 0x0018c80001267983 */ /* 0x000ee80000300800 */
[----:B------:R-:W3:Y:S04]  /*b3f20*/  LDL.LU R39, [R1+0x18cc] ;  /* 0x0018cc0001277983 */ /* 0x000ee80000300800 */
[----:B0-----:R-:W3:Y:S04]  /*b3f30*/  LDL.LU R8, [R1+0x18d0] ;  /* 0x0018d00001087983 */ /* 0x001ee80000300800 */
[----:B------:R-:W3:Y:S04]  /*b3f40*/  LDL.LU R9, [R1+0x18d4] ;  /* 0x0018d40001097983 */ /* 0x000ee80000300800 */
[----:B------:R-:W3:Y:S04]  /*b3f50*/  LDL.LU R10, [R1+0x18d8] ;  /* 0x0018d800010a7983 */ /* 0x000ee80000300800 */
[----:B------:R-:W3:Y:S04]  /*b3f60*/  LDL.LU R11, [R1+0x18dc] ;  /* 0x0018dc00010b7983 */ /* 0x000ee80000300800 */
[----:B-1----:R-:W3:Y:S04]  /*b3f70*/  LDL R18, [R1+0x18] ;  /* 0x0000180001127983 */ /* 0x002ee80000100800 */
[----:B------:R-:W3:Y:S04]  /*b3f80*/  LDL R19, [R1+0x1c] ;  /* 0x00001c0001137983 */ /* 0x000ee80000100800 */
[----:B------:R-:W3:Y:S04]  /*b3f90*/  LDL.LU R48, [R1+0x18f0] ;  /* 0x0018f00001307983 */ /* 0x000ee80000300800 */
[----:B------:R-:W3:Y:S04]  /*b3fa0*/  LDL.LU R49, [R1+0x18f4] ;  /* 0x0018f40001317983 */ /* 0x000ee80000300800 */
[----:B------:R-:W3:Y:S04]  /*b3fb0*/  LDL.LU R50, [R1+0x18f8] ;  /* 0x0018f80001327983 */ /* 0x000ee80000300800 */
[----:B------:R-:W3:Y:S04]  /*b3fc0*/  LDL.LU R51, [R1+0x18fc] ;  /* 0x0018fc0001337983 */ /* 0x000ee80000300800 */
[----:B------:R-:W3:Y:S04]  /*b3fd0*/  LDL R58, [R1+0x28] ;  /* 0x00002800013a7983 */ /* 0x000ee80000100800 */
[----:B------:R-:W3:Y:S04]  /*b3fe0*/  LDL R59, [R1+0x2c] ;  /* 0x00002c00013b7983 */ /* 0x000ee80000100800 */
[----:B--2---:R-:W3:Y:S04]  /*b3ff0*/  LDL.LU R44, [R1+0x1900] ;  /* 0x00190000012c7983 */ /* 0x004ee80000300800 */
[----:B------:R-:W3:Y:S04]  /*b4000*/  LDL.LU R45, [R1+0x1904] ;  /* 0x00190400012d7983 */ /* 0x000ee80000300800 */
[----:B------:R-:W3:Y:S04]  /*b4010*/  LDL.LU R46, [R1+0x1908] ;  /* 0x00190800012e7983 */ /* 0x000ee80000300800 */
[----:B------:R-:W3:Y:S04]  /*b4020*/  LDL.LU R47, [R1+0x190c] ;  /* 0x00190c00012f7983 */ /* 0x000ee80000300800 */
[----:B------:R-:W2:Y:S04]  /*b4030*/  LDL.64 R16, [R1+0x20] ;  /* 0x0000200001107983 */ /* 0x000ea80000100a00 */
[----:B------:R-:W2:Y:S04]  /*b4040*/  LDL.LU R32, [R1+0x18e0] ;  /* 0x0018e00001207983 */ /* 0x000ea80000300800 */
        /* <DEDUP_REMOVED lines=28> */
[----:B------:R0:W-:Y:S01]  /*b4210*/  STL [R1+0x99d4], R0 ;  /* 0x0099d40001007387 */ /* 0x0001e20000100800 */
[C---:B---3--:R-:W-:Y:S08]  /*b4220*/  HMMA.16816.F32 R56, R28.reuse, R58, R44 ;  /* 0x0000003a1c38723c */ /* 0x048ff0000000182c */
[----:B--2---:R-:W-:Y:S01]  /*b4230*/  HMMA.16816.F32 R48, R28, R16, R48 ;  /* 0x000000101c30723c */ /* 0x004fe20000001830 */
[----:B0-----:R-:W-:-:S07]  /*b4240*/  IMAD.MOV.U32 R0, RZ, RZ, R17 ;  /* 0x000000ffff007224 */ /* 0x001fce00078e0011 */
[C---:B----4-:R-:W-:Y:S08]  /*b4250*/  HMMA.16816.F32 R16, R28.reuse, R18, R32 ;  /* 0x000000121c10723c */ /* 0x050ff00000001820 */
[----:B------:R-:W-:Y:S01]  /*b4260*/  HMMA.16816.F32 R8, R28, R60, R8 ;  /* 0x0000003c1c08723c */ /* 0x000fe20000001808 */
[----:B------:R-:W2:Y:S04]  /*b4270*/  LDL.LU.64 R46, [R1+0x9c00] ;  /* 0x009c0000012e7983 */ /* 0x000ea80000300a00 */
[----:B------:R-:W3:Y:S04]  /*b4280*/  LDL.LU.64 R44, [R1+0x9bf8] ;  /* 0x009bf800012c7983 */ /* 0x000ee80000300a00 */
        /* <DEDUP_REMOVED lines=8> */
[----:B------:R0:W-:Y:S04]  /*b4310*/  STL [R1+0x99d8], R0 ;  /* 0x0099d80001007387 */ /* 0x0001e80000100800 */
[----:B------:R-:W4:Y:S04]  /*b4320*/  LDL.LU.64 R34, [R1+0x9bd0] ;  /* 0x009bd00001227983 */ /* 0x000f280000300a00 */
[----:B------:R-:W4:Y:S04]  /*b4330*/  LDL.LU.64 R32, [R1+0x9bc8] ;  /* 0x009bc80001207983 */ /* 0x000f280000300a00 */
[----:B------:R-:W-:Y:S04]  /*b4340*/  STL.64 [R1+0x2d00], R16 ;  /* 0x002d001001007387 */ /* 0x000fe80000100a00 */
[----:B------:R1:W-:Y:S01]  /*b4350*/  STL.64 [R1+0x2d08], R18 ;  /* 0x002d081201007387 */ /* 0x0003e20000100a00 */
[----:B0-----:R-:W-:-:S03]  /*b4360*/  IMAD.MOV.U32 R0, RZ, RZ, R61 ;  /* 0x000000ffff007224 */ /* 0x001fc600078e003d */
[----:B-1----:R-:W4:Y:S04]  /*b4370*/  LDL.LU.64 R18, [R1+0x9bc0] ;  /* 0x009bc00001127983 */ /* 0x002f280000300a00 */
[----:B------:R-:W4:Y:S04]  /*b4380*/  LDL.LU.64 R16, [R1+0x9bb8] ;  /* 0x009bb80001107983 */ /* 0x000f280000300a00 */
[----:B------:R-:W-:Y:S04]  /*b4390*/  STL.64 [R1+0x2cf0], R8 ;  /* 0x002cf00801007387 */ /* 0x000fe80000100a00 */
[----:B------:R0:W-:Y:S04]  /*b43a0*/  STL.64 [R1+0x2cf8], R10 ;  /* 0x002cf80a01007387 */ /* 0x0001e80000100a00 */
[----:B0-----:R-:W4:Y:S04]  /*b43b0*/  LDL.LU.64 R10, [R1+0x9bb0] ;  /* 0x009bb000010a7983 */ /* 0x001f280000300a00 */
[----:B------:R-:W4:Y:S04]  /*b43c0*/  LDL.LU.64 R8, [R1+0x9ba8] ;  /* 0x009ba80001087983 */ /* 0x000f280000300a00 */
[----:B------:R-:W4:Y:S04]  /*b43d0*/  LDL.LU.64 R60, [R1+0x9ba0] ;  /* 0x009ba000013c7983 */ /* 0x000f280000300a00 */
[----:B------:R-:W-:Y:S01]  /*b43e0*/  STL [R1+0x9a54], R0 ;  /* 0x009a540001007387 */ /* 0x000fe20000100800 */
[C---:B---3--:R-:W-:Y:S08]  /*b43f0*/  HMMA.16816.F32 R36, R28.reuse, R44, R36 ;  /* 0x0000002c1c24723c */ /* 0x048ff00000001824 */
[C---:B--2---:R-:W-:Y:S11]  /*b4400*/  HMMA.16816.F32 R44, R28.reuse, R46, R40 ;  /* 0x0000002e1c2c723c */ /* 0x044ff60000001828 */
[----:B------:R-:W-:Y:S04]  /*b4410*/  STL.64 [R1+0x2ce0], R36 ;  /* 0x002ce02401007387 */ /* 0x000fe80000100a00 */
[----:B------:R0:W-:Y:S04]  /*b4420*/  STL.64 [R1+0x2ce8], R38 ;  /* 0x002ce82601007387 */ /* 0x0001e80000100a00 */
[----:B0-----:R-:W2:Y:S04]  /*b4430*/  LDL.LU.64 R38, [R1+0x9b98] ;  /* 0x009b980001267983 */ /* 0x001ea80000300a00 */
[----:B------:R-:W3:Y:S04]  /*b4440*/  LDL.LU.64 R36, [R1+0x9b90] ;  /* 0x009b900001247983 */ /* 0x000ee80000300a00 */
[----:B------:R-:W2:Y:S04]  /*b4450*/  LDL.LU.64 R42, [R1+0x9b88] ;  /* 0x009b8800012a7983 */ /* 0x000ea80000300a00 */
        /* <DEDUP_REMOVED lines=10> */
[----:B------:R-:W2:Y:S04]  /*b4500*/  LDL.LU.64 R56, [R1+0x9b60] ;  /* 0x009b600001387983 */ /* 0x000ea80000300a00 */
[----:B------:R-:W-:Y:S01]  /*b4510*/  STL.64 [R1+0x98a8], R60 ;  /* 0x0098a83c01007387 */ /* 0x000fe20000100a00 */
        /* <DEDUP_REMOVED lines=12> */
[----:B0-----:R-:W3:Y:S04]  /*b45e0*/  LDL.LU R56, [R1+0x1870] ;  /* 0x0018700001387983 */ /* 0x001ee80000300800 */
[----:B------:R-:W3:Y:S04]  /*b45f0*/  LDL.LU R57, [R1+0x1874] ;  /* 0x0018740001397983 */ /* 0x000ee80000300800 */
[----:B------:R-:W3:Y:S04]  /*b4600*/  LDL.LU R58, [R1+0x1878] ;  /* 0x00187800013a7983 */ /* 0x000ee80000300800 */
[----:B------:R-:W3:Y:S01]  /*b4610*/  LDL.LU R59, [R1+0x187c] ;  /* 0x00187c00013b7983 */ /* 0x000ee20000300800 */
[C---:B------:R-:W-:Y:S08]  /*b4620*/  HMMA.16816.F32 R16, R28.reuse, R46, R16 ;  /* 0x0000002e1c10723c */ /* 0x040ff00000001810 */
[C---:B------:R-:W-:Y:S08]  /*b4630*/  HMMA.16816.F32 R12, R28.reuse, R44, R12 ;  /* 0x0000002c1c0c723c */ /* 0x040ff0000000180c */
[C---:B------:R-:W-:Y:S08]  /*b4640*/  HMMA.16816.F32 R8, R28.reuse, R42, R8 ;  /* 0x0000002a1c08723c */ /* 0x040ff00000001808 */
[C---:B------:R-:W-:Y:S08]  /*b4650*/  HMMA.16816.F32 R4, R28.reuse, R40, R4 ;  /* 0x000000281c04723c */ /* 0x040ff00000001804 */
[C---:B--2---:R-:W-:Y:S08]  /*b4660*/  HMMA.16816.F32 R24, R28.reuse, R52, R24 ;  /* 0x000000341c18723c */ /* 0x044ff00000001818 */
[C---:B---3--:R-:W-:Y:S01]  /*b4670*/  HMMA.16816.F32 R56, R28.reuse, R54, R56 ;  /* 0x000000361c38723c */ /* 0x048fe20000001838 */
[----:B------:R-:W-:Y:S07]  /*b4680*/  STL.64 [R1+0x9840], R54 ;  /* 0x0098403601007387 */ /* 0x000fee0000100a00 */
[C---:B----4-:R-:W-:Y:S11]  /*b4690*/  HMMA.16816.F32 R20, R28.reuse, R48, R20 ;  /* 0x000000301c14723c */ /* 0x050ff60000001814 */
[----:B------:R-:W-:Y:S04]  /*b46a0*/  STL.64 [R1+0x2c90], R56 ;  /* 0x002c903801007387 */ /* 0x000fe80000100a00 */
[----:B------:R-:W-:Y:S04]  /*b46b0*/  STL.64 [R1+0x2c98], R58 ;  /* 0x002c983a01007387 */ /* 0x000fe80000100a00 */
[----:B------:R-:W-:Y:S04]  /*b46c0*/  STL.64 [R1+0x9838], R52 ;  /* 0x0098383401007387 */ /* 0x000fe80000100a00 */
[----:B------:R-:W-:Y:S04]  /*b46d0*/  STL.64 [R1+0x2c80], R24 ;  /* 0x002c801801007387 */ /* 0x000fe80000100a00 */
[----:B------:R0:W-:Y:S02]  /*b46e0*/  STL.64 [R1+0x2c88], R26 ;  /* 0x002c881a01007387 */ /* 0x0001e40000100a00 */
[----:B0-----:R-:W-:Y:S02]  /*b46f0*/  HMMA.16816.F32 R24, R28, R50, R32 ;  /* 0x000000321c18723c */ /* 0x001fe40000001820 */
[----:B------:R-:W-:-:S15]  /*b4700*/  STL.64 [R1+0x9820], R50 ;  /* 0x0098203201007387 */ /* 0x000fde0000100a00 */
[----:B------:R-:W-:Y:S02]  /*b4710*/  NOP ;  /* 0x0000000000007918 */ /* 0x000fe40000000000 */
        /* <DEDUP_REMOVED lines=11> */
[----:B------:R-:W2:Y:S04]  /*b47d0*/  LDL.LU R52, [R1+0x1720] ;  /* 0x0017200001347983 */ /* 0x000ea80000300800 */
[----:B------:R1:W-:Y:S04]  /*b47e0*/  STL.64 [R1+0x2c30], R8 ;  /* 0x002c300801007387 */ /* 0x0003e80000100a00 */
[----:B------:R3:W-:Y:S04]  /*b47f0*/  STL.64 [R1+0x2c38], R10 ;  /* 0x002c380a01007387 */ /* 0x0007e80000100a00 */
[----:B------:R-:W-:Y:S04]  /*b4800*/  STL.64 [R1+0x2c20], R4 ;  /* 0x002c200401007387 */ /* 0x000fe80000100a00 */
[----:B------:R-:W-:Y:S04]  /*b4810*/  STL.64 [R1+0x2c28], R6 ;  /* 0x002c280601007387 */ /* 0x000fe80000100a00 */
[----:B------:R-:W2:Y:S04]  /*b4820*/  LDL.LU R53, [R1+0x1724] ;  /* 0x0017240001357983 */ /* 0x000ea80000300800 */
[----:B------:R-:W4:Y:S04]  /*b4830*/  LDL.LU R54, [R1+0x1728] ;  /* 0x0017280001367983 */ /* 0x000f280000300800 */
[----:B------:R-:W4:Y:S04]  /*b4840*/  LDL.LU R55, [R1+0x172c] ;  /* 0x00172c0001377983 */ /* 0x000f280000300800 */
[----:B----4-:R-:W-:Y:S04]  /*b4850*/  STL.64 [R1+0x9b38], R54 ;  /* 0x009b383601007387 */ /* 0x010fe80000100a00 */
[----:B--2---:R2:W-:Y:S04]  /*b4860*/  STL.64 [R1+0x9b30], R52 ;  /* 0x009b303401007387 */ /* 0x0045e80000100a00 */
        /* <DEDUP_REMOVED lines=8> */
[----:B-1----:R-:W4:Y:S04]  /*b48f0*/  LDL.LU R8, [R1+0x17a0] ;  /* 0x0017a00001087983 */ /* 0x002f280000300800 */
[----:B------:R-:W4:Y:S04]  /*b4900*/  LDL.LU R9, [R1+0x17a4] ;  /* 0x0017a40001097983 */ /* 0x000f280000300800 */
[----:B---3--:R-:W4:Y:S04]  /*b4910*/  LDL.LU R10, [R1+0x17a8] ;  /* 0x0017a800010a7983 */ /* 0x008f280000300800 */
[----:B------:R-:W4:Y:S04]  /*b4920*/  LDL.LU R11, [R1+0x17ac] ;  /* 0x0017ac00010b7983 */ /* 0x000f280000300800 */
        /* <DEDUP_REMOVED lines=47> */
[----:B0-----:R-:W3:Y:S01]  /*b4c20*/  LDL.LU.64 R34, [R1+0x9b28] ;  /* 0x009b280001227983 */ /* 0x001ee20000300a00 */
[C---:B----4-:R-:W-:Y:S03]  /*b4c30*/  HMMA.16816.F32 R4, R28.reuse, R2, R4 ;  /* 0x000000021c04723c */ /* 0x050fe60000001804 */
[----:B------:R-:W4:Y:S04]  /*b4c40*/  LDL.LU.64 R32, [R1+0x9b20] ;  /* 0x009b200001207983 */ /* 0x000f280000300a00 */
        /* <DEDUP_REMOVED lines=11> */
[----:B------:R-:W2:Y:S04]  /*b4d00*/  LDL.LU.64 R24, [R1+0x9b10] ;  /* 0x009b100001187983 */ /* 0x000ea80000300a00 */
[----:B------:R-:W-:Y:S04]  /*b4d10*/  STL [R1+0x9a84], R34 ;  /* 0x009a842201007387 */ /* 0x000fe80000100800 */
[----:B------:R-:W-:Y:S04]  /*b4d20*/  STL [R1+0x9a80], R35 ;  /* 0x009a802301007387 */ /* 0x000fe80000100800 */
        /* <DEDUP_REMOVED lines=21> */
[C---:B--2---:R-:W-:Y:S08]  /*b4e80*/  HMMA.16816.F32 R16, R28.reuse, R8, R16 ;  /* 0x000000081c10723c */ /* 0x044ff00000001810 */
[----:B------:R-:W-:Y:S11]  /*b4e90*/  HMMA.16816.F32 R12, R28, R10, R12 ;  /* 0x0000000a1c0c723c */ /* 0x000ff6000000180c */
        /* <DEDUP_REMOVED lines=8> */
[----:B------:R-:W-:Y:S04]  /*b4f20*/  STL [R1+0x97d0], R11 ;  /* 0x0097d00b01007387 */ /* 0x000fe80000100800 */
[----:B------:R-:W-:Y:S04]  /*b4f30*/  STL [R1+0x9a50], R10 ;  /* 0x009a500a01007387 */ /* 0x000fe80000100800 */
[----:B------:R2:W-:Y:S01]  /*b4f40*/  STL.64 [R1+0x9a48], R8 ;  /* 0x009a480801007387 */ /* 0x0005e20000100a00 */
[----:B---3--:R-:W-:-:S02]  /*b4f50*/  IMAD.MOV.U32 R60, RZ, RZ, R27 ;  /* 0x000000ffff3c7224 */ /* 0x008fc400078e001b */
[----:B------:R-:W-:Y:S01]  /*b4f60*/  IMAD.MOV.U32 R61, RZ, RZ, R26 ;  /* 0x000000ffff3d7224 */ /* 0x000fe200078e001a */
[C---:B--2---:R-:W-:Y:S08]  /*b4f70*/  HMMA.16816.F32 R8, R28.reuse, R12, R4 ;  /* 0x0000000c1c08723c */ /* 0x044ff00000001804 */
[C---:B------:R-:W-:Y:S01]  /*b4f80*/  HMMA.16816.F32 R4, R28.reuse, R14, R36 ;  /* 0x0000000e1c04723c */ /* 0x040fe20000001824 */
[----:B------:R-:W-:Y:S10]  /*b4f90*/  STL.64 [R1+0x97c8], R14 ;  /* 0x0097c80e01007387 */ /* 0x000ff40000100a00 */
[----:B------:R-:W-:Y:S04]  /*b4fa0*/  STL.64 [R1+0x2b90], R8 ;  /* 0x002b900801007387 */ /* 0x000fe80000100a00 */
[----:B------:R0:W-:Y:S04]  /*b4fb0*/  STL.64 [R1+0x2b98], R10 ;  /* 0x002b980a01007387 */ /* 0x0001e80000100a00 */
[----:B------:R-:W-:Y:S04]  /*b4fc0*/  STL.64 [R1+0x97c0], R12 ;  /* 0x0097c00c01007387 */ /* 0x000fe80000100a00 */
        /* <DEDUP_REMOVED lines=14> */
[----:B------:R-:W-:Y:S04]  /*b50b0*/  STL.64 [R1+0x2b58], R10 ;  /* 0x002b580a01007387 */ /* 0x000fe80000100a00 */
[----:B------:R-:W-:Y:S04]  /*b50c0*/  STL.64 [R1+0x9790], R20 ;  /* 0x0097901401007387 */ /* 0x000fe80000100a00 */
[----:B------:R-:W-:Y:S04]  /*b50d0*/  STL.64 [R1+0x2b40], R4 ;  /* 0x002b400401007387 */ /* 0x000fe80000100a00 */
[----:B------:R0:W-:Y:S04]  /*b50e0*/  STL.64 [R1+0x2b48], R6 ;  /* 0x002b480601007387 */ /* 0x0001e80000100a00 */
[----:B------:R-:W2:Y:S01]  /*b50f0*/  LDL.LU R27, [R1+0x9abc] ;  /* 0x009abc00011b7983 */ /* 0x000ea20000300800 */
[----:B0-----:R-:W-:Y:S01]  /*b5100*/  HMMA.16816.F32 R4, R28, R24, R56 ;  /* 0x000000181c04723c */ /* 0x001fe20000001838 */
[----:B----4-:R-:W-:-:S02]  /*b5110*/  IMAD.MOV.U32 R54, RZ, RZ, R32 ;  /* 0x000000ffff367224 */ /* 0x010fc400078e0020 */
[----:B------:R-:W-:-:S15]  /*b5120*/  IMAD.MOV.U32 R55, RZ, RZ, R33 ;  /* 0x000000ffff377224 */ /* 0x000fde00078e0021 */
[----:B------:R-:W-:Y:S01]  /*b5130*/  NOP ;  /* 0x0000000000007918 */ /* 0x000fe20000000000 */
[----:B------:R-:W-:Y:S04]  /*b5140*/  STL.64 [R1+0x2b30], R4 ;  /* 0x002b300401007387 */ /* 0x000fe80000100a00 */
[----:B------:R-:W-:Y:S04]  /*b5150*/  STL.64 [R1+0x2b38], R6 ;  /* 0x002b380601007387 */ /* 0x000fe80000100a00 */
[----:B------:R-:W-:Y:S04]  /*b5160*/  STL [R1+0x9a58], R60 ;  /* 0x009a583c01007387 */ /* 0x000fe80000100800 */
[----:B------:R-:W3:Y:S04]  /*b5170*/  LDL.LU R26, [R1+0x9ab8] ;  /* 0x009ab800011a7983 */ /* 0x000ee80000300800 */
[----:B------:R-:W-:Y:S04]  /*b5180*/  STL [R1+0x9a5c], R61 ;  /* 0x009a5c3d01007387 */ /* 0x000fe80000100800 */
[----:B------:R-:W4:Y:S04]  /*b5190*/  LDL.LU R32, [R1+0x9ab4] ;  /* 0x009ab40001207983 */ /* 0x000f280000300800 */
[----:B------:R-:W4:Y:S04]  /*b51a0*/  LDL.LU R33, [R1+0x9ab0] ;  /* 0x009ab00001217983 */ /* 0x000f280000300800 */
[----:B------:R-:W4:Y:S04]  /*b51b0*/  LDL.LU R48, [R1+0x1630] ;  /* 0x0016300001307983 */ /* 0x000f280000300800 */
[----:B------:R-:W4:Y:S04]  /*b51c0*/  LDL.LU R49, [R1+0x1634] ;  /* 0x0016340001317983 */ /* 0x000f280000300800 */
[----:B------:R-:W4:Y:S04]  /*b51d0*/  LDL.LU R50, [R1+0x1638] ;  /* 0x0016380001327983 */ /* 0x000f280000300800 */
[----:B------:R-:W4:Y:S01]  /*b51e0*/  LDL.LU R51, [R1+0x163c] ;  /* 0x00163c0001337983 */ /* 0x000f220000300800 */
[----:B--2---:R-:W-:-:S02]  /*b51f0*/  IMAD.MOV.U32 R53, RZ, RZ, R27 ;  /* 0x000000ffff357224 */ /* 0x004fc400078e001b */
[----:B---3--:R-:W-:Y:S01]  /*b5200*/  IMAD.MOV.U32 R52, RZ, RZ, R26 ;  /* 0x000000ffff347224 */ /* 0x008fe200078e001a */
[----:B----4-:R-:W-:Y:S04]  /*b5210*/  STL.64 [R1+0x99e8], R50 ;  /* 0x0099e83201007387 */ /* 0x010fe80000100a00 */
[----:B------:R0:W-:Y:S04]  /*b5220*/  STL.64 [R1+0x99e0], R48 ;  /* 0x0099e03001007387 */ /* 0x0001e80000100a00 */
[----:B------:R-:W2:Y:S04]  /*b5230*/  LDL.LU R26, [R1+0x9aac] ;  /* 0x009aac00011a7983 */ /* 0x000ea80000300800 */
[----:B------:R-:W3:Y:S04]  /*b5240*/  LDL.LU R27, [R1+0x9aa8] ;  /* 0x009aa800011b7983 */ /* 0x000ee80000300800 */
[----:B------:R-:W-:Y:S04]  /*b5250*/  STL.64 [R1+0x99f8], R54 ;  /* 0x0099f83601007387 */ /* 0x000fe80000100a00 */
[----:B------:R1:W-:Y:S04]  /*b5260*/  STL.64 [R1+0x99f0], R52 ;  /* 0x0099f03401007387 */ /* 0x0003e80000100a00 */
[----:B------:R-:W4:Y:S04]  /*b5270*/  LDL.LU R44, [R1+0x1640] ;  /* 0x00164000012c7983 */ /* 0x000f280000300800 */
[----:B------:R-:W4:Y:S04]  /*b5280*/  LDL.LU R45, [R1+0x1644] ;  /* 0x00164400012d7983 */ /* 0x000f280000300800 */
[----:B------:R-:W2:Y:S04]  /*b5290*/  LDL.LU R46, [R1+0x1648] ;  /* 0x00164800012e7983 */ /* 0x000ea80000300800 */
[----:B------:R-:W2:Y:S01]  /*b52a0*/  LDL.LU R47, [R1+0x164c] ;  /* 0x00164c00012f7983 */ /* 0x000ea20000300800 */
[----:B------:R-:W-:-:S02]  /*b52b0*/  IMAD.MOV.U32 R42, RZ, RZ, R33 ;  /* 0x000000ffff2a7224 */ /* 0x000fc400078e0021 */
[----:B------:R-:W-:Y:S01]  /*b52c0*/  IMAD.MOV.U32 R43, RZ, RZ, R32 ;  /* 0x000000ffff2b7224 */ /* 0x000fe200078e0020 */
[----:B--2---:R-:W-:Y:S04]  /*b52d0*/  STL.64 [R1+0x9a08], R46 ;  /* 0x009a082e01007387 */ /* 0x004fe80000100a00 */
[----:B----4-:R-:W-:Y:S04]  /*b52e0*/  STL.64 [R1+0x9a00], R44 ;  /* 0x009a002c01007387 */ /* 0x010fe80000100a00 */
[----:B------:R-:W2:Y:S04]  /*b52f0*/  LDL.LU R33, [R1+0x9aa4] ;  /* 0x009aa40001217983 */ /* 0x000ea80000300800 */
        /* <DEDUP_REMOVED lines=9> */
[----:B---3--:R-:W-:-:S02]  /*b5390*/  IMAD.MOV.U32 R40, RZ, RZ, R27 ;  /* 0x000000ffff287224 */ /* 0x008fc400078e001b */
[----:B------:R-:W-:Y:S02]  /*b53a0*/  IMAD.MOV.U32 R41, RZ, RZ, R26 ;  /* 0x000000ffff297224 */ /* 0x000fe400078e001a */
[----:B----4-:R-:W-:Y:S01]  /*b53b0*/  IMAD.MOV.U32 R14, RZ, RZ, R32 ;  /* 0x000000ffff0e7224 */ /* 0x010fe200078e0020 */
[----:B--2---:R-:W-:Y:S04]  /*b53c0*/  STL.64 [R1+0x9a18], R38 ;  /* 0x009a182601007387 */ /* 0x004fe80000100a00 */
[----:B------:R-:W-:Y:S04]  /*b53d0*/  STL.64 [R1+0x9a10], R36 ;  /* 0x009a102401007387 */ /* 0x000fe80000100a00 */
[----:B------:R-:W2:Y:S04]  /*b53e0*/  LDL.LU R27, [R1+0x9a9c] ;  /* 0x009a9c00011b7983 */ /* 0x000ea80000300800 */
[----:B------:R-:W3:Y:S04]  /*b53f0*/  LDL.LU R26, [R1+0x9a98] ;  /* 0x009a9800011a7983 */ /* 0x000ee80000300800 */
[----:B------:R-:W-:Y:S04]  /*b5400*/  STL.64 [R1+0x9a28], R42 ;  /* 0x009a282a01007387 */ /* 0x000fe80000100a00 */
[----:B------:R-:W-:Y:S04]  /*b5410*/  STL.64 [R1+0x9a20], R40 ;  /* 0x009a202801007387 */ /* 0x000fe80000100a00 */
[----:B------:R-:W0:Y:S04]  /*b5420*/  LDL.LU R32, [R1+0x9a94] ;  /* 0x009a940001207983 */ /* 0x000e280000300800 */
[----:B------:R-:W-:Y:S01]  /*b5430*/  STL [R1+0x9a60], R14 ;  /* 0x009a600e01007387 */ /* 0x000fe20000100800 */
[----:B------:R-:W-:-:S03]  /*b5440*/  IMAD.MOV.U32 R15, RZ, RZ, R33 ;  /* 0x000000ffff0f7224 */ /* 0x000fc600078e0021 */
        /* <DEDUP_REMOVED lines=8> */
[----:B------:R-:W-:Y:S04]  /*b54d0*/  STL.64 [R1+0x9a30], R16 ;  /* 0x009a301001007387 */ /* 0x000fe80000100a00 */
[----:B------:R-:W2:Y:S04]  /*b54e0*/  LDL.LU R26, [R1+0x9a8c] ;  /* 0x009a8c00011a7983 */ /* 0x000ea80000300800 */
[----:B------:R-:W2:Y:S04]  /*b54f0*/  LDL.LU R27, [R1+0x9a88] ;  /* 0x009a8800011b7983 */ /* 0x000ea80000300800 */
[----:B------:R-:W3:Y:S04]  /*b5500*/  LDL.LU R20, [R1+0x1680] ;  /* 0x0016800001147983 */ /* 0x000ee80000300800 */
[----:B------:R-:W3:Y:S04]  /*b5510*/  LDL.LU R21, [R1+0x1684] ;  /* 0x0016840001157983 */ /* 0x000ee80000300800 */
[----:B------:R-:W4:Y:S04]  /*b5520*/  LDL.LU R22, [R1+0x1688] ;  /* 0x0016880001167983 */ /* 0x000f280000300800 */
[----:B------:R-:W4:Y:S01]  /*b5530*/  LDL.LU R23, [R1+0x168c] ;  /* 0x00168c0001177983 */ /* 0x000f220000300800 */
[----:B0-----:R-:W-:-:S02]  /*b5540*/  IMAD.MOV.U32 R49, RZ, RZ, R32 ;  /* 0x000000ffff317224 */ /* 0x001fc400078e0020 */
[----:B------:R-:W-:Y:S01]  /*b5550*/  IMAD.MOV.U32 R48, RZ, RZ, R33 ;  /* 0x000000ffff307224 */ /* 0x000fe200078e0021 */
[----:B--2---:R-:W-:Y:S01]  /*b5560*/  HMMA.16816.F32 R8, R28, R26, R8 ;  /* 0x0000001a1c08723c */ /* 0x004fe20000001808 */
[----:B----4-:R-:W-:Y:S04]  /*b5570*/  STL.64 [R1+0x9a70], R22 ;  /* 0x009a701601007387 */ /* 0x010fe80000100a00 */
[----:B---3--:R0:W-:Y:S04]  /*b5580*/  STL.64 [R1+0x9a68], R20 ;  /* 0x009a681401007387 */ /* 0x0081e80000100a00 */
        /* <DEDUP_REMOVED lines=8> */
[----:B------:R-:W4:Y:S04]  /*b5610*/  LDL R50, [R1+0xf8] ;  /* 0x0000f80001327983 */ /* 0x000f280000100800 */
[----:B------:R0:W-:Y:S04]  /*b5620*/  STL.64 [R1+0x2b20], R8 ;  /* 0x002b200801007387 */ /* 0x0001e80000100a00 */
[----:B------:R0:W-:Y:S04]  /*b5630*/  STL.64 [R1+0x2b28], R10 ;  /* 0x002b280a01007387 */ /* 0x0001e80000100a00 */
[----:B------:R-:W4:Y:S04]  /*b5640*/  LDL R51, [R1+0xfc] ;  /* 0x0000fc0001337983 */ /* 0x000f280000100800 */
[----:B-1----:R-:W4:Y:S04]  /*b5650*/  LDL.LU R52, [R1+0x16b0] ;  /* 0x0016b00001347983 */ /* 0x002f280000300800 */
[----:B------:R-:W4:Y:S04]  /*b5660*/  LDL.LU R53, [R1+0x16b4] ;  /* 0x0016b40001357983 */ /* 0x000f280000300800 */
[----:B------:R-:W4:Y:S04]  /*b5670*/  LDL.LU R54, [R1+0x16b8] ;  /* 0x0016b80001367983 */ /* 0x000f280000300800 */
[----:B------:R-:W4:Y:S04]  /*b5680*/  LDL.LU R55, [R1+0x16bc] ;  /* 0x0016bc0001377983 */ /* 0x000f280000300800 */
[----:B0-----:R-:W2:Y:S04]  /*b5690*/  LDL.LU R20, [R1+0xad0] ;  /* 0x000ad00001147983 */ /* 0x001ea80000300800 */
[----:B------:R-:W2:Y:S04]  /*b56a0*/  LDL.LU R21, [R1+0xad4] ;  /* 0x000ad40001157983 */ /* 0x000ea80000300800 */
[----:B------:R-:W2:Y:S04]  /*b56b0*/  LDL.LU R22, [R1+0xad8] ;  /* 0x000ad80001167983 */ /* 0x000ea80000300800 */
        /* <DEDUP_REMOVED lines=13> */
[----:B------:R-:W4:Y:S04]  /*b5790*/  LDL R38, [R1+0x108] ;  /* 0x0001080001267983 */ /* 0x000f280000100800 */
[----:B------:R-:W4:Y:S04]  /*b57a0*/  LDL R39, [R1+0x10c] ;  /* 0x00010c0001277983 */ /* 0x000f280000100800 */
[----:B------:R-:W4:Y:S04]  /*b57b0*/  LDL.LU R8, [R1+0x16f0] ;  /* 0x0016f00001087983 */ /* 0x000f280000300800 */
[----:B------:R-:W4:Y:S04]  /*b57c0*/  LDL.LU R9, [R1+0x16f4] ;  /* 0x0016f40001097983 */ /* 0x000f280000300800 */
[----:B------:R-:W4:Y:S04]  /*b57d0*/  LDL.LU R10, [R1+0x16f8] ;  /* 0x0016f800010a7983 */ /* 0x000f280000300800 */
[----:B------:R-:W4:Y:S04]  /*b57e0*/  LDL.LU R11, [R1+0x16fc] ;  /* 0x0016fc00010b7983 */ /* 0x000f280000300800 */
[----:B------:R-:W4:Y:S04]  /*b57f0*/  LDL.64 R2, [R1+0x118] ;  /* 0x0001180001027983 */ /* 0x000f280000100a00 */
[----:B------:R-:W4:Y:S04]  /*b5800*/  LDL R36, [R1+0x110] ;  /* 0x0001100001247983 */ /* 0x000f280000100800 */
        /* <DEDUP_REMOVED lines=9> */
[----:B------:R0:W-:Y:S04]  /*b58a0*/  STL.64 [R1+0x97b8], R26 ;  /* 0x0097b81a01007387 */ /* 0x0001e80000100a00 */
[----:B0-----:R-:W4:Y:S04]  /*b58b0*/  LDL R26, [R1+0xe8] ;  /* 0x0000e800011a7983 */ /* 0x001f280000100800 */
[----:B------:R-:W4:Y:S04]  /*b58c0*/  LDL R27, [R1+0xec] ;  /* 0x0000ec00011b7983 */ /* 0x000f280000100800 */
[----:B------:R0:W-:Y:S04]  /*b58d0*/  STL.64 [R1+0x97b0], R24 ;  /* 0x0097b01801007387 */ /* 0x0001e80000100a00 */
[----:B0-----:R-:W4:Y:S04]  /*b58e0*/  LDL R24, [R1+0xf0] ;  /* 0x0000f00001187983 */ /* 0x001f280000100800 */
[----:B------:R-:W4:Y:S01]  /*b58f0*/  LDL R25, [R1+0xf4] ;  /* 0x0000f40001197983 */ /* 0x000f220000100800 */
[----:B--2---:R-:W-:-:S03]  /*b5900*/  IMAD R14, R14, 0x100, R34 ;  /* 0x000001000e0e7824 */ /* 0x004fc600078e0222 */
[----:B------:R-:W2:Y:S01]  /*b5910*/  LDL.LU R34, [R1+0x9a84] ;  /* 0x009a840001227983 */ /* 0x000ea20000300800 */
[----:B---3--:R-:W-:-:S03]  /*b5920*/  IMAD R61, R61, 0x100, R35 ;  /* 0x000001003d3d7824 */ /* 0x008fc600078e0223 */
[----:B------:R-:W2:Y:S01]  /*b5930*/  LDL.LU R35, [R1+0x9a80] ;  /* 0x009a800001237983 */ /* 0x000ea20000300800 */
[----:B----4-:R-:W-:Y:S02]  /*b5940*/  IMAD R60, R60, 0x100, R32 ;  /* 0x000001003c3c7824 */ /* 0x010fe400078e0220 */
[----:B------:R-:W-:Y:S01]  /*b5950*/  IMAD R0, R0, 0x100, R33 ;  /* 0x0000010000007824 */ /* 0x000fe200078e0221 */
[----:B------:R-:W3:Y:S04]  /*b5960*/  LDL.LU R32, [R1+0x9a7c] ;  /* 0x009a7c0001207983 */ /* 0x000ee80000300800 */
[----:B------:R-:W3:Y:S02]  /*b5970*/  LDL.LU R33, [R1+0x9a78] ;  /* 0x009a780001217983 */ /* 0x000ee40000300800 */
[----:B---3--:R-:W-:Y:S02]  /*b5980*/  HMMA.16816.F32 R28, R28, R32, R20 ;  /* 0x000000201c1c723c */ /* 0x008fe40000001814 */
[----:B------:R-:W3:Y:S04]  /*b5990*/  LDL.LU.64 R22, [R1+0x9a70] ;  /* 0x009a700001167983 */ /* 0x000ee80000300a00 */
[----:B------:R-:W3:Y:S04]  /*b59a0*/  LDL.LU.64 R20, [R1+0x9a68] ;  /* 0x009a680001147983 */ /* 0x000ee80000300a00 */
[----:B--2---:R-:W-:Y:S04]  /*b59b0*/  STL.64 [R1+0x9830], R34 ;  /* 0x0098302201007387 */ /* 0x004fe80000100a00 */
[----:B------:R0:W-:Y:S05]  /*b59c0*/  STL.64 [R1+0x9828], R32 ;  /* 0x0098282001007387 */ /* 0x0001ea0000100a00 */
[----:B------:R1:W-:Y:S04]  /*b59d0*/  STL.64 [R1+0xad0], R28 ;  /* 0x000ad01c01007387 */ /* 0x0003e80000100a00 */
[----:B------:R2:W-:Y:S04]  /*b59e0*/  STL.64 [R1+0xad8], R30 ;  /* 0x000ad81e01007387 */ /* 0x0005e80000100a00 */
[----:B0-----:R-:W4:Y:S04]  /*b59f0*/  LDL.LU R32, [R1+0x1690] ;  /* 0x0016900001207983 */ /* 0x001f280000300800 */
[----:B------:R-:W4:Y:S04]  /*b5a00*/  LDL.LU R33, [R1+0x1694] ;  /* 0x0016940001217983 */ /* 0x000f280000300800 */
[----:B------:R-:W4:Y:S04]  /*b5a10*/  LDL.LU R34, [R1+0x1698] ;  /* 0x0016980001227983 */ /* 0x000f280000300800 */
[----:B------:R-:W4:Y:S01]  /*b5a20*/  LDL.LU R35, [R1+0x169c] ;  /* 0x00169c0001237983 */ /* 0x000f220000300800 */
[----:B-1----:R-:W-:-:S02]  /*b5a30*/  F2FP.F16.E5M2.UNPACK_B R28, R14 ;  /* 0x0000000eff1c723e */ /* 0x002fc400020004ff */
[----:B------:R-:W-:Y:S02]  /*b5a40*/  F2FP.F16.E5M2.UNPACK_B R29, R61 ;  /* 0x0000003dff1d723e */ /* 0x000fe400020004ff */
[----:B--2---:R-:W-:Y:S02]  /*b5a50*/  F2FP.F16.E5M2.UNPACK_B R30, R60 ;  /* 0x0000003cff1e723e */ /* 0x004fe400020004ff */
[----:B------:R-:W-:Y:S01]  /*b5a60*/  F2FP.F16.E5M2.UNPACK_B R31, R0 ;  /* 0x00000000ff1f723e */ /* 0x000fe200020004ff */
[----:B------:R-:W2:Y:S04]  /*b5a70*/  LDL.LU R14, [R1+0x9a60] ;  /* 0x009a6000010e7983 */ /* 0x000ea80000300800 */
[----:B------:R-:W2:Y:S04]  /*b5a80*/  LDL.LU R61, [R1+0x9a5c] ;  /* 0x009a5c00013d7983 */ /* 0x000ea80000300800 */
[----:B------:R-:W2:Y:S04]  /*b5a90*/  LDL.LU R60, [R1+0x9a58] ;  /* 0x009a5800013c7983 */ /* 0x000ea80000300800 */
[----:B------:R-:W2:Y:S01]  /*b5aa0*/  LDL.LU R0, [R1+0x9a54] ;  /* 0x009a540001007983 */ /* 0x000ea20000300800 */
[----:B------:R-:W-:-:S15]  /*b5ab0*/  HMMA.16816.F32 R8, R28, R2, R8 ;  /* 0x000000021c08723c */ /* 0x000fde0000001808 */
[----:B------:R-:W-:-:S04]  /*b5ac0*/  NOP ;  /* 0x0000000000007918 */ /* 0x000fc80000000000 */
[----:B------:R-:W-:Y:S04]  /*b5ad0*/  STL.64 [R1+0x2b10], R8 ;  /* 0x002b100801007387 */ /* 0x000fe80000100a00 */
[----:B------:R0:W-:Y:S04]  /*b5ae0*/  STL.64 [R1+0x2b18], R10 ;  /* 0x002b180a01007387 */ /* 0x0001e80000100a00 */
[----:B0-----:R-:W2:Y:S04]  /*b5af0*/  LDL.LU R10, [R1+0x9a50] ;  /* 0x009a5000010a7983 */ /* 0x001ea80000300800 */
[----:B------:R-:W3:Y:S01]  /*b5b00*/  LDL.LU.64 R8, [R1+0x9a48] ;  /* 0x009a480001087983 */ /* 0x000ee20000300a00 */
[----:B------:R-:W-:-:S03]  /*b5b10*/  IMAD.MOV.U32 R11, RZ, RZ, R2 ;  /* 0x000000ffff0b7224 */ /* 0x000fc600078e0002 */
[----:B------:R-:W4:Y:S01]  /*b5b20*/  LDL.LU.64 R2, [R1+0x9a40] ;  /* 0x009a400001027983 */ /* 0x000f220000300a00 */
[C---:B------:R-:W-:Y:S08]  /*b5b30*/  HMMA.16816.F32 R16, R28.reuse, R36, R16 ;  /* 0x000000241c10723c */ /* 0x040ff00000001810 */
[C---:B------:R-:W-:Y:S08]  /*b5b40*/  HMMA.16816.F32 R36, R28.reuse, R38, R40 ;  /* 0x000000261c24723c */ /* 0x040ff00000001828 */
[C---:B------:R-:W-:Y:S08]  /*b5b50*/  HMMA.16816.F32 R44, R28.reuse, R48, R44 ;  /* 0x000000301c2c723c */ /* 0x040ff0000000182c */
[C---:B------:R-:W-:Y:S01]  /*b5b60*/  HMMA.16816.F32 R48, R28.reuse, R50, R52 ;  /* 0x000000321c30723c */ /* 0x040fe20000001834 */
[----:B--2---:R-:W-:Y:S04]  /*b5b70*/  STL.64 [R1+0x9850], R10 ;  /* 0x0098500a01007387 */ /* 0x004fe80000100a00 */
[----:B---3--:R0:W-:Y:S04]  /*b5b80*/  STL.64 [R1+0x9848], R8 ;  /* 0x0098480801007387 */ /* 0x0081e80000100a00 */
[----:B0-----:R-:W2:Y:S04]  /*b5b90*/  LDL.LU R8, [R1+0x16a0] ;  /* 0x0016a00001087983 */ /* 0x001ea80000300800 */
[----:B------:R-:W2:Y:S04]  /*b5ba0*/  LDL.LU R9, [R1+0x16a4] ;  /* 0x0016a40001097983 */ /* 0x000ea80000300800 */
[----:B------:R-:W2:Y:S04]  /*b5bb0*/  LDL.LU R10, [R1+0x16a8] ;  /* 0x0016a800010a7983 */ /* 0x000ea80000300800 */
[----:B------:R-:W2:Y:S04]  /*b5bc0*/  LDL.LU R11, [R1+0x16ac] ;  /* 0x0016ac00010b7983 */ /* 0x000ea80000300800 */
[----:B------:R-:W-:Y:S04]  /*b5bd0*/  STL.64 [R1+0x2b00], R16 ;  /* 0x002b001001007387 */ /* 0x000fe80000100a00 */
[----:B------:R0:W-:Y:S04]  /*b5be0*/  STL.64 [R1+0x2b08], R18 ;  /* 0x002b081201007387 */ /* 0x0001e80000100a00 */
[----:B0-----:R-:W3:Y:S04]  /*b5bf0*/  LDL.LU.64 R18, [R1+0x9a38] ;  /* 0x009a380001127983 */ /* 0x001ee80000300a00 */
[----:B------:R-:W3:Y:S04]  /*b5c00*/  LDL.LU.64 R16, [R1+0x9a30] ;  /* 0x009a300001107983 */ /* 0x000ee80000300a00 */
        /* <DEDUP_REMOVED lines=15> */
[----:B------:R-:W3:Y:S01]  /*b5d00*/  LDL.LU.64 R48, [R1+0x99e0] ;  /* 0x0099e00001307983 */ /* 0x000ee20000300a00 */
[C---:B------:R-:W-:Y:S08]  /*b5d10*/  HMMA.16816.F32 R20, R28.reuse, R12, R20 ;  /* 0x0000000c1c14723c */ /* 0x040ff00000001814 */
[----:B--2---:R-:W-:-:S15]  /*b5d20*/  HMMA.16816.F32 R8, R28, R24, R8 ;  /* 0x000000181c08723c */ /* 0x004fde0000001808 */
[----:B------:R-:W-:-:S04]  /*b5d30*/  NOP ;  /* 0x0000000000007918 */ /* 0x000fc80000000000 */
[----:B------:R-:W-:Y:S04]  /*b5d40*/  STL.64 [R1+0x2ac0], R8 ;  /* 0x002ac00801007387 */ /* 0x000fe80000100a00 */
[----:B------:R4:W-:Y:S02]  /*b5d50*/  STL.64 [R1+0x2ac8], R10 ;  /* 0x002ac80a01007387 */ /* 0x0009e40000100a00 */
[C---:B----4-:R-:W-:Y:S08]  /*b5d60*/  HMMA.16816.F32 R8, R28.reuse, R26, R32 ;  /* 0x0000001a1c08723c */ /* 0x050ff00000001820 */
[C---:B---3--:R-:W-:Y:S11]  /*b5d70*/  HMMA.16816.F32 R12, R28.reuse, R14, R16 ;  /* 0x0000000e1c0c723c */ /* 0x048ff60000001810 */
[----:B------:R-:W-:Y:S04]  /*b5d80*/  STL.64 [R1+0x2ab0], R8 ;  /* 0x002ab00801007387 */ /* 0x000fe80000100a00 */
[----:B------:R0:W-:Y:S02]  /*b5d90*/  STL.64 [R1+0x2ab8], R10 ;  /* 0x002ab80a01007387 */ /* 0x0001e40000100a00 */
[C---:B0-----:R-:W-:Y:S08]  /*b5da0*/  HMMA.16816.F32 R8, R28.reuse, R40, R4 ;  /* 0x000000281c08723c */ /* 0x041ff00000001804 */
[C---:B------:R-:W-:Y:S01]  /*b5db0*/  HMMA.16816.F32 R4, R28.reuse, R42, R36 ;  /* 0x0000002a1c04723c */ /* 0x040fe20000001824 */
[----:B------:R-:W-:Y:S04]  /*b5dc0*/  STL.64 [R1+0x2aa0], R20 ;  /* 0x002aa01401007387 */ /* 0x000fe80000100a00 */
[----:B------:R-:W-:Y:S04]  /*b5dd0*/  STL.64 [R1+0x2aa8], R22 ;  /* 0x002aa81601007387 */ /* 0x000fe80000100a00 */
[----:B------:R-:W-:Y:S04]  /*b5de0*/  STL.64 [R1+0x2a90], R12 ;  /* 0x002a900c01007387 */ /* 0x000fe80000100a00 */
[----:B------:R0:W-:Y:S02]  /*b5df0*/  STL.64 [R1+0x2a98], R14 ;  /* 0x002a980e01007387 */ /* 0x0001e40000100a00 */
[C---:B0-----:R-:W-:Y:S02]  /*b5e00*/  HMMA.16816.F32 R12, R28.reuse, R52, R44 ;  /* 0x000000341c0c723c */ /* 0x041fe4000000182c */
[----:B------:R-:W-:Y:S04]  /*b5e10*/  STL.64 [R1+0x2a80], R8 ;  /* 0x002a800801007387 */ /* 0x000fe80000100a00 */
[----:B------:R0:W-:Y:S04]  /*b5e20*/  STL.64 [R1+0x2a88], R10 ;  /* 0x002a880a01007387 */ /* 0x0001e80000100a00 */
[----:B------:R-:W-:Y:S04]  /*b5e30*/  STL.64 [R1+0x2a70], R4 ;  /* 0x002a700401007387 */ /* 0x000fe80000100a00 */
[----:B------:R1:W-:Y:S01]  /*b5e40*/  STL.64 [R1+0x2a78], R6 ;  /* 0x002a780601007387 */ /* 0x0003e20000100a00 */
[C---:B0-----:R-:W-:Y:S08]  /*b5e50*/  HMMA.16816.F32 R8, R28.reuse, R54, R48 ;  /* 0x000000361c08723c */ /* 0x041ff00000001830 */
[----:B-1----:R-:W-:Y:S01]  /*b5e60*/  HMMA.16816.F32 R4, R28, R60, R56 ;  /* 0x0000003c1c04723c */ /* 0x002fe20000001838 */
[----:B------:R0:W-:Y:S04]  /*b5e70*/  STL.64 [R1+0x2a60], R12 ;  /* 0x002a600c01007387 */ /* 0x0001e80000100a00 */
[----:B------:R1:W-:Y:S04]  /*b5e80*/  STL.64 [R1+0x2a68], R14 ;  /* 0x002a680e01007387 */ /* 0x0003e80000100a00 */
[----:B------:R-:W2:Y:S04]  /*b5e90*/  LDL.LU R52, [R1+0x14d0] ;  /* 0x0014d00001347983 */ /* 0x000ea80000300800 */
[----:B------:R-:W-:Y:S04]  /*b5ea0*/  STL.64 [R1+0x2a50], R8 ;  /* 0x002a500801007387 */ /* 0x000fe80000100a00 */
[----:B------:R-:W-:Y:S04]  /*b5eb0*/  STL.64 [R1+0x2a58], R10 ;  /* 0x002a580a01007387 */ /* 0x000fe80000100a00 */
[----:B------:R3:W-:Y:S04]  /*b5ec0*/  STL.64 [R1+0x2a40], R4 ;  /* 0x002a400401007387 */ /* 0x0007e80000100a00 */
[----:B------:R-:W-:Y:S04]  /*b5ed0*/  STL.64 [R1+0x2a48], R6 ;  /* 0x002a480601007387 */ /* 0x000fe80000100a00 */
[----:B------:R-:W2:Y:S04]  /*b5ee0*/  LDL.LU R53, [R1+0x14d4] ;  /* 0x0014d40001357983 */ /* 0x000ea80000300800 */
[----:B------:R-:W4:Y:S04]  /*b5ef0*/  LDL.LU R54, [R1+0x14d8] ;  /* 0x0014d80001367983 */ /* 0x000f280000300800 */
[----:B------:R-:W4:Y:S01]  /*b5f00*/  LDL.LU R55, [R1+0x14dc] ;  /* 0x0014dc0001377983 */ /* 0x000f220000300800 */
[----:B------:R-:W-:-:S03]  /*b5f10*/  IMAD.MOV.U32 R57, RZ, RZ, R0 ;  /* 0x000000ffff397224 */ /* 0x000fc600078e0000 */
[----:B----4-:R-:W-:Y:S04]  /*b5f20*/  STL.64 [R1+0x9890], R54 ;  /* 0x0098903601007387 */ /* 0x010fe80000100a00 */
[----:B--2---:R2:W-:Y:S04]  /*b5f30*/  STL.64 [R1+0x9888], R52 ;  /* 0x0098883401007387 */ /* 0x0045e80000100a00 */
[----:B------:R-:W4:Y:S04]  /*b5f40*/  LDL R56, [R1+0x10] ;  /* 0x0000100001387983 */ /* 0x000f280000100800 */
[----:B------:R-:W2:Y:S04]  /*b5f50*/  LDL.LU R0, [R1+0x99d8] ;  /* 0x0099d80001007983 */ /* 0x000ea80000300800 */
[----:B------:R-:W3:Y:S04]  /*b5f60*/  LDL.LU R40, [R1+0x14f0] ;  /* 0x0014f00001287983 */ /* 0x000ee80000300800 */
[----:B------:R-:W3:Y:S04]  /*b5f70*/  LDL.LU R41, [R1+0x14f4] ;  /* 0x0014f40001297983 */ /* 0x000ee80000300800 */
[----:B------:R-:W3:Y:S04]  /*b5f80*/  LDL.LU R42, [R1+0x14f8] ;  /* 0x0014f800012a7983 */ /* 0x000ee80000300800 */
[----:B------:R-:W3:Y:S01]  /*b5f90*/  LDL.LU R43, [R1+0x14fc] ;  /* 0x0014fc00012b7983 */ /* 0x000ee20000300800 */
[----:B--2---:R-:W-:-:S03]  /*b5fa0*/  IMAD.MOV.U32 R45, RZ, RZ, R0 ;  /* 0x000000ffff2d7224 */ /* 0x004fc600078e0000 */
[----:B---3--:R-:W-:Y:S04]  /*b5fb0*/  STL.64 [R1+0x98a0], R42 ;  /* 0x0098a02a01007387 */ /* 0x008fe80000100a00 */
[----:B------:R-:W-:Y:S04]  /*b5fc0*/  STL.64 [R1+0x9898], R40 ;  /* 0x0098982801007387 */ /* 0x000fe80000100a00 */
[----:B------:R-:W2:Y:S04]  /*b5fd0*/  LDL R44, [R1+0x20] ;  /* 0x00002000012c7983 */ /* 0x000ea80000100800 */
[----:B------:R-:W3:Y:S04]  /*b5fe0*/  LDL.LU R0, [R1+0x99d4] ;  /* 0x0099d40001007983 */ /* 0x000ee80000300800 */
[----:B0-----:R-:W2:Y:S04]  /*b5ff0*/  LDL.LU R12, [R1+0x1510] ;  /* 0x00151000010c7983 */ /* 0x001ea80000300800 */
[----:B------:R-:W2:Y:S04]  /*b6000*/  LDL.LU R13, [R1+0x1514] ;  /* 0x00151400010d7983 */ /* 0x000ea80000300800 */
[----:B-1----:R-:W2:Y:S04]  /*b6010*/  LDL.LU R14, [R1+0x1518] ;  /* 0x00151800010e7983 */ /* 0x002ea80000300800 */
[----:B------:R-:W2:Y:S01]  /*b6020*/  LDL.LU R15, [R1+0x151c] ;  /* 0x00151c00010f7983 */ /* 0x000ea20000300800 */
[----:B---3--:R-:W-:-:S03]  /*b6030*/  IMAD.MOV.U32 R5, RZ, RZ, R0 ;  /* 0x000000ffff057224 */ /* 0x008fc600078e0000 */
[----:B--2---:R-:W-:Y:S04]  /*b6040*/  STL.64 [R1+0x98b8], R14 ;  /* 0x0098b80e01007387 */ /* 0x004fe80000100a00 */
[----:B------:R0:W-:Y:S04]  /*b6050*/  STL.64 [R1+0x98b0], R12 ;  /* 0x0098b00c01007387 */ /* 0x0001e80000100a00 */
[----:B------:R-:W2:Y:S04]  /*b6060*/  LDL R4, [R1+0x30] ;  /* 0x0000300001047983 */ /* 0x000ea80000100800 */
[----:B------:R-:W3:Y:S04]  /*b6070*/  LDL.LU R0, [R1+0x99d0] ;  /* 0x0099d00001007983 */ /* 0x000ee80000300800 */
[----:B------:R-:W2:Y:S04]  /*b6080*/  LDL.LU R24, [R1+0x1530] ;  /* 0x0015300001187983 */ /* 0x000ea80000300800 */
[----:B------:R-:W2:Y:S04]  /*b6090*/  LDL.LU R25, [R1+0x1534] ;  /* 0x0015340001197983 */ /* 0x000ea80000300800 */
[----:B------:R-:W2:Y:S04]  /*b60a0*/  LDL.LU R26, [R1+0x1538] ;  /* 0x00153800011a7983 */ /* 0x000ea80000300800 */
[----:B------:R-:W2:Y:S01]  /*b60b0*/  LDL.LU R27, [R1+0x153c] ;  /* 0x00153c00011b7983 */ /* 0x000ea20000300800 */
[----:B---3--:R-:W-:-:S03]  /*b60c0*/  IMAD.MOV.U32 R21, RZ, RZ, R0 ;  /* 0x000000ffff157224 */ /* 0x008fc600078e0000 */
[----:B--2---:R1:W-:Y:S04]  /*b60d0*/  STL.64 [R1+0x98c8], R26 ;  /* 0x0098c81a01007387 */ /* 0x0043e80000100a00 */
[----:B------:R-:W-:Y:S04]  /*b60e0*/  STL.64 [R1+0x98c0], R24 ;  /* 0x0098c01801007387 */ /* 0x000fe80000100a00 */
        /* <DEDUP_REMOVED lines=17> */
[----:B0-----:R-:W2:Y:S04]  /*b6200*/  LDL.LU R12, [R1+0x1570] ;  /* 0x00157000010c7983 */ /* 0x001ea80000300800 */
[----:B------:R-:W2:Y:S04]  /*b6210*/  LDL.LU R13, [R1+0x1574] ;  /* 0x00157400010d7983 */ /* 0x000ea80000300800 */
[----:B------:R-:W2:Y:S04]  /*b6220*/  LDL.LU R14, [R1+0x1578] ;  /* 0x00157800010e7983 */ /* 0x000ea80000300800 */
[----:B------:R-:W2:Y:S04]  /*b6230*/  LDL.LU R15, [R1+0x157c] ;  /* 0x00157c00010f7983 */ /* 0x000ea80000300800 */
[----:B--2---:R0:W-:Y:S04]  /*b6240*/  STL.64 [R1+0x98f8], R14 ;  /* 0x0098f80e01007387 */ /* 0x0041e80000100a00 */
[----:B------:R-:W-:Y:S04]  /*b6250*/  STL.64 [R1+0x98f0], R12 ;  /* 0x0098f00c01007387 */ /* 0x000fe80000100a00 */
[----:B-1----:R-:W2:Y:S04]  /*b6260*/  LDL R26, [R1+0x60] ;  /* 0x00006000011a7983 */ /* 0x002ea80000100800 */
[----:B------:R-:W2:Y:S04]  /*b6270*/  LDL R27, [R1+0x64] ;  /* 0x00006400011b7983 */ /* 0x000ea80000100800 */
[----:B------:R-:W2:Y:S04]  /*b6280*/  LDL.LU R32, [R1+0x1580] ;  /* 0x0015800001207983 */ /* 0x000ea80000300800 */
[----:B------:R-:W2:Y:S04]  /*b6290*/  LDL.LU R33, [R1+0x1584] ;  /* 0x0015840001217983 */ /* 0x000ea80000300800 */
[----:B------:R-:W2:Y:S04]  /*b62a0*/  LDL.LU R34, [R1+0x1588] ;  /* 0x0015880001227983 */ /* 0x000ea80000300800 */
[----:B------:R-:W2:Y:S01]  /*b62b0*/  LDL.LU R35, [R1+0x158c] ;  /* 0x00158c0001237983 */ /* 0x000ea20000300800 */
[----:B---3--:R-:W-:-:S03]  /*b62c0*/  IMAD.MOV.U32 R25, RZ, RZ, R0 ;  /* 0x000000ffff197224 */ /* 0x008fc600078e0000 */
[----:B--2---:R-:W-:Y:S04]  /*b62d0*/  STL.64 [R1+0x9908], R34 ;  /* 0x0099082201007387 */ /* 0x004fe80000100a00 */
[----:B------:R1:W-:Y:S04]  /*b62e0*/  STL.64 [R1+0x9900], R32 ;  /* 0x0099002001007387 */ /* 0x0003e80000100a00 */
[----:B------:R-:W2:Y:S04]  /*b62f0*/  LDL R24, [R1+0x68] ;  /* 0x0000680001187983 */ /* 0x000ea80000100800 */
[----:B------:R-:W3:Y:S04]  /*b6300*/  LDL.LU R0, [R1+0x99c4] ;  /* 0x0099c40001007983 */ /* 0x000ee80000300800 */
[----:B------:R-:W-:Y:S04]  /*b6310*/  STL.64 [R1+0x9918], R26 ;  /* 0x0099181a01007387 */ /* 0x000fe80000100a00 */
[----:B--2---:R2:W-:Y:S04]  /*b6320*/  STL.64 [R1+0x9910], R24 ;  /* 0x0099101801007387 */ /* 0x0045e80000100a00 */
[----:B0-----:R-:W2:Y:S04]  /*b6330*/  LDL R14, [R1+0x70] ;  /* 0x00007000010e7983 */ /* 0x001ea80000100800 */
[----:B------:R-:W2:Y:S04]  /*b6340*/  LDL R15, [R1+0x74] ;  /* 0x00007400010f7983 */ /* 0x000ea80000100800 */
[----:B-1----:R-:W2:Y:S04]  /*b6350*/  LDL.LU R32, [R1+0x15a0] ;  /* 0x0015a00001207983 */ /* 0x002ea80000300800 */
        /* <DEDUP_REMOVED lines=8> */
[----:B------:R-:W-:Y:S04]  /*b63e0*/  STL.64 [R1+0x9938], R14 ;  /* 0x0099380e01007387 */ /* 0x000fe80000100a00 */
[----:B--2---:R1:W-:Y:S04]  /*b63f0*/  STL.64 [R1+0x9930], R12 ;  /* 0x0099300c01007387 */ /* 0x0043e80000100a00 */
[----:B------:R-:W2:Y:S04]  /*b6400*/  LDL.LU R24, [R1+0x15b0] ;  /* 0x0015b00001187983 */ /* 0x000ea80000300800 */
[----:B------:R-:W2:Y:S04]  /*b6410*/  LDL.LU R25, [R1+0x15b4] ;  /* 0x0015b40001197983 */ /* 0x000ea80000300800 */
[----:B------:R-:W2:Y:S04]  /*b6420*/  LDL.LU R26, [R1+0x15b8] ;  /* 0x0015b800011a7983 */ /* 0x000ea80000300800 */
[----:B------:R-:W2:Y:S04]  /*b6430*/  LDL.LU R27, [R1+0x15bc] ;  /* 0x0015bc00011b7983 */ /* 0x000ea80000300800 */
[----:B--2---:R-:W-:Y:S04]  /*b6440*/  STL.64 [R1+0x9948], R26 ;  /* 0x0099481a01007387 */ /* 0x004fe80000100a00 */
[----:B------:R-:W-:Y:S04]  /*b6450*/  STL.64 [R1+0x9940], R24 ;  /* 0x0099401801007387 */ /* 0x000fe80000100a00 */
        /* <DEDUP_REMOVED lines=13> */
[----:B0-----:R-:W2:Y:S04]  /*b6530*/  LDL R14, [R1+0x90] ;  /* 0x00009000010e7983 */ /* 0x001ea80000100800 */
[----:B------:R-:W2:Y:S04]  /*b6540*/  LDL R15, [R1+0x94] ;  /* 0x00009400010f7983 */ /* 0x000ea80000100800 */
[----:B--2---:R-:W-:Y:S04]  /*b6550*/  STL.64 [R1+0x9970], R14 ;  /* 0x0099700e01007387 */ /* 0x004fe80000100a00 */
[----:B-1----:R-:W2:Y:S04]  /*b6560*/  LDL.LU R32, [R1+0x15e0] ;  /* 0x0015e00001207983 */ /* 0x002ea80000300800 */
        /* <DEDUP_REMOVED lines=8> */
[----:B--2---:R-:W-:Y:S04]  /*b65f0*/  STL.64 [R1+0x9988], R12 ;  /* 0x0099880c01007387 */ /* 0x004fe80000100a00 */
[----:B0-----:R-:W2:Y:S04]  /*b6600*/  LDL.LU R32, [R1+0x15f0] ;  /* 0x0015f00001207983 */ /* 0x001ea80000300800 */
[----:B------:R-:W2:Y:S04]  /*b6610*/  LDL.LU R33, [R1+0x15f4] ;  /* 0x0015f40001217983 */ /* 0x000ea80000300800 */
[----:B------:R-:W2:Y:S04]  /*b6620*/  LDL.LU R34, [R1+0x15f8] ;  /* 0x0015f80001227983 */ /* 0x000ea80000300800 */
[----:B------:R-:W2:Y:S04]  /*b6630*/  LDL.LU R35, [R1+0x15fc] ;  /* 0x0015fc0001237983 */ /* 0x000ea80000300800 */
[----:B--2---:R-:W-:Y:S04]  /*b6640*/  STL.64 [R1+0x9998], R34 ;  /* 0x0099982201007387 */ /* 0x004fe80000100a00 */
[----:B------:R0:W-:Y:S04]  /*b6650*/  STL.64 [R1+0x9990], R32 ;  /* 0x0099902001007387 */ /* 0x0001e80000100a00 */
[----:B------:R-:W2:Y:S04]  /*b6660*/  LDL R14, [R1+0xa0] ;  /* 0x0000a000010e7983 */ /* 0x000ea80000100800 */
[----:B------:R-:W2:Y:S04]  /*b6670*/  LDL R15, [R1+0xa4] ;  /* 0x0000a400010f7983 */ /* 0x000ea80000100800 */
[----:B--2---:R-:W-:Y:S04]  /*b6680*/  STL.64 [R1+0x99a0], R14 ;  /* 0x0099a00e01007387 */ /* 0x004fe80000100a00 */
[----:B0-----:R-:W2:Y:S04]  /*b6690*/  LDL.LU R32, [R1+0x1600] ;  /* 0x0016000001207983 */ /* 0x001ea80000300800 */
[----:B------:R-:W2:Y:S04]  /*b66a0*/  LDL.LU R33, [R1+0x1604] ;  /* 0x0016040001217983 */ /* 0x000ea80000300800 */
[----:B------:R-:W2:Y:S04]  /*b66b0*/  LDL.LU R34, [R1+0x1608] ;  /* 0x0016080001227983 */ /* 0x000ea80000300800 */
[----:B------:R-:W2:Y:S01]  /*b66c0*/  LDL.LU R35, [R1+0x160c] ;  /* 0x00160c0001237983 */ /* 0x000ea20000300800 */
[----:B---3--:R-:W-:-:S03]  /*b66d0*/  IMAD.MOV.U32 R13, RZ, RZ, R0 ;  /* 0x000000ffff0d7224 */ /* 0x008fc600078e0000 */
[----:B--2---:R-:W-:Y:S04]  /*b66e0*/  STL.64 [R1+0x99b0], R34 ;  /* 0x0099b02201007387 */ /* 0x004fe80000100a00 */
[----:B------:R0:W-:Y:S04]  /*b66f0*/  STL.64 [R1+0x99a8], R32 ;  /* 0x0099a82001007387 */ /* 0x0001e80000100a00 */
[----:B------:R-:W2:Y:S04]  /*b6700*/  LDL R12, [R1+0xa8] ;  /* 0x0000a800010c7983 */ /* 0x000ea80000100800 */
[----:B0-----:R-:W2:Y:S04]  /*b6710*/  LDL.LU R32, [R1+0x1610] ;  /* 0x0016100001207983 */ /* 0x001ea80000300800 */
        /* <DEDUP_REMOVED lines=28> */
[----:B------:R-:W4:Y:S04]  /*b68e0*/  LDL.LU R48, [R1+0x14e0] ;  /* 0x0014e00001307983 */ /* 0x000f280000300800 */
[----:B------:R-:W4:Y:S04]  /*b68f0*/  LDL.LU R49, [R1+0x14e4] ;  /* 0x0014e40001317983 */ /* 0x000f280000300800 */
[----:B------:R-:W4:Y:S04]  /*b6900*/  LDL.LU R50, [R1+0x14e8] ;  /* 0x0014e80001327983 */ /* 0x000f280000300800 */
[----:B------:R-:W4:Y:S04]  /*b6910*/  LDL.LU R51, [R1+0x14ec] ;  /* 0x0014ec0001337983 */ /* 0x000f280000300800 */
[----:B------:R-:W3:Y:S01]  /*b6920*/  LDL.64 R58, [R1+0x8] ;  /* 0x00000800013a7983 */ /* 0x000ee20000100a00 */
[----:B--2---:R-:W-:Y:S03]  /*b6930*/  HMMA.16816.F32 R12, R28, R12, R32 ;  /* 0x0000000c1c0c723c */ /* 0x004fe60000001820 */
[----:B------:R-:W2:Y:S04]  /*b6940*/  LDL.LU.64 R34, [R1+0x99b0] ;  /* 0x0099b00001227983 */ /* 0x000ea80000300a00 */
[----:B------:R-:W2:-:S12]  /*b6950*/  LDL.LU.64 R32, [R1+0x99a8] ;  /* 0x0099a80001207983 */ /* 0x000e980000300a00 */
[----:B------:R-:W-:Y:S04]  /*b6960*/  STL.64 [R1+0x2a30], R12 ;  /* 0x002a300c01007387 */ /* 0x000fe80000100a00 */
[----:B------:R0:W-:Y:S04]  /*b6970*/  STL.64 [R1+0x2a38], R14 ;  /* 0x002a380e01007387 */ /* 0x0001e80000100a00 */
[----:B0-----:R-:W2:Y:S02]  /*b6980*/  LDL.LU.64 R14, [R1+0x99a0] ;  /* 0x0099a000010e7983 */ /* 0x001ea40000300a00 */
[----:B--2---:R-:W-:Y:S02]  /*b6990*/  HMMA.16816.F32 R12, R28, R14, R32 ;  /* 0x0000000e1c0c723c */ /* 0x004fe40000001820 */
[----:B------:R-:W2:Y:S04]  /*b69a0*/  LDL.LU.64 R34, [R1+0x9998] ;  /* 0x0099980001227983 */ /* 0x000ea80000300a00 */
[----:B------:R-:W2:-:S13]  /*b69b0*/  LDL.LU.64 R32, [R1+0x9990] ;  /* 0x0099900001207983 */ /* 0x000e9a0000300a00 */
[----:B------:R0:W-:Y:S04]  /*b69c0*/  STL.64 [R1+0x2a20], R12 ;  /* 0x002a200c01007387 */ /* 0x0001e80000100a00 */
[----:B------:R2:W-:Y:S04]  /*b69d0*/  STL.64 [R1+0x2a28], R14 ;  /* 0x002a280e01007387 */ /* 0x0005e80000100a00 */
[----:B0-----:R-:W2:Y:S02]  /*b69e0*/  LDL.LU.64 R12, [R1+0x9988] ;  /* 0x00998800010c7983 */ /* 0x001ea40000300a00 */
[----:B--2---:R-:W-:Y:S02]  /*b69f0*/  HMMA.16816.F32 R12, R28, R12, R32 ;  /* 0x0000000c1c0c723c */ /* 0x004fe40000001820 */
[----:B------:R-:W2:Y:S04]  /*b6a00*/  LDL.LU.64 R34, [R1+0x9980] ;  /* 0x0099800001227983 */ /* 0x000ea80000300a00 */
[----:B------:R-:W2:-:S13]  /*b6a10*/  LDL.LU.64 R32, [R1+0x9978] ;  /* 0x0099780001207983 */ /* 0x000e9a0000300a00 */
[----:B------:R-:W-:Y:S04]  /*b6a20*/  STL.64 [R1+0x2a10], R12 ;  /* 0x002a100c01007387 */ /* 0x000fe80000100a00 */
[----:B------:R0:W-:Y:S04]  /*b6a30*/  STL.64 [R1+0x2a18], R14 ;  /* 0x002a180e01007387 */ /* 0x0001e80000100a00 */
[----:B0-----:R-:W2:Y:S02]  /*b6a40*/  LDL.LU.64 R14, [R1+0x9970] ;  /* 0x00997000010e7983 */ /* 0x001ea40000300a00 */
[----:B--2---:R-:W-:Y:S02]  /*b6a50*/  HMMA.16816.F32 R12, R28, R14, R32 ;  /* 0x0000000e1c0c723c */ /* 0x004fe40000001820 */
[----:B------:R-:W2:Y:S04]  /*b6a60*/  LDL.LU.64 R34, [R1+0x9968] ;  /* 0x0099680001227983 */ /* 0x000ea80000300a00 */
[----:B------:R-:W3:-:S13]  /*b6a70*/  LDL.LU.64 R32, [R1+0x9960] ;  /* 0x0099600001207983 */ /* 0x000eda0000300a00 */
[----:B------:R-:W-:Y:S04]  /*b6a80*/  STL.64 [R1+0x2a00], R12 ;  /* 0x002a000c01007387 */ /* 0x000fe80000100a00 */
[----:B------:R0:W-:Y:S04]  /*b6a90*/  STL.64 [R1+0x2a08], R14 ;  /* 0x002a080e01007387 */ /* 0x0001e80000100a00 */
[----:B0-----:R-:W2:Y:S04]  /*b6aa0*/  LDL.LU.64 R14, [R1+0x9958] ;  /* 0x00995800010e7983 */ /* 0x001ea80000300a00 */
[----:B------:R-:W2:Y:S01]  /*b6ab0*/  LDL.LU.64 R12, [R1+0x9950] ;  /* 0x00995000010c7983 */ /* 0x000ea20000300a00 */
[----:B---3--:R-:W-:-:S15]  /*b6ac0*/  HMMA.16816.F32 R24, R28, R32, R24 ;  /* 0x000000201c18723c */ /* 0x008fde0000001818 */
[----:B------:R-:W-:-:S04]  /*b6ad0*/  NOP ;  /* 0x0000000000007918 */ /* 0x000fc80000000000 */
[----:B------:R-:W-:Y:S04]  /*b6ae0*/  STL.64 [R1+0x29f0], R24 ;  /* 0x0029f01801007387 */ /* 0x000fe80000100a00 */
[----:B------:R0:W-:Y:S01]  /*b6af0*/  STL.64 [R1+0x29f8], R26 ;  /* 0x0029f81a01007387 */ /* 0x0001e20000100a00 */
[C---:B--2---:R-:W-:Y:S03]  /*b6b00*/  HMMA.16816.F32 R32, R28.reuse, R34, R12 ;  /* 0x000000221c20723c */ /* 0x044fe6000000180c */
[----:B0-----:R-:W2:Y:S04]  /*b6b10*/  LDL.LU.64 R26, [R1+0x9948] ;  /* 0x00994800011a7983 */ /* 0x001ea80000300a00 */
[----:B------:R-:W2:Y:S04]  /*b6b20*/  LDL.LU.64 R24, [R1+0x9940] ;  /* 0x0099400001187983 */ /* 0x000ea80000300a00 */
[----:B------:R-:W3:Y:S04]  /*b6b30*/  LDL.LU.64 R14, [R1+0x9938] ;  /* 0x00993800010e7983 */ /* 0x000ee80000300a00 */
[----:B------:R-:W2:Y:S04]  /*b6b40*/  LDL.LU.64 R12, [R1+0x9930] ;  /* 0x00993000010c7983 */ /* 0x000ea80000300a00 */
        /* <DEDUP_REMOVED lines=26> */
[C---:B------:R-:W-:Y:S11]  /*b6cf0*/  HMMA.16816.F32 R12, R28.reuse, R60, R12 ;  /* 0x0000003c1c0c723c */ /* 0x040ff6000000180c */
[----:B------:R-:W-:Y:S04]  /*b6d00*/  STL.64 [R1+0x29a0], R24 ;  /* 0x0029a01801007387 */ /* 0x000fe80000100a00 */
[----:B------:R0:W-:Y:S04]  /*b6d10*/  STL.64 [R1+0x29a8], R26 ;  /* 0x0029a81a01007387 */ /* 0x0001e80000100a00 */
[----:B0-----:R-:W3:Y:S04]  /*b6d20*/  LDL.LU.64 R26, [R1+0x98c8] ;  /* 0x0098c800011a7983 */ /* 0x001ee80000300a00 */
[----:B------:R-:W3:Y:S04]  /*b6d30*/  LDL.LU.64 R24, [R1+0x98c0] ;  /* 0x0098c00001187983 */ /* 0x000ee80000300a00 */
[----:B------:R-:W-:Y:S04]  /*b6d40*/  STL.64 [R1+0x2990], R12 ;  /* 0x0029900c01007387 */ /* 0x000fe80000100a00 */
[----:B------:R0:W-:Y:S01]  /*b6d50*/  STL.64 [R1+0x2998], R14 ;  /* 0x0029980e01007387 */ /* 0x0001e20000100a00 */
[----:B------:R-:W-:Y:S03]  /*b6d60*/  HMMA.16816.F32 R40, R28, R8, R40 ;  /* 0x000000081c28723c */ /* 0x000fe60000001828 */
        /* <DEDUP_REMOVED lines=15> */
[----:B---3--:R-:W-:Y:S01]  /*b6e60*/  HMMA.16816.F32 R32, R28, R20, R32 ;  /* 0x000000141c20723c */ /* 0x008fe20000001820 */
[----:B------:R-:W-:-:S07]  /*b6e70*/  IMAD.MOV.U32 R0, RZ, RZ, R11 ;  /* 0x000000ffff007224 */ /* 0x000fce00078e000b */
[C---:B------:R-:W-:Y:S01]  /*b6e80*/  HMMA.16816.F32 R8, R28.reuse, R22, R24 ;  /* 0x000000161c08723c */ /* 0x040fe20000001818 */
[----:B------:R0:W-:Y:S07]  /*b6e90*/  STL [R1+0x9628], R0 ;  /* 0x0096280001007387 */ /* 0x0001ee0000100800 */
[C---:B------:R-:W-:Y:S01]  /*b6ea0*/  HMMA.16816.F32 R16, R28.reuse, R4, R16 ;  /* 0x000000041c10723c */ /* 0x040fe20000001810 */
[----:B0-----:R-:W-:Y:S02]  /*b6eb0*/  IMAD.MOV.U32 R0, RZ, RZ, R23 ;  /* 0x000000ffff007224 */ /* 0x001fe400078e0017 */
[----:B------:R-:W-:Y:S04]  /*b6ec0*/  STL.64 [R1+0x2960], R32 ;  /* 0x0029602001007387 */ /* 0x000fe80000100a00 */
[----:B------:R-:W-:Y:S04]  /*b6ed0*/  STL.64 [R1+0x2968], R34 ;  /* 0x0029682201007387 */ /* 0x000fe80000100a00 */
[----:B------:R-:W-:Y:S04]  /*b6ee0*/  STL [R1+0x962c], R0 ;  /* 0x00962c0001007387 */ /* 0x000fe80000100800 */
[----:B------:R-:W-:Y:S04]  /*b6ef0*/  STL.64 [R1+0x2950], R8 ;  /* 0x0029500801007387 */ /* 0x000fe80000100a00 */
[----:B------:R4:W-:Y:S02]  /*b6f00*/  STL.64 [R1+0x2958], R10 ;  /* 0x0029580a01007387 */ /* 0x0009e40000100a00 */
[C---:B----4-:R-:W-:Y:S01]  /*b6f10*/  HMMA.16816.F32 R8, R28.reuse, R6, R12 ;  /* 0x000000061c08723c */ /* 0x050fe2000000180c */
[----:B------:R-:W-:Y:S01]  /*b6f20*/  IMAD.MOV.U32 R0, RZ, RZ, R7 ;  /* 0x000000ffff007224 */ /* 0x000fe200078e0007 */
[----:B------:R-:W-:Y:S04]  /*b6f30*/  STL.64 [R1+0x2940], R16 ;  /* 0x0029401001007387 */ /* 0x000fe80000100a00 */
[----:B------:R-:W-:Y:S04]  /*b6f40*/  STL.64 [R1+0x2948], R18 ;  /* 0x0029481201007387 */ /* 0x000fe80000100a00 */
[----:B------:R-:W-:Y:S01]  /*b6f50*/  STL [R1+0x9630], R0 ;  /* 0x0096300001007387 */ /* 0x000fe20000100800 */
[C---:B------:R-:W-:Y:S08]  /*b6f60*/  HMMA.16816.F32 R4, R28.reuse, R46, R40 ;  /* 0x0000002e1c04723c */ /* 0x040ff00000001828 */
[----:B------:R-:W-:Y:S04]  /*b6f70*/  STL.64 [R1+0x2930], R8 ;  /* 0x0029300801007387 */ /* 0x000fe80000100a00 */
[----:B------:R0:W-:Y:S02]  /*b6f80*/  STL.64 [R1+0x2938], R10 ;  /* 0x0029380a01007387 */ /* 0x0001e40000100a00 */
[----:B0-----:R-:W-:Y:S01]  /*b6f90*/  HMMA.16816.F32 R8, R28, R44, R36 ;  /* 0x0000002c1c08723c */ /* 0x001fe20000001824 */
[----:B------:R-:W-:-:S15]  /*b6fa0*/  IMAD.MOV.U32 R0, RZ, RZ, R47 ;  /* 0x000000ffff007224 */ /* 0x000fde00078e002f */
[----:B------:R-:W-:-:S03]  /*b6fb0*/  NOP ;  /* 0x0000000000007918 */ /* 0x000fc60000000000 */
[----:B------:R-:W-:Y:S04]  /*b6fc0*/  STL.64 [R1+0x2920], R8 ;  /* 0x0029200801007387 */ /* 0x000fe80000100a00 */
[----:B------:R0:W-:Y:S04]  /*b6fd0*/  STL.64 [R1+0x2928], R10 ;  /* 0x0029280a01007387 */ /* 0x0001e80000100a00 */
[----:B------:R-:W-:Y:S04]  /*b6fe0*/  STL [R1+0x9634], R0 ;  /* 0x0096340001007387 */ /* 0x000fe80000100800 */
[----:B------:R-:W-:Y:S04]  /*b6ff0*/  STL.64 [R1+0x2910], R4 ;  /* 0x0029100401007387 */ /* 0x000fe80000100a00 */
[----:B------:R2:W-:Y:S01]  /*b7000*/  STL.64 [R1+0x2918], R6 ;  /* 0x0029180601007387 */ /* 0x0005e20000100a00 */
[----:B0-----:R-:W-:-:S15]  /*b7010*/  HMMA.16816.F32 R8, R28, R56, R48 ;  /* 0x000000381c08723c */ /* 0x001fde0000001830 */
[----:B------:R-:W-:-:S04]  /*b7020*/  NOP ;  /* 0x0000000000007918 */ /* 0x000fc80000000000 */
[----:B------:R-:W-:Y:S04]  /*b7030*/  STL.64 [R1+0x2900], R8 ;  /* 0x0029000801007387 */ /* 0x000fe80000100a00 */
[----:B------:R-:W-:Y:S04]  /*b7040*/  STL.64 [R1+0x2908], R10 ;  /* 0x0029080a01007387 */ /* 0x000fe80000100a00 */
[----:B------:R-:W3:Y:S01]  /*b7050*/  LDL.LU R16, [R1+0x13c0] ;  /* 0x0013c00001107983 */ /* 0x000ee20000300800 */
[----:B--2---:R-:W-:-:S15]  /*b7060*/  HMMA.16816.F32 R4, R28, R58, R52 ;  /* 0x0000003a1c04723c */ /* 0x004fde0000001834 */
[----:B------:R-:W-:-:S04]  /*b7070*/  NOP ;  /* 0x0000000000007918 */ /* 0x000fc80000000000 */
[----:B------:R-:W-:Y:S04]  /*b7080*/  STL.64 [R1+0x28f0], R4 ;  /* 0x0028f00401007387 */ /* 0x000fe80000100a00 */
[----:B------:R-:W-:Y:S04]  /*b7090*/  STL.64 [R1+0x28f8], R6 ;  /* 0x0028f80601007387 */ /* 0x000fe80000100a00 */
[----:B------:R-:W3:Y:S04]  /*b70a0*/  LDL.LU R17, [R1+0x13c4] ;  /* 0x0013c40001117983 */ /* 0x000ee80000300800 */
[----:B------:R-:W2:Y:S04]  /*b70b0*/  LDL.LU R18, [R1+0x13c8] ;  /* 0x0013c80001127983 */ /* 0x000ea80000300800 */
[----:B------:R-:W2:Y:S04]  /*b70c0*/  LDL.LU R19, [R1+0x13cc] ;  /* 0x0013cc0001137983 */ /* 0x000ea80000300800 */
[----:B--2---:R0:W-:Y:S04]  /*b70d0*/  STL.64 [R1+0x9870], R18 ;  /* 0x0098701201007387 */ /* 0x0041e80000100a00 */
[----:B---3--:R-:W-:Y:S04]  /*b70e0*/  STL.64 [R1+0x9868], R16 ;  /* 0x0098681001007387 */ /* 0x008fe80000100a00 */
[----:B------:R-:W2:Y:S04]  /*b70f0*/  LDL.LU R20, [R1+0x13d0] ;  /* 0x0013d00001147983 */ /* 0x000ea80000300800 */
[----:B------:R-:W2:Y:S04]  /*b7100*/  LDL.LU R21, [R1+0x13d4] ;  /* 0x0013d40001157983 */ /* 0x000ea80000300800 */
[----:B------:R-:W3:Y:S04]  /*b7110*/  LDL.LU R22, [R1+0x13d8] ;  /* 0x0013d80001167983 */ /* 0x000ee80000300800 */
[----:B------:R-:W3:Y:S01]  /*b7120*/  LDL.LU R23, [R1+0x13dc] ;  /* 0x0013dc0001177983 */ /* 0x000ee20000300800 */
[----:B------:R-:W-:-:S03]  /*b7130*/  IMAD.MOV.U32 R0, RZ, RZ, R59 ;  /* 0x000000ffff007224 */ /* 0x000fc600078e003b */
        /* <DEDUP_REMOVED lines=14> */
[----:B0-----:R-:W2:Y:S04]  /*b7220*/  LDL R18, [R1] ;  /* 0x0000000001127983 */ /* 0x001ea80000100800 */
[----:B------:R-:W2:Y:S04]  /*b7230*/  LDL R19, [R1+0x4] ;  /* 0x0000040001137983 */ /* 0x000ea80000100800 */
[----:B-1----:R-:W2:Y:S04]  /*b7240*/  LDL.LU R20, [R1+0x14c0] ;  /* 0x0014c00001147983 */ /* 0x002ea80000300800 */
        /* <DEDUP_REMOVED lines=35> */
[C---:B----4-:R-:W-:Y:S08]  /*b7480*/  HMMA.16816.F32 R56, R28.reuse, R60, R56 ;  /* 0x0000003c1c38723c */ /* 0x050ff00000001838 */
[----:B--2---:R-:W-:Y:S01]  /*b7490*/  HMMA.16816.F32 R16, R28, R18, R20 ;  /* 0x000000121c10723c */ /* 0x004fe20000001814 */
[----:B------:R-:W2:Y:S04]  /*b74a0*/  LDL.LU.64 R22, [R1+0x9880] ;  /* 0x0098800001167983 */ /* 0x000ea80000300a00 */
[----:B------:R-:W2:-:S14]  /*b74b0*/  LDL.LU.64 R20, [R1+0x9878] ;  /* 0x0098780001147983 */ /* 0x000e9c0000300a00 */
[----:B------:R-:W-:Y:S04]  /*b74c0*/  STL.64 [R1+0x28e0], R16 ;  /* 0x0028e01001007387 */ /* 0x000fe80000100a00 */
[----:B------:R0:W-:Y:S04]  /*b74d0*/  STL.64 [R1+0x28e8], R18 ;  /* 0x0028e81201007387 */ /* 0x0001e80000100a00 */
[----:B0-----:R-:W4:Y:S04]  /*b74e0*/  LDL.LU.64 R18, [R1+0x9870] ;  /* 0x0098700001127983 */ /* 0x001f280000300a00 */
[----:B------:R-:W4:Y:S04]  /*b74f0*/  LDL.LU.64 R16, [R1+0x9868] ;  /* 0x0098680001107983 */ /* 0x000f280000300a00 */
[----:B------:R-:W-:Y:S04]  /*b7500*/  STL.64 [R1+0x28d0], R56 ;  /* 0x0028d03801007387 */ /* 0x000fe80000100a00 */
[----:B------:R0:W-:Y:S04]  /*b7510*/  STL.64 [R1+0x28d8], R58 ;  /* 0x0028d83a01007387 */ /* 0x0001e80000100a00 */
[----:B0-----:R-:W3:Y:S04]  /*b7520*/  LDL.LU.64 R58, [R1+0x9860] ;  /* 0x00986000013a7983 */ /* 0x001ee80000300a00 */
[----:B------:R-:W2:Y:S04]  /*b7530*/  LDL.LU.64 R56, [R1+0x9858] ;  /* 0x0098580001387983 */ /* 0x000ea80000300a00 */
[----:B------:R-:W-:Y:S01]  /*b7540*/  STL.64 [R1+0x9708], R60 ;  /* 0x0097083c01007387 */ /* 0x000fe20000100a00 */
        /* <DEDUP_REMOVED lines=8> */
[----:B0-----:R-:W2:Y:S04]  /*b75d0*/  LDL.LU.64 R54, [R1+0x9840] ;  /* 0x0098400001367983 */ /* 0x001ea80000300a00 */
[----:B------:R-:W3:Y:S04]  /*b75e0*/  LDL.LU.64 R52, [R1+0x9838] ;  /* 0x0098380001347983 */ /* 0x000ee80000300a00 */
[----:B------:R-:W-:Y:S04]  /*b75f0*/  STL.64 [R1+0x94f8], R58 ;  /* 0x0094f83a01007387 */ /* 0x000fe80000100a00 */
[----:B------:R0:W-:Y:S04]  /*b7600*/  STL.64 [R1+0x94f0], R56 ;  /* 0x0094f03801007387 */ /* 0x0001e80000100a00 */
[----:B0-----:R-:W4:Y:S04]  /*b7610*/  LDL.LU R56, [R1+0x13f0] ;  /* 0x0013f00001387983 */ /* 0x001f280000300800 */
[----:B------:R-:W4:Y:S04]  /*b7620*/  LDL.LU R57, [R1+0x13f4] ;  /* 0x0013f40001397983 */ /* 0x000f280000300800 */
[----:B------:R-:W4:Y:S04]  /*b7630*/  LDL.LU R58, [R1+0x13f8] ;  /* 0x0013f800013a7983 */ /* 0x000f280000300800 */
[----:B------:R-:W4:Y:S01]  /*b7640*/  LDL.LU R59, [R1+0x13fc] ;  /* 0x0013fc00013b7983 */ /* 0x000f220000300800 */
        /* <DEDUP_REMOVED lines=21> */
[----:B------:R-:W4:Y:S04]  /*b77a0*/  LDL.LU.64 R4, [R1+0x9808] ;  /* 0x0098080001047983 */ /* 0x000f280000300a00 */
[----:B------:R-:W-:Y:S04]  /*b77b0*/  STL.64 [R1+0x2870], R44 ;  /* 0x0028702c01007387 */ /* 0x000fe80000100a00 */
[----:B------:R0:W-:Y:S04]  /*b77c0*/  STL.64 [R1+0x2878], R46 ;  /* 0x0028782e01007387 */ /* 0x0001e80000100a00 */
[----:B0-----:R-:W3:Y:S04]  /*b77d0*/  LDL.LU.64 R46, [R1+0x9800] ;  /* 0x00980000012e7983 */ /* 0x001ee80000300a00 */
[----:B------:R-:W2:Y:S04]  /*b77e0*/  LDL.LU.64 R44, [R1+0x97f8] ;  /* 0x0097f800012c7983 */ /* 0x000ea80000300a00 */
[----:B------:R-:W-:Y:S04]  /*b77f0*/  STL.64 [R1+0x94e8], R50 ;  /* 0x0094e83201007387 */ /* 0x000fe80000100a00 */
[----:B------:R0:W-:Y:S04]  /*b7800*/  STL.64 [R1+0x94e0], R48 ;  /* 0x0094e03001007387 */ /* 0x0001e80000100a00 */
[----:B0-----:R-:W4:Y:S04]  /*b7810*/  LDL.LU R48, [R1+0x1410] ;  /* 0x0014100001307983 */ /* 0x001f280000300800 */
[----:B------:R-:W4:Y:S04]  /*b7820*/  LDL.LU R49, [R1+0x1414] ;  /* 0x0014140001317983 */ /* 0x000f280000300800 */
[----:B------:R-:W4:Y:S04]  /*b7830*/  LDL.LU R50, [R1+0x1418] ;  /* 0x0014180001327983 */ /* 0x000f280000300800 */
[----:B------:R-:W4:Y:S01]  /*b7840*/  LDL.LU R51, [R1+0x141c] ;  /* 0x00141c0001337983 */ /* 0x000f220000300800 */
        /* <DEDUP_REMOVED lines=15> */
[----:B------:R-:W2:Y:S01]  /*b7940*/  LDL.LU R47, [R1+0x142c] ;  /* 0x00142c00012f7983 */ /* 0x000ea20000300800 */
[C---:B------:R-:W-:Y:S08]  /*b7950*/  HMMA.16816.F32 R24, R28.reuse, R34, R24 ;  /* 0x000000221c18723c */ /* 0x040ff00000001818 */
[C---:B------:R-:W-:Y:S08]  /*b7960*/  HMMA.16816.F32 R20, R28.reuse, R2, R20 ;  /* 0x000000021c14723c */ /* 0x040ff00000001814 */
[C---:B----4-:R-:W-:Y:S08]  /*b7970*/  HMMA.16816.F32 R16, R28.reuse, R4, R16 ;  /* 0x000000041c10723c */ /* 0x050ff00000001810 */
[----:B------:R-:W-:Y:S01]  /*b7980*/  HMMA.16816.F32 R12, R28, R6, R12 ;  /* 0x000000061c0c723c */ /* 0x000fe2000000180c */
[----:B------:R-:W-:-:S07]  /*b7990*/  IMAD.MOV.U32 R60, RZ, RZ, R11 ;  /* 0x000000ffff3c7224 */ /* 0x000fce00078e000b */
[----:B--2---:R-:W-:-:S15]  /*b79a0*/  HMMA.16816.F32 R44, R28, R42, R44 ;  /* 0x0000002a1c2c723c */ /* 0x004fde000000182c */
[----:B------:R-:W-:-:S04]  /*b79b0*/  NOP ;  /* 0x0000000000007918 */ /* 0x000fc80000000000 */
[----:B------:R-:W-:Y:S04]  /*b79c0*/  STL.64 [R1+0x2840], R44 ;  /* 0x0028402c01007387 */ /* 0x000fe80000100a00 */
[----:B------:R0:W-:Y:S02]  /*b79d0*/  STL.64 [R1+0x2848], R46 ;  /* 0x0028482e01007387 */ /* 0x0001e40000100a00 */
[C---:B0-----:R-:W-:Y:S02]  /*b79e0*/  HMMA.16816.F32 R44, R28.reuse, R40, R48 ;  /* 0x000000281c2c723c */ /* 0x041fe40000001830 */
[----:B------:R-:W-:Y:S04]  /*b79f0*/  STL.64 [R1+0x9518], R42 ;  /* 0x0095182a01007387 */ /* 0x000fe80000100a00 */
[----:B------:R3:W-:Y:S02]  /*b7a00*/  STL.64 [R1+0x9510], R40 ;  /* 0x0095102801007387 */ /* 0x0007e40000100a00 */
[C---:B---3--:R-:W-:Y:S11]  /*b7a10*/  HMMA.16816.F32 R40, R28.reuse, R36, R56 ;  /* 0x000000241c28723c */ /* 0x048ff60000001838 */
        /* <DEDUP_REMOVED lines=8> */
[----:B------:R0:W-:Y:S04]  /*b7aa0*/  STL.64 [R1+0x2810], R40 ;  /* 0x0028102801007387 */ /* 0x0001e80000100a00 */
[----:B------:R1:W-:Y:S04]  /*b7ab0*/  STL.64 [R1+0x2818], R42 ;  /* 0x0028182a01007387 */ /* 0x0003e80000100a00 */
[----:B------:R-:W-:Y:S04]  /*b7ac0*/  STL.64 [R1+0x2800], R24 ;  /* 0x0028001801007387 */ /* 0x000fe80000100a00 */
[----:B------:R-:W-:Y:S04]  /*b7ad0*/  STL.64 [R1+0x2808], R26 ;  /* 0x0028081a01007387 */ /* 0x000fe80000100a00 */
[----:B------:R-:W-:Y:S04]  /*b7ae0*/  STL.64 [R1+0x27f0], R20 ;  /* 0x0027f01401007387 */ /* 0x000fe80000100a00 */
[----:B------:R-:W-:Y:S04]  /*b7af0*/  STL.64 [R1+0x27f8], R22 ;  /* 0x0027f81601007387 */ /* 0x000fe80000100a00 */
[----:B------:R-:W2:Y:S04]  /*b7b00*/  LDL.LU R52, [R1+0xac0] ;  /* 0x000ac00001347983 */ /* 0x000ea80000300800 */
[----:B------:R-:W-:Y:S04]  /*b7b10*/  STL.64 [R1+0x27e0], R16 ;  /* 0x0027e01001007387 */ /* 0x000fe80000100a00 */
[----:B------:R-:W-:Y:S04]  /*b7b20*/  STL.64 [R1+0x27e8], R18 ;  /* 0x0027e81201007387 */ /* 0x000fe80000100a00 */
[----:B------:R3:W-:Y:S04]  /*b7b30*/  STL.64 [R1+0x27d0], R12 ;  /* 0x0027d00c01007387 */ /* 0x0007e80000100a00 */
[----:B------:R4:W-:Y:S04]  /*b7b40*/  STL.64 [R1+0x27d8], R14 ;  /* 0x0027d80e01007387 */ /* 0x0009e80000100a00 */
[----:B------:R-:W2:Y:S04]  /*b7b50*/  LDL.LU R53, [R1+0xac4] ;  /* 0x000ac40001357983 */ /* 0x000ea80000300800 */
[----:B------:R-:W2:Y:S04]  /*b7b60*/  LDL.LU R54, [R1+0xac8] ;  /* 0x000ac80001367983 */ /* 0x000ea80000300800 */
[----:B------:R-:W2:Y:S04]  /*b7b70*/  LDL.LU R55, [R1+0xacc] ;  /* 0x000acc0001377983 */ /* 0x000ea80000300800 */
[----:B0-----:R-:W2:Y:S04]  /*b7b80*/  LDL.LU R40, [R1+0x1310] ;  /* 0x0013100001287983 */ /* 0x001ea80000300800 */
        /* <DEDUP_REMOVED lines=11> */
[----:B---3--:R-:W3:Y:S04]  /*b7c40*/  LDL.LU R12, [R1+0x1390] ;  /* 0x00139000010c7983 */ /* 0x008ee80000300800 */
[----:B------:R-:W3:Y:S04]  /*b7c50*/  LDL.LU R13, [R1+0x1394] ;  /* 0x00139400010d7983 */ /* 0x000ee80000300800 */
[----:B----4-:R-:W3:Y:S04]  /*b7c60*/  LDL.LU R14, [R1+0x1398] ;  /* 0x00139800010e7983 */ /* 0x010ee80000300800 */
[----:B------:R-:W3:Y:S04]  /*b7c70*/  LDL.LU R15, [R1+0x139c] ;  /* 0x00139c00010f7983 */ /* 0x000ee80000300800 */
[----:B------:R-:W4:Y:S04]  /*b7c80*/  LDL.LU R16, [R1+0x1370] ;  /* 0x0013700001107983 */ /* 0x000f280000300800 */
        /* <DEDUP_REMOVED lines=24> */
[----:B------:R-:W3:Y:S04]  /*b7e10*/  LDL.LU R7, [R1+0x133c] ;  /* 0x00133c0001077983 */ /* 0x000ee80000300800 */
[----:B------:R-:W3:Y:S01]  /*b7e20*/  LDL.LU R11, [R1+0x97d0] ;  /* 0x0097d000010b7983 */ /* 0x000ee20000300800 */
[----:B--2---:R-:W-:-:S15]  /*b7e30*/  HMMA.16816.F32 R56, R28, R8, R56 ;  /* 0x000000081c38723c */ /* 0x004fde0000001838 */
[----:B------:R-:W-:-:S04]  /*b7e40*/  NOP ;  /* 0x0000000000007918 */ /* 0x000fc80000000000 */
[----:B------:R0:W-:Y:S04]  /*b7e50*/  STL.64 [R1+0x27c0], R56 ;  /* 0x0027c03801007387 */ /* 0x0001e80000100a00 */
[----:B------:R1:W-:Y:S04]  /*b7e60*/  STL.64 [R1+0x27c8], R58 ;  /* 0x0027c83a01007387 */ /* 0x0003e80000100a00 */
[----:B------:R-:W2:Y:S04]  /*b7e70*/  LDL R61, [R1+0x11c] ;  /* 0x00011c00013d7983 */ /* 0x000ea80000100800 */
[----:B0-----:R-:W2:Y:S04]  /*b7e80*/  LDL.LU R56, [R1+0x1300] ;  /* 0x0013000001387983 */ /* 0x001ea80000300800 */
[----:B------:R-:W2:Y:S04]  /*b7e90*/  LDL.LU R57, [R1+0x1304] ;  /* 0x0013040001397983 */ /* 0x000ea80000300800 */
[----:B-1----:R-:W2:Y:S04]  /*b7ea0*/  LDL.LU R58, [R1+0x1308] ;  /* 0x00130800013a7983 */ /* 0x002ea80000300800 */
[----:B------:R-:W2:Y:S01]  /*b7eb0*/  LDL.LU R59, [R1+0x130c] ;  /* 0x00130c00013b7983 */ /* 0x000ea20000300800 */
[----:B---3--:R-:W-:-:S15]  /*b7ec0*/  HMMA.16816.F32 R12, R28, R10, R12 ;  /* 0x0000000a1c0c723c */ /* 0x008fde000000180c */
[----:B------:R-:W-:-:S04]  /*b7ed0*/  NOP ;  /* 0x0000000000007918 */ /* 0x000fc80000000000 */
[----:B------:R-:W-:Y:S04]  /*b7ee0*/  STL.64 [R1+0x27b0], R12 ;  /* 0x0027b00c01007387 */ /* 0x000fe80000100a00 */
[----:B------:R0:W-:Y:S04]  /*b7ef0*/  STL.64 [R1+0x27b8], R14 ;  /* 0x0027b80e01007387 */ /* 0x0001e80000100a00 */
[----:B0-----:R-:W4:Y:S04]  /*b7f00*/  LDL.LU.64 R14, [R1+0x97c8] ;  /* 0x0097c800010e7983 */ /* 0x001f280000300a00 */
[----:B------:R-:W3:Y:S04]  /*b7f10*/  LDL.LU.64 R12, [R1+0x97c0] ;  /* 0x0097c000010c7983 */ /* 0x000ee80000300a00 */
[----:B------:R-:W-:Y:S04]  /*b7f20*/  STL.64 [R1+0x9468], R10 ;  /* 0x0094680a01007387 */ /* 0x000fe80000100a00 */
[----:B------:R0:W-:Y:S04]  /*b7f30*/  STL.64 [R1+0x9460], R8 ;  /* 0x0094600801007387 */ /* 0x0001e80000100a00 */
[----:B0-----:R-:W2:Y:S04]  /*b7f40*/  LDL.LU R8, [R1+0x1340] ;  /* 0x0013400001087983 */ /* 0x001ea80000300800 */
[----:B------:R-:W2:Y:S04]  /*b7f50*/  LDL.LU R9, [R1+0x1344] ;  /* 0x0013440001097983 */ /* 0x000ea80000300800 */
[----:B------:R-:W2:Y:S04]  /*b7f60*/  LDL.LU R10, [R1+0x1348] ;  /* 0x00134800010a7983 */ /* 0x000ea80000300800 */
[----:B------:R-:W2:Y:S01]  /*b7f70*/  LDL.LU R11, [R1+0x134c] ;  /* 0x00134c00010b7983 */ /* 0x000ea20000300800 */
        /* <DEDUP_REMOVED lines=21> */
[----:B------:R-:W2:Y:S01]  /*b80d0*/  LDL.LU.64 R20, [R1+0x9790] ;  /* 0x0097900001147983 */ /* 0x000ea20000300a00 */
[----:B---3--:R-:W-:Y:S03]  /*b80e0*/  HMMA.16816.F32 R12, R28, R18, R12 ;  /* 0x000000121c0c723c */ /* 0x008fe6000000180c */
[----:B------:R-:W-:Y:S04]  /*b80f0*/  STL.64 [R1+0x9458], R18 ;  /* 0x0094581201007387 */ /* 0x000fe80000100a00 */
[----:B------:R-:W-:-:S12]  /*b8100*/  STL.64 [R1+0x9450], R16 ;  /* 0x0094501001007387 */ /* 0x000fd80000100a00 */
[----:B------:R-:W-:Y:S04]  /*b8110*/  STL.64 [R1+0x2770], R12 ;  /* 0x0027700c01007387 */ /* 0x000fe80000100a00 */
[----:B------:R-:W-:Y:S01]  /*b8120*/  STL.64 [R1+0x2778], R14 ;  /* 0x0027780e01007387 */ /* 0x000fe20000100a00 */
        /* <DEDUP_REMOVED lines=8> */
[C---:B----4-:R-:W-:Y:S08]  /*b81b0*/  HMMA.16816.F32 R8, R28.reuse, R24, R36 ;  /* 0x000000181c08723c */ /* 0x050ff00000001824 */
[----:B0-----:R-:W-:Y:S01]  /*b81c0*/  HMMA.16816.F32 R4, R28, R26, R40 ;  /* 0x0000001a1c04723c */ /* 0x001fe20000001828 */
[----:B------:R-:W-:Y:S10]  /*b81d0*/  STL.64 [R1+0x9498], R26 ;  /* 0x0094981a01007387 */ /* 0x000ff40000100a00 */
[----:B------:R-:W-:Y:S04]  /*b81e0*/  STL.64 [R1+0x2740], R8 ;  /* 0x0027400801007387 */ /* 0x000fe80000100a00 */
[----:B------:R-:W-:Y:S04]  /*b81f0*/  STL.64 [R1+0x2748], R10 ;  /* 0x0027480a01007387 */ /* 0x000fe80000100a00 */
[----:B------:R-:W-:Y:S04]  /*b8200*/  STL.64 [R1+0x9490], R24 ;  /* 0x0094901801007387 */ /* 0x000fe80000100a00 */
[----:B------:R0:W-:Y:S04]  /*b8210*/  STL.64 [R1+0x2730], R4 ;  /* 0x0027300401007387 */ /* 0x0001e80000100a00 */
[----:B------:R1:W-:Y:S01]  /*b8220*/  STL.64 [R1+0x2738], R6 ;  /* 0x0027380601007387 */ /* 0x0003e20000100a00 */
[----:B0-----:R-:W-:-:S02]  /*b8230*/  IMAD R5, R49, 0x100, R48 ;  /* 0x0000010031057824 */ /* 0x001fc400078e0230 */
[----:B-1----:R-:W-:Y:S02]  /*b8240*/  IMAD R7, R45, 0x100, R44 ;  /* 0x000001002d077824 */ /* 0x002fe400078e022c */
[----:B------:R-:W-:Y:S02]  /*b8250*/  IMAD R6, R47, 0x100, R46 ;  /* 0x000001002f067824 */ /* 0x000fe400078e022e */
[----:B------:R-:W-:Y:S01]  /*b8260*/  IMAD R4, R51, 0x100, R50 ;  /* 0x0000010033047824 */ /* 0x000fe200078e0232 */
[----:B------:R-:W-:Y:S01]  /*b8270*/  HMMA.16816.F32 R8, R28, R32, R52 ;  /* 0x000000201c08723c */ /* 0x000fe20000001834 */
[----:B------:R-:W-:Y:S02]  /*b8280*/  F2FP.F16.E5M2.UNPACK_B R30, R5 ;  /* 0x00000005ff1e723e */ /* 0x000fe400020004ff */
[----:B------:R-:W-:Y:S02]  /*b8290*/  F2FP.F16.E5M2.UNPACK_B R28, R7 ;  /* 0x00000007ff1c723e */ /* 0x000fe400020004ff */
[----:B------:R-:W-:-:S02]  /*b82a0*/  F2FP.F16.E5M2.UNPACK_B R29, R6 ;  /* 0x00000006ff1d723e */ /* 0x000fc400020004ff */
[----:B------:R-:W-:-:S07]  /*b82b0*/  F2FP.F16.E5M2.UNPACK_B R31, R4 ;  /* 0x00000004ff1f723e */ /* 0x000fce00020004ff */
[C---:B------:R-:W-:Y:S01]  /*b82c0*/  HMMA.16816.F32 R4, R28.reuse, R60, R56 ;  /* 0x0000003c1c04723c */ /* 0x040fe20000001838 */
[----:B------:R-:W-:Y:S04]  /*b82d0*/  STL [R1+0x9434], R32 ;  /* 0x0094342001007387 */ /* 0x000fe80000100800 */
[----:B------:R-:W-:Y:S04]  /*b82e0*/  STL [R1+0x9430], R33 ;  /* 0x0094302101007387 */ /* 0x000fe80000100800 */
[----:B------:R-:W-:Y:S04]  /*b82f0*/  STL.64 [R1+0xac0], R8 ;  /* 0x000ac00801007387 */ /* 0x000fe80000100a00 */
[----:B------:R-:W-:Y:S04]  /*b8300*/  STL.64 [R1+0xac8], R10 ;  /* 0x000ac80a01007387 */ /* 0x000fe80000100a00 */
[----:B------:R-:W2:Y:S04]  /*b8310*/  LDL R58, [R1+0x60] ;  /* 0x00006000013a7983 */ /* 0x000ea80000100800 */
[----:B------:R-:W-:Y:S04]  /*b8320*/  STL.64 [R1+0x2720], R4 ;  /* 0x0027200401007387 */ /* 0x000fe80000100a00 */
[----:B------:R0:W-:Y:S04]  /*b8330*/  STL.64 [R1+0x2728], R6 ;  /* 0x0027280601007387 */ /* 0x0001e80000100a00 */
[----:B------:R-:W2:Y:S04]  /*b8340*/  LDL R59, [R1+0x64] ;  /* 0x00006400013b7983 */ /* 0x000ea80000100800 */
[----:B------:R-:W3:Y:S04]  /*b8350*/  LDL R56, [R1+0x68] ;  /* 0x0000680001387983 */ /* 0x000ee80000100800 */
[----:B------:R-:W3:Y:S04]  /*b8360*/  LDL R57, [R1+0x6c] ;  /* 0x00006c0001397983 */ /* 0x000ee80000100800 */
        /* <DEDUP_REMOVED lines=8> */
[----:B------:R-:W2:Y:S04]  /*b83f0*/  LDL R46, [R1+0x70] ;  /* 0x00007000012e7983 */ /* 0x000ea80000100800 */
        /* <DEDUP_REMOVED lines=10> */
[----:B----4-:R-:W-:Y:S04]  /*b84a0*/  STL.64 [R1+0x9668], R44 ;  /* 0x0096682c01007387 */ /* 0x010fe80000100a00 */
        /* <DEDUP_REMOVED lines=8> */
[----:B------:R-:W2:Y:S04]  /*b8530*/  LDL R4, [R1+0x88] ;  /* 0x0000880001047983 */ /* 0x000ea80000100800 */
[----:B------:R-:W2:Y:S04]  /*b8540*/  LDL R5, [R1+0x8c] ;  /* 0x00008c0001057983 */ /* 0x000ea80000100800 */
[----:B----4-:R-:W-:Y:S04]  /*b8550*/  STL.64 [R1+0x9690], R6 ;  /* 0x0096900601007387 */ /* 0x010fe80000100a00 */
[----:B--2---:R0:W-:Y:S04]  /*b8560*/  STL.64 [R1+0x9688], R4 ;  /* 0x0096880401007387 */ /* 0x0041e80000100a00 */
        /* <DEDUP_REMOVED lines=18> */
[----:B------:R-:W4:Y:S04]  /*b8690*/  LDL.LU R24, [R1+0x1200] ;  /* 0x0012000001187983 */ /* 0x000f280000300800 */
[----:B------:R-:W4:Y:S04]  /*b86a0*/  LDL.LU R25, [R1+0x1204] ;  /* 0x0012040001197983 */ /* 0x000f280000300800 */
[----:B------:R-:W2:Y:S04]  /*b86b0*/  LDL.LU R26, [R1+0x1208] ;  /* 0x00120800011a7983 */ /* 0x000ea80000300800 */
[----:B------:R-:W2:Y:S04]  /*b86c0*/  LDL.LU R27, [R1+0x120c] ;  /* 0x00120c00011b7983 */ /* 0x000ea80000300800 */
[----:B--2---:R-:W-:Y:S04]  /*b86d0*/  STL.64 [R1+0x96d0], R26 ;  /* 0x0096d01a01007387 */ /* 0x004fe80000100a00 */
[----:B----4-:R-:W-:Y:S04]  /*b86e0*/  STL.64 [R1+0x96c8], R24 ;  /* 0x0096c81801007387 */ /* 0x010fe80000100a00 */
[----:B-1----:R-:W2:Y:S04]  /*b86f0*/  LDL.LU R56, [R1+0x1210] ;  /* 0x0012100001387983 */ /* 0x002ea80000300800 */
[----:B------:R-:W2:Y:S04]  /*b8700*/  LDL.LU R57, [R1+0x1214] ;  /* 0x0012140001397983 */ /* 0x000ea80000300800 */
[----:B------:R-:W4:Y:S04]  /*b8710*/  LDL.LU R58, [R1+0x1218] ;  /* 0x00121800013a7983 */ /* 0x000f280000300800 */
[----:B------:R-:W4:Y:S04]  /*b8720*/  LDL.LU R59, [R1+0x121c] ;  /* 0x00121c00013b7983 */ /* 0x000f280000300800 */
[----:B----4-:R1:W-:Y:S04]  /*b8730*/  STL.64 [R1+0x96e0], R58 ;  /* 0x0096e03a01007387 */ /* 0x0103e80000100a00 */
[----:B--2---:R-:W-:Y:S04]  /*b8740*/  STL.64 [R1+0x96d8], R56 ;  /* 0x0096d83801007387 */ /* 0x004fe80000100a00 */
[----:B---3--:R-:W2:Y:S04]  /*b8750*/  LDL R50, [R1+0xa8] ;  /* 0x0000a80001327983 */ /* 0x008ea80000100800 */
[----:B------:R-:W2:Y:S04]  /*b8760*/  LDL R51, [R1+0xac] ;  /* 0x0000ac0001337983 */ /* 0x000ea80000100800 */
[----:B------:R-:W3:Y:S04]  /*b8770*/  LDL.LU R40, [R1+0x1220] ;  /* 0x0012200001287983 */ /* 0x000ee80000300800 */
[----:B------:R-:W3:Y:S04]  /*b8780*/  LDL.LU R41, [R1+0x1224] ;  /* 0x0012240001297983 */ /* 0x000ee80000300800 */
[----:B------:R-:W4:Y:S04]  /*b8790*/  LDL.LU R42, [R1+0x1228] ;  /* 0x00122800012a7983 */ /* 0x000f280000300800 */
[----:B------:R-:W4:Y:S04]  /*b87a0*/  LDL.LU R43, [R1+0x122c] ;  /* 0x00122c00012b7983 */ /* 0x000f280000300800 */
[----:B----4-:R-:W-:Y:S04]  /*b87b0*/  STL.64 [R1+0x96f0], R42 ;  /* 0x0096f02a01007387 */ /* 0x010fe80000100a00 */
[----:B---3--:R3:W-:Y:S04]  /*b87c0*/  STL.64 [R1+0x96e8], R40 ;  /* 0x0096e82801007387 */ /* 0x0087e80000100a00 */
[----:B------:R-:W4:Y:S04]  /*b87d0*/  LDL R48, [R1+0xb0] ;  /* 0x0000b00001307983 */ /* 0x000f280000100800 */
[----:B------:R-:W4:Y:S04]  /*b87e0*/  LDL R49, [R1+0xb4] ;  /* 0x0000b40001317983 */ /* 0x000f280000100800 */
[----:B--2---:R-:W-:Y:S04]  /*b87f0*/  STL.64 [R1+0x9700], R50 ;  /* 0x0097003201007387 */ /* 0x004fe80000100a00 */
[----:B----4-:R-:W-:Y:S04]  /*b8800*/  STL.64 [R1+0x96f8], R48 ;  /* 0x0096f83001007387 */ /* 0x010fe80000100a00 */
[----:B------:R-:W2:Y:S04]  /*b8810*/  LDL R38, [R1+0xb8] ;  /* 0x0000b80001267983 */ /* 0x000ea80000100800 */
[----:B------:R-:W2:Y:S04]  /*b8820*/  LDL R39, [R1+0xbc] ;  /* 0x0000bc0001277983 */ /* 0x000ea80000100800 */
[----:B0-----:R-:W4:Y:S04]  /*b8830*/  LDL.LU R4, [R1+0x1240] ;  /* 0x0012400001047983 */ /* 0x001f280000300800 */
[----:B------:R-:W4:Y:S04]  /*b8840*/  LDL.LU R5, [R1+0x1244] ;  /* 0x0012440001057983 */ /* 0x000f280000300800 */
[----:B------:R-:W2:Y:S04]  /*b8850*/  LDL.LU R6, [R1+0x1248] ;  /* 0x0012480001067983 */ /* 0x000ea80000300800 */
[----:B------:R-:W2:Y:S04]  /*b8860*/  LDL.LU R7, [R1+0x124c] ;  /* 0x00124c0001077983 */ /* 0x000ea80000300800 */
[----:B--2---:R-:W-:Y:S04]  /*b8870*/  STL.64 [R1+0x9718], R6 ;  /* 0x0097180601007387 */ /* 0x004fe80000100a00 */
[----:B----4-:R0:W-:Y:S04]  /*b8880*/  STL.64 [R1+0x9710], R4 ;  /* 0x0097100401007387 */ /* 0x0101e80000100a00 */
[----:B------:R-:W2:Y:S04]  /*b8890*/  LDL R36, [R1+0xc0] ;  /* 0x0000c00001247983 */ /* 0x000ea80000100800 */
[----:B------:R-:W2:Y:S04]  /*b88a0*/  LDL R37, [R1+0xc4] ;  /* 0x0000c40001257983 */ /* 0x000ea80000100800 */
[----:B------:R4:W-:Y:S04]  /*b88b0*/  STL.64 [R1+0x9728], R38 ;  /* 0x0097282601007387 */ /* 0x0009e80000100a00 */
[----:B--2---:R-:W-:Y:S04]  /*b88c0*/  STL.64 [R1+0x9720], R36 ;  /* 0x0097202401007387 */ /* 0x004fe80000100a00 */
[----:B------:R-:W2:Y:S04]  /*b88d0*/  LDL.LU R12, [R1+0x1250] ;  /* 0x00125000010c7983 */ /* 0x000ea80000300800 */
[----:B------:R-:W2:Y:S04]  /*b88e0*/  LDL.LU R13, [R1+0x1254] ;  /* 0x00125400010d7983 */ /* 0x000ea80000300800 */
[----:B------:R-:W2:Y:S04]  /*b88f0*/  LDL.LU R14, [R1+0x1258] ;  /* 0x00125800010e7983 */ /* 0x000ea80000300800 */
[----:B------:R-:W2:Y:S04]  /*b8900*/  LDL.LU R15, [R1+0x125c] ;  /* 0x00125c00010f7983 */ /* 0x000ea80000300800 */
[----:B--2---:R-:W-:Y:S04]  /*b8910*/  STL.64 [R1+0x9738], R14 ;  /* 0x0097380e01007387 */ /* 0x004fe80000100a00 */
[----:B------:R-:W-:Y:S04]  /*b8920*/  STL.64 [R1+0x9730], R12 ;  /* 0x0097300c01007387 */ /* 0x000fe80000100a00 */
[----:B------:R-:W2:Y:S04]  /*b8930*/  LDL R22, [R1+0xc8] ;  /* 0x0000c80001167983 */ /* 0x000ea80000100800 */
[----:B------:R-:W2:Y:S04]  /*b8940*/  LDL R23, [R1+0xcc] ;  /* 0x0000cc0001177983 */ /* 0x000ea80000100800 */
[----:B------:R-:W2:Y:S04]  /*b8950*/  LDL.LU R16, [R1+0x1260] ;  /* 0x0012600001107983 */ /* 0x000ea80000300800 */
[----:B------:R-:W2:Y:S04]  /*b8960*/  LDL.LU R17, [R1+0x1264] ;  /* 0x0012640001117983 */ /* 0x000ea80000300800 */
[----:B------:R-:W2:Y:S04]  /*b8970*/  LDL.LU R18, [R1+0x1268] ;  /* 0x0012680001127983 */ /* 0x000ea80000300800 */
[----:B------:R-:W2:Y:S04]  /*b8980*/  LDL.LU R19, [R1+0x126c] ;  /* 0x00126c0001137983 */ /* 0x000ea80000300800 */
[----:B--2---:R-:W-:Y:S04]  /*b8990*/  STL.64 [R1+0x9748], R18 ;  /* 0x0097481201007387 */ /* 0x004fe80000100a00 */
[----:B------:R2:W-:Y:S04]  /*b89a0*/  STL.64 [R1+0x9740], R16 ;  /* 0x0097401001007387 */ /* 0x0005e80000100a00 */
[----:B------:R-:W2:Y:S04]  /*b89b0*/  LDL R20, [R1+0xd0] ;  /* 0x0000d00001147983 */ /* 0x000ea80000100800 */
[----:B------:R-:W2:Y:S04]  /*b89c0*/  LDL R21, [R1+0xd4] ;  /* 0x0000d40001157983 */ /* 0x000ea80000100800 */
[----:B------:R0:W-:Y:S04]  /*b89d0*/  STL.64 [R1+0x9758], R22 ;  /* 0x0097581601007387 */ /* 0x0001e80000100a00 */
[----:B--2---:R-:W-:Y:S04]  /*b89e0*/  STL.64 [R1+0x9750], R20 ;  /* 0x0097501401007387 */ /* 0x004fe80000100a00 */
[----:B-1----:R-:W2:Y:S04]  /*b89f0*/  LDL R58, [R1+0xd8] ;  /* 0x0000d800013a7983 */ /* 0x002ea80000100800 */
[----:B------:R-:W2:Y:S04]  /*b8a00*/  LDL R59, [R1+0xdc] ;  /* 0x0000dc00013b7983 */ /* 0x000ea80000100800 */
[----:B---3--:R-:W3:Y:S04]  /*b8a10*/  LDL.LU R40, [R1+0x1280] ;  /* 0x0012800001287983 */ /* 0x008ee80000300800 */
[----:B------:R-:W3:Y:S04]  /*b8a20*/  LDL.LU R41, [R1+0x1284] ;  /* 0x0012840001297983 */ /* 0x000ee80000300800 */
[----:B------:R-:W2:Y:S04]  /*b8a30*/  LDL.LU R42, [R1+0x1288] ;  /* 0x00128800012a7983 */ /* 0x000ea80000300800 */
[----:B------:R-:W2:Y:S04]  /*b8a40*/  LDL.LU R43, [R1+0x128c] ;  /* 0x00128c00012b7983 */ /* 0x000ea80000300800 */
[----:B--2---:R-:W-:Y:S04]  /*b8a50*/  STL.64 [R1+0x9768], R42 ;  /* 0x0097682a01007387 */ /* 0x004fe80000100a00 */
[----:B---3--:R-:W-:Y:S04]  /*b8a60*/  STL.64 [R1+0x9760], R40 ;  /* 0x0097602801007387 */ /* 0x008fe80000100a00 */
[----:B0-----:R-:W2:Y:S04]  /*b8a70*/  LDL.LU R4, [R1+0x12a0] ;  /* 0x0012a00001047983 */ /* 0x001ea80000300800 */
[----:B------:R-:W2:Y:S04]  /*b8a80*/  LDL.LU R5, [R1+0x12a4] ;  /* 0x0012a40001057983 */ /* 0x000ea80000300800 */
[----:B------:R-:W3:Y:S04]  /*b8a90*/  LDL.LU R6, [R1+0x12a8] ;  /* 0x0012a80001067983 */ /* 0x000ee80000300800 */
[----:B------:R-:W3:Y:S04]  /*b8aa0*/  LDL.LU R7, [R1+0x12ac] ;  /* 0x0012ac0001077983 */ /* 0x000ee80000300800 */
[----:B---3--:R-:W-:Y:S04]  /*b8ab0*/  STL.64 [R1+0x9778], R6 ;  /* 0x0097780601007387 */ /* 0x008fe80000100a00 */
[----:B--2---:R0:W-:Y:S04]  /*b8ac0*/  STL.64 [R1+0x9770], R4 ;  /* 0x0097700401007387 */ /* 0x0041e80000100a00 */
[----:B----4-:R-:W2:Y:S04]  /*b8ad0*/  LDL R38, [R1+0xf0] ;  /* 0x0000f00001267983 */ /* 0x010ea80000100800 */
[----:B------:R-:W2:Y:S04]  /*b8ae0*/  LDL R39, [R1+0xf4] ;  /* 0x0000f40001277983 */ /* 0x000ea80000100800 */
[----:B------:R-:W3:Y:S04]  /*b8af0*/  LDL.LU R16, [R1+0x12c0] ;  /* 0x0012c00001107983 */ /* 0x000ee80000300800 */
[----:B------:R-:W3:Y:S04]  /*b8b00*/  LDL.LU R17, [R1+0x12c4] ;  /* 0x0012c40001117983 */ /* 0x000ee80000300800 */
[----:B------:R-:W4:Y:S04]  /*b8b10*/  LDL.LU R18, [R1+0x12c8] ;  /* 0x0012c80001127983 */ /* 0x000f280000300800 */
[----:B------:R-:W4:Y:S04]  /*b8b20*/  LDL.LU R19, [R1+0x12cc] ;  /* 0x0012cc0001137983 */ /* 0x000f280000300800 */
[----:B----4-:R-:W-:Y:S04]  /*b8b30*/  STL.64 [R1+0x9788], R18 ;  /* 0x0097881201007387 */ /* 0x010fe80000100a00 */
[----:B---3--:R1:W-:Y:S04]  /*b8b40*/  STL.64 [R1+0x9780], R16 ;  /* 0x0097801001007387 */ /* 0x0083e80000100a00 */
[----:B------:R-:W3:Y:S04]  /*b8b50*/  LDL R22, [R1+0x100] ;  /* 0x0001000001167983 */ /* 0x000ee80000100800 */
[----:B------:R-:W3:Y:S04]  /*b8b60*/  LDL R23, [R1+0x104] ;  /* 0x0001040001177983 */ /* 0x000ee80000100800 */
[----:B0-----:R-:W4:Y:S04]  /*b8b70*/  LDL.LU R4, [R1+0x12e0] ;  /* 0x0012e00001047983 */ /* 0x001f280000300800 */
[----:B------:R-:W4:Y:S04]  /*b8b80*/  LDL.LU R5, [R1+0x12e4] ;  /* 0x0012e40001057983 */ /* 0x000f280000300800 */
[----:B------:R-:W4:Y:S04]  /*b8b90*/  LDL.LU R6, [R1+0x12e8] ;  /* 0x0012e80001067983 */ /* 0x000f280000300800 */
[----:B------:R-:W4:Y:S04]  /*b8ba0*/  LDL.LU R7, [R1+0x12ec] ;  /* 0x0012ec0001077983 */ /* 0x000f280000300800 */
[----:B------:R-:W2:Y:S04]  /*b8bb0*/  LDL R20, [R1+0x110] ;  /* 0x0001100001147983 */ /* 0x000ea80000100800 */
[----:B------:R-:W2:Y:S04]  /*b8bc0*/  LDL R21, [R1+0x114] ;  /* 0x0001140001157983 */ /* 0x000ea80000100800 */
[----:B-1----:R-:W2:Y:S04]  /*b8bd0*/  LDL.LU R16, [R1+0x12f0] ;  /* 0x0012f00001107983 */ /* 0x002ea80000300800 */
[----:B------:R-:W2:Y:S04]  /*b8be0*/  LDL.LU R17, [R1+0x12f4] ;  /* 0x0012f40001117983 */ /* 0x000ea80000300800 */
[----:B------:R-:W2:Y:S04]  /*b8bf0*/  LDL.LU R18, [R1+0x12f8] ;  /* 0x0012f80001127983 */ /* 0x000ea80000300800 */
[----:B------:R-:W2:Y:S04]  /*b8c00*/  LDL.LU R19, [R1+0x12fc] ;  /* 0x0012fc0001137983 */ /* 0x000ea80000300800 */
[----:B------:R-:W4:Y:S04]  /*b8c10*/  LDL.64 R32, [R1+0x108] ;  /* 0x0001080001207983 */ /* 0x000f280000100a00 */
        /* <DEDUP_REMOVED lines=10> */
[----:B------:R-:W3:Y:S04]  /*b8cc0*/  LDL R56, [R1+0xe0] ;  /* 0x0000e00001387983 */ /* 0x000ee80000100800 */
[----:B------:R-:W3:Y:S04]  /*b8cd0*/  LDL R57, [R1+0xe4] ;  /* 0x0000e40001397983 */ /* 0x000ee80000100800 */
        /* <DEDUP_REMOVED lines=20> */
[C---:B--2---:R-:W-:Y:S08]  /*b8e20*/  HMMA.16816.F32 R16, R28.reuse, R20, R16 ;  /* 0x000000141c10723c */ /* 0x044ff00000001810 */
[C---:B----4-:R-:W-:Y:S11]  /*b8e30*/  HMMA.16816.F32 R4, R28.reuse, R32, R4 ;  /* 0x000000201c04723c */ /* 0x050ff60000001804 */
[----:B------:R-:W-:Y:S04]  /*b8e40*/  STL.64 [R1+0x2710], R16 ;  /* 0x0027101001007387 */ /* 0x000fe80000100a00 */
[----:B------:R0:W-:Y:S04]  /*b8e50*/  STL.64 [R1+0x2718], R18 ;  /* 0x0027181201007387 */ /* 0x0001e80000100a00 */
[----:B0-----:R-:W2:Y:S04]  /*b8e60*/  LDL.LU.64 R18, [R1+0x9788] ;  /* 0x0097880001127983 */ /* 0x001ea80000300a00 */
[----:B------:R-:W2:Y:S04]  /*b8e70*/  LDL.LU.64 R16, [R1+0x9780] ;  /* 0x0097800001107983 */ /* 0x000ea80000300a00 */
[----:B------:R-:W-:Y:S04]  /*b8e80*/  STL.64 [R1+0x2700], R4 ;  /* 0x0027000401007387 */ /* 0x000fe80000100a00 */
[----:B------:R0:W-:Y:S04]  /*b8e90*/  STL.64 [R1+0x2708], R6 ;  /* 0x0027080601007387 */ /* 0x0001e80000100a00 */
[----:B0-----:R-:W4:Y:S04]  /*b8ea0*/  LDL.LU.64 R6, [R1+0x9778] ;  /* 0x0097780001067983 */ /* 0x001f280000300a00 */
[----:B------:R-:W4:Y:S04]  /*b8eb0*/  LDL.LU.64 R4, [R1+0x9770] ;  /* 0x0097700001047983 */ /* 0x000f280000300a00 */
[----:B------:R-:W-:Y:S01]  /*b8ec0*/  STL [R1+0x9438], R33 ;  /* 0x0094382101007387 */ /* 0x000fe20000100800 */
[C---:B---3--:R-:W-:Y:S03]  /*b8ed0*/  HMMA.16816.F32 R20, R28.reuse, R22, R40 ;  /* 0x000000161c14723c */ /* 0x048fe60000001828 */
[----:B------:R-:W3:Y:S04]  /*b8ee0*/  LDL.LU.64 R42, [R1+0x9768] ;  /* 0x00976800012a7983 */ /* 0x000ee80000300a00 */
[----:B------:R-:W3:Y:S01]  /*b8ef0*/  LDL.LU.64 R40, [R1+0x9760] ;  /* 0x0097600001287983 */ /* 0x000ee20000300a00 */
[----:B------:R-:W-:Y:S01]  /*b8f00*/  IMAD.MOV.U32 R32, RZ, RZ, R37 ;  /* 0x000000ffff207224 */ /* 0x000fe200078e0025 */
[C---:B------:R-:W-:Y:S10]  /*b8f10*/  HMMA.16816.F32 R48, R28.reuse, R56, R48 ;  /* 0x000000381c30723c */ /* 0x040ff40000001830 */
[----:B------:R-:W-:Y:S04]  /*b8f20*/  STL.64 [R1+0x26f0], R20 ;  /* 0x0026f01401007387 */ /* 0x000fe80000100a00 */
[----:B------:R0:W-:Y:S04]  /*b8f30*/  STL.64 [R1+0x26f8], R22 ;  /* 0x0026f81601007387 */ /* 0x0001e80000100a00 */
[----:B0-----:R-:W3:Y:S04]  /*b8f40*/  LDL.LU.64 R22, [R1+0x9758] ;  /* 0x0097580001167983 */ /* 0x001ee80000300a00 */
[----:B------:R-:W3:Y:S01]  /*b8f50*/  LDL.LU.64 R20, [R1+0x9750] ;  /* 0x0097500001147983 */ /* 0x000ee20000300a00 */
[----:B------:R-:W-:Y:S01]  /*b8f60*/  IMAD.MOV.U32 R33, RZ, RZ, R61 ;  /* 0x000000ffff217224 */ /* 0x000fe200078e003d */
[C---:B--2---:R-:W-:Y:S08]  /*b8f70*/  HMMA.16816.F32 R16, R28.reuse, R36, R16 ;  /* 0x000000241c10723c */ /* 0x044ff00000001810 */
[C---:B------:R-:W-:Y:S08]  /*b8f80*/  HMMA.16816.F32 R36, R28.reuse, R38, R12 ;  /* 0x000000261c24723c */ /* 0x040ff0000000180c */
[----:B----4-:R-:W-:Y:S03]  /*b8f90*/  HMMA.16816.F32 R4, R28, R60, R4 ;  /* 0x0000003c1c04723c */ /* 0x010fe60000001804 */
[----:B------:R-:W-:Y:S04]  /*b8fa0*/  STL.64 [R1+0x26e0], R16 ;  /* 0x0026e01001007387 */ /* 0x000fe80000100a00 */
[----:B------:R0:W-:Y:S04]  /*b8fb0*/  STL.64 [R1+0x26e8], R18 ;  /* 0x0026e81201007387 */ /* 0x0001e80000100a00 */
[----:B0-----:R-:W2:Y:S04]  /*b8fc0*/  LDL.LU.64 R18, [R1+0x9748] ;  /* 0x0097480001127983 */ /* 0x001ea80000300a00 */
[----:B------:R-:W2:Y:S04]  /*b8fd0*/  LDL.LU.64 R16, [R1+0x9740] ;  /* 0x0097400001107983 */ /* 0x000ea80000300a00 */
        /* <DEDUP_REMOVED lines=13> */
[----:B------:R0:W-:Y:S04]  /*b90b0*/  STL.64 [R1+0x94b0], R34 ;  /* 0x0094b02201007387 */ /* 0x0001e80000100a00 */
[----:B0-----:R-:W4:Y:S04]  /*b90c0*/  LDL R34, [R1+0xa0] ;  /* 0x0000a00001227983 */ /* 0x001f280000100800 */
[----:B------:R-:W4:Y:S04]  /*b90d0*/  LDL R35, [R1+0xa4] ;  /* 0x0000a40001237983 */ /* 0x000f280000100800 */
[----:B------:R-:W-:Y:S04]  /*b90e0*/  STL.64 [R1+0x94a8], R32 ;  /* 0x0094a82001007387 */ /* 0x000fe80000100a00 */
[----:B------:R-:W-:Y:S04]  /*b90f0*/  STL.64 [R1+0x26b0], R48 ;  /* 0x0026b03001007387 */ /* 0x000fe80000100a00 */
[----:B------:R0:W-:Y:S04]  /*b9100*/  STL.64 [R1+0x26b8], R50 ;  /* 0x0026b83201007387 */ /* 0x0001e80000100a00 */
[----:B0-----:R-:W4:Y:S04]  /*b9110*/  LDL.LU.64 R50, [R1+0x9700] ;  /* 0x0097000001327983 */ /* 0x001f280000300a00 */
[----:B------:R-:W4:Y:S01]  /*b9120*/  LDL.LU.64 R48, [R1+0x96f8] ;  /* 0x0096f80001307983 */ /* 0x000f220000300a00 */
[----:B---3--:R-:W-:Y:S03]  /*b9130*/  HMMA.16816.F32 R56, R28, R58, R40 ;  /* 0x0000003a1c38723c */ /* 0x008fe60000001828 */
[----:B------:R-:W3:Y:S04]  /*b9140*/  LDL.LU.64 R42, [R1+0x96f0] ;  /* 0x0096f000012a7983 */ /* 0x000ee80000300a00 */
[----:B------:R-:W3:-:S12]  /*b9150*/  LDL.LU.64 R40, [R1+0x96e8] ;  /* 0x0096e80001287983 */ /* 0x000ed80000300a00 */
[----:B------:R-:W-:Y:S04]  /*b9160*/  STL.64 [R1+0x26a0], R56 ;  /* 0x0026a03801007387 */ /* 0x000fe80000100a00 */
[----:B------:R0:W-:Y:S04]  /*b9170*/  STL.64 [R1+0x26a8], R58 ;  /* 0x0026a83a01007387 */ /* 0x0001e80000100a00 */
[----:B0-----:R-:W3:Y:S04]  /*b9180*/  LDL.LU.64 R58, [R1+0x96e0] ;  /* 0x0096e000013a7983 */ /* 0x001ee80000300a00 */
[----:B------:R-:W3:Y:S01]  /*b9190*/  LDL.LU.64 R56, [R1+0x96d8] ;  /* 0x0096d80001387983 */ /* 0x000ee20000300a00 */
[----:B------:R-:W-:-:S15]  /*b91a0*/  HMMA.16816.F32 R24, R28, R20, R24 ;  /* 0x000000141c18723c */ /* 0x000fde0000001818 */
[----:B------:R-:W-:-:S04]  /*b91b0*/  NOP ;  /* 0x0000000000007918 */ /* 0x000fc80000000000 */
[----:B------:R-:W-:Y:S04]  /*b91c0*/  STL.64 [R1+0x2690], R24 ;  /* 0x0026901801007387 */ /* 0x000fe80000100a00 */
[----:B------:R0:W-:Y:S04]  /*b91d0*/  STL.64 [R1+0x2698], R26 ;  /* 0x0026981a01007387 */ /* 0x0001e80000100a00 */
[----:B0-----:R-:W3:Y:S04]  /*b91e0*/  LDL.LU.64 R26, [R1+0x96d0] ;  /* 0x0096d000011a7983 */ /* 0x001ee80000300a00 */
[----:B------:R-:W3:Y:S01]  /*b91f0*/  LDL.LU.64 R24, [R1+0x96c8] ;  /* 0x0096c80001187983 */ /* 0x000ee20000300a00 */
[C---:B--2---:R-:W-:Y:S03]  /*b9200*/  HMMA.16816.F32 R20, R28.reuse, R22, R16 ;  /* 0x000000161c14723c */ /* 0x044fe60000001810 */
[----:B------:R-:W2:Y:S04]  /*b9210*/  LDL.LU.64 R18, [R1+0x96c0] ;  /* 0x0096c00001127983 */ /* 0x000ea80000300a00 */
[----:B------:R-:W2:Y:S01]  /*b9220*/  LDL.LU.64 R16, [R1+0x96b8] ;  /* 0x0096b80001107983 */ /* 0x000ea20000300a00 */
[C---:B----4-:R-:W-:Y:S11]  /*b9230*/  HMMA.16816.F32 R12, R28.reuse, R36, R12 ;  /* 0x000000241c0c723c */ /* 0x050ff6000000180c */
[----:B------:R-:W-:Y:S04]  /*b9240*/  STL.64 [R1+0x2680], R20 ;  /* 0x0026801401007387 */ /* 0x000fe80000100a00 */
[----:B------:R0:W-:Y:S04]  /*b9250*/  STL.64 [R1+0x2688], R22 ;  /* 0x0026881601007387 */ /* 0x0001e80000100a00 */
[----:B0-----:R-:W4:Y:S01]  /*b9260*/  LDL.LU.64 R22, [R1+0x96b0] ;  /* 0x0096b00001167983 */ /* 0x001f220000300a00 */
[C---:B------:R-:W-:Y:S03]  /*b9270*/  HMMA.16816.F32 R36, R28.reuse, R38, R4 ;  /* 0x000000261c24723c */ /* 0x040fe60000001804 */
[----:B------:R-:W4:Y:S04]  /*b9280*/  LDL.LU.64 R20, [R1+0x96a8] ;  /* 0x0096a80001147983 */ /* 0x000f280000300a00 */
[----:B------:R-:W-:Y:S04]  /*b9290*/  STL.64 [R1+0x2670], R12 ;  /* 0x0026700c01007387 */ /* 0x000fe80000100a00 */
[----:B------:R0:W-:Y:S04]  /*b92a0*/  STL.64 [R1+0x2678], R14 ;  /* 0x0026780e01007387 */ /* 0x0001e80000100a00 */
[----:B0-----:R-:W4:Y:S04]  /*b92b0*/  LDL.LU.64 R14, [R1+0x96a0] ;  /* 0x0096a000010e7983 */ /* 0x001f280000300a00 */
[----:B------:R-:W4:Y:S04]  /*b92c0*/  LDL.LU.64 R12, [R1+0x9698] ;  /* 0x00969800010c7983 */ /* 0x000f280000300a00 */
[----:B------:R-:W4:Y:S04]  /*b92d0*/  LDL.LU.64 R6, [R1+0x9690] ;  /* 0x0096900001067983 */ /* 0x000f280000300a00 */
[----:B------:R-:W4:Y:S01]  /*b92e0*/  LDL.LU.64 R4, [R1+0x9688] ;  /* 0x0096880001047983 */ /* 0x000f220000300a00 */
[C---:B------:R-:W-:Y:S03]  /*b92f0*/  HMMA.16816.F32 R44, R28.reuse, R48, R44 ;  /* 0x000000301c2c723c */ /* 0x040fe6000000182c */
[----:B------:R-:W-:Y:S04]  /*b9300*/  STL.64 [R1+0x2660], R36 ;  /* 0x0026602401007387 */ /* 0x000fe80000100a00 */
[----:B------:R0:W-:Y:S01]  /*b9310*/  STL.64 [R1+0x2668], R38 ;  /* 0x0026682601007387 */ /* 0x0001e20000100a00 */
[C---:B---3--:R-:W-:Y:S03]  /*b9320*/  HMMA.16816.F32 R48, R28.reuse, R50, R40 ;  /* 0x000000321c30723c */ /* 0x048fe60000001828 */
        /* <DEDUP_REMOVED lines=9> */
[----:B------:R0:W-:Y:S01]  /*b93c0*/  STL.64 [R1+0x2648], R50 ;  /* 0x0026483201007387 */ /* 0x0001e20000100a00 */
[C---:B------:R-:W-:Y:S03]  /*b93d0*/  HMMA.16816.F32 R32, R28.reuse, R34, R56 ;  /* 0x000000221c20723c */ /* 0x040fe60000001838 */
[----:B0-----:R-:W3:Y:S04]  /*b93e0*/  LDL.LU.64 R50, [R1+0x9650] ;  /* 0x0096500001327983 */ /* 0x001ee80000300a00 */
[----:B------:R-:W3:Y:S04]  /*b93f0*/  LDL.LU.64 R48, [R1+0x9648] ;  /* 0x0096480001307983 */ /* 0x000ee80000300a00 */
[----:B------:R-:W3:Y:S04]  /*b9400*/  LDL.LU.64 R58, [R1+0x9640] ;  /* 0x00964000013a7983 */ /* 0x000ee80000300a00 */
[----:B------:R-:W3:Y:S04]  /*b9410*/  LDL.LU.64 R56, [R1+0x9638] ;  /* 0x0096380001387983 */ /* 0x000ee80000300a00 */
[----:B------:R-:W-:Y:S04]  /*b9420*/  STL.64 [R1+0x2630], R32 ;  /* 0x0026302001007387 */ /* 0x000fe80000100a00 */
[----:B------:R-:W-:Y:S01]  /*b9430*/  STL.64 [R1+0x2638], R34 ;  /* 0x0026382201007387 */ /* 0x000fe20000100a00 */
[C---:B--2---:R-:W-:Y:S08]  /*b9440*/  HMMA.16816.F32 R24, R28.reuse, R16, R24 ;  /* 0x000000101c18723c */ /* 0x044ff00000001818 */
[C---:B----4-:R-:W-:Y:S11]  /*b9450*/  HMMA.16816.F32 R20, R28.reuse, R18, R20 ;  /* 0x000000121c14723c */ /* 0x050ff60000001814 */
[----:B------:R-:W-:Y:S04]  /*b9460*/  STL.64 [R1+0x2620], R24 ;  /* 0x0026201801007387 */ /* 0x000fe80000100a00 */
[----:B------:R-:W-:Y:S01]  /*b9470*/  STL.64 [R1+0x2628], R26 ;  /* 0x0026281a01007387 */ /* 0x000fe20000100a00 */
[C---:B------:R-:W-:Y:S08]  /*b9480*/  HMMA.16816.F32 R16, R28.reuse, R4, R12 ;  /* 0x000000041c10723c */ /* 0x040ff0000000180c */
[C---:B------:R-:W-:Y:S01]  /*b9490*/  HMMA.16816.F32 R12, R28.reuse, R6, R8 ;  /* 0x000000061c0c723c */ /* 0x040fe20000001808 */
[----:B------:R-:W-:Y:S04]  /*b94a0*/  STL.64 [R1+0x2610], R20 ;  /* 0x0026101401007387 */ /* 0x000fe80000100a00 */
[----:B------:R-:W-:Y:S06]  /*b94b0*/  STL.64 [R1+0x2618], R22 ;  /* 0x0026181601007387 */ /* 0x000fec0000100a00 */
[----:B------:R-:W-:Y:S04]  /*b94c0*/  STL.64 [R1+0x2600], R16 ;  /* 0x0026001001007387 */ /* 0x000fe80000100a00 */
[----:B------:R-:W-:Y:S04]  /*b94d0*/  STL.64 [R1+0x2608], R18 ;  /* 0x0026081201007387 */ /* 0x000fe80000100a00 */
[----:B------:R-:W-:Y:S04]  /*b94e0*/  STL.64 [R1+0x25f0], R12 ;  /* 0x0025f00c01007387 */ /* 0x000fe80000100a00 */
[----:B------:R0:W-:Y:S01]  /*b94f0*/  STL.64 [R1+0x25f8], R14 ;  /* 0x0025f80e01007387 */ /* 0x0001e20000100a00 */
[C---:B---3--:R-:W-:Y:S08]  /*b9500*/  HMMA.16816.F32 R4, R28.reuse, R44, R36 ;  /* 0x0000002c1c04723c */ /* 0x048ff00000001824 */
[C---:B------:R-:W-:Y:S08]  /*b9510*/  HMMA.16816.F32 R8, R28.reuse, R46, R40 ;  /* 0x0000002e1c08723c */ /* 0x040ff00000001828 */
[C---:B0-----:R-:W-:Y:S03]  /*b9520*/  HMMA.16816.F32 R12, R28.reuse, R56, R48 ;  /* 0x000000381c0c723c */ /* 0x041fe60000001830 */
[----:B------:R-:W-:Y:S04]  /*b9530*/  STL.64 [R1+0x25e0], R4 ;  /* 0x0025e00401007387 */ /* 0x000fe80000100a00 */
[----:B------:R0:W-:Y:S02]  /*b9540*/  STL.64 [R1+0x25e8], R6 ;  /* 0x0025e80601007387 */ /* 0x0001e40000100a00 */
[----:B0-----:R-:W-:Y:S02]  /*b9550*/  HMMA.16816.F32 R4, R28, R58, R52 ;  /* 0x0000003a1c04723c */ /* 0x001fe40000001834 */
[----:B------:R0:W-:Y:S04]  /*b9560*/  STL.64 [R1+0x25d0], R8 ;  /* 0x0025d00801007387 */ /* 0x0001e80000100a00 */
[----:B------:R1:W-:Y:S04]  /*b9570*/  STL.64 [R1+0x25d8], R10 ;  /* 0x0025d80a01007387 */ /* 0x0003e80000100a00 */
[----:B0-----:R-:W2:Y:S04]  /*b9580*/  LDL.LU R8, [R1+0x1030] ;  /* 0x0010300001087983 */ /* 0x001ea80000300800 */
        /* <DEDUP_REMOVED lines=26> */
[----:B---3--:R-:W-:Y:S04]  /*b9730*/  STL.64 [R1+0x9560], R48 ;  /* 0x0095603001007387 */ /* 0x008fe80000100a00 */
[----:B------:R-:W3:Y:S04]  /*b9740*/  LDL.LU R56, [R1+0x10c0] ;  /* 0x0010c00001387983 */ /* 0x000ee80000300800 */
[----:B------:R-:W3:Y:S04]  /*b9750*/  LDL.LU R57, [R1+0x10c4] ;  /* 0x0010c40001397983 */ /* 0x000ee80000300800 */
[----:B------:R-:W2:Y:S04]  /*b9760*/  LDL.LU R58, [R1+0x10c8] ;  /* 0x0010c800013a7983 */ /* 0x000ea80000300800 */
[----:B------:R-:W2:Y:S04]  /*b9770*/  LDL.LU R59, [R1+0x10cc] ;  /* 0x0010cc00013b7983 */ /* 0x000ea80000300800 */
[----:B--2---:R-:W-:Y:S04]  /*b9780*/  STL.64 [R1+0x9578], R58 ;  /* 0x0095783a01007387 */ /* 0x004fe80000100a00 */
[----:B---3--:R2:W-:Y:S04]  /*b9790*/  STL.64 [R1+0x9570], R56 ;  /* 0x0095703801007387 */ /* 0x0085e80000100a00 */
[----:B------:R-:W3:Y:S04]  /*b97a0*/  LDL R46, [R1] ;  /* 0x00000000012e7983 */ /* 0x000ee80000100800 */
[----:B------:R-:W3:Y:S04]  /*b97b0*/  LDL R47, [R1+0x4] ;  /* 0x00000400012f7983 */ /* 0x000ee80000100800 */
[----:B------:R-:W2:Y:S04]  /*b97c0*/  LDL.LU R40, [R1+0x10d0] ;  /* 0x0010d00001287983 */ /* 0x000ea80000300800 */
[----:B------:R-:W2:Y:S04]  /*b97d0*/  LDL.LU R41, [R1+0x10d4] ;  /* 0x0010d40001297983 */ /* 0x000ea80000300800 */
[----:B------:R-:W2:Y:S04]  /*b97e0*/  LDL.LU R42, [R1+0x10d8] ;  /* 0x0010d800012a7983 */ /* 0x000ea80000300800 */
[----:B------:R-:W2:Y:S01]  /*b97f0*/  LDL.LU R43, [R1+0x10dc] ;  /* 0x0010dc00012b7983 */ /* 0x000ea20000300800 */
[----:B------:R-:W-:-:S03]  /*b9800*/  IMAD.MOV.U32 R45, RZ, RZ, R0 ;  /* 0x000000ffff2d7224 */ /* 0x000fc600078e0000 */
[----:B--2---:R-:W-:Y:S04]  /*b9810*/  STL.64 [R1+0x9588], R42 ;  /* 0x0095882a01007387 */ /* 0x004fe80000100a00 */
[----:B------:R-:W-:Y:S04]  /*b9820*/  STL.64 [R1+0x9580], R40 ;  /* 0x0095802801007387 */ /* 0x000fe80000100a00 */
[----:B------:R-:W2:Y:S04]  /*b9830*/  LDL R44, [R1+0x8] ;  /* 0x00000800012c7983 */ /* 0x000ea80000100800 */
[----:B------:R-:W4:Y:S04]  /*b9840*/  LDL.LU R0, [R1+0x9634] ;  /* 0x0096340001007983 */ /* 0x000f280000300800 */
[----:B---3--:R3:W-:Y:S04]  /*b9850*/  STL.64 [R1+0x9598], R46 ;  /* 0x0095982e01007387 */ /* 0x0087e80000100a00 */
[----:B--2---:R-:W-:Y:S04]  /*b9860*/  STL.64 [R1+0x9590], R44 ;  /* 0x0095902c01007387 */ /* 0x004fe80000100a00 */
[----:B0-----:R-:W2:Y:S04]  /*b9870*/  LDL R10, [R1+0x10] ;  /* 0x00001000010a7983 */ /* 0x001ea80000100800 */
[----:B------:R-:W2:Y:S04]  /*b9880*/  LDL R11, [R1+0x14] ;  /* 0x00001400010b7983 */ /* 0x000ea80000100800 */
[----:B-1----:R-:W2:Y:S04]  /*b9890*/  LDL.LU R16, [R1+0x10f0] ;  /* 0x0010f00001107983 */ /* 0x002ea80000300800 */
[----:B------:R-:W2:Y:S04]  /*b98a0*/  LDL.LU R17, [R1+0x10f4] ;  /* 0x0010f40001117983 */ /* 0x000ea80000300800 */
[----:B------:R-:W2:Y:S04]  /*b98b0*/  LDL.LU R18, [R1+0x10f8] ;  /* 0x0010f80001127983 */ /* 0x000ea80000300800 */
[----:B------:R-:W2:Y:S01]  /*b98c0*/  LDL.LU R19, [R1+0x10fc] ;  /* 0x0010fc0001137983 */ /* 0x000ea20000300800 */
[----:B----4-:R-:W-:-:S03]  /*b98d0*/  IMAD.MOV.U32 R9, RZ, RZ, R0 ;  /* 0x000000ffff097224 */ /* 0x010fc600078e0000 */
[----:B--2---:R-:W-:Y:S04]  /*b98e0*/  STL.64 [R1+0x95a8], R18 ;  /* 0x0095a81201007387 */ /* 0x004fe80000100a00 */
[----:B------:R0:W-:Y:S04]  /*b98f0*/  STL.64 [R1+0x95a0], R16 ;  /* 0x0095a01001007387 */ /* 0x0001e80000100a00 */
[----:B------:R-:W2:Y:S04]  /*b9900*/  LDL R8, [R1+0x18] ;  /* 0x0000180001087983 */ /* 0x000ea80000100800 */
[----:B------:R-:W4:Y:S04]  /*b9910*/  LDL.LU R0, [R1+0x9630] ;  /* 0x0096300001007983 */ /* 0x000f280000300800 */
[----:B------:R-:W-:Y:S04]  /*b9920*/  STL.64 [R1+0x95b8], R10 ;  /* 0x0095b80a01007387 */ /* 0x000fe80000100a00 */
[----:B--2---:R1:W-:Y:S04]  /*b9930*/  STL.64 [R1+0x95b0], R8 ;  /* 0x0095b00801007387 */ /* 0x0043e80000100a00 */
        /* <DEDUP_REMOVED lines=17> */
[----:B------:R-:W-:Y:S04]  /*b9a50*/  STL.64 [R1+0x95e8], R50 ;  /* 0x0095e83201007387 */ /* 0x000fe80000100a00 */
[----:B----4-:R-:W-:Y:S04]  /*b9a60*/  STL.64 [R1+0x95e0], R48 ;  /* 0x0095e03001007387 */ /* 0x010fe80000100a00 */
[----:B---3--:R-:W3:Y:S04]  /*b9a70*/  LDL R46, [R1+0x30] ;  /* 0x00003000012e7983 */ /* 0x008ee80000100800 */
[----:B------:R-:W3:Y:S04]  /*b9a80*/  LDL R47, [R1+0x34] ;  /* 0x00003400012f7983 */ /* 0x000ee80000100800 */
[----:B0-----:R-:W4:Y:S04]  /*b9a90*/  LDL.LU R16, [R1+0x1130] ;  /* 0x0011300001107983 */ /* 0x001f280000300800 */
[----:B------:R-:W4:Y:S04]  /*b9aa0*/  LDL.LU R17, [R1+0x1134] ;  /* 0x0011340001117983 */ /* 0x000f280000300800 */
[----:B------:R-:W3:Y:S04]  /*b9ab0*/  LDL.LU R18, [R1+0x1138] ;  /* 0x0011380001127983 */ /* 0x000ee80000300800 */
[----:B------:R-:W3:Y:S01]  /*b9ac0*/  LDL.LU R19, [R1+0x113c] ;  /* 0x00113c0001137983 */ /* 0x000ee20000300800 */
[----:B--2---:R-:W-:-:S03]  /*b9ad0*/  IMAD.MOV.U32 R45, RZ, RZ, R0 ;  /* 0x000000ffff2d7224 */ /* 0x004fc600078e0000 */
[----:B---3--:R0:W-:Y:S04]  /*b9ae0*/  STL.64 [R1+0x95f8], R18 ;  /* 0x0095f81201007387 */ /* 0x0081e80000100a00 */
[----:B----4-:R-:W-:Y:S04]  /*b9af0*/  STL.64 [R1+0x95f0], R16 ;  /* 0x0095f01001007387 */ /* 0x010fe80000100a00 */
[----:B------:R-:W2:Y:S04]  /*b9b00*/  LDL R44, [R1+0x38] ;  /* 0x00003800012c7983 */ /* 0x000ea80000100800 */
[----:B------:R-:W3:Y:S04]  /*b9b10*/  LDL.LU R0, [R1+0x9628] ;  /* 0x0096280001007983 */ /* 0x000ee80000300800 */
[----:B------:R-:W-:Y:S04]  /*b9b20*/  STL.64 [R1+0x9608], R46 ;  /* 0x0096082e01007387 */ /* 0x000fe80000100a00 */
[----:B--2---:R2:W-:Y:S04]  /*b9b30*/  STL.64 [R1+0x9600], R44 ;  /* 0x0096002c01007387 */ /* 0x0045e80000100a00 */
[----:B-1----:R-:W4:Y:S04]  /*b9b40*/  LDL.LU R8, [R1+0x1140] ;  /* 0x0011400001087983 */ /* 0x002f280000300800 */
[----:B------:R-:W4:Y:S04]  /*b9b50*/  LDL.LU R9, [R1+0x1144] ;  /* 0x0011440001097983 */ /* 0x000f280000300800 */
[----:B------:R-:W2:Y:S04]  /*b9b60*/  LDL.LU R10, [R1+0x1148] ;  /* 0x00114800010a7983 */ /* 0x000ea80000300800 */
[----:B------:R-:W2:Y:S01]  /*b9b70*/  LDL.LU R11, [R1+0x114c] ;  /* 0x00114c00010b7983 */ /* 0x000ea20000300800 */
[----:B---3--:R-:W-:-:S03]  /*b9b80*/  IMAD.MOV.U32 R25, RZ, RZ, R0 ;  /* 0x000000ffff197224 */ /* 0x008fc600078e0000 */
[----:B--2---:R-:W-:Y:S04]  /*b9b90*/  STL.64 [R1+0x9618], R10 ;  /* 0x0096180a01007387 */ /* 0x004fe80000100a00 */
[----:B----4-:R1:W-:Y:S04]  /*b9ba0*/  STL.64 [R1+0x9610], R8 ;  /* 0x0096100801007387 */ /* 0x0103e80000100a00 */
[----:B------:R-:W2:Y:S04]  /*b9bb0*/  LDL R26, [R1+0x40] ;  /* 0x00004000011a7983 */ /* 0x000ea80000100800 */
[----:B------:R-:W2:Y:S04]  /*b9bc0*/  LDL R27, [R1+0x44] ;  /* 0x00004400011b7983 */ /* 0x000ea80000100800 */
[----:B------:R-:W2:Y:S04]  /*b9bd0*/  LDL.LU R56, [R1+0x1150] ;  /* 0x0011500001387983 */ /* 0x000ea80000300800 */
[----:B------:R-:W2:Y:S04]  /*b9be0*/  LDL.LU R57, [R1+0x1154] ;  /* 0x0011540001397983 */ /* 0x000ea80000300800 */
[----:B------:R-:W2:Y:S04]  /*b9bf0*/  LDL.LU R58, [R1+0x1158] ;  /* 0x00115800013a7983 */ /* 0x000ea80000300800 */
[----:B------:R-:W2:Y:S04]  /*b9c00*/  LDL.LU R59, [R1+0x115c] ;  /* 0x00115c00013b7983 */ /* 0x000ea80000300800 */
[----:B------:R-:W3:Y:S04]  /*b9c10*/  LDL R24, [R1+0x48] ;  /* 0x0000480001187983 */ /* 0x000ee80000100800 */
[----:B------:R-:W4:Y:S04]  /*b9c20*/  LDL.LU R0, [R1+0x9624] ;  /* 0x0096240001007983 */ /* 0x000f280000300800 */
[----:B0-----:R-:W2:Y:S04]  /*b9c30*/  LDL R18, [R1+0x50] ;  /* 0x0000500001127983 */ /* 0x001ea80000100800 */
[----:B------:R-:W2:Y:S04]  /*b9c40*/  LDL R19, [R1+0x54] ;  /* 0x0000540001137983 */ /* 0x000ea80000100800 */
[----:B------:R-:W2:Y:S04]  /*b9c50*/  LDL.LU R44, [R1+0x1170] ;  /* 0x00117000012c7983 */ /* 0x000ea80000300800 */
[----:B------:R-:W2:Y:S04]  /*b9c60*/  LDL.LU R45, [R1+0x1174] ;  /* 0x00117400012d7983 */ /* 0x000ea80000300800 */
[----:B------:R-:W2:Y:S04]  /*b9c70*/  LDL.LU R46, [R1+0x1178] ;  /* 0x00117800012e7983 */ /* 0x000ea80000300800 */
[----:B------:R-:W2:Y:S04]  /*b9c80*/  LDL.LU R47, [R1+0x117c] ;  /* 0x00117c00012f7983 */ /* 0x000ea80000300800 */
[----:B------:R-:W2:Y:S01]  /*b9c90*/  LDL R16, [R1+0x58] ;  /* 0x0000580001107983 */ /* 0x000ea20000100800 */
[----:B----4-:R-:W-:-:S03]  /*b9ca0*/  IMAD.MOV.U32 R17, RZ, RZ, R0 ;  /* 0x000000ffff117224 */ /* 0x010fc600078e0000 */
[----:B------:R-:W4:Y:S04]  /*b9cb0*/  LDL.LU R0, [R1+0x9620] ;  /* 0x0096200001007983 */ /* 0x000f280000300800 */
        /* <DEDUP_REMOVED lines=36> */
[C---:B--2---:R-:W-:Y:S08]  /*b9f00*/  HMMA.16816.F32 R8, R28.reuse, R16, R8 ;  /* 0x000000101c08723c */ /* 0x044ff00000001808 */
[C---:B------:R-:W-:Y:S08]  /*b9f10*/  HMMA.16816.F32 R16, R28.reuse, R18, R44 ;  /* 0x000000121c10723c */ /* 0x040ff0000000182c */
[C---:B---3--:R-:W-:Y:S03]  /*b9f20*/  HMMA.16816.F32 R48, R28.reuse, R24, R48 ;  /* 0x000000181c30723c */ /* 0x048fe60000001830 */
[----:B------:R-:W-:Y:S04]  /*b9f30*/  STL.64 [R1+0x25a0], R8 ;  /* 0x0025a00801007387 */ /* 0x000fe80000100a00 */
[----:B------:R0:W-:Y:S04]  /*b9f40*/  STL.64 [R1+0x25a8], R10 ;  /* 0x0025a80a01007387 */ /* 0x0001e80000100a00 */
[----:B0-----:R-:W2:Y:S04]  /*b9f50*/  LDL.LU.64 R10, [R1+0x9618] ;  /* 0x00961800010a7983 */ /* 0x001ea80000300a00 */
[----:B------:R-:W2:Y:S04]  /*b9f60*/  LDL.LU.64 R8, [R1+0x9610] ;  /* 0x0096100001087983 */ /* 0x000ea80000300a00 */
[----:B------:R-:W3:Y:S04]  /*b9f70*/  LDL.LU.64 R46, [R1+0x9608] ;  /* 0x00960800012e7983 */ /* 0x000ee80000300a00 */
[----:B------:R-:W2:Y:S04]  /*b9f80*/  LDL.LU.64 R44, [R1+0x9600] ;  /* 0x00960000012c7983 */ /* 0x000ea80000300a00 */
[----:B------:R-:W-:Y:S04]  /*b9f90*/  STL.64 [R1+0x2590], R16 ;  /* 0x0025901001007387 */ /* 0x000fe80000100a00 */
[----:B------:R0:W-:Y:S04]  /*b9fa0*/  STL.64 [R1+0x2598], R18 ;  /* 0x0025981201007387 */ /* 0x0001e80000100a00 */
[----:B0-----:R-:W3:Y:S04]  /*b9fb0*/  LDL.LU.64 R18, [R1+0x95f8] ;  /* 0x0095f80001127983 */ /* 0x001ee80000300a00 */
[----:B------:R-:W3:Y:S04]  /*b9fc0*/  LDL.LU.64 R16, [R1+0x95f0] ;  /* 0x0095f00001107983 */ /* 0x000ee80000300a00 */
[----:B------:R-:W-:Y:S04]  /*b9fd0*/  STL.64 [R1+0x2580], R48 ;  /* 0x0025803001007387 */ /* 0x000fe80000100a00 */
[----:B------:R0:W-:Y:S04]  /*b9fe0*/  STL.64 [R1+0x2588], R50 ;  /* 0x0025883201007387 */ /* 0x0001e80000100a00 */
[----:B0-----:R-:W4:Y:S04]  /*b9ff0*/  LDL.LU.64 R50, [R1+0x95e8] ;  /* 0x0095e80001327983 */ /* 0x001f280000300a00 */
[----:B------:R-:W4:Y:S01]  /*ba000*/  LDL.LU.64 R48, [R1+0x95e0] ;  /* 0x0095e00001307983 */ /* 0x000f220000300a00 */
[----:B------:R-:W-:Y:S03]  /*ba010*/  HMMA.16816.F32 R24, R28, R26, R56 ;  /* 0x0000001a1c18723c */ /* 0x000fe60000001838 */
[----:B------:R-:W4:Y:S04]  /*ba020*/  LDL.LU.64 R58, [R1+0x95d8] ;  /* 0x0095d800013a7983 */ /* 0x000f280000300a00 */
[----:B------:R-:W4:-:S12]  /*ba030*/  LDL.LU.64 R56, [R1+0x95d0] ;  /* 0x0095d00001387983 */ /* 0x000f180000300a00 */
[----:B------:R-:W-:Y:S04]  /*ba040*/  STL.64 [R1+0x2570], R24 ;  /* 0x0025701801007387 */ /* 0x000fe80000100a00 */
[----:B------:R0:W-:Y:S04]  /*ba050*/  STL.64 [R1+0x2578], R26 ;  /* 0x0025781a01007387 */ /* 0x0001e80000100a00 */
[----:B0-----:R-:W4:Y:S04]  /*ba060*/  LDL.LU.64 R26, [R1+0x95c8] ;  /* 0x0095c800011a7983 */ /* 0x001f280000300a00 */
[----:B------:R-:W4:Y:S01]  /*ba070*/  LDL.LU.64 R24, [R1+0x95c0] ;  /* 0x0095c00001187983 */ /* 0x000f220000300a00 */
[C---:B--2---:R-:W-:Y:S08]  /*ba080*/  HMMA.16816.F32 R8, R28.reuse, R44, R8 ;  /* 0x0000002c1c08723c */ /* 0x044ff00000001808 */
[C---:B---3--:R-:W-:Y:S11]  /*ba090*/  HMMA.16816.F32 R44, R28.reuse, R46, R16 ;  /* 0x0000002e1c2c723c */ /* 0x048ff60000001810 */
[----:B------:R-:W-:Y:S04]  /*ba0a0*/  STL.64 [R1+0x2560], R8 ;  /* 0x0025600801007387 */ /* 0x000fe80000100a00 */
[----:B------:R0:W-:Y:S01]  /*ba0b0*/  STL.64 [R1+0x2568], R10 ;  /* 0x0025680a01007387 */ /* 0x0001e20000100a00 */
[C---:B----4-:R-:W-:Y:S03]  /*ba0c0*/  HMMA.16816.F32 R40, R28.reuse, R48, R40 ;  /* 0x000000301c28723c */ /* 0x050fe60000001828 */
[----:B0-----:R-:W2:Y:S04]  /*ba0d0*/  LDL.LU.64 R10, [R1+0x95b8] ;  /* 0x0095b800010a7983 */ /* 0x001ea80000300a00 */
[----:B------:R-:W3:Y:S04]  /*ba0e0*/  LDL.LU.64 R8, [R1+0x95b0] ;  /* 0x0095b00001087983 */ /* 0x000ee80000300a00 */
[----:B------:R-:W2:Y:S04]  /*ba0f0*/  LDL.LU.64 R18, [R1+0x95a8] ;  /* 0x0095a80001127983 */ /* 0x000ea80000300a00 */
[----:B------:R-:W2:Y:S04]  /*ba100*/  LDL.LU.64 R16, [R1+0x95a0] ;  /* 0x0095a00001107983 */ /* 0x000ea80000300a00 */
[----:B------:R-:W-:Y:S04]  /*ba110*/  STL.64 [R1+0x2550], R44 ;  /* 0x0025502c01007387 */ /* 0x000fe80000100a00 */
[----:B------:R0:W-:Y:S01]  /*ba120*/  STL.64 [R1+0x2558], R46 ;  /* 0x0025582e01007387 */ /* 0x0001e20000100a00 */
[C---:B------:R-:W-:Y:S03]  /*ba130*/  HMMA.16816.F32 R48, R28.reuse, R50, R56 ;  /* 0x000000321c30723c */ /* 0x040fe60000001838 */
[----:B0-----:R-:W4:Y:S04]  /*ba140*/  LDL.LU.64 R46, [R1+0x9598] ;  /* 0x00959800012e7983 */ /* 0x001f280000300a00 */
[----:B------:R-:W4:Y:S04]  /*ba150*/  LDL.LU.64 R44, [R1+0x9590] ;  /* 0x00959000012c7983 */ /* 0x000f280000300a00 */
        /* <DEDUP_REMOVED lines=10> */
[C---:B---3--:R-:W-:Y:S08]  /*ba200*/  HMMA.16816.F32 R24, R28.reuse, R8, R24 ;  /* 0x000000081c18723c */ /* 0x048ff00000001818 */
[C---:B--2---:R-:W-:Y:S08]  /*ba210*/  HMMA.16816.F32 R8, R28.reuse, R10, R16 ;  /* 0x0000000a1c08723c */ /* 0x044ff00000001810 */
[C---:B----4-:R-:W-:Y:S03]  /*ba220*/  HMMA.16816.F32 R36, R28.reuse, R44, R36 ;  /* 0x0000002c1c24723c */ /* 0x050fe60000001824 */
[----:B------:R-:W-:Y:S04]  /*ba230*/  STL.64 [R1+0x2520], R24 ;  /* 0x0025201801007387 */ /* 0x000fe80000100a00 */
[----:B------:R0:W-:Y:S01]  /*ba240*/  STL.64 [R1+0x2528], R26 ;  /* 0x0025281a01007387 */ /* 0x0001e20000100a00 */
[C---:B------:R-:W-:Y:S08]  /*ba250*/  HMMA.16816.F32 R44, R28.reuse, R46, R40 ;  /* 0x0000002e1c2c723c */ /* 0x040ff00000001828 */
[C---:B------:R-:W-:Y:S01]  /*ba260*/  HMMA.16816.F32 R56, R28.reuse, R60, R56 ;  /* 0x0000003c1c38723c */ /* 0x040fe20000001838 */
[----:B0-----:R-:W2:Y:S04]  /*ba270*/  LDL.LU.64 R26, [R1+0x9558] ;  /* 0x00955800011a7983 */ /* 0x001ea80000300a00 */
[----:B------:R-:W2:Y:S04]  /*ba280*/  LDL.LU.64 R24, [R1+0x9550] ;  /* 0x0095500001187983 */ /* 0x000ea80000300a00 */
[----:B------:R-:W3:Y:S04]  /*ba290*/  LDL.LU.64 R18, [R1+0x9548] ;  /* 0x0095480001127983 */ /* 0x000ee80000300a00 */
[----:B------:R-:W3:Y:S04]  /*ba2a0*/  LDL.LU.64 R16, [R1+0x9540] ;  /* 0x0095400001107983 */ /* 0x000ee80000300a00 */
[----:B------:R-:W-:Y:S04]  /*ba2b0*/  STL.64 [R1+0x2510], R8 ;  /* 0x0025100801007387 */ /* 0x000fe80000100a00 */
[----:B------:R0:W-:Y:S04]  /*ba2c0*/  STL.64 [R1+0x2518], R10 ;  /* 0x0025180a01007387 */ /* 0x0001e80000100a00 */
[----:B0-----:R-:W4:Y:S04]  /*ba2d0*/  LDL.LU.64 R10, [R1+0x9538] ;  /* 0x00953800010a7983 */ /* 0x001f280000300a00 */
[----:B------:R-:W4:Y:S04]  /*ba2e0*/  LDL.LU.64 R8, [R1+0x9530] ;  /* 0x0095300001087983 */ /* 0x000f280000300a00 */
[----:B------:R-:W-:Y:S04]  /*ba2f0*/  STL.64 [R1+0x2500], R36 ;  /* 0x0025002401007387 */ /* 0x000fe80000100a00 */
[----:B------:R0:W-:Y:S04]  /*ba300*/  STL.64 [R1+0x2508], R38 ;  /* 0x0025082601007387 */ /* 0x0001e80000100a00 */
[----:B0-----:R-:W2:Y:S04]  /*ba310*/  LDL.LU.64 R38, [R1+0x9528] ;  /* 0x0095280001267983 */ /* 0x001ea80000300a00 */
[----:B------:R-:W2:Y:S04]  /*ba320*/  LDL.LU.64 R36, [R1+0x9520] ;  /* 0x0095200001247983 */ /* 0x000ea80000300a00 */
[----:B------:R-:W4:Y:S04]  /*ba330*/  LDL.LU.64 R42, [R1+0x9518] ;  /* 0x00951800012a7983 */ /* 0x000f280000300a00 */
[----:B------:R-:W2:Y:S04]  /*ba340*/  LDL.LU.64 R40, [R1+0x9510] ;  /* 0x0095100001287983 */ /* 0x000ea80000300a00 */
[----:B------:R-:W-:Y:S04]  /*ba350*/  STL.64 [R1+0x24f0], R44 ;  /* 0x0024f02c01007387 */ /* 0x000fe80000100a00 */
[----:B------:R0:W-:Y:S04]  /*ba360*/  STL.64 [R1+0x24f8], R46 ;  /* 0x0024f82e01007387 */ /* 0x0001e80000100a00 */
[----:B0-----:R-:W3:Y:S04]  /*ba370*/  LDL.LU.64 R46, [R1+0x9508] ;  /* 0x00950800012e7983 */ /* 0x001ee80000300a00 */
[----:B------:R-:W2:Y:S04]  /*ba380*/  LDL.LU.64 R44, [R1+0x9500] ;  /* 0x00950000012c7983 */ /* 0x000ea80000300a00 */
        /* <DEDUP_REMOVED lines=22> */
[C---:B----4-:R-:W-:Y:S08]  /*ba4f0*/  HMMA.16816.F32 R8, R28.reuse, R42, R8 ;  /* 0x0000002a1c08723c */ /* 0x050ff00000001808 */
[C---:B------:R-:W-:Y:S08]  /*ba500*/  HMMA.16816.F32 R4, R28.reuse, R40, R4 ;  /* 0x000000281c04723c */ /* 0x040ff00000001804 */
[C---:B--2---:R-:W-:Y:S08]  /*ba510*/  HMMA.16816.F32 R24, R28.reuse, R50, R24 ;  /* 0x000000321c18723c */ /* 0x044ff00000001818 */
[C---:B---3--:R-:W-:Y:S08]  /*ba520*/  HMMA.16816.F32 R20, R28.reuse, R48, R20 ;  /* 0x000000301c14723c */ /* 0x048ff00000001814 */
[C---:B------:R-:W-:Y:S08]  /*ba530*/  HMMA.16816.F32 R32, R28.reuse, R52, R32 ;  /* 0x000000341c20723c */ /* 0x040ff00000001820 */
[----:B------:R-:W-:Y:S01]  /*ba540*/  HMMA.16816.F32 R56, R28, R54, R56 ;  /* 0x000000361c38723c */ /* 0x000fe20000001838 */
[----:B------:R-:W-:-:S15]  /*ba550*/  STL.64 [R1+0x92d8], R54 ;  /* 0x0092d83601007387 */ /* 0x000fde0000100a00 */
[----:B------:R-:W-:-:S03]  /*ba560*/  NOP ;  /* 0x0000000000007918 */ /* 0x000fc60000000000 */
        /* <DEDUP_REMOVED lines=27> */
[----:B-1----:R-:W4:Y:S04]  /*ba720*/  LDL.LU R44, [R1+0xf50] ;  /* 0x000f5000012c7983 */ /* 0x002f280000300800 */
[----:B------:R-:W4:Y:S04]  /*ba730*/  LDL.LU R45, [R1+0xf54] ;  /* 0x000f5400012d7983 */ /* 0x000f280000300800 */
[----:B------:R-:W4:Y:S04]  /*ba740*/  LDL.LU R46, [R1+0xf58] ;  /* 0x000f5800012e7983 */ /* 0x000f280000300800 */
[----:B------:R-:W4:Y:S04]  /*ba750*/  LDL.LU R47, [R1+0xf5c] ;  /* 0x000f5c00012f7983 */ /* 0x000f280000300800 */
[----:B0-----:R-:W4:Y:S04]  /*ba760*/  LDL.LU R8, [R1+0xfc0] ;  /* 0x000fc00001087983 */ /* 0x001f280000300800 */
[----:B------:R-:W4:Y:S04]  /*ba770*/  LDL.LU R9, [R1+0xfc4] ;  /* 0x000fc40001097983 */ /* 0x000f280000300800 */
[----:B---3--:R-:W4:Y:S04]  /*ba780*/  LDL.LU R10, [R1+0xfc8] ;  /* 0x000fc800010a7983 */ /* 0x008f280000300800 */
        /* <DEDUP_REMOVED lines=54> */
[----:B----4-:R-:W-:Y:S03]  /*baaf0*/  HMMA.16816.F32 R4, R28, R2, R4 ;  /* 0x000000021c04723c */ /* 0x010fe60000001804 */
[----:B------:R-:W4:Y:S04]  /*bab00*/  LDL.LU.64 R32, [R1+0x94a8] ;  /* 0x0094a80001207983 */ /* 0x000f280000300a00 */
[----:B------:R-:W-:Y:S04]  /*bab10*/  STL.64 [R1+0x9318], R38 ;  /* 0x0093182601007387 */ /* 0x000fe80000100a00 */
[----:B------:R0:W-:Y:S04]  /*bab20*/  STL.64 [R1+0x9310], R36 ;  /* 0x0093102401007387 */ /* 0x0001e80000100a00 */
[----:B0-----:R-:W2:Y:S04]  /*bab30*/  LDL.LU R36, [R1+0xf70] ;  /* 0x000f700001247983 */ /* 0x001ea80000300800 */
[----:B------:R-:W2:Y:S04]  /*bab40*/  LDL.LU R37, [R1+0xf74] ;  /* 0x000f740001257983 */ /* 0x000ea80000300800 */
[----:B------:R-:W2:Y:S01]  /*bab50*/  LDL.LU R38, [R1+0xf78] ;  /* 0x000f780001267983 */ /* 0x000ea20000300800 */
[----:B------:R-:W-:-:S03]  /*bab60*/  IMAD.MOV.U32 R39, RZ, RZ, R0 ;  /* 0x000000ffff277224 */ /* 0x000fc600078e0000 */
[----:B------:R-:W2:Y:S01]  /*bab70*/  LDL.LU R0, [R1+0x94a0] ;  /* 0x0094a00001007983 */ /* 0x000ea20000300800 */
[----:B---3--:R-:W-:-:S15]  /*bab80*/  HMMA.16816.F32 R24, R28, R34, R24 ;  /* 0x000000221c18723c */ /* 0x008fde0000001818 */
[----:B------:R-:W-:-:S04]  /*bab90*/  NOP ;  /* 0x0000000000007918 */ /* 0x000fc80000000000 */
[----:B------:R-:W-:Y:S04]  /*baba0*/  STL.64 [R1+0x2410], R24 ;  /* 0x0024101801007387 */ /* 0x000fe80000100a00 */
[----:B------:R0:W-:Y:S04]  /*babb0*/  STL.64 [R1+0x2418], R26 ;  /* 0x0024181a01007387 */ /* 0x0001e80000100a00 */
[----:B0-----:R-:W3:Y:S04]  /*babc0*/  LDL.LU.64 R26, [R1+0x9498] ;  /* 0x00949800011a7983 */ /* 0x001ee80000300a00 */
[----:B------:R-:W2:Y:S04]  /*babd0*/  LDL.LU.64 R24, [R1+0x9490] ;  /* 0x0094900001187983 */ /* 0x000ea80000300a00 */
[----:B------:R-:W-:Y:S04]  /*babe0*/  STL.64 [R1+0x2400], R4 ;  /* 0x0024000401007387 */ /* 0x000fe80000100a00 */
[----:B------:R0:W-:Y:S04]  /*babf0*/  STL.64 [R1+0x2408], R6 ;  /* 0x0024080601007387 */ /* 0x0001e80000100a00 */
[----:B0-----:R-:W2:Y:S04]  /*bac00*/  LDL.LU.64 R6, [R1+0x9488] ;  /* 0x0094880001067983 */ /* 0x001ea80000300a00 */
[----:B------:R-:W2:Y:S02]  /*bac10*/  LDL.LU.64 R4, [R1+0x9480] ;  /* 0x0094800001047983 */ /* 0x000ea40000300a00 */
        /* <DEDUP_REMOVED lines=30> */
[----:B------:R-:W2:Y:S01]  /*bae00*/  LDL.LU R10, [R1+0xf98] ;  /* 0x000f9800010a7983 */ /* 0x000ea20000300800 */
[----:B------:R-:W-:Y:S01]  /*bae10*/  IMAD.MOV.U32 R11, RZ, RZ, R0 ;  /* 0x000000ffff0b7224 */ /* 0x000fe200078e0000 */
[C---:B---3--:R-:W-:Y:S08]  /*bae20*/  HMMA.16816.F32 R4, R28.reuse, R14, R4 ;  /* 0x0000000e1c04723c */ /* 0x048ff00000001804 */
[----:B--2---:R-:W-:Y:S01]  /*bae30*/  HMMA.16816.F32 R8, R28, R12, R8 ;  /* 0x0000000c1c08723c */ /* 0x004fe20000001808 */
[----:B------:R-:W-:-:S15]  /*bae40*/  STL.64 [R1+0x9258], R14 ;  /* 0x0092580e01007387 */ /* 0x000fde0000100a00 */
[----:B------:R-:W-:-:S03]  /*bae50*/  NOP ;  /* 0x0000000000007918 */ /* 0x000fc60000000000 */
        /* <DEDUP_REMOVED lines=14> */
[----:B-1----:R-:W-:-:S15]  /*baf40*/  HMMA.16816.F32 R4, R28, R22, R48 ;  /* 0x000000161c04723c */ /* 0x002fde0000001830 */
[----:B------:R-:W-:-:S04]  /*baf50*/  NOP ;  /* 0x0000000000007918 */ /* 0x000fc80000000000 */
[----:B------:R-:W-:Y:S04]  /*baf60*/  STL.64 [R1+0x2140], R4 ;  /* 0x0021400401007387 */ /* 0x000fe80000100a00 */
[----:B------:R-:W-:Y:S04]  /*baf70*/  STL.64 [R1+0x2150], R8 ;  /* 0x0021500801007387 */ /* 0x000fe80000100a00 */
[----:B------:R0:W-:Y:S04]  /*baf80*/  STL.64 [R1+0x2158], R10 ;  /* 0x0021580a01007387 */ /* 0x0001e80000100a00 */
[----:B------:R1:W-:Y:S01]  /*baf90*/  STL [R1+0x2148], R6 ;  /* 0x0021480601007387 */ /* 0x0003e20000100800 */
[----:B------:R-:W-:Y:S01]  /*bafa0*/  IMAD.MOV.U32 R0, RZ, RZ, R7 ;  /* 0x000000ffff007224 */ /* 0x000fe200078e0007 */
[C---:B0-----:R-:W-:Y:S08]  /*bafb0*/  HMMA.16816.F32 R8, R28.reuse, R24, R52 ;  /* 0x000000181c08723c */ /* 0x041ff00000001834 */
[----:B-1----:R-:W-:Y:S01]  /*bafc0*/  HMMA.16816.F32 R4, R28, R26, R56 ;  /* 0x0000001a1c04723c */ /* 0x002fe20000001838 */
[----:B------:R-:W-:Y:S04]  /*bafd0*/  STL.64 [R1+0x9288], R22 ;  /* 0x0092881601007387 */ /* 0x000fe80000100a00 */
[----:B------:R-:W-:Y:S04]  /*bafe0*/  STL.64 [R1+0x9280], R20 ;  /* 0x0092801401007387 */ /* 0x000fe80000100a00 */
[----:B------:R-:W-:Y:S01]  /*baff0*/  STL [R1+0x81d8], R0 ;  /* 0x0081d80001007387 */ /* 0x000fe20000100800 */
[----:B----4-:R-:W-:-:S02]  /*bb000*/  IMAD.MOV.U32 R58, RZ, RZ, R32 ;  /* 0x000000ffff3a7224 */ /* 0x010fc400078e0020 */
[----:B------:R-:W-:Y:S01]  /*bb010*/  IMAD.MOV.U32 R59, RZ, RZ, R33 ;  /* 0x000000ffff3b7224 */ /* 0x000fe200078e0021 */
[----:B------:R-:W-:Y:S04]  /*bb020*/  STL.64 [R1+0x2130], R8 ;  /* 0x0021300801007387 */ /* 0x000fe80000100a00 */
[----:B------:R-:W-:Y:S04]  /*bb030*/  STL.64 [R1+0x2138], R10 ;  /* 0x0021380a01007387 */ /* 0x000fe80000100a00 */
[----:B------:R-:W2:Y:S04]  /*bb040*/  LDL.LU R32, [R1+0x943c] ;  /* 0x00943c0001207983 */ /* 0x000ea80000300800 */
[----:B------:R-:W-:Y:S04]  /*bb050*/  STL.64 [R1+0x2120], R4 ;  /* 0x0021200401007387 */ /* 0x000fe80000100a00 */
[----:B------:R0:W-:Y:S04]  /*bb060*/  STL.64 [R1+0x2128], R6 ;  /* 0x0021280601007387 */ /* 0x0001e80000100a00 */
[----:B------:R-:W3:Y:S04]  /*bb070*/  LDL.LU R33, [R1+0x9438] ;  /* 0x0094380001217983 */ /* 0x000ee80000300800 */
[----:B------:R-:W4:Y:S04]  /*bb080*/  LDL.LU R48, [R1+0xec0] ;  /* 0x000ec00001307983 */ /* 0x000f280000300800 */
[----:B------:R-:W4:Y:S04]  /*bb090*/  LDL.LU R49, [R1+0xec4] ;  /* 0x000ec40001317983 */ /* 0x000f280000300800 */
[----:B------:R-:W2:Y:S04]  /*bb0a0*/  LDL.LU R50, [R1+0xec8] ;  /* 0x000ec80001327983 */ /* 0x000ea80000300800 */
[----:B------:R-:W2:Y:S04]  /*bb0b0*/  LDL.LU R51, [R1+0xecc] ;  /* 0x000ecc0001337983 */ /* 0x000ea80000300800 */
[----:B--2---:R-:W-:Y:S04]  /*bb0c0*/  STL.64 [R1+0x9428], R50 ;  /* 0x0094283201007387 */ /* 0x004fe80000100a00 */
[----:B----4-:R1:W-:Y:S04]  /*bb0d0*/  STL.64 [R1+0x9420], R48 ;  /* 0x0094203001007387 */ /* 0x0103e80000100a00 */
[----:B------:R-:W2:Y:S04]  /*bb0e0*/  LDL.LU R36, [R1+0xee0] ;  /* 0x000ee00001247983 */ /* 0x000ea80000300800 */
[----:B------:R-:W2:Y:S04]  /*bb0f0*/  LDL.LU R37, [R1+0xee4] ;  /* 0x000ee40001257983 */ /* 0x000ea80000300800 */
[----:B------:R-:W2:Y:S04]  /*bb100*/  LDL.LU R38, [R1+0xee8] ;  /* 0x000ee80001267983 */ /* 0x000ea80000300800 */
[----:B------:R-:W2:Y:S04]  /*bb110*/  LDL.LU R39, [R1+0xeec] ;  /* 0x000eec0001277983 */ /* 0x000ea80000300800 */
[----:B0-----:R-:W4:Y:S01]  /*bb120*/  LDL R6, [R1+0x108] ;  /* 0x0001080001067983 */ /* 0x001f220000100800 */
[----:B---3--:R-:W-:-:S03]  /*bb130*/  IMAD.MOV.U32 R7, RZ, RZ, R33 ;  /* 0x000000ffff077224 */ /* 0x008fc600078e0021 */
[----:B-1----:R-:W3:Y:S04]  /*bb140*/  LDL.LU R48, [R1+0xab0] ;  /* 0x000ab00001307983 */ /* 0x002ee80000300800 */
[----:B------:R-:W3:Y:S04]  /*bb150*/  LDL.LU R49, [R1+0xab4] ;  /* 0x000ab40001317983 */ /* 0x000ee80000300800 */
[----:B------:R-:W3:Y:S04]  /*bb160*/  LDL.LU R50, [R1+0xab8] ;  /* 0x000ab80001327983 */ /* 0x000ee80000300800 */
[----:B------:R-:W3:Y:S04]  /*bb170*/  LDL.LU R51, [R1+0xabc] ;  /* 0x000abc0001337983 */ /* 0x000ee80000300800 */
        /* <DEDUP_REMOVED lines=8> */
[----:B------:R-:W2:Y:S04]  /*bb200*/  LDL R18, [R1+0x118] ;  /* 0x0001180001127983 */ /* 0x000ea80000100800 */
[----:B------:R-:W2:Y:S04]  /*bb210*/  LDL R19, [R1+0x11c] ;  /* 0x00011c0001137983 */ /* 0x000ea80000100800 */
[----:B------:R-:W2:Y:S04]  /*bb220*/  LDL.LU R20, [R1+0xf10] ;  /* 0x000f100001147983 */ /* 0x000ea80000300800 */
[----:B------:R-:W2:Y:S04]  /*bb230*/  LDL.LU R21, [R1+0xf14] ;  /* 0x000f140001157983 */ /* 0x000ea80000300800 */
[----:B------:R-:W2:Y:S04]  /*bb240*/  LDL.LU R22, [R1+0xf18] ;  /* 0x000f180001167983 */ /* 0x000ea80000300800 */
[----:B------:R-:W2:Y:S04]  /*bb250*/  LDL.LU R23, [R1+0xf1c] ;  /* 0x000f1c0001177983 */ /* 0x000ea80000300800 */
[----:B------:R-:W2:Y:S04]  /*bb260*/  LDL.LU.64 R4, [R1+0x110] ;  /* 0x0001100001047983 */ /* 0x000ea80000300a00 */
[----:B------:R-:W4:Y:S04]  /*bb270*/  LDL.LU R8, [R1+0xef0] ;  /* 0x000ef00001087983 */ /* 0x000f280000300800 */
[----:B------:R-:W4:Y:S04]  /*bb280*/  LDL.LU R9, [R1+0xef4] ;  /* 0x000ef40001097983 */ /* 0x000f280000300800 */
[----:B------:R-:W4:Y:S04]  /*bb290*/  LDL.LU R10, [R1+0xef8] ;  /* 0x000ef800010a7983 */ /* 0x000f280000300800 */
[----:B------:R-:W4:Y:S04]  /*bb2a0*/  LDL.LU R11, [R1+0xefc] ;  /* 0x000efc00010b7983 */ /* 0x000f280000300800 */
[----:B------:R-:W2:Y:S04]  /*bb2b0*/  LDL.LU.64 R44, [R1+0x100] ;  /* 0x00010000012c7983 */ /* 0x000ea80000300a00 */
[----:B------:R-:W2:Y:S01]  /*bb2c0*/  LDL R46, [R1+0xf8] ;  /* 0x0000f800012e7983 */ /* 0x000ea20000100800 */
[----:B------:R-:W-:-:S03]  /*bb2d0*/  IMAD.MOV.U32 R47, RZ, RZ, R32 ;  /* 0x000000ffff2f7224 */ /* 0x000fc600078e0020 */
[----:B------:R-:W3:Y:S04]  /*bb2e0*/  LDL.LU R32, [R1+0x9434] ;  /* 0x0094340001207983 */ /* 0x000ee80000300800 */
[----:B------:R-:W2:Y:S04]  /*bb2f0*/  LDL.LU R40, [R1+0xed0] ;  /* 0x000ed00001287983 */ /* 0x000ea80000300800 */
[----:B------:R-:W2:Y:S04]  /*bb300*/  LDL.LU R41, [R1+0xed4] ;  /* 0x000ed40001297983 */ /* 0x000ea80000300800 */
[----:B------:R-:W2:Y:S04]  /*bb310*/  LDL.LU R42, [R1+0xed8] ;  /* 0x000ed800012a7983 */ /* 0x000ea80000300800 */
[----:B------:R-:W2:Y:S04]  /*bb320*/  LDL.LU R43, [R1+0xedc] ;  /* 0x000edc00012b7983 */ /* 0x000ea80000300800 */
[----:B------:R-:W2:Y:S04]  /*bb330*/  LDL.LU.64 R56, [R1+0xf0] ;  /* 0x0000f00001387983 */ /* 0x000ea80000300a00 */
[----:B------:R-:W2:Y:S04]  /*bb340*/  LDL.LU R52, [R1+0xeb0] ;  /* 0x000eb00001347983 */ /* 0x000ea80000300800 */
[----:B------:R-:W2:Y:S04]  /*bb350*/  LDL.LU R53, [R1+0xeb4] ;  /* 0x000eb40001357983 */ /* 0x000ea80000300800 */
[----:B------:R-:W2:Y:S04]  /*bb360*/  LDL.LU R54, [R1+0xeb8] ;  /* 0x000eb80001367983 */ /* 0x000ea80000300800 */
[----:B------:R-:W2:Y:S04]  /*bb370*/  LDL.LU R55, [R1+0xebc] ;  /* 0x000ebc0001377983 */ /* 0x000ea80000300800 */
[----:B------:R0:W-:Y:S04]  /*bb380*/  STL.64 [R1+0x92a8], R26 ;  /* 0x0092a81a01007387 */ /* 0x0001e80000100a00 */
[----:B0-----:R-:W2:Y:S04]  /*bb390*/  LDL.LU R27, [R1+0x3b8c] ;  /* 0x003b8c00011b7983 */ /* 0x001ea80000300800 */
[----:B------:R-:W3:Y:S04]  /*bb3a0*/  LDL.LU R26, [R1+0x3ba8] ;  /* 0x003ba800011a7983 */ /* 0x000ee80000300800 */
[----:B------:R0:W-:Y:S04]  /*bb3b0*/  STL.64 [R1+0x92a0], R24 ;  /* 0x0092a01801007387 */ /* 0x0001e80000100a00 */
[----:B0-----:R-:W4:Y:S04]  /*bb3c0*/  LDL.LU R24, [R1+0x3b98] ;  /* 0x003b980001187983 */ /* 0x001f280000300800 */
[----:B------:R-:W4:Y:S01]  /*bb3d0*/  LDL.LU R25, [R1+0x3ba0] ;  /* 0x003ba00001197983 */ /* 0x000f220000300800 */
[----:B--2---:R-:W-:-:S03]  /*bb3e0*/  IMAD R27, R27, 0x100, R33 ;  /* 0x000001001b1b7824 */ /* 0x004fc600078e0221 */
[----:B------:R-:W2:Y:S01]  /*bb3f0*/  LDL.LU R33, [R1+0x9430] ;  /* 0x0094300001217983 */ /* 0x000ea20000300800 */
[----:B---3--:R-:W-:Y:S02]  /*bb400*/  IMAD R0, R0, 0x100, R26 ;  /* 0x0000010000007824 */ /* 0x008fe400078e021a */
[----:B----4-:R-:W-:Y:S02]  /*bb410*/  IMAD R17, R17, 0x100, R24 ;  /* 0x0000010011117824 */ /* 0x010fe400078e0218 */
[----:B------:R-:W-:Y:S01]  /*bb420*/  IMAD R16, R16, 0x100, R25 ;  /* 0x0000010010107824 */ /* 0x000fe200078e0219 */
[----:B--2---:R-:W-:Y:S01]  /*bb430*/  HMMA.16816.F32 R28, R28, R32, R48 ;  /* 0x000000201c1c723c */ /* 0x004fe20000001830 */
[----:B------:R-:W2:Y:S04]  /*bb440*/  LDL.LU.64 R50, [R1+0x9428] ;  /* 0x0094280001327983 */ /* 0x000ea80000300a00 */
[----:B------:R-:W2:Y:S04]  /*bb450*/  LDL.LU.64 R48, [R1+0x9420] ;  /* 0x0094200001307983 */ /* 0x000ea80000300a00 */
[----:B------:R-:W-:Y:S04]  /*bb460*/  STL [R1+0x91fc], R32 ;  /* 0x0091fc2001007387 */ /* 0x000fe80000100800 */
[----:B------:R-:W-:Y:S06]  /*bb470*/  STL [R1+0x91f8], R33 ;  /* 0x0091f82101007387 */ /* 0x000fec0000100800 */
        /* <DEDUP_REMOVED lines=8> */
[----:B------:R-:W-:Y:S01]  /*bb500*/  HMMA.16816.F32 R8, R28, R6, R8 ;  /* 0x000000061c08723c */ /* 0x000fe20000001808 */
[----:B------:R-:W-:-:S02]  /*bb510*/  IMAD.MOV.U32 R33, RZ, RZ, R4 ;  /* 0x000000ffff217224 */ /* 0x000fc400078e0004 */
[----:B------:R-:W-:-:S05]  /*bb520*/  IMAD.MOV.U32 R32, RZ, RZ, R5 ;  /* 0x000000ffff207224 */ /* 0x000fca00078e0005 */
[C---:B------:R-:W-:Y:S01]  /*bb530*/  HMMA.16816.F32 R4, R28.reuse, R44, R36 ;  /* 0x0000002c1c04723c */ /* 0x040fe20000001824 */
[----:B------:R-:W-:Y:S04]  /*bb540*/  STL.64 [R1+0x2110], R16 ;  /* 0x0021101001007387 */ /* 0x000fe80000100a00 */
[----:B------:R-:W-:Y:S04]  /*bb550*/  STL.64 [R1+0x2118], R18 ;  /* 0x0021181201007387 */ /* 0x000fe80000100a00 */
[----:B------:R-:W-:Y:S04]  /*bb560*/  STL.64 [R1+0x2100], R12 ;  /* 0x0021000c01007387 */ /* 0x000fe80000100a00 */
[----:B------:R-:W-:Y:S04]  /*bb570*/  STL.64 [R1+0x2108], R14 ;  /* 0x0021080e01007387 */ /* 0x000fe80000100a00 */
[----:B------:R-:W-:Y:S04]  /*bb580*/  STL [R1+0x9208], R32 ;  /* 0x0092082001007387 */ /* 0x000fe80000100800 */
[----:B------:R-:W-:Y:S04]  /*bb590*/  STL [R1+0x9204], R33 ;  /* 0x0092042101007387 */ /* 0x000fe80000100800 */
[----:B------:R-:W-:Y:S04]  /*bb5a0*/  STL.64 [R1+0x20f0], R8 ;  /* 0x0020f00801007387 */ /* 0x000fe80000100a00 */
[----:B------:R0:W-:Y:S04]  /*bb5b0*/  STL.64 [R1+0x20f8], R10 ;  /* 0x0020f80a01007387 */ /* 0x0001e80000100a00 */
[----:B------:R-:W-:Y:S04]  /*bb5c0*/  STL.64 [R1+0x20e0], R4 ;  /* 0x0020e00401007387 */ /* 0x000fe80000100a00 */
[----:B------:R-:W-:Y:S01]  /*bb5d0*/  STL.64 [R1+0x20e8], R6 ;  /* 0x0020e80601007387 */ /* 0x000fe20000100a00 */
[----:B0-----:R-:W-:Y:S01]  /*bb5e0*/  HMMA.16816.F32 R8, R28, R46, R40 ;  /* 0x0000002e1c08723c */ /* 0x001fe20000001828 */
[----:B------:R-:W-:-:S02]  /*bb5f0*/  IMAD.MOV.U32 R33, RZ, RZ, R45 ;  /* 0x000000ffff217224 */ /* 0x000fc400078e002d */
[----:B------:R-:W-:-:S03]  /*bb600*/  IMAD.MOV.U32 R32, RZ, RZ, R44 ;  /* 0x000000ffff207224 */ /* 0x000fc600078e002c */
[----:B------:R-:W-:Y:S04]  /*bb610*/  STL [R1+0x9210], R33 ;  /* 0x0092102101007387 */ /* 0x000fe80000100800 */
[----:B------:R0:W-:Y:S09]  /*bb620*/  STL [R1+0x920c], R32 ;  /* 0x00920c2001007387 */ /* 0x0001f20000100800 */
[----:B------:R-:W-:Y:S04]  /*bb630*/  STL.64 [R1+0x20d0], R8 ;  /* 0x0020d00801007387 */ /* 0x000fe80000100a00 */
[----:B------:R-:W-:Y:S01]  /*bb640*/  STL.64 [R1+0x20d8], R10 ;  /* 0x0020d80a01007387 */ /* 0x000fe20000100a00 */
[----:B0-----:R-:W-:-:S02]  /*bb650*/  IMAD.MOV.U32 R32, RZ, RZ, R57 ;  /* 0x000000ffff207224 */ /* 0x001fc400078e0039 */
[----:B------:R-:W-:Y:S01]  /*bb660*/  IMAD.MOV.U32 R33, RZ, RZ, R56 ;  /* 0x000000ffff217224 */ /* 0x000fe200078e0038 */
[----:B--2---:R-:W-:-:S15]  /*bb670*/  HMMA.16816.F32 R4, R28, R56, R48 ;  /* 0x000000381c04723c */ /* 0x004fde0000001830 */
[----:B------:R-:W-:-:S04]  /*bb680*/  NOP ;  /* 0x0000000000007918 */ /* 0x000fc80000000000 */
[----:B------:R-:W-:Y:S04]  /*bb690*/  STL.64 [R1+0x20c0], R4 ;  /* 0x0020c00401007387 */ /* 0x000fe80000100a00 */
[----:B------:R0:W-:Y:S02]  /*bb6a0*/  STL.64 [R1+0x20c8], R6 ;  /* 0x0020c80601007387 */ /* 0x0001e40000100a00 */
[C---:B0-----:R-:W-:Y:S02]  /*bb6b0*/  HMMA.16816.F32 R4, R28.reuse, R58, R52 ;  /* 0x0000003a1c04723c */ /* 0x041fe40000001834 */
[----:B------:R-:W-:Y:S04]  /*bb6c0*/  STL [R1+0x9218], R32 ;  /* 0x0092182001007387 */ /* 0x000fe80000100800 */
[----:B------:R-:W-:Y:S04]  /*bb6d0*/  STL [R1+0x9214], R33 ;  /* 0x0092142101007387 */ /* 0x000fe80000100800 */
[----:B------:R-:W-:Y:S04]  /*bb6e0*/  STL.64 [R1+0x9418], R34 ;  /* 0x0094182201007387 */ /* 0x000fe80000100a00 */
[----:B------:R-:W2:Y:S05]  /*bb6f0*/  LDL.LU R48, [R1+0xe20] ;  /* 0x000e200001307983 */ /* 0x000eaa0000300800 */
[----:B------:R-:W-:Y:S04]  /*bb700*/  STL.64 [R1+0x20b0], R4 ;  /* 0x0020b00401007387 */ /* 0x000fe80000100a00 */
[----:B------:R0:W-:Y:S04]  /*bb710*/  STL.64 [R1+0x20b8], R6 ;  /* 0x0020b80601007387 */ /* 0x0001e80000100a00 */
[----:B------:R-:W2:Y:S04]  /*bb720*/  LDL.LU R49, [R1+0xe24] ;  /* 0x000e240001317983 */ /* 0x000ea80000300800 */
[----:B------:R-:W3:Y:S04]  /*bb730*/  LDL.LU R50, [R1+0xe28] ;  /* 0x000e280001327983 */ /* 0x000ee80000300800 */
[----:B------:R-:W3:Y:S04]  /*bb740*/  LDL.LU R51, [R1+0xe2c] ;  /* 0x000e2c0001337983 */ /* 0x000ee80000300800 */
[----:B---3--:R1:W-:Y:S04]  /*bb750*/  STL.64 [R1+0x9400], R50 ;  /* 0x0094003201007387 */ /* 0x0083e80000100a00 */
[----:B--2---:R2:W-:Y:S04]  /*bb760*/  STL.64 [R1+0x93f8], R48 ;  /* 0x0093f83001007387 */ /* 0x0045e80000100a00 */
[----:B------:R-:W3:Y:S04]  /*bb770*/  LDL.LU R36, [R1+0xe40] ;  /* 0x000e400001247983 */ /* 0x000ee80000300800 */
[----:B------:R-:W3:Y:S04]  /*bb780*/  LDL.LU R37, [R1+0xe44] ;  /* 0x000e440001257983 */ /* 0x000ee80000300800 */
[----:B------:R-:W4:Y:S04]  /*bb790*/  LDL.LU R38, [R1+0xe48] ;  /* 0x000e480001267983 */ /* 0x000f280000300800 */
[----:B------:R-:W4:Y:S04]  /*bb7a0*/  LDL.LU R39, [R1+0xe4c] ;  /* 0x000e4c0001277983 */ /* 0x000f280000300800 */
[----:B----4-:R-:W-:Y:S04]  /*bb7b0*/  STL.64 [R1+0x9410], R38 ;  /* 0x0094102601007387 */ /* 0x010fe80000100a00 */
[----:B---3--:R3:W-:Y:S04]  /*bb7c0*/  STL.64 [R1+0x9408], R36 ;  /* 0x0094082401007387 */ /* 0x0087e80000100a00 */
[----:B0-----:R-:W4:Y:S04]  /*bb7d0*/  LDL R6, [R1+0xb8] ;  /* 0x0000b80001067983 */ /* 0x001f280000100800 */
        /* <DEDUP_REMOVED lines=9> */
[----:B-1----:R-:W4:Y:S04]  /*bb870*/  LDL R50, [R1+0xd8] ;  /* 0x0000d80001327983 */ /* 0x002f280000100800 */
[----:B------:R-:W4:Y:S04]  /*bb880*/  LDL R51, [R1+0xdc] ;  /* 0x0000dc0001337983 */ /* 0x000f280000100800 */
[----:B------:R-:W4:Y:S04]  /*bb890*/  LDL.LU R32, [R1+0xea0] ;  /* 0x000ea00001207983 */ /* 0x000f280000300800 */
[----:B------:R-:W4:Y:S04]  /*bb8a0*/  LDL.LU R33, [R1+0xea4] ;  /* 0x000ea40001217983 */ /* 0x000f280000300800 */
[----:B------:R-:W4:Y:S04]  /*bb8b0*/  LDL.LU R34, [R1+0xea8] ;  /* 0x000ea80001227983 */ /* 0x000f280000300800 */
[----:B------:R-:W4:Y:S04]  /*bb8c0*/  LDL.LU R35, [R1+0xeac] ;  /* 0x000eac0001237983 */ /* 0x000f280000300800 */
[----:B--2---:R-:W4:Y:S04]  /*bb8d0*/  LDL.LU.64 R48, [R1+0xe0] ;  /* 0x0000e00001307983 */ /* 0x004f280000300a00 */
[----:B---3--:R-:W2:Y:S04]  /*bb8e0*/  LDL.LU R36, [R1+0xe90] ;  /* 0x000e900001247983 */ /* 0x008ea80000300800 */
[----:B------:R-:W2:Y:S04]  /*bb8f0*/  LDL.LU R37, [R1+0xe94] ;  /* 0x000e940001257983 */ /* 0x000ea80000300800 */
[----:B------:R-:W2:Y:S04]  /*bb900*/  LDL.LU R38, [R1+0xe98] ;  /* 0x000e980001267983 */ /* 0x000ea80000300800 */
[----:B------:R-:W2:Y:S04]  /*bb910*/  LDL.LU R39, [R1+0xe9c] ;  /* 0x000e9c0001277983 */ /* 0x000ea80000300800 */
[----:B------:R-:W3:Y:S04]  /*bb920*/  LDL.LU.64 R16, [R1+0xd0] ;  /* 0x0000d00001107983 */ /* 0x000ee80000300a00 */
[----:B------:R-:W2:Y:S04]  /*bb930*/  LDL R18, [R1+0xc8] ;  /* 0x0000c80001127983 */ /* 0x000ea80000100800 */
[----:B------:R-:W2:Y:S04]  /*bb940*/  LDL R19, [R1+0xcc] ;  /* 0x0000cc0001137983 */ /* 0x000ea80000100800 */
[----:B------:R-:W2:Y:S04]  /*bb950*/  LDL.LU R20, [R1+0xe70] ;  /* 0x000e700001147983 */ /* 0x000ea80000300800 */
[----:B------:R-:W2:Y:S04]  /*bb960*/  LDL.LU R21, [R1+0xe74] ;  /* 0x000e740001157983 */ /* 0x000ea80000300800 */
[----:B------:R-:W2:Y:S04]  /*bb970*/  LDL.LU R22, [R1+0xe78] ;  /* 0x000e780001167983 */ /* 0x000ea80000300800 */
[----:B------:R-:W3:Y:S04]  /*bb980*/  LDL.LU R23, [R1+0xe7c] ;  /* 0x000e7c0001177983 */ /* 0x000ee80000300800 */
[----:B------:R-:W3:Y:S04]  /*bb990*/  LDL.LU.64 R4, [R1+0xc0] ;  /* 0x0000c00001047983 */ /* 0x000ee80000300a00 */
[----:B------:R-:W3:Y:S04]  /*bb9a0*/  LDL.LU R8, [R1+0xe50] ;  /* 0x000e500001087983 */ /* 0x000ee80000300800 */
[----:B------:R-:W3:Y:S04]  /*bb9b0*/  LDL.LU R9, [R1+0xe54] ;  /* 0x000e540001097983 */ /* 0x000ee80000300800 */
[----:B------:R-:W3:Y:S04]  /*bb9c0*/  LDL.LU R10, [R1+0xe58] ;  /* 0x000e5800010a7983 */ /* 0x000ee80000300800 */
[----:B------:R-:W3:Y:S04]  /*bb9d0*/  LDL.LU R11, [R1+0xe5c] ;  /* 0x000e5c00010b7983 */ /* 0x000ee80000300800 */
[----:B------:R-:W3:Y:S04]  /*bb9e0*/  LDL.LU.64 R44, [R1+0xb0] ;  /* 0x0000b000012c7983 */ /* 0x000ee80000300a00 */
[----:B------:R-:W3:Y:S04]  /*bb9f0*/  LDL R46, [R1+0xa8] ;  /* 0x0000a800012e7983 */ /* 0x000ee80000100800 */
[----:B------:R-:W3:Y:S04]  /*bba00*/  LDL R47, [R1+0xac] ;  /* 0x0000ac00012f7983 */ /* 0x000ee80000100800 */
        /* <DEDUP_REMOVED lines=10> */
[----:B------:R-:W3:Y:S01]  /*bbab0*/  LDL.LU R55, [R1+0xe1c] ;  /* 0x000e1c0001377983 */ /* 0x000ee20000300800 */
[----:B----4-:R-:W-:-:S15]  /*bbac0*/  HMMA.16816.F32 R32, R28, R48, R32 ;  /* 0x000000301c20723c */ /* 0x010fde0000001820 */
[----:B------:R-:W-:-:S04]  /*bbad0*/  NOP ;  /* 0x0000000000007918 */ /* 0x000fc80000000000 */
[----:B------:R0:W-:Y:S04]  /*bbae0*/  STL.64 [R1+0x20a0], R32 ;  /* 0x0020a02001007387 */ /* 0x0001e80000100a00 */
[----:B------:R1:W-:Y:S01]  /*bbaf0*/  STL.64 [R1+0x20a8], R34 ;  /* 0x0020a82201007387 */ /* 0x0003e20000100a00 */
[----:B0-----:R-:W-:Y:S02]  /*bbb00*/  IMAD.MOV.U32 R33, RZ, RZ, R49 ;  /* 0x000000ffff217224 */ /* 0x001fe400078e0031 */
[----:B------:R-:W-:Y:S01]  /*bbb10*/  IMAD.MOV.U32 R32, RZ, RZ, R48 ;  /* 0x000000ffff207224 */ /* 0x000fe200078e0030 */
[----:B-1----:R-:W4:Y:S04]  /*bbb20*/  LDL.LU.64 R34, [R1+0x9418] ;  /* 0x0094180001227983 */ /* 0x002f280000300a00 */
[----:B------:R-:W-:Y:S01]  /*bbb30*/  STL [R1+0x9220], R33 ;  /* 0x0092202101007387 */ /* 0x000fe20000100800 */
[C---:B--2---:R-:W-:Y:S03]  /*bbb40*/  HMMA.16816.F32 R48, R28.reuse, R50, R36 ;  /* 0x000000321c30723c */ /* 0x044fe60000001824 */
[----:B------:R-:W-:Y:S04]  /*bbb50*/  STL [R1+0x921c], R32 ;  /* 0x00921c2001007387 */ /* 0x000fe80000100800 */
[----:B------:R-:W2:Y:S04]  /*bbb60*/  LDL.LU.64 R38, [R1+0x9410] ;  /* 0x0094100001267983 */ /* 0x000ea80000300a00 */
[----:B------:R-:W2:Y:S08]  /*bbb70*/  LDL.LU.64 R36, [R1+0x9408] ;  /* 0x0094080001247983 */ /* 0x000eb00000300a00 */
[----:B------:R-:W-:Y:S04]  /*bbb80*/  STL.64 [R1+0x2090], R48 ;  /* 0x0020903001007387 */ /* 0x000fe80000100a00 */
[----:B------:R0:W-:Y:S04]  /*bbb90*/  STL.64 [R1+0x2098], R50 ;  /* 0x0020983201007387 */ /* 0x0001e80000100a00 */
[----:B0-----:R-:W4:Y:S04]  /*bbba0*/  LDL.LU.64 R50, [R1+0x9400] ;  /* 0x0094000001327983 */ /* 0x001f280000300a00 */
[----:B------:R-:W4:Y:S01]  /*bbbb0*/  LDL.LU.64 R48, [R1+0x93f8] ;  /* 0x0093f80001307983 */ /* 0x000f220000300a00 */
[----:B---3--:R-:W-:Y:S01]  /*bbbc0*/  HMMA.16816.F32 R24, R28, R16, R24 ;  /* 0x000000101c18723c */ /* 0x008fe20000001818 */
[----:B------:R-:W-:-:S02]  /*bbbd0*/  IMAD.MOV.U32 R33, RZ, RZ, R16 ;  /* 0x000000ffff217224 */ /* 0x000fc400078e0010 */
[----:B------:R-:W-:-:S05]  /*bbbe0*/  IMAD.MOV.U32 R32, RZ, RZ, R17 ;  /* 0x000000ffff207224 */ /* 0x000fca00078e0011 */
[C---:B------:R-:W-:Y:S08]  /*bbbf0*/  HMMA.16816.F32 R16, R28.reuse, R18, R20 ;  /* 0x000000121c10723c */ /* 0x040ff00000001814 */
[C---:B------:R-:W-:Y:S08]  /*bbc00*/  HMMA.16816.F32 R12, R28.reuse, R4, R12 ;  /* 0x000000041c0c723c */ /* 0x040ff0000000180c */
[----:B------:R-:W-:Y:S01]  /*bbc10*/  HMMA.16816.F32 R8, R28, R6, R8 ;  /* 0x000000061c08723c */ /* 0x000fe20000001808 */
[----:B------:R-:W-:Y:S04]  /*bbc20*/  STL.64 [R1+0x2080], R24 ;  /* 0x0020801801007387 */ /* 0x000fe80000100a00 */
[----:B------:R-:W-:Y:S04]  /*bbc30*/  STL.64 [R1+0x2088], R26 ;  /* 0x0020881a01007387 */ /* 0x000fe80000100a00 */
[----:B------:R0:W-:Y:S04]  /*bbc40*/  STL [R1+0x9228], R32 ;  /* 0x0092282001007387 */ /* 0x0001e80000100800 */
[----:B------:R1:W-:Y:S01]  /*bbc50*/  STL [R1+0x9224], R33 ;  /* 0x0092242101007387 */ /* 0x0003e20000100800 */
[----:B0-----:R-:W-:-:S02]  /*bbc60*/  IMAD.MOV.U32 R32, RZ, RZ, R4 ;  /* 0x000000ffff207224 */ /* 0x001fc400078e0004 */
[----:B-1----:R-:W-:Y:S01]  /*bbc70*/  IMAD.MOV.U32 R33, RZ, RZ, R5 ;  /* 0x000000ffff217224 */ /* 0x002fe200078e0005 */
[----:B------:R-:W-:Y:S04]  /*bbc80*/  STL.64 [R1+0x2070], R16 ;  /* 0x0020701001007387 */ /* 0x000fe80000100a00 */
[----:B------:R-:W-:Y:S04]  /*bbc90*/  STL.64 [R1+0x2078], R18 ;  /* 0x0020781201007387 */ /* 0x000fe80000100a00 */
        /* <DEDUP_REMOVED lines=8> */
[----:B------:R-:W-:-:S05]  /*bbd20*/  IMAD.MOV.U32 R33, RZ, RZ, R44 ;  /* 0x000000ffff217224 */ /* 0x000fca00078e002c */
[----:B--2---:R-:W-:-:S15]  /*bbd30*/  HMMA.16816.F32 R4, R28, R44, R36 ;  /* 0x0000002c1c04723c */ /* 0x004fde0000001824 */
[----:B------:R-:W-:-:S04]  /*bbd40*/  NOP ;  /* 0x0000000000007918 */ /* 0x000fc80000000000 */
[----:B------:R-:W-:Y:S04]  /*bbd50*/  STL.64 [R1+0x2040], R4 ;  /* 0x0020400401007387 */ /* 0x000fe80000100a00 */
[----:B------:R4:W-:Y:S02]  /*bbd60*/  STL.64 [R1+0x2048], R6 ;  /* 0x0020480601007387 */ /* 0x0009e40000100a00 */
[C---:B----4-:R-:W-:Y:S02]  /*bbd70*/  HMMA.16816.F32 R4, R28.reuse, R56, R48 ;  /* 0x000000381c04723c */ /* 0x050fe40000001830 */
[----:B------:R-:W-:Y:S04]  /*bbd80*/  STL [R1+0x9238], R32 ;  /* 0x0092382001007387 */ /* 0x000fe80000100800 */
[----:B------:R0:W-:Y:S04]  /*bbd90*/  STL [R1+0x9234], R33 ;  /* 0x0092342101007387 */ /* 0x0001e80000100800 */
[----:B------:R-:W-:Y:S04]  /*bbda0*/  STL.64 [R1+0x2030], R8 ;  /* 0x0020300801007387 */ /* 0x000fe80000100a00 */
[----:B------:R-:W-:Y:S05]  /*bbdb0*/  STL.64 [R1+0x2038], R10 ;  /* 0x0020380a01007387 */ /* 0x000fea0000100a00 */
[----:B------:R-:W-:Y:S04]  /*bbdc0*/  STL.64 [R1+0x2020], R4 ;  /* 0x0020200401007387 */ /* 0x000fe80000100a00 */
[----:B------:R1:W-:Y:S01]  /*bbdd0*/  STL.64 [R1+0x2028], R6 ;  /* 0x0020280601007387 */ /* 0x0003e20000100a00 */
[----:B0-----:R-:W-:Y:S01]  /*bbde0*/  IMAD.MOV.U32 R33, RZ, RZ, R57 ;  /* 0x000000ffff217224 */ /* 0x001fe200078e0039 */
[----:B-1----:R-:W-:Y:S01]  /*bbdf0*/  HMMA.16816.F32 R4, R28, R58, R52 ;  /* 0x0000003a1c04723c */ /* 0x002fe20000001834 */
[----:B------:R-:W-:-:S03]  /*bbe00*/  IMAD.MOV.U32 R32, RZ, RZ, R56 ;  /* 0x000000ffff207224 */ /* 0x000fc600078e0038 */
[----:B------:R-:W-:Y:S04]  /*bbe10*/  STL [R1+0x9240], R33 ;  /* 0x0092402101007387 */ /* 0x000fe80000100800 */
[----:B------:R-:W-:Y:S04]  /*bbe20*/  STL [R1+0x923c], R32 ;  /* 0x00923c2001007387 */ /* 0x000fe80000100800 */
[----:B------:R-:W-:Y:S04]  /*bbe30*/  STL.64 [R1+0x93f0], R34 ;  /* 0x0093f02201007387 */ /* 0x000fe80000100a00 */
[----:B------:R-:W2:Y:S04]  /*bbe40*/  LDL.LU R52, [R1+0xd20] ;  /* 0x000d200001347983 */ /* 0x000ea80000300800 */
[----:B------:R0:W-:Y:S04]  /*bbe50*/  STL.64 [R1+0x2010], R4 ;  /* 0x0020100401007387 */ /* 0x0001e80000100a00 */
[----:B------:R-:W-:Y:S04]  /*bbe60*/  STL.64 [R1+0x2018], R6 ;  /* 0x0020180601007387 */ /* 0x000fe80000100a00 */
[----:B------:R-:W2:Y:S04]  /*bbe70*/  LDL.LU R53, [R1+0xd24] ;  /* 0x000d240001357983 */ /* 0x000ea80000300800 */
[----:B------:R-:W3:Y:S04]  /*bbe80*/  LDL.LU R54, [R1+0xd28] ;  /* 0x000d280001367983 */ /* 0x000ee80000300800 */
[----:B------:R-:W3:Y:S04]  /*bbe90*/  LDL.LU R55, [R1+0xd2c] ;  /* 0x000d2c0001377983 */ /* 0x000ee80000300800 */
[----:B---3--:R-:W-:Y:S04]  /*bbea0*/  STL.64 [R1+0x9368], R54 ;  /* 0x0093683601007387 */ /* 0x008fe80000100a00 */
[----:B--2---:R1:W-:Y:S04]  /*bbeb0*/  STL.64 [R1+0x9360], R52 ;  /* 0x0093603401007387 */ /* 0x0043e80000100a00 */
[----:B------:R-:W2:Y:S04]  /*bbec0*/  LDL R56, [R1+0x28] ;  /* 0x0000280001387983 */ /* 0x000ea80000100800 */
[----:B------:R-:W2:Y:S04]  /*bbed0*/  LDL R57, [R1+0x2c] ;  /* 0x00002c0001397983 */ /* 0x000ea80000100800 */
[----:B------:R-:W3:Y:S04]  /*bbee0*/  LDL.LU R40, [R1+0xd40] ;  /* 0x000d400001287983 */ /* 0x000ee80000300800 */
[----:B------:R-:W3:Y:S04]  /*bbef0*/  LDL.LU R41, [R1+0xd44] ;  /* 0x000d440001297983 */ /* 0x000ee80000300800 */
[----:B------:R-:W4:Y:S04]  /*bbf00*/  LDL.LU R42, [R1+0xd48] ;  /* 0x000d4800012a7983 */ /* 0x000f280000300800 */
[----:B------:R-:W4:Y:S04]  /*bbf10*/  LDL.LU R43, [R1+0xd4c] ;  /* 0x000d4c00012b7983 */ /* 0x000f280000300800 */
[----:B----4-:R4:W-:Y:S04]  /*bbf20*/  STL.64 [R1+0x9378], R42 ;  /* 0x0093782a01007387 */ /* 0x0109e80000100a00 */
[----:B---3--:R-:W-:Y:S04]  /*bbf30*/  STL.64 [R1+0x9370], R40 ;  /* 0x0093702801007387 */ /* 0x008fe80000100a00 */
[----:B------:R-:W3:Y:S04]  /*bbf40*/  LDL R44, [R1+0x38] ;  /* 0x00003800012c7983 */ /* 0x000ee80000100800 */
[----:B------:R-:W3:Y:S04]  /*bbf50*/  LDL R45, [R1+0x3c] ;  /* 0x00003c00012d7983 */ /* 0x000ee80000100800 */
[----:B------:R-:W2:Y:S04]  /*bbf60*/  LDL.LU R36, [R1+0xd50] ;  /* 0x000d500001247983 */ /* 0x000ea80000300800 */
[----:B------:R-:W2:Y:S04]  /*bbf70*/  LDL.LU R37, [R1+0xd54] ;  /* 0x000d540001257983 */ /* 0x000ea80000300800 */
[----:B------:R-:W2:Y:S04]  /*bbf80*/  LDL.LU R38, [R1+0xd58] ;  /* 0x000d580001267983 */ /* 0x000ea80000300800 */
[----:B------:R-:W2:Y:S04]  /*bbf90*/  LDL.LU R39, [R1+0xd5c] ;  /* 0x000d5c0001277983 */ /* 0x000ea80000300800 */
[----:B--2---:R-:W-:Y:S04]  /*bbfa0*/  STL.64 [R1+0x9388], R38 ;  /* 0x0093882601007387 */ /* 0x004fe80000100a00 */
[----:B------:R-:W-:Y:S04]  /*bbfb0*/  STL.64 [R1+0x9380], R36 ;  /* 0x0093802401007387 */ /* 0x000fe80000100a00 */
[----:B------:R-:W2:Y:S04]  /*bbfc0*/  LDL.LU R8, [R1+0xd60] ;  /* 0x000d600001087983 */ /* 0x000ea80000300800 */
[----:B------:R-:W2:Y:S04]  /*bbfd0*/  LDL.LU R9, [R1+0xd64] ;  /* 0x000d640001097983 */ /* 0x000ea80000300800 */
[----:B------:R-:W2:Y:S04]  /*bbfe0*/  LDL.LU R10, [R1+0xd68] ;  /* 0x000d6800010a7983 */ /* 0x000ea80000300800 */
[----:B------:R-:W2:Y:S04]  /*bbff0*/  LDL.LU R11, [R1+0xd6c] ;  /* 0x000d6c00010b7983 */ /* 0x000ea80000300800 */
[----:B--2---:R-:W-:Y:S04]  /*bc000*/  STL.64 [R1+0x9398], R10 ;  /* 0x0093980a01007387 */ /* 0x004fe80000100a00 */
[----:B------:R2:W-:Y:S04]  /*bc010*/  STL.64 [R1+0x9390], R8 ;  /* 0x0093900801007387 */ /* 0x0005e80000100a00 */
[----:B0-----:R-:W2:Y:S04]  /*bc020*/  LDL R4, [R1+0x48] ;  /* 0x0000480001047983 */ /* 0x001ea80000100800 */
        /* <DEDUP_REMOVED lines=9> */
[----:B-1----:R-:W2:Y:S04]  /*bc0c0*/  LDL.LU R52, [R1+0xda0] ;  /* 0x000da00001347983 */ /* 0x002ea80000300800 */
[----:B------:R-:W2:Y:S04]  /*bc0d0*/  LDL.LU R53, [R1+0xda4] ;  /* 0x000da40001357983 */ /* 0x000ea80000300800 */
[----:B------:R-:W2:Y:S04]  /*bc0e0*/  LDL.LU R54, [R1+0xda8] ;  /* 0x000da80001367983 */ /* 0x000ea80000300800 */
[----:B------:R-:W2:Y:S04]  /*bc0f0*/  LDL.LU R55, [R1+0xdac] ;  /* 0x000dac0001377983 */ /* 0x000ea80000300800 */
[----:B--2---:R-:W-:Y:S04]  /*bc100*/  STL.64 [R1+0x93b8], R54 ;  /* 0x0093b83601007387 */ /* 0x004fe80000100a00 */
[----:B------:R-:W-:Y:S04]  /*bc110*/  STL.64 [R1+0x93b0], R52 ;  /* 0x0093b03401007387 */ /* 0x000fe80000100a00 */
[----:B----4-:R-:W2:Y:S04]  /*bc120*/  LDL R42, [R1+0x68] ;  /* 0x00006800012a7983 */ /* 0x010ea80000100800 */
[----:B------:R-:W2:Y:S04]  /*bc130*/  LDL R43, [R1+0x6c] ;  /* 0x00006c00012b7983 */ /* 0x000ea80000100800 */
[----:B------:R-:W4:Y:S04]  /*bc140*/  LDL.LU R8, [R1+0xdc0] ;  /* 0x000dc00001087983 */ /* 0x000f280000300800 */
[----:B------:R-:W4:Y:S04]  /*bc150*/  LDL.LU R9, [R1+0xdc4] ;  /* 0x000dc40001097983 */ /* 0x000f280000300800 */
[----:B------:R-:W2:Y:S04]  /*bc160*/  LDL.LU R10, [R1+0xdc8] ;  /* 0x000dc800010a7983 */ /* 0x000ea80000300800 */
[----:B------:R-:W2:Y:S04]  /*bc170*/  LDL.LU R11, [R1+0xdcc] ;  /* 0x000dcc00010b7983 */ /* 0x000ea80000300800 */
[----:B--2---:R-:W-:Y:S04]  /*bc180*/  STL.64 [R1+0x93c8], R10 ;  /* 0x0093c80a01007387 */ /* 0x004fe80000100a00 */
[----:B----4-:R1:W-:Y:S04]  /*bc190*/  STL.64 [R1+0x93c0], R8 ;  /* 0x0093c00801007387 */ /* 0x0103e80000100a00 */
[----:B0-----:R-:W2:Y:S04]  /*bc1a0*/  LDL R22, [R1+0x78] ;  /* 0x0000780001167983 */ /* 0x001ea80000100800 */
[----:B------:R-:W2:Y:S04]  /*bc1b0*/  LDL R23, [R1+0x7c] ;  /* 0x00007c0001177983 */ /* 0x000ea80000100800 */
[----:B-1----:R-:W4:Y:S04]  /*bc1c0*/  LDL.LU R8, [R1+0xde0] ;  /* 0x000de00001087983 */ /* 0x002f280000300800 */
[----:B------:R-:W4:Y:S04]  /*bc1d0*/  LDL.LU R9, [R1+0xde4] ;  /* 0x000de40001097983 */ /* 0x000f280000300800 */
[----:B------:R-:W2:Y:S04]  /*bc1e0*/  LDL.LU R10, [R1+0xde8] ;  /* 0x000de800010a7983 */ /* 0x000ea80000300800 */
[----:B------:R-:W2:Y:S04]  /*bc1f0*/  LDL.LU R11, [R1+0xdec] ;  /* 0x000dec00010b7983 */ /* 0x000ea80000300800 */
[----:B--2---:R0:W-:Y:S04]  /*bc200*/  STL.64 [R1+0x93d8], R10 ;  /* 0x0093d80a01007387 */ /* 0x0041e80000100a00 */
[----:B0-----:R-:W2:Y:S04]  /*bc210*/  LDL R10, [R1+0x88] ;  /* 0x00008800010a7983 */ /* 0x001ea80000100800 */
[----:B------:R-:W2:Y:S04]  /*bc220*/  LDL R11, [R1+0x8c] ;  /* 0x00008c00010b7983 */ /* 0x000ea80000100800 */
[----:B------:R-:W2:Y:S04]  /*bc230*/  LDL.LU R32, [R1+0xe00] ;  /* 0x000e000001207983 */ /* 0x000ea80000300800 */
[----:B------:R-:W2:Y:S04]  /*bc240*/  LDL.LU R33, [R1+0xe04] ;  /* 0x000e040001217983 */ /* 0x000ea80000300800 */
[----:B------:R-:W2:Y:S04]  /*bc250*/  LDL.LU R34, [R1+0xe08] ;  /* 0x000e080001227983 */ /* 0x000ea80000300800 */
[----:B------:R-:W2:Y:S04]  /*bc260*/  LDL.LU R35, [R1+0xe0c] ;  /* 0x000e0c0001237983 */ /* 0x000ea80000300800 */
[----:B----4-:R0:W-:Y:S04]  /*bc270*/  STL.64 [R1+0x93d0], R8 ;  /* 0x0093d00801007387 */ /* 0x0101e80000100a00 */
[----:B0-----:R-:W2:Y:S04]  /*bc280*/  LDL.LU.64 R8, [R1+0x90] ;  /* 0x0000900001087983 */ /* 0x001ea80000300a00 */
[----:B------:R-:W4:Y:S04]  /*bc290*/  LDL.LU.64 R20, [R1+0x80] ;  /* 0x0000800001147983 */ /* 0x000f280000300a00 */
[----:B------:R-:W-:Y:S04]  /*bc2a0*/  STL.64 [R1+0x93e8], R22 ;  /* 0x0093e81601007387 */ /* 0x000fe80000100a00 */
[----:B----4-:R0:W-:Y:S04]  /*bc2b0*/  STL.64 [R1+0x93e0], R20 ;  /* 0x0093e01401007387 */ /* 0x0101e80000100a00 */
[----:B0-----:R-:W4:Y:S04]  /*bc2c0*/  LDL.LU R20, [R1+0xdf0] ;  /* 0x000df00001147983 */ /* 0x001f280000300800 */
[----:B------:R-:W4:Y:S04]  /*bc2d0*/  LDL.LU R21, [R1+0xdf4] ;  /* 0x000df40001157983 */ /* 0x000f280000300800 */
[----:B------:R-:W4:Y:S04]  /*bc2e0*/  LDL.LU R22, [R1+0xdf8] ;  /* 0x000df80001167983 */ /* 0x000f280000300800 */
[----:B------:R-:W4:Y:S04]  /*bc2f0*/  LDL.LU R23, [R1+0xdfc] ;  /* 0x000dfc0001177983 */ /* 0x000f280000300800 */
[----:B------:R-:W3:Y:S04]  /*bc300*/  LDL.LU R52, [R1+0xdd0] ;  /* 0x000dd00001347983 */ /* 0x000ee80000300800 */
[----:B------:R-:W3:Y:S04]  /*bc310*/  LDL.LU R53, [R1+0xdd4] ;  /* 0x000dd40001357983 */ /* 0x000ee80000300800 */
[----:B------:R-:W3:Y:S04]  /*bc320*/  LDL.LU R54, [R1+0xdd8] ;  /* 0x000dd80001367983 */ /* 0x000ee80000300800 */
[----:B------:R-:W3:Y:S04]  /*bc330*/  LDL.LU R55, [R1+0xddc] ;  /* 0x000ddc0001377983 */ /* 0x000ee80000300800 */
[----:B------:R-:W3:Y:S04]  /*bc340*/  LDL.64 R40, [R1+0x70] ;  /* 0x0000700001287983 */ /* 0x000ee80000100a00 */
[----:B------:R-:W3:Y:S01]  /*bc350*/  LDL.LU R36, [R1+0xdb0] ;  /* 0x000db00001247983 */ /* 0x000ee20000300800 */
[----:B--2---:R-:W-:Y:S03]  /*bc360*/  HMMA.16816.F32 R32, R28, R8, R32 ;  /* 0x000000081c20723c */ /* 0x004fe60000001820 */
[----:B------:R-:W2:Y:S04]  /*bc370*/  LDL.LU R37, [R1+0xdb4] ;  /* 0x000db40001257983 */ /* 0x000ea80000300800 */
[----:B------:R-:W2:Y:S04]  /*bc380*/  LDL.LU R38, [R1+0xdb8] ;  /* 0x000db80001267983 */ /* 0x000ea80000300800 */
[----:B------:R-:W2:Y:S04]  /*bc390*/  LDL.LU R39, [R1+0xdbc] ;  /* 0x000dbc0001277983 */ /* 0x000ea80000300800 */
        /* <DEDUP_REMOVED lines=15> */
[----:B------:R-:W2:Y:S04]  /*bc490*/  LDL.64 R58, [R1+0x20] ;  /* 0x00002000013a7983 */ /* 0x000ea80000100a00 */
[----:B------:R0:W-:Y:S02]  /*bc4a0*/  STL.64 [R1+0x2000], R32 ;  /* 0x0020002001007387 */ /* 0x0001e40000100a00 */
[----:B0-----:R-:W-:-:S02]  /*bc4b0*/  IMAD.MOV.U32 R33, RZ, RZ, R8 ;  /* 0x000000ffff217224 */ /* 0x001fc400078e0008 */
[----:B------:R-:W-:Y:S01]  /*bc4c0*/  IMAD.MOV.U32 R32, RZ, RZ, R9 ;  /* 0x000000ffff207224 */ /* 0x000fe200078e0009 */
[----:B------:R0:W-:Y:S04]  /*bc4d0*/  STL.64 [R1+0x2008], R34 ;  /* 0x0020082201007387 */ /* 0x0001e80000100a00 */
[----:B0-----:R-:W2:Y:S04]  /*bc4e0*/  LDL.LU.64 R34, [R1+0x93f0] ;  /* 0x0093f00001227983 */ /* 0x001ea80000300a00 */
[----:B------:R-:W-:Y:S04]  /*bc4f0*/  STL [R1+0x9248], R32 ;  /* 0x0092482001007387 */ /* 0x000fe80000100800 */
[----:B------:R-:W-:Y:S01]  /*bc500*/  STL [R1+0x9244], R33 ;  /* 0x0092442101007387 */ /* 0x000fe20000100800 */
[----:B----4-:R-:W-:Y:S03]  /*bc510*/  HMMA.16816.F32 R8, R28, R10, R20 ;  /* 0x0000000a1c08723c */ /* 0x010fe60000001814 */
[----:B------:R-:W3:Y:S04]  /*bc520*/  LDL.LU.64 R22, [R1+0x93e8] ;  /* 0x0093e80001167983 */ /* 0x000ee80000300a00 */
[----:B------:R-:W4:-:S12]  /*bc530*/  LDL.LU.64 R20, [R1+0x93e0] ;  /* 0x0093e00001147983 */ /* 0x000f180000300a00 */
[----:B------:R-:W-:Y:S04]  /*bc540*/  STL.64 [R1+0x1ff0], R8 ;  /* 0x001ff00801007387 */ /* 0x000fe80000100a00 */
[----:B------:R0:W-:Y:S04]  /*bc550*/  STL.64 [R1+0x1ff8], R10 ;  /* 0x001ff80a01007387 */ /* 0x0001e80000100a00 */
[----:B0-----:R-:W4:Y:S04]  /*bc560*/  LDL.LU.64 R10, [R1+0x93d8] ;  /* 0x0093d800010a7983 */ /* 0x001f280000300a00 */
[----:B------:R-:W4:Y:S02]  /*bc570*/  LDL.LU.64 R8, [R1+0x93d0] ;  /* 0x0093d00001087983 */ /* 0x000f240000300a00 */
[----:B----4-:R-:W-:-:S15]  /*bc580*/  HMMA.16816.F32 R8, R28, R20, R8 ;  /* 0x000000141c08723c */ /* 0x010fde0000001808 */
[----:B------:R-:W-:-:S04]  /*bc590*/  NOP ;  /* 0x0000000000007918 */ /* 0x000fc80000000000 */
[----:B------:R-:W-:Y:S04]  /*bc5a0*/  STL.64 [R1+0x1fe0], R8 ;  /* 0x001fe00801007387 */ /* 0x000fe80000100a00 */
[----:B------:R0:W-:Y:S04]  /*bc5b0*/  STL.64 [R1+0x1fe8], R10 ;  /* 0x001fe80a01007387 */ /* 0x0001e80000100a00 */
[----:B0-----:R-:W4:Y:S04]  /*bc5c0*/  LDL.LU.64 R10, [R1+0x93c8] ;  /* 0x0093c800010a7983 */ /* 0x001f280000300a00 */
[----:B------:R-:W4:Y:S01]  /*bc5d0*/  LDL.LU.64 R8, [R1+0x93c0] ;  /* 0x0093c00001087983 */ /* 0x000f220000300a00 */
[----:B------:R-:W-:-:S02]  /*bc5e0*/  IMAD.MOV.U32 R32, RZ, RZ, R20 ;  /* 0x000000ffff207224 */ /* 0x000fc400078e0014 */
[----:B------:R-:W-:Y:S01]  /*bc5f0*/  IMAD.MOV.U32 R33, RZ, RZ, R21 ;  /* 0x000000ffff217224 */ /* 0x000fe200078e0015 */
[----:B--2---:R0:W-:Y:S01]  /*bc600*/  STL.64 [R1+0x92b8], R34 ;  /* 0x0092b82201007387 */ /* 0x0041e20000100a00 */
[----:B---3--:R-:W-:Y:S03]  /*bc610*/  HMMA.16816.F32 R20, R28, R22, R52 ;  /* 0x000000161c14723c */ /* 0x008fe60000001834 */
[----:B0-----:R-:W2:Y:S04]  /*bc620*/  LDL.64 R34, [R1+0x60] ;  /* 0x0000600001227983 */ /* 0x001ea80000100a00 */
[----:B------:R-:W-:Y:S04]  /*bc630*/  STL.64 [R1+0x92b0], R32 ;  /* 0x0092b02001007387 */ /* 0x000fe80000100a00 */
[----:B------:R-:W2:Y:S04]  /*bc640*/  LDL.LU.64 R54, [R1+0x93b8] ;  /* 0x0093b80001367983 */ /* 0x000ea80000300a00 */
[----:B------:R-:W2:Y:S04]  /*bc650*/  LDL.LU.64 R52, [R1+0x93b0] ;  /* 0x0093b00001347983 */ /* 0x000ea80000300a00 */
[----:B------:R-:W-:Y:S04]  /*bc660*/  STL.64 [R1+0x1fd0], R20 ;  /* 0x001fd01401007387 */ /* 0x000fe80000100a00 */
[----:B------:R0:W-:Y:S01]  /*bc670*/  STL.64 [R1+0x1fd8], R22 ;  /* 0x001fd81601007387 */ /* 0x0001e20000100a00 */
[----:B------:R-:W-:-:S03]  /*bc680*/  IMAD.MOV.U32 R0, RZ, RZ, R41 ;  /* 0x000000ffff007224 */ /* 0x000fc600078e0029 */
[----:B0-----:R-:W3:Y:S04]  /*bc690*/  LDL.LU.64 R22, [R1+0x93a8] ;  /* 0x0093a80001167983 */ /* 0x001ee80000300a00 */
[----:B------:R-:W3:Y:S01]  /*bc6a0*/  LDL.LU.64 R20, [R1+0x93a0] ;  /* 0x0093a00001147983 */ /* 0x000ee20000300a00 */
[C---:B----4-:R-:W-:Y:S08]  /*bc6b0*/  HMMA.16816.F32 R8, R28.reuse, R40, R8 ;  /* 0x000000281c08723c */ /* 0x050ff00000001808 */
[C---:B------:R-:W-:Y:S11]  /*bc6c0*/  HMMA.16816.F32 R40, R28.reuse, R42, R36 ;  /* 0x0000002a1c28723c */ /* 0x040ff60000001824 */
        /* <DEDUP_REMOVED lines=8> */
[----:B------:R0:W-:Y:S01]  /*bc750*/  STL.64 [R1+0x1fb8], R42 ;  /* 0x001fb82a01007387 */ /* 0x0001e20000100a00 */
[----:B--2---:R-:W-:Y:S03]  /*bc760*/  HMMA.16816.F32 R52, R28, R34, R52 ;  /* 0x000000221c34723c */ /* 0x004fe60000001834 */
[----:B0-----:R-:W2:Y:S04]  /*bc770*/  LDL.LU.64 R42, [R1+0x9378] ;  /* 0x00937800012a7983 */ /* 0x001ea80000300a00 */
[----:B------:R-:W2:-:S12]  /*bc780*/  LDL.LU.64 R40, [R1+0x9370] ;  /* 0x0093700001287983 */ /* 0x000e980000300a00 */
[----:B------:R-:W-:Y:S04]  /*bc790*/  STL.64 [R1+0x1fa0], R52 ;  /* 0x001fa03401007387 */ /* 0x000fe80000100a00 */
[----:B------:R0:W-:Y:S04]  /*bc7a0*/  STL.64 [R1+0x1fa8], R54 ;  /* 0x001fa83601007387 */ /* 0x0001e80000100a00 */
[----:B0-----:R-:W2:Y:S04]  /*bc7b0*/  LDL.LU.64 R54, [R1+0x9368] ;  /* 0x0093680001367983 */ /* 0x001ea80000300a00 */
[----:B------:R-:W2:Y:S01]  /*bc7c0*/  LDL.LU.64 R52, [R1+0x9360] ;  /* 0x0093600001347983 */ /* 0x000ea20000300a00 */
[C---:B------:R-:W-:Y:S08]  /*bc7d0*/  HMMA.16816.F32 R24, R28.reuse, R16, R24 ;  /* 0x000000101c18723c */ /* 0x040ff00000001818 */
[C---:B---3--:R-:W-:Y:S08]  /*bc7e0*/  HMMA.16816.F32 R20, R28.reuse, R18, R20 ;  /* 0x000000121c14723c */ /* 0x048ff00000001814 */
[----:B------:R-:W-:Y:S01]  /*bc7f0*/  HMMA.16816.F32 R12, R28, R4, R12 ;  /* 0x000000041c0c723c */ /* 0x000fe2000000180c */
[----:B------:R-:W-:-:S05]  /*bc800*/  IMAD.MOV.U32 R0, RZ, RZ, R35 ;  /* 0x000000ffff007224 */ /* 0x000fca00078e0023 */
[----:B------:R0:W-:Y:S02]  /*bc810*/  STL [R1+0x9094], R0 ;  /* 0x0090940001007387 */ /* 0x0001e40000100800 */
[----:B0-----:R-:W-:Y:S02]  /*bc820*/  IMAD.MOV.U32 R0, RZ, RZ, R19 ;  /* 0x000000ffff007224 */ /* 0x001fe400078e0013 */
[----:B------:R-:W-:Y:S04]  /*bc830*/  STL.64 [R1+0x1f90], R24 ;  /* 0x001f901801007387 */ /* 0x000fe80000100a00 */
[----:B------:R-:W-:Y:S04]  /*bc840*/  STL.64 [R1+0x1f98], R26 ;  /* 0x001f981a01007387 */ /* 0x000fe80000100a00 */
[----:B------:R0:W-:Y:S04]  /*bc850*/  STL [R1+0x9098], R0 ;  /* 0x0090980001007387 */ /* 0x0001e80000100800 */
[----:B------:R-:W-:Y:S04]  /*bc860*/  STL.64 [R1+0x1f80], R20 ;  /* 0x001f801401007387 */ /* 0x000fe80000100a00 */
[----:B------:R-:W-:Y:S04]  /*bc870*/  STL.64 [R1+0x1f88], R22 ;  /* 0x001f881601007387 */ /* 0x000fe80000100a00 */
[----:B------:R-:W-:Y:S04]  /*bc880*/  STL.64 [R1+0x1f70], R12 ;  /* 0x001f700c01007387 */ /* 0x000fe80000100a00 */
[----:B------:R-:W-:Y:S01]  /*bc890*/  STL.64 [R1+0x1f78], R14 ;  /* 0x001f780e01007387 */ /* 0x000fe20000100a00 */
[----:B0-----:R-:W-:-:S05]  /*bc8a0*/  IMAD.MOV.U32 R0, RZ, RZ, R7 ;  /* 0x000000ffff007224 */ /* 0x001fca00078e0007 */
[----:B------:R0:W-:Y:S02]  /*bc8b0*/  STL [R1+0x909c], R0 ;  /* 0x00909c0001007387 */ /* 0x0001e40000100800 */
[----:B0-----:R-:W-:Y:S01]  /*bc8c0*/  IMAD.MOV.U32 R0, RZ, RZ, R47 ;  /* 0x000000ffff007224 */ /* 0x001fe200078e002f */
[----:B----4-:R-:W-:-:S15]  /*bc8d0*/  HMMA.16816.F32 R8, R28, R6, R8 ;  /* 0x000000061c08723c */ /* 0x010fde0000001808 */
[----:B------:R-:W-:-:S04]  /*bc8e0*/  NOP ;  /* 0x0000000000007918 */ /* 0x000fc80000000000 */
[----:B------:R-:W-:Y:S04]  /*bc8f0*/  STL.64 [R1+0x1f60], R8 ;  /* 0x001f600801007387 */ /* 0x000fe80000100a00 */
[----:B------:R0:W-:Y:S01]  /*bc900*/  STL.64 [R1+0x1f68], R10 ;  /* 0x001f680a01007387 */ /* 0x0001e20000100a00 */
[C---:B--2---:R-:W-:Y:S08]  /*bc910*/  HMMA.16816.F32 R4, R28.reuse, R46, R40 ;  /* 0x0000002e1c04723c */ /* 0x044ff00000001828 */
[----:B0-----:R-:W-:-:S15]  /*bc920*/  HMMA.16816.F32 R8, R28, R44, R36 ;  /* 0x0000002c1c08723c */ /* 0x001fde0000001824 */
[----:B------:R-:W-:-:S04]  /*bc930*/  NOP ;  /* 0x0000000000007918 */ /* 0x000fc80000000000 */
[----:B------:R-:W-:Y:S04]  /*bc940*/  STL.64 [R1+0x1f50], R8 ;  /* 0x001f500801007387 */ /* 0x000fe80000100a00 */
[----:B------:R0:W-:Y:S04]  /*bc950*/  STL.64 [R1+0x1f58], R10 ;  /* 0x001f580a01007387 */ /* 0x0001e80000100a00 */
[----:B------:R-:W-:Y:S04]  /*bc960*/  STL [R1+0x90a0], R0 ;  /* 0x0090a00001007387 */ /* 0x000fe80000100800 */
[----:B------:R-:W-:Y:S04]  /*bc970*/  STL.64 [R1+0x1f40], R4 ;  /* 0x001f400401007387 */ /* 0x000fe80000100a00 */
[----:B------:R1:W-:Y:S01]  /*bc980*/  STL.64 [R1+0x1f48], R6 ;  /* 0x001f480601007387 */ /* 0x0003e20000100a00 */
[C---:B0-----:R-:W-:Y:S08]  /*bc990*/  HMMA.16816.F32 R8, R28.reuse, R56, R48 ;  /* 0x000000381c08723c */ /* 0x041ff00000001830 */
[----:B-1----:R-:W-:Y:S11]  /*bc9a0*/  HMMA.16816.F32 R4, R28, R58, R52 ;  /* 0x0000003a1c04723c */ /* 0x002ff60000001834 */
[----:B------:R0:W-:Y:S04]  /*bc9b0*/  STL.64 [R1+0x1f30], R8 ;  /* 0x001f300801007387 */ /* 0x0001e80000100a00 */
[----:B------:R1:W-:Y:S04]  /*bc9c0*/  STL.64 [R1+0x1f38], R10 ;  /* 0x001f380a01007387 */ /* 0x0003e80000100a00 */
[----:B0-----:R-:W2:Y:S04]  /*bc9d0*/  LDL.LU R8, [R1+0xc30] ;  /* 0x000c300001087983 */ /* 0x001ea80000300800 */
[----:B------:R-:W-:Y:S04]  /*bc9e0*/  STL.64 [R1+0x1f20], R4 ;  /* 0x001f200401007387 */ /* 0x000fe80000100a00 */
[----:B------:R-:W-:Y:S04]  /*bc9f0*/  STL.64 [R1+0x1f28], R6 ;  /* 0x001f280601007387 */ /* 0x000fe80000100a00 */
[----:B------:R-:W2:Y:S04]  /*bca00*/  LDL.LU R9, [R1+0xc34] ;  /* 0x000c340001097983 */ /* 0x000ea80000300800 */
[----:B-1----:R-:W3:Y:S04]  /*bca10*/  LDL.LU R10, [R1+0xc38] ;  /* 0x000c3800010a7983 */ /* 0x002ee80000300800 */
[----:B------:R-:W3:Y:S04]  /*bca20*/  LDL.LU R11, [R1+0xc3c] ;  /* 0x000c3c00010b7983 */ /* 0x000ee80000300800 */
[----:B---3--:R-:W-:Y:S04]  /*bca30*/  STL.64 [R1+0x9328], R10 ;  /* 0x0093280a01007387 */ /* 0x008fe80000100a00 */
[----:B--2---:R0:W-:Y:S04]  /*bca40*/  STL.64 [R1+0x9320], R8 ;  /* 0x0093200801007387 */ /* 0x0041e80000100a00 */
        /* <DEDUP_REMOVED lines=15> */
[----:B------:R-:W4:Y:S01]  /*bcb40*/  LDL.LU R55, [R1+0xcbc] ;  /* 0x000cbc0001377983 */ /* 0x000f220000300800 */
[----:B------:R-:W-:-:S03]  /*bcb50*/  IMAD.MOV.U32 R0, RZ, RZ, R59 ;  /* 0x000000ffff007224 */ /* 0x000fc600078e003b */
[----:B----4-:R-:W-:Y:S04]  /*bcb60*/  STL.64 [R1+0x9358], R54 ;  /* 0x0093583601007387 */ /* 0x010fe80000100a00 */
[----:B---3--:R3:W-:Y:S04]  /*bcb70*/  STL.64 [R1+0x9350], R52 ;  /* 0x0093503401007387 */ /* 0x0087e80000100a00 */
[----:B------:R-:W4:Y:S04]  /*bcb80*/  LDL.LU R56, [R1+0xcd0] ;  /* 0x000cd00001387983 */ /* 0x000f280000300800 */
[----:B------:R-:W4:Y:S04]  /*bcb90*/  LDL.LU R57, [R1+0xcd4] ;  /* 0x000cd40001397983 */ /* 0x000f280000300800 */
[----:B------:R-:W4:Y:S04]  /*bcba0*/  LDL.LU R58, [R1+0xcd8] ;  /* 0x000cd800013a7983 */ /* 0x000f280000300800 */
[----:B------:R-:W4:Y:S04]  /*bcbb0*/  LDL.LU R59, [R1+0xcdc] ;  /* 0x000cdc00013b7983 */ /* 0x000f280000300800 */
[----:B------:R-:W4:Y:S04]  /*bcbc0*/  LDL R42, [R1] ;  /* 0x00000000012a7983 */ /* 0x000f280000100800 */
[----:B------:R-:W4:Y:S04]  /*bcbd0*/  LDL R43, [R1+0x4] ;  /* 0x00000400012b7983 */ /* 0x000f280000100800 */
[----:B0-----:R-:W4:Y:S04]  /*bcbe0*/  LDL.LU R8, [R1+0xcf0] ;  /* 0x000cf00001087983 */ /* 0x001f280000300800 */
[----:B------:R-:W4:Y:S04]  /*bcbf0*/  LDL.LU R9, [R1+0xcf4] ;  /* 0x000cf40001097983 */ /* 0x000f280000300800 */
[----:B------:R-:W4:Y:S04]  /*bcc00*/  LDL.LU R10, [R1+0xcf8] ;  /* 0x000cf800010a7983 */ /* 0x000f280000300800 */
[----:B------:R-:W4:Y:S04]  /*bcc10*/  LDL.LU R11, [R1+0xcfc] ;  /* 0x000cfc00010b7983 */ /* 0x000f280000300800 */
[----:B-1----:R-:W4:Y:S04]  /*bcc20*/  LDL R18, [R1+0x10] ;  /* 0x0000100001127983 */ /* 0x002f280000100800 */
[----:B------:R-:W4:Y:S04]  /*bcc30*/  LDL R19, [R1+0x14] ;  /* 0x0000140001137983 */ /* 0x000f280000100800 */
[----:B--2---:R-:W4:Y:S04]  /*bcc40*/  LDL.LU R24, [R1+0xd00] ;  /* 0x000d000001187983 */ /* 0x004f280000300800 */
[----:B------:R-:W4:Y:S04]  /*bcc50*/  LDL.LU R25, [R1+0xd04] ;  /* 0x000d040001197983 */ /* 0x000f280000300800 */
[----:B------:R-:W4:Y:S04]  /*bcc60*/  LDL.LU R26, [R1+0xd08] ;  /* 0x000d0800011a7983 */ /* 0x000f280000300800 */
[----:B------:R-:W4:Y:S04]  /*bcc70*/  LDL.LU R27, [R1+0xd0c] ;  /* 0x000d0c00011b7983 */ /* 0x000f280000300800 */
[----:B------:R-:W2:Y:S04]  /*bcc80*/  LDL R16, [R1+0x18] ;  /* 0x0000180001107983 */ /* 0x000ea80000100800 */
[----:B------:R-:W2:Y:S04]  /*bcc90*/  LDL R17, [R1+0x1c] ;  /* 0x00001c0001117983 */ /* 0x000ea80000100800 */
[----:B---3--:R-:W2:Y:S04]  /*bcca0*/  LDL.LU R52, [R1+0xd10] ;  /* 0x000d100001347983 */ /* 0x008ea80000300800 */
[----:B------:R-:W2:Y:S04]  /*bccb0*/  LDL.LU R53, [R1+0xd14] ;  /* 0x000d140001357983 */ /* 0x000ea80000300800 */
[----:B------:R-:W2:Y:S04]  /*bccc0*/  LDL.LU R54, [R1+0xd18] ;  /* 0x000d180001367983 */ /* 0x000ea80000300800 */
[----:B------:R-:W2:Y:S04]  /*bccd0*/  LDL.LU R55, [R1+0xd1c] ;  /* 0x000d1c0001377983 */ /* 0x000ea80000300800 */
[----:B------:R-:W3:Y:S04]  /*bcce0*/  LDL.64 R40, [R1+0x8] ;  /* 0x0000080001287983 */ /* 0x000ee80000100a00 */
        /* <DEDUP_REMOVED lines=28> */
[----:B------:R0:W-:Y:S01]  /*bceb0*/  STL [R1+0x90a4], R0 ;  /* 0x0090a40001007387 */ /* 0x0001e20000100800 */
[C---:B--2---:R-:W-:Y:S08]  /*bcec0*/  HMMA.16816.F32 R52, R28.reuse, R16, R52 ;  /* 0x000000101c34723c */ /* 0x044ff00000001834 */
[C---:B----4-:R-:W-:Y:S08]  /*bced0*/  HMMA.16816.F32 R16, R28.reuse, R18, R24 ;  /* 0x000000121c10723c */ /* 0x050ff00000001818 */
[----:B---3--:R-:W-:Y:S01]  /*bcee0*/  HMMA.16816.F32 R8, R28, R40, R8 ;  /* 0x000000281c08723c */ /* 0x008fe20000001808 */
[----:B0-----:R-:W-:-:S07]  /*bcef0*/  IMAD.MOV.U32 R0, RZ, RZ, R41 ;  /* 0x000000ffff007224 */ /* 0x001fce00078e0029 */
[C---:B------:R-:W-:Y:S08]  /*bcf00*/  HMMA.16816.F32 R40, R28.reuse, R42, R36 ;  /* 0x0000002a1c28723c */ /* 0x040ff00000001824 */
[C---:B------:R-:W-:Y:S01]  /*bcf10*/  HMMA.16816.F32 R56, R28.reuse, R60, R56 ;  /* 0x0000003c1c38723c */ /* 0x040fe20000001838 */
[----:B------:R-:W-:Y:S04]  /*bcf20*/  STL.64 [R1+0x1f10], R52 ;  /* 0x001f103401007387 */ /* 0x000fe80000100a00 */
[----:B------:R0:W-:Y:S04]  /*bcf30*/  STL.64 [R1+0x1f18], R54 ;  /* 0x001f183601007387 */ /* 0x0001e80000100a00 */
        /* <DEDUP_REMOVED lines=12> */
[----:B------:R-:W-:Y:S04]  /*bd000*/  STL [R1+0x91d8], R0 ;  /* 0x0091d80001007387 */ /* 0x000fe80000100800 */
        /* <DEDUP_REMOVED lines=10> */
[----:B------:R-:W-:Y:S04]  /*bd0b0*/  STL [R1+0x91e0], R60 ;  /* 0x0091e03c01007387 */ /* 0x000fe80000100800 */
[----:B------:R-:W-:Y:S01]  /*bd0c0*/  STL [R1+0x91dc], R61 ;  /* 0x0091dc3d01007387 */ /* 0x000fe20000100800 */
        /* <DEDUP_REMOVED lines=24> */
[C---:B----4-:R-:W-:Y:S08]  /*bd250*/  HMMA.16816.F32 R16, R28.reuse, R44, R16 ;  /* 0x0000002c1c10723c */ /* 0x050ff00000001810 */
[C---:B------:R-:W-:Y:S01]  /*bd260*/  HMMA.16816.F32 R12, R28.reuse, R42, R12 ;  /* 0x0000002a1c0c723c */ /* 0x040fe2000000180c */
[----:B------:R-:W-:Y:S04]  /*bd270*/  STL.64 [R1+0x8f18], R54 ;  /* 0x008f183601007387 */ /* 0x000fe80000100a00 */
[----:B------:R0:W-:Y:S03]  /*bd280*/  STL.64 [R1+0x8f10], R52 ;  /* 0x008f103401007387 */ /* 0x0001e60000100a00 */
[C---:B------:R-:W-:Y:S08]  /*bd290*/  HMMA.16816.F32 R8, R28.reuse, R40, R8 ;  /* 0x000000281c08723c */ /* 0x040ff00000001808 */
[C---:B------:R-:W-:Y:S01]  /*bd2a0*/  HMMA.16816.F32 R4, R28.reuse, R38, R4 ;  /* 0x000000261c04723c */ /* 0x040fe20000001804 */
[----:B------:R-:W-:Y:S04]  /*bd2b0*/  STL.64 [R1+0x1e90], R56 ;  /* 0x001e903801007387 */ /* 0x000fe80000100a00 */
[----:B------:R-:W-:Y:S03]  /*bd2c0*/  STL.64 [R1+0x1e98], R58 ;  /* 0x001e983a01007387 */ /* 0x000fe60000100a00 */
[C---:B---3--:R-:W-:Y:S08]  /*bd2d0*/  HMMA.16816.F32 R32, R28.reuse, R50, R32 ;  /* 0x000000321c20723c */ /* 0x048ff00000001820 */
        /* <DEDUP_REMOVED lines=19> */
[----:B0-----:R-:W3:Y:S04]  /*bd410*/  LDL.LU R52, [R1+0xb40] ;  /* 0x000b400001347983 */ /* 0x001ee80000300800 */
[----:B------:R0:W-:Y:S04]  /*bd420*/  STL.64 [R1+0x1e20], R4 ;  /* 0x001e200401007387 */ /* 0x0001e80000100a00 */
[----:B------:R4:W-:Y:S04]  /*bd430*/  STL.64 [R1+0x1e28], R6 ;  /* 0x001e280601007387 */ /* 0x0009e80000100a00 */
[----:B------:R-:W3:Y:S04]  /*bd440*/  LDL.LU R53, [R1+0xb44] ;  /* 0x000b440001357983 */ /* 0x000ee80000300800 */
[----:B------:R-:W3:Y:S04]  /*bd450*/  LDL.LU R54, [R1+0xb48] ;  /* 0x000b480001367983 */ /* 0x000ee80000300800 */
[----:B------:R-:W3:Y:S04]  /*bd460*/  LDL.LU R55, [R1+0xb4c] ;  /* 0x000b4c0001377983 */ /* 0x000ee80000300800 */
[----:B-1----:R-:W3:Y:S04]  /*bd470*/  LDL.LU R44, [R1+0xb60] ;  /* 0x000b6000012c7983 */ /* 0x002ee80000300800 */
        /* <DEDUP_REMOVED lines=19> */
[----:B0-----:R-:W3:Y:S04]  /*bd5b0*/  LDL.LU R4, [R1+0xbf0] ;  /* 0x000bf00001047983 */ /* 0x001ee80000300800 */
[----:B------:R-:W3:Y:S04]  /*bd5c0*/  LDL.LU R5, [R1+0xbf4] ;  /* 0x000bf40001057983 */ /* 0x000ee80000300800 */
[----:B----4-:R-:W3:Y:S04]  /*bd5d0*/  LDL.LU R6, [R1+0xbf8] ;  /* 0x000bf80001067983 */ /* 0x010ee80000300800 */
        /* <DEDUP_REMOVED lines=24> */
[----:B------:R0:W-:Y:S04]  /*bd760*/  STL.64 [R1+0x1e18], R34 ;  /* 0x001e182201007387 */ /* 0x0001e80000100a00 */
[----:B0-----:R-:W2:Y:S01]  /*bd770*/  LDL.LU.64 R34, [R1+0x92b8] ;  /* 0x0092b80001227983 */ /* 0x001ea20000300a00 */
[C---:B---3--:R-:W-:Y:S03]  /*bd780*/  HMMA.16816.F32 R4, R28.reuse, R2, R4 ;  /* 0x000000021c04723c */ /* 0x048fe60000001804 */
[----:B------:R-:W3:Y:S04]  /*bd790*/  LDL.LU.64 R32, [R1+0x92b0] ;  /* 0x0092b00001207983 */ /* 0x000ee80000300a00 */
        /* <DEDUP_REMOVED lines=14> */
[----:B------:R-:W-:Y:S04]  /*bd880*/  STL [R1+0x9200], R35 ;  /* 0x0092002301007387 */ /* 0x000fe80000100800 */
[----:B------:R-:W-:Y:S04]  /*bd890*/  STL.64 [R1+0x1df0], R4 ;  /* 0x001df00401007387 */ /* 0x000fe80000100a00 */
[----:B------:R0:W-:Y:S04]  /*bd8a0*/  STL.64 [R1+0x1df8], R6 ;  /* 0x001df80601007387 */ /* 0x0001e80000100a00 */
[----:B0-----:R-:W4:Y:S04]  /*bd8b0*/  LDL.LU.64 R6, [R1+0x9298] ;  /* 0x0092980001067983 */ /* 0x001f280000300a00 */
[----:B------:R-:W2:Y:S04]  /*bd8c0*/  LDL.LU.64 R4, [R1+0x9290] ;  /* 0x0092900001047983 */ /* 0x000ea80000300a00 */
[----:B------:R-:W-:Y:S01]  /*bd8d0*/  STL [R1+0x91e4], R3 ;  /* 0x0091e40301007387 */ /* 0x000fe20000100800 */
        /* <DEDUP_REMOVED lines=49> */
[C---:B----4-:R-:W-:Y:S08]  /*bdbf0*/  HMMA.16816.F32 R8, R28.reuse, R20, R44 ;  /* 0x000000141c08723c */ /* 0x050ff0000000182c */
[C---:B0-----:R-:W-:Y:S01]  /*bdc00*/  HMMA.16816.F32 R4, R28.reuse, R22, R48 ;  /* 0x000000161c04723c */ /* 0x041fe20000001830 */
[----:B------:R-:W-:Y:S10]  /*bdc10*/  STL.64 [R1+0x8e68], R22 ;  /* 0x008e681601007387 */ /* 0x000ff40000100a00 */
[----:B------:R-:W-:Y:S04]  /*bdc20*/  STL.64 [R1+0x1d60], R8 ;  /* 0x001d600801007387 */ /* 0x000fe80000100a00 */
[----:B------:R0:W-:Y:S04]  /*bdc30*/  STL.64 [R1+0x1d68], R10 ;  /* 0x001d680a01007387 */ /* 0x0001e80000100a00 */
[----:B------:R-:W-:Y:S04]  /*bdc40*/  STL.64 [R1+0x8e60], R20 ;  /* 0x008e601401007387 */ /* 0x000fe80000100a00 */
[----:B------:R-:W-:Y:S04]  /*bdc50*/  STL.64 [R1+0x1d50], R4 ;  /* 0x001d500401007387 */ /* 0x000fe80000100a00 */
[----:B------:R1:W-:Y:S01]  /*bdc60*/  STL.64 [R1+0x1d58], R6 ;  /* 0x001d580601007387 */ /* 0x0003e20000100a00 */
[C---:B0-----:R-:W-:Y:S08]  /*bdc70*/  HMMA.16816.F32 R8, R28.reuse, R24, R52 ;  /* 0x000000181c08723c */ /* 0x041ff00000001834 */
[----:B-1----:R-:W-:Y:S01]  /*bdc80*/  HMMA.16816.F32 R4, R28, R26, R56 ;  /* 0x0000001a1c04723c */ /* 0x002fe20000001838 */
[----:B------:R-:W-:Y:S10]  /*bdc90*/  STL.64 [R1+0x8e88], R26 ;  /* 0x008e881a01007387 */ /* 0x000ff40000100a00 */
[----:B------:R-:W-:Y:S04]  /*bdca0*/  STL.64 [R1+0x1d40], R8 ;  /* 0x001d400801007387 */ /* 0x000fe80000100a00 */
[----:B------:R-:W-:Y:S04]  /*bdcb0*/  STL.64 [R1+0x1d48], R10 ;  /* 0x001d480a01007387 */ /* 0x000fe80000100a00 */
[----:B------:R-:W-:Y:S04]  /*bdcc0*/  STL.64 [R1+0x8e80], R24 ;  /* 0x008e801801007387 */ /* 0x000fe80000100a00 */
[----:B------:R-:W-:Y:S04]  /*bdcd0*/  STL.64 [R1+0x23d0], R4 ;  /* 0x0023d00401007387 */ /* 0x000fe80000100a00 */
[----:B------:R0:W-:Y:S04]  /*bdce0*/  STL.64 [R1+0x23d8], R6 ;  /* 0x0023d80601007387 */ /* 0x0001e80000100a00 */
[----:B------:R-:W2:Y:S04]  /*bdcf0*/  LDL.LU R58, [R1+0x78] ;  /* 0x00007800013a7983 */ /* 0x000ea80000300800 */
[----:B------:R-:W2:Y:S01]  /*bdd00*/  LDL.LU R59, [R1+0x7c] ;  /* 0x00007c00013b7983 */ /* 0x000ea20000300800 */
[----:B------:R-:W-:-:S02]  /*bdd10*/  IMAD.MOV.U32 R56, RZ, RZ, R32 ;  /* 0x000000ffff387224 */ /* 0x000fc400078e0020 */
[----:B------:R-:W-:Y:S01]  /*bdd20*/  IMAD.MOV.U32 R57, RZ, RZ, R33 ;  /* 0x000000ffff397224 */ /* 0x000fe200078e0021 */
[----:B------:R-:W3:Y:S04]  /*bdd30*/  LDL.LU R32, [R1+0x9248] ;  /* 0x0092480001207983 */ /* 0x000ee80000300800 */
[----:B------:R-:W4:Y:S04]  /*bdd40*/  LDL.LU R33, [R1+0x9244] ;  /* 0x0092440001217983 */ /* 0x000f280000300800 */
[----:B--2---:R-:W-:Y:S04]  /*bdd50*/  STL.64 [R1+0x90b0], R58 ;  /* 0x0090b03a01007387 */ /* 0x004fe80000100a00 */
[----:B------:R1:W-:Y:S04]  /*bdd60*/  STL.64 [R1+0x90a8], R56 ;  /* 0x0090a83801007387 */ /* 0x0003e80000100a00 */
[----:B------:R-:W2:Y:S04]  /*bdd70*/  LDL.LU R48, [R1+0x770] ;  /* 0x0007700001307983 */ /* 0x000ea80000300800 */
[----:B------:R-:W2:Y:S04]  /*bdd80*/  LDL.LU R49, [R1+0x774] ;  /* 0x0007740001317983 */ /* 0x000ea80000300800 */
[----:B------:R-:W2:Y:S04]  /*bdd90*/  LDL.LU R50, [R1+0x778] ;  /* 0x0007780001327983 */ /* 0x000ea80000300800 */
[----:B------:R-:W2:Y:S04]  /*bdda0*/  LDL.LU R51, [R1+0x77c] ;  /* 0x00077c0001337983 */ /* 0x000ea80000300800 */
[----:B--2---:R2:W-:Y:S04]  /*bddb0*/  STL.64 [R1+0x90c0], R50 ;  /* 0x0090c03201007387 */ /* 0x0045e80000100a00 */
[----:B------:R-:W-:Y:S04]  /*bddc0*/  STL.64 [R1+0x90b8], R48 ;  /* 0x0090b83001007387 */ /* 0x000fe80000100a00 */
[----:B------:R-:W2:Y:S04]  /*bddd0*/  LDL.LU R46, [R1+0x88] ;  /* 0x00008800012e7983 */ /* 0x000ea80000300800 */
[----:B------:R-:W2:Y:S04]  /*bdde0*/  LDL.LU R47, [R1+0x8c] ;  /* 0x00008c00012f7983 */ /* 0x000ea80000300800 */
[----:B------:R-:W2:Y:S04]  /*bddf0*/  LDL.LU R40, [R1+0x790] ;  /* 0x0007900001287983 */ /* 0x000ea80000300800 */
[----:B------:R-:W2:Y:S04]  /*bde00*/  LDL.LU R41, [R1+0x794] ;  /* 0x0007940001297983 */ /* 0x000ea80000300800 */
[----:B------:R-:W2:Y:S04]  /*bde10*/  LDL.LU R42, [R1+0x798] ;  /* 0x00079800012a7983 */ /* 0x000ea80000300800 */
[----:B------:R-:W2:Y:S01]  /*bde20*/  LDL.LU R43, [R1+0x79c] ;  /* 0x00079c00012b7983 */ /* 0x000ea20000300800 */
[----:B----4-:R-:W-:-:S02]  /*bde30*/  IMAD.MOV.U32 R44, RZ, RZ, R33 ;  /* 0x000000ffff2c7224 */ /* 0x010fc400078e0021 */
[----:B---3--:R-:W-:Y:S01]  /*bde40*/  IMAD.MOV.U32 R45, RZ, RZ, R32 ;  /* 0x000000ffff2d7224 */ /* 0x008fe200078e0020 */
[----:B--2---:R-:W-:Y:S04]  /*bde50*/  STL.64 [R1+0x90d0], R42 ;  /* 0x0090d02a01007387 */ /* 0x004fe80000100a00 */
[----:B------:R2:W-:Y:S04]  /*bde60*/  STL.64 [R1+0x90c8], R40 ;  /* 0x0090c82801007387 */ /* 0x0005e80000100a00 */
[----:B------:R-:W3:Y:S04]  /*bde70*/  LDL.LU R33, [R1+0x9240] ;  /* 0x0092400001217983 */ /* 0x000ee80000300800 */
[----:B------:R-:W4:Y:S04]  /*bde80*/  LDL.LU R32, [R1+0x923c] ;  /* 0x00923c0001207983 */ /* 0x000f280000300800 */
[----:B------:R-:W-:Y:S04]  /*bde90*/  STL.64 [R1+0x90e0], R46 ;  /* 0x0090e02e01007387 */ /* 0x000fe80000100a00 */
[----:B------:R-:W-:Y:S04]  /*bdea0*/  STL.64 [R1+0x90d8], R44 ;  /* 0x0090d82c01007387 */ /* 0x000fe80000100a00 */
[----:B------:R-:W2:Y:S04]  /*bdeb0*/  LDL.LU R36, [R1+0x7c0] ;  /* 0x0007c00001247983 */ /* 0x000ea80000300800 */
[----:B------:R-:W2:Y:S04]  /*bdec0*/  LDL.LU R37, [R1+0x7c4] ;  /* 0x0007c40001257983 */ /* 0x000ea80000300800 */
[----:B------:R-:W2:Y:S04]  /*bded0*/  LDL.LU R38, [R1+0x7c8] ;  /* 0x0007c80001267983 */ /* 0x000ea80000300800 */
[----:B------:R-:W2:Y:S04]  /*bdee0*/  LDL.LU R39, [R1+0x7cc] ;  /* 0x0007cc0001277983 */ /* 0x000ea80000300800 */
[----:B--2---:R2:W-:Y:S04]  /*bdef0*/  STL.64 [R1+0x90f0], R38 ;  /* 0x0090f02601007387 */ /* 0x0045e80000100a00 */
[----:B------:R-:W-:Y:S04]  /*bdf00*/  STL.64 [R1+0x90e8], R36 ;  /* 0x0090e82401007387 */ /* 0x000fe80000100a00 */
[----:B0-----:R-:W2:Y:S04]  /*bdf10*/  LDL.LU R6, [R1+0x98] ;  /* 0x0000980001067983 */ /* 0x001ea80000300800 */
[----:B------:R-:W2:Y:S01]  /*bdf20*/  LDL.LU R7, [R1+0x9c] ;  /* 0x00009c0001077983 */ /* 0x000ea20000300800 */
[----:B----4-:R-:W-:-:S02]  /*bdf30*/  IMAD.MOV.U32 R4, RZ, RZ, R32 ;  /* 0x000000ffff047224 */ /* 0x010fc400078e0020 */
[----:B---3--:R-:W-:Y:S01]  /*bdf40*/  IMAD.MOV.U32 R5, RZ, RZ, R33 ;  /* 0x000000ffff057224 */ /* 0x008fe200078e0021 */
        /* <DEDUP_REMOVED lines=18> */
[----:B--2---:R2:W-:Y:S04]  /*be070*/  STL.64 [R1+0x9120], R22 ;  /* 0x0091201601007387 */ /* 0x0045e80000100a00 */
[----:B------:R-:W-:Y:S04]  /*be080*/  STL.64 [R1+0x9118], R20 ;  /* 0x0091181401007387 */ /* 0x000fe80000100a00 */
[----:B------:R-:W3:Y:S04]  /*be090*/  LDL.LU R33, [R1+0x9230] ;  /* 0x0092300001217983 */ /* 0x000ee80000300800 */
[----:B------:R-:W4:Y:S04]  /*be0a0*/  LDL.LU R32, [R1+0x922c] ;  /* 0x00922c0001207983 */ /* 0x000f280000300800 */
[----:B------:R-:W-:Y:S04]  /*be0b0*/  STL.64 [R1+0x9130], R18 ;  /* 0x0091301201007387 */ /* 0x000fe80000100a00 */
[----:B------:R0:W-:Y:S04]  /*be0c0*/  STL.64 [R1+0x9128], R16 ;  /* 0x0091281001007387 */ /* 0x0001e80000100a00 */
[----:B------:R-:W2:Y:S04]  /*be0d0*/  LDL.LU R24, [R1+0x860] ;  /* 0x0008600001187983 */ /* 0x000ea80000300800 */
[----:B------:R-:W2:Y:S04]  /*be0e0*/  LDL.LU R25, [R1+0x864] ;  /* 0x0008640001197983 */ /* 0x000ea80000300800 */
[----:B------:R-:W2:Y:S04]  /*be0f0*/  LDL.LU R26, [R1+0x868] ;  /* 0x00086800011a7983 */ /* 0x000ea80000300800 */
[----:B------:R-:W2:Y:S04]  /*be100*/  LDL.LU R27, [R1+0x86c] ;  /* 0x00086c00011b7983 */ /* 0x000ea80000300800 */
[----:B--2---:R-:W-:Y:S04]  /*be110*/  STL.64 [R1+0x9140], R26 ;  /* 0x0091401a01007387 */ /* 0x004fe80000100a00 */
[----:B------:R-:W-:Y:S04]  /*be120*/  STL.64 [R1+0x9138], R24 ;  /* 0x0091381801007387 */ /* 0x000fe80000100a00 */
[----:B-1----:R-:W2:Y:S04]  /*be130*/  LDL.LU R56, [R1+0x880] ;  /* 0x0008800001387983 */ /* 0x002ea80000300800 */
[----:B------:R-:W2:Y:S04]  /*be140*/  LDL.LU R57, [R1+0x884] ;  /* 0x0008840001397983 */ /* 0x000ea80000300800 */
[----:B------:R-:W2:Y:S04]  /*be150*/  LDL.LU R58, [R1+0x888] ;  /* 0x00088800013a7983 */ /* 0x000ea80000300800 */
[----:B------:R-:W2:Y:S01]  /*be160*/  LDL.LU R59, [R1+0x88c] ;  /* 0x00088c00013b7983 */ /* 0x000ea20000300800 */
[----:B----4-:R-:W-:-:S02]  /*be170*/  IMAD.MOV.U32 R50, RZ, RZ, R32 ;  /* 0x000000ffff327224 */ /* 0x010fc400078e0020 */
[----:B---3--:R-:W-:Y:S01]  /*be180*/  IMAD.MOV.U32 R51, RZ, RZ, R33 ;  /* 0x000000ffff337224 */ /* 0x008fe200078e0021 */
[----:B--2---:R1:W-:Y:S04]  /*be190*/  STL.64 [R1+0x9150], R58 ;  /* 0x0091503a01007387 */ /* 0x0043e80000100a00 */
[----:B------:R-:W-:Y:S04]  /*be1a0*/  STL.64 [R1+0x9148], R56 ;  /* 0x0091483801007387 */ /* 0x000fe80000100a00 */
[----:B------:R-:W2:Y:S04]  /*be1b0*/  LDL.LU R32, [R1+0x9228] ;  /* 0x0092280001207983 */ /* 0x000ea80000300800 */
[----:B------:R-:W3:Y:S04]  /*be1c0*/  LDL.LU R33, [R1+0x9224] ;  /* 0x0092240001217983 */ /* 0x000ee80000300800 */
[----:B------:R-:W4:Y:S04]  /*be1d0*/  LDL.LU R40, [R1+0x8b0] ;  /* 0x0008b00001287983 */ /* 0x000f280000300800 */
[----:B------:R-:W4:Y:S04]  /*be1e0*/  LDL.LU R41, [R1+0x8b4] ;  /* 0x0008b40001297983 */ /* 0x000f280000300800 */
[----:B------:R-:W2:Y:S04]  /*be1f0*/  LDL.LU R42, [R1+0x8b8] ;  /* 0x0008b800012a7983 */ /* 0x000ea80000300800 */
[----:B------:R-:W2:Y:S04]  /*be200*/  LDL.LU R43, [R1+0x8bc] ;  /* 0x0008bc00012b7983 */ /* 0x000ea80000300800 */
[----:B--2---:R-:W-:Y:S04]  /*be210*/  STL.64 [R1+0x9160], R42 ;  /* 0x0091602a01007387 */ /* 0x004fe80000100a00 */
[----:B----4-:R2:W-:Y:S04]  /*be220*/  STL.64 [R1+0x9158], R40 ;  /* 0x0091582801007387 */ /* 0x0105e80000100a00 */
[----:B------:R-:W4:Y:S04]  /*be230*/  LDL.LU R48, [R1+0xc8] ;  /* 0x0000c80001307983 */ /* 0x000f280000300800 */
[----:B------:R-:W4:Y:S04]  /*be240*/  LDL.LU R49, [R1+0xcc] ;  /* 0x0000cc0001317983 */ /* 0x000f280000300800 */
[----:B------:R-:W-:Y:S01]  /*be250*/  STL.64 [R1+0x9170], R50 ;  /* 0x0091703201007387 */ /* 0x000fe20000100a00 */
[----:B---3--:R-:W-:-:S02]  /*be260*/  IMAD.MOV.U32 R38, RZ, RZ, R33 ;  /* 0x000000ffff267224 */ /* 0x008fc400078e0021 */
[----:B------:R-:W-:Y:S01]  /*be270*/  IMAD.MOV.U32 R39, RZ, RZ, R32 ;  /* 0x000000ffff277224 */ /* 0x000fe200078e0020 */
[----:B----4-:R-:W-:Y:S04]  /*be280*/  STL.64 [R1+0x9168], R48 ;  /* 0x0091683001007387 */ /* 0x010fe80000100a00 */
[----:B------:R-:W3:Y:S04]  /*be290*/  LDL.LU R33, [R1+0x9220] ;  /* 0x0092200001217983 */ /* 0x000ee80000300800 */
[----:B------:R-:W4:Y:S04]  /*be2a0*/  LDL.LU R32, [R1+0x921c] ;  /* 0x00921c0001207983 */ /* 0x000f280000300800 */
[----:B0-----:R-:W2:Y:S04]  /*be2b0*/  LDL.LU R4, [R1+0x900] ;  /* 0x0009000001047983 */ /* 0x001ea80000300800 */
[----:B------:R-:W2:Y:S04]  /*be2c0*/  LDL.LU R5, [R1+0x904] ;  /* 0x0009040001057983 */ /* 0x000ea80000300800 */
[----:B------:R-:W2:Y:S04]  /*be2d0*/  LDL.LU R6, [R1+0x908] ;  /* 0x0009080001067983 */ /* 0x000ea80000300800 */
[----:B------:R-:W2:Y:S04]  /*be2e0*/  LDL.LU R7, [R1+0x90c] ;  /* 0x00090c0001077983 */ /* 0x000ea80000300800 */
[----:B--2---:R0:W-:Y:S04]  /*be2f0*/  STL.64 [R1+0x9180], R6 ;  /* 0x0091800601007387 */ /* 0x0041e80000100a00 */
[----:B------:R-:W-:Y:S04]  /*be300*/  STL.64 [R1+0x9178], R4 ;  /* 0x0091780401007387 */ /* 0x000fe80000100a00 */
[----:B------:R-:W2:Y:S04]  /*be310*/  LDL.LU R36, [R1+0xd8] ;  /* 0x0000d80001247983 */ /* 0x000ea80000300800 */
[----:B------:R-:W2:Y:S04]  /*be320*/  LDL.LU R37, [R1+0xdc] ;  /* 0x0000dc0001257983 */ /* 0x000ea80000300800 */
[----:B------:R-:W-:Y:S04]  /*be330*/  STL.64 [R1+0x9190], R38 ;  /* 0x0091902601007387 */ /* 0x000fe80000100a00 */
[----:B--2---:R2:W-:Y:S04]  /*be340*/  STL.64 [R1+0x9188], R36 ;  /* 0x0091882401007387 */ /* 0x0045e80000100a00 */
[----:B------:R-:W2:Y:S04]  /*be350*/  LDL.LU R12, [R1+0x920] ;  /* 0x00092000010c7983 */ /* 0x000ea80000300800 */
[----:B------:R-:W2:Y:S04]  /*be360*/  LDL.LU R13, [R1+0x924] ;  /* 0x00092400010d7983 */ /* 0x000ea80000300800 */
[----:B------:R-:W2:Y:S04]  /*be370*/  LDL.LU R14, [R1+0x928] ;  /* 0x00092800010e7983 */ /* 0x000ea80000300800 */
[----:B------:R-:W2:Y:S01]  /*be380*/  LDL.LU R15, [R1+0x92c] ;  /* 0x00092c00010f7983 */ /* 0x000ea20000300800 */
[----:B----4-:R-:W-:-:S02]  /*be390*/  IMAD.MOV.U32 R22, RZ, RZ, R32 ;  /* 0x000000ffff167224 */ /* 0x010fc400078e0020 */
[----:B---3--:R-:W-:Y:S01]  /*be3a0*/  IMAD.MOV.U32 R23, RZ, RZ, R33 ;  /* 0x000000ffff177224 */ /* 0x008fe200078e0021 */
[----:B--2---:R-:W-:Y:S04]  /*be3b0*/  STL.64 [R1+0x91a0], R14 ;  /* 0x0091a00e01007387 */ /* 0x004fe80000100a00 */
[----:B------:R-:W-:Y:S04]  /*be3c0*/  STL.64 [R1+0x9198], R12 ;  /* 0x0091980c01007387 */ /* 0x000fe80000100a00 */
[----:B------:R-:W2:Y:S04]  /*be3d0*/  LDL.LU R32, [R1+0x9218] ;  /* 0x0092180001207983 */ /* 0x000ea80000300800 */
[----:B------:R-:W1:Y:S04]  /*be3e0*/  LDL.LU R33, [R1+0x9214] ;  /* 0x0092140001217983 */ /* 0x000e680000300800 */
[----:B------:R-:W3:Y:S04]  /*be3f0*/  LDL.LU R16, [R1+0x950] ;  /* 0x0009500001107983 */ /* 0x000ee80000300800 */
[----:B------:R-:W3:Y:S04]  /*be400*/  LDL.LU R17, [R1+0x954] ;  /* 0x0009540001117983 */ /* 0x000ee80000300800 */
[----:B------:R-:W4:Y:S04]  /*be410*/  LDL.LU R18, [R1+0x958] ;  /* 0x0009580001127983 */ /* 0x000f280000300800 */
[----:B------:R-:W4:Y:S04]  /*be420*/  LDL.LU R19, [R1+0x95c] ;  /* 0x00095c0001137983 */ /* 0x000f280000300800 */
[----:B----4-:R-:W-:Y:S04]  /*be430*/  STL.64 [R1+0x91b0], R18 ;  /* 0x0091b01201007387 */ /* 0x010fe80000100a00 */
[----:B---3--:R-:W-:Y:S04]  /*be440*/  STL.64 [R1+0x91a8], R16 ;  /* 0x0091a81001007387 */ /* 0x008fe80000100a00 */
[----:B------:R-:W3:Y:S04]  /*be450*/  LDL.LU R20, [R1+0xe8] ;  /* 0x0000e80001147983 */ /* 0x000ee80000300800 */
[----:B------:R-:W3:Y:S04]  /*be460*/  LDL.LU R21, [R1+0xec] ;  /* 0x0000ec0001157983 */ /* 0x000ee80000300800 */
[----:B------:R-:W-:Y:S01]  /*be470*/  STL.64 [R1+0x91c0], R22 ;  /* 0x0091c01601007387 */ /* 0x000fe20000100a00 */
[----:B-1----:R-:W-:-:S02]  /*be480*/  IMAD.MOV.U32 R58, RZ, RZ, R33 ;  /* 0x000000ffff3a7224 */ /* 0x002fc400078e0021 */
[----:B--2---:R-:W-:Y:S01]  /*be490*/  IMAD.MOV.U32 R59, RZ, RZ, R32 ;  /* 0x000000ffff3b7224 */ /* 0x004fe200078e0020 */
[----:B---3--:R-:W-:Y:S04]  /*be4a0*/  STL.64 [R1+0x91b8], R20 ;  /* 0x0091b81401007387 */ /* 0x008fe80000100a00 */
[----:B------:R-:W2:Y:S04]  /*be4b0*/  LDL.LU R33, [R1+0x9210] ;  /* 0x0092100001217983 */ /* 0x000ea80000300800 */
[----:B------:R-:W0:Y:S04]  /*be4c0*/  LDL.LU R32, [R1+0x920c] ;  /* 0x00920c0001207983 */ /* 0x000e280000300800 */
        /* <DEDUP_REMOVED lines=9> */
[----:B0-----:R-:W-:-:S02]  /*be560*/  IMAD.MOV.U32 R6, RZ, RZ, R32 ;  /* 0x000000ffff067224 */ /* 0x001fc400078e0020 */
[----:B--2---:R-:W-:Y:S01]  /*be570*/  IMAD.MOV.U32 R7, RZ, RZ, R33 ;  /* 0x000000ffff077224 */ /* 0x004fe200078e0021 */
[----:B---3--:R0:W-:Y:S04]  /*be580*/  STL.64 [R1+0x91e8], R56 ;  /* 0x0091e83801007387 */ /* 0x0081e80000100a00 */
[----:B------:R-:W2:Y:S04]  /*be590*/  LDL.LU R48, [R1+0x9d0] ;  /* 0x0009d00001307983 */ /* 0x000ea80000300800 */
[----:B------:R-:W2:Y:S04]  /*be5a0*/  LDL.LU R49, [R1+0x9d4] ;  /* 0x0009d40001317983 */ /* 0x000ea80000300800 */
[----:B------:R-:W2:Y:S04]  /*be5b0*/  LDL.LU R50, [R1+0x9d8] ;  /* 0x0009d80001327983 */ /* 0x000ea80000300800 */
[----:B------:R-:W2:Y:S04]  /*be5c0*/  LDL.LU R51, [R1+0x9dc] ;  /* 0x0009dc0001337983 */ /* 0x000ea80000300800 */
[----:B------:R-:W3:Y:S04]  /*be5d0*/  LDL.LU R32, [R1+0x9208] ;  /* 0x0092080001207983 */ /* 0x000ee80000300800 */
[----:B------:R-:W4:Y:S04]  /*be5e0*/  LDL.LU R33, [R1+0x9204] ;  /* 0x0092040001217983 */ /* 0x000f280000300800 */
        /* <DEDUP_REMOVED lines=9> */
[----:B------:R-:W2:Y:S01]  /*be680*/  LDL.LU R59, [R1+0xaac] ;  /* 0x000aac00013b7983 */ /* 0x000ea20000300800 */
[----:B------:R-:W-:-:S03]  /*be690*/  IMAD R3, R0, 0x100, R60 ;  /* 0x0000010000037824 */ /* 0x000fc600078e023c */
[----:B------:R-:W2:Y:S04]  /*be6a0*/  LDL.LU R35, [R1+0x6398] ;  /* 0x0063980001237983 */ /* 0x000ea80000300800 */
[----:B------:R-:W2:Y:S01]  /*be6b0*/  LDL.LU R60, [R1+0x6394] ;  /* 0x00639400013c7983 */ /* 0x000ea20000300800 */
[----:B---3--:R-:W-:Y:S02]  /*be6c0*/  IMAD.MOV.U32 R19, RZ, RZ, R32 ;  /* 0x000000ffff137224 */ /* 0x008fe400078e0020 */
[----:B----4-:R-:W-:Y:S01]  /*be6d0*/  IMAD.MOV.U32 R18, RZ, RZ, R33 ;  /* 0x000000ffff127224 */ /* 0x010fe200078e0021 */
        /* <DEDUP_REMOVED lines=34> */
[----:B--2---:R-:W-:-:S03]  /*be900*/  IMAD R60, R60, 0x100, R35 ;  /* 0x000001003c3c7824 */ /* 0x004fc600078e0223 */
[----:B------:R-:W2:Y:S01]  /*be910*/  LDL.LU R35, [R1+0x9200] ;  /* 0x0092000001237983 */ /* 0x000ea20000300800 */
[----:B---3--:R-:W-:-:S03]  /*be920*/  IMAD R61, R61, 0x100, R32 ;  /* 0x000001003d3d7824 */ /* 0x008fc600078e0220 */
[----:B------:R-:W3:Y:S01]  /*be930*/  LDL.LU R32, [R1+0x91fc] ;  /* 0x0091fc0001207983 */ /* 0x000ee20000300800 */
[----:B----4-:R-:W-:-:S03]  /*be940*/  IMAD R0, R0, 0x100, R33 ;  /* 0x0000010000007824 */ /* 0x010fc600078e0221 */
[----:B------:R-:W3:Y:S02]  /*be950*/  LDL.LU R33, [R1+0x91f8] ;  /* 0x0091f80001217983 */ /* 0x000ee40000300800 */
[----:B---3--:R-:W-:Y:S02]  /*be960*/  HMMA.16816.F32 R28, R28, R32, R56 ;  /* 0x000000201c1c723c */ /* 0x008fe40000001838 */
[----:B------:R-:W3:Y:S04]  /*be970*/  LDL.LU.64 R58, [R1+0x91f0] ;  /* 0x0091f000013a7983 */ /* 0x000ee80000300a00 */
[----:B------:R-:W4:Y:S04]  /*be980*/  LDL.LU.64 R56, [R1+0x91e8] ;  /* 0x0091e80001387983 */ /* 0x000f280000300a00 */
[----:B--2---:R0:W-:Y:S04]  /*be990*/  STL.64 [R1+0x8ef8], R34 ;  /* 0x008ef82201007387 */ /* 0x0041e80000100a00 */
[----:B0-----:R-:W2:Y:S05]  /*be9a0*/  LDL.LU R34, [R1+0xb8] ;  /* 0x0000b80001227983 */ /* 0x001eaa0000300800 */
[----:B------:R0:W-:Y:S04]  /*be9b0*/  STL.64 [R1+0x23c0], R28 ;  /* 0x0023c01c01007387 */ /* 0x0001e80000100a00 */
[----:B------:R1:W-:Y:S04]  /*be9c0*/  STL.64 [R1+0x23c8], R30 ;  /* 0x0023c81e01007387 */ /* 0x0003e80000100a00 */
[----:B------:R-:W2:Y:S01]  /*be9d0*/  LDL.LU R35, [R1+0xbc] ;  /* 0x0000bc0001237983 */ /* 0x000ea20000300800 */
[----:B0-----:R-:W-:-:S02]  /*be9e0*/  F2FP.F16.E5M2.UNPACK_B R28, R3 ;  /* 0x00000003ff1c723e */ /* 0x001fc400020004ff */
[----:B------:R-:W-:Y:S02]  /*be9f0*/  F2FP.F16.E5M2.UNPACK_B R29, R60 ;  /* 0x0000003cff1d723e */ /* 0x000fe400020004ff */
[----:B-1----:R-:W-:Y:S02]  /*bea00*/  F2FP.F16.E5M2.UNPACK_B R30, R61 ;  /* 0x0000003dff1e723e */ /* 0x002fe400020004ff */
[----:B------:R-:W-:-:S07]  /*bea10*/  F2FP.F16.E5M2.UNPACK_B R31, R0 ;  /* 0x00000000ff1f723e */ /* 0x000fce00020004ff */
[C---:B------:R-:W-:Y:S01]  /*bea20*/  HMMA.16816.F32 R40, R28.reuse, R16, R40 ;  /* 0x000000101c28723c */ /* 0x040fe20000001828 */
[----:B------:R-:W-:Y:S04]  /*bea30*/  STL.64 [R1+0x8ef0], R32 ;  /* 0x008ef02001007387 */ /* 0x000fe80000100a00 */
[----:B------:R-:W2:Y:S04]  /*bea40*/  LDL.LU R3, [R1+0x91e4] ;  /* 0x0091e40001037983 */ /* 0x000ea80000300800 */
[----:B------:R-:W2:Y:S04]  /*bea50*/  LDL.LU R60, [R1+0x91e0] ;  /* 0x0091e000013c7983 */ /* 0x000ea80000300800 */
[----:B------:R-:W2:Y:S04]  /*bea60*/  LDL.LU R61, [R1+0x91dc] ;  /* 0x0091dc00013d7983 */ /* 0x000ea80000300800 */
[----:B------:R-:W2:Y:S04]  /*bea70*/  LDL.LU R0, [R1+0x91d8] ;  /* 0x0091d80001007983 */ /* 0x000ea80000300800 */
[----:B------:R-:W-:Y:S04]  /*bea80*/  STL.64 [R1+0x23b0], R40 ;  /* 0x0023b02801007387 */ /* 0x000fe80000100a00 */
[----:B------:R0:W-:Y:S04]  /*bea90*/  STL.64 [R1+0x23b8], R42 ;  /* 0x0023b82a01007387 */ /* 0x0001e80000100a00 */
[----:B0-----:R-:W3:Y:S04]  /*beaa0*/  LDL.LU.64 R42, [R1+0x91d0] ;  /* 0x0091d000012a7983 */ /* 0x001ee80000300a00 */
[----:B------:R-:W3:Y:S01]  /*beab0*/  LDL.LU.64 R40, [R1+0x91c8] ;  /* 0x0091c80001287983 */ /* 0x000ee20000300a00 */
[C---:B------:R-:W-:Y:S08]  /*beac0*/  HMMA.16816.F32 R16, R28.reuse, R18, R20 ;  /* 0x000000121c10723c */ /* 0x040ff00000001814 */
[C---:B------:R-:W-:Y:S08]  /*bead0*/  HMMA.16816.F32 R12, R28.reuse, R4, R12 ;  /* 0x000000041c0c723c */ /* 0x040ff0000000180c */
[C---:B------:R-:W-:Y:S01]  /*beae0*/  HMMA.16816.F32 R4, R28.reuse, R6, R36 ;  /* 0x000000061c04723c */ /* 0x040fe20000001824 */
        /* <DEDUP_REMOVED lines=30> */
[C---:B------:R-:W-:Y:S08]  /*becd0*/  HMMA.16816.F32 R20, R28.reuse, R22, R16 ;  /* 0x000000161c14723c */ /* 0x040ff00000001810 */
[C---:B------:R-:W-:Y:S03]  /*bece0*/  HMMA.16816.F32 R12, R28.reuse, R36, R12 ;  /* 0x000000241c0c723c */ /* 0x040fe6000000180c */
        /* <DEDUP_REMOVED lines=31> */
[----:B------:R0:W-:Y:S01]  /*beee0*/  STL.64 [R1+0x2298], R50 ;  /* 0x0022983201007387 */ /* 0x0001e20000100a00 */
[C---:B------:R-:W-:Y:S03]  /*beef0*/  HMMA.16816.F32 R32, R28.reuse, R34, R56 ;  /* 0x000000221c20723c */ /* 0x040fe60000001838 */
[----:B0-----:R-:W3:Y:S04]  /*bef00*/  LDL.LU.64 R50, [R1+0x90c0] ;  /* 0x0090c00001327983 */ /* 0x001ee80000300a00 */
[----:B------:R-:W3:Y:S04]  /*bef10*/  LDL.LU.64 R48, [R1+0x90b8] ;  /* 0x0090b80001307983 */ /* 0x000ee80000300a00 */
[----:B------:R-:W3:Y:S04]  /*bef20*/  LDL.LU.64 R58, [R1+0x90b0] ;  /* 0x0090b000013a7983 */ /* 0x000ee80000300a00 */
[----:B------:R-:W3:Y:S04]  /*bef30*/  LDL.LU.64 R56, [R1+0x90a8] ;  /* 0x0090a80001387983 */ /* 0x000ee80000300a00 */
[----:B------:R-:W-:Y:S01]  /*bef40*/  STL.64 [R1+0x2280], R32 ;  /* 0x0022802001007387 */ /* 0x000fe20000100a00 */
[C---:B--2---:R-:W-:Y:S08]  /*bef50*/  HMMA.16816.F32 R24, R28.reuse, R16, R24 ;  /* 0x000000101c18723c */ /* 0x044ff00000001818 */
[C---:B------:R-:W-:Y:S01]  /*bef60*/  HMMA.16816.F32 R16, R28.reuse, R18, R20 ;  /* 0x000000121c10723c */ /* 0x040fe20000001814 */
[----:B------:R-:W-:Y:S10]  /*bef70*/  STL.64 [R1+0x2288], R34 ;  /* 0x0022882201007387 */ /* 0x000ff40000100a00 */
[----:B------:R-:W-:Y:S01]  /*bef80*/  STL.64 [R1+0x2270], R24 ;  /* 0x0022701801007387 */ /* 0x000fe20000100a00 */
[C---:B------:R-:W-:Y:S08]  /*bef90*/  HMMA.16816.F32 R12, R28.reuse, R4, R12 ;  /* 0x000000041c0c723c */ /* 0x040ff0000000180c */
[C---:B------:R-:W-:Y:S01]  /*befa0*/  HMMA.16816.F32 R8, R28.reuse, R6, R8 ;  /* 0x000000061c08723c */ /* 0x040fe20000001808 */
[----:B------:R-:W-:Y:S04]  /*befb0*/  STL.64 [R1+0x2278], R26 ;  /* 0x0022781a01007387 */ /* 0x000fe80000100a00 */
[----:B------:R-:W-:Y:S04]  /*befc0*/  STL.64 [R1+0x2260], R16 ;  /* 0x0022601001007387 */ /* 0x000fe80000100a00 */
[----:B------:R-:W-:Y:S04]  /*befd0*/  STL.64 [R1+0x2268], R18 ;  /* 0x0022681201007387 */ /* 0x000fe80000100a00 */
[----:B------:R-:W-:Y:S04]  /*befe0*/  STL.64 [R1+0x2250], R12 ;  /* 0x0022500c01007387 */ /* 0x000fe80000100a00 */
[----:B------:R3:W-:Y:S04]  /*beff0*/  STL.64 [R1+0x2258], R14 ;  /* 0x0022580e01007387 */ /* 0x0007e80000100a00 */
[----:B------:R-:W-:Y:S04]  /*bf000*/  STL.64 [R1+0x2240], R8 ;  /* 0x0022400801007387 */ /* 0x000fe80000100a00 */
[----:B------:R0:W-:Y:S01]  /*bf010*/  STL.64 [R1+0x2248], R10 ;  /* 0x0022480a01007387 */ /* 0x0001e20000100a00 */
[C---:B----4-:R-:W-:Y:S08]  /*bf020*/  HMMA.16816.F32 R4, R28.reuse, R44, R36 ;  /* 0x0000002c1c04723c */ /* 0x050ff00000001824 */
[C---:B---3--:R-:W-:Y:S11]  /*bf030*/  HMMA.16816.F32 R12, R28.reuse, R46, R40 ;  /* 0x0000002e1c0c723c */ /* 0x048ff60000001828 */
[----:B------:R-:W-:Y:S04]  /*bf040*/  STL.64 [R1+0x2230], R4 ;  /* 0x0022300401007387 */ /* 0x000fe80000100a00 */
[----:B------:R1:W-:Y:S01]  /*bf050*/  STL.64 [R1+0x2238], R6 ;  /* 0x0022380601007387 */ /* 0x0003e20000100a00 */
[C---:B0-----:R-:W-:Y:S08]  /*bf060*/  HMMA.16816.F32 R8, R28.reuse, R56, R48 ;  /* 0x000000381c08723c */ /* 0x041ff00000001830 */
[----:B-1----:R-:W-:Y:S01]  /*bf070*/  HMMA.16816.F32 R4, R28, R58, R52 ;  /* 0x0000003a1c04723c */ /* 0x002fe20000001834 */
[----:B------:R-:W-:Y:S04]  /*bf080*/  STL.64 [R1+0x2220], R12 ;  /* 0x0022200c01007387 */ /* 0x000fe80000100a00 */
[----:B------:R-:W-:Y:S04]  /*bf090*/  STL.64 [R1+0x2228], R14 ;  /* 0x0022280e01007387 */ /* 0x000fe80000100a00 */
[----:B------:R-:W2:Y:S04]  /*bf0a0*/  LDL.LU R16, [R1+0x400] ;  /* 0x0004000001107983 */ /* 0x000ea80000300800 */
[----:B------:R-:W-:Y:S04]  /*bf0b0*/  STL.64 [R1+0x2210], R8 ;  /* 0x0022100801007387 */ /* 0x000fe80000100a00 */
[----:B------:R-:W-:Y:S04]  /*bf0c0*/  STL.64 [R1+0x2218], R10 ;  /* 0x0022180a01007387 */ /* 0x000fe80000100a00 */
[----:B------:R-:W-:Y:S04]  /*bf0d0*/  STL.64 [R1+0x2200], R4 ;  /* 0x0022000401007387 */ /* 0x000fe80000100a00 */
[----:B------:R-:W-:Y:S04]  /*bf0e0*/  STL.64 [R1+0x2208], R6 ;  /* 0x0022080601007387 */ /* 0x000fe80000100a00 */
[----:B------:R-:W2:Y:S04]  /*bf0f0*/  LDL.LU R17, [R1+0x404] ;  /* 0x0004040001117983 */ /* 0x000ea80000300800 */
[----:B------:R-:W3:Y:S04]  /*bf100*/  LDL.LU R18, [R1+0x408] ;  /* 0x0004080001127983 */ /* 0x000ee80000300800 */
[----:B------:R-:W3:Y:S04]  /*bf110*/  LDL.LU R19, [R1+0x40c] ;  /* 0x00040c0001137983 */ /* 0x000ee80000300800 */
[----:B---3--:R0:W-:Y:S04]  /*bf120*/  STL.64 [R1+0x8f78], R18 ;  /* 0x008f781201007387 */ /* 0x0081e80000100a00 */
[----:B--2---:R1:W-:Y:S04]  /*bf130*/  STL.64 [R1+0x8f70], R16 ;  /* 0x008f701001007387 */ /* 0x0043e80000100a00 */
        /* <DEDUP_REMOVED lines=27> */
[----:B------:R-:W2:Y:S01]  /*bf2f0*/  LDL.LU R59, [R1+0x4ec] ;  /* 0x0004ec00013b7983 */ /* 0x000ea20000300800 */
[----:B------:R-:W-:-:S03]  /*bf300*/  IMAD.MOV.U32 R45, RZ, RZ, R0 ;  /* 0x000000ffff2d7224 */ /* 0x000fc600078e0000 */
[----:B--2---:R-:W-:Y:S04]  /*bf310*/  STL.64 [R1+0x8fc8], R58 ;  /* 0x008fc83a01007387 */ /* 0x004fe80000100a00 */
[----:B---3--:R2:W-:Y:S04]  /*bf320*/  STL.64 [R1+0x8fc0], R56 ;  /* 0x008fc03801007387 */ /* 0x0085e80000100a00 */
[----:B------:R-:W3:Y:S04]  /*bf330*/  LDL.LU R46, [R1] ;  /* 0x00000000012e7983 */ /* 0x000ee80000300800 */
[----:B------:R-:W3:Y:S04]  /*bf340*/  LDL.LU R47, [R1+0x4] ;  /* 0x00000400012f7983 */ /* 0x000ee80000300800 */
[----:B------:R-:W2:Y:S04]  /*bf350*/  LDL.LU R44, [R1+0x8] ;  /* 0x00000800012c7983 */ /* 0x000ea80000300800 */
[----:B------:R-:W4:Y:S04]  /*bf360*/  LDL.LU R0, [R1+0x90a4] ;  /* 0x0090a40001007983 */ /* 0x000f280000300800 */
[----:B---3--:R-:W-:Y:S04]  /*bf370*/  STL.64 [R1+0x8fd8], R46 ;  /* 0x008fd82e01007387 */ /* 0x008fe80000100a00 */
[----:B--2---:R2:W-:Y:S04]  /*bf380*/  STL.64 [R1+0x8fd0], R44 ;  /* 0x008fd02c01007387 */ /* 0x0045e80000100a00 */
[----:B------:R-:W3:Y:S04]  /*bf390*/  LDL.LU R36, [R1+0x530] ;  /* 0x0005300001247983 */ /* 0x000ee80000300800 */
[----:B------:R-:W3:Y:S04]  /*bf3a0*/  LDL.LU R37, [R1+0x534] ;  /* 0x0005340001257983 */ /* 0x000ee80000300800 */
[----:B------:R-:W2:Y:S04]  /*bf3b0*/  LDL.LU R38, [R1+0x538] ;  /* 0x0005380001267983 */ /* 0x000ea80000300800 */
[----:B------:R-:W2:Y:S04]  /*bf3c0*/  LDL.LU R39, [R1+0x53c] ;  /* 0x00053c0001277983 */ /* 0x000ea80000300800 */
[----:B--2---:R2:W-:Y:S04]  /*bf3d0*/  STL.64 [R1+0x8fe8], R38 ;  /* 0x008fe82601007387 */ /* 0x0045e80000100a00 */
[----:B---3--:R3:W-:Y:S04]  /*bf3e0*/  STL.64 [R1+0x8fe0], R36 ;  /* 0x008fe02401007387 */ /* 0x0087e80000100a00 */
[----:B0-----:R-:W2:Y:S04]  /*bf3f0*/  LDL.LU R18, [R1+0x10] ;  /* 0x0000100001127983 */ /* 0x001ea80000300800 */
[----:B------:R-:W2:Y:S04]  /*bf400*/  LDL.LU R19, [R1+0x14] ;  /* 0x0000140001137983 */ /* 0x000ea80000300800 */
[----:B------:R-:W2:Y:S04]  /*bf410*/  LDL.LU R6, [R1+0x18] ;  /* 0x0000180001067983 */ /* 0x000ea80000300800 */
[----:B------:R-:W2:Y:S04]  /*bf420*/  LDL.LU R7, [R1+0x1c] ;  /* 0x00001c0001077983 */ /* 0x000ea80000300800 */
[----:B------:R-:W3:Y:S01]  /*bf430*/  LDL.LU R4, [R1+0x20] ;  /* 0x0000200001047983 */ /* 0x000ee20000300800 */
[----:B----4-:R-:W-:-:S03]  /*bf440*/  IMAD.MOV.U32 R5, RZ, RZ, R0 ;  /* 0x000000ffff057224 */ /* 0x010fc600078e0000 */
[----:B------:R-:W4:Y:S04]  /*bf450*/  LDL.LU R0, [R1+0x90a0] ;  /* 0x0090a00001007983 */ /* 0x000f280000300800 */
[----:B--2---:R-:W-:Y:S04]  /*bf460*/  STL.64 [R1+0x8ff8], R6 ;  /* 0x008ff80601007387 */ /* 0x004fe80000100a00 */
[----:B---3--:R-:W-:Y:S04]  /*bf470*/  STL.64 [R1+0x8ff0], R4 ;  /* 0x008ff00401007387 */ /* 0x008fe80000100a00 */
[----:B-1----:R-:W2:Y:S04]  /*bf480*/  LDL.LU R16, [R1+0x28] ;  /* 0x0000280001107983 */ /* 0x002ea80000300800 */
[----:B------:R-:W2:Y:S04]  /*bf490*/  LDL.LU R17, [R1+0x2c] ;  /* 0x00002c0001117983 */ /* 0x000ea80000300800 */
[----:B------:R-:W-:Y:S04]  /*bf4a0*/  STL.64 [R1+0x9008], R18 ;  /* 0x0090081201007387 */ /* 0x000fe80000100a00 */
[----:B--2---:R0:W-:Y:S04]  /*bf4b0*/  STL.64 [R1+0x9000], R16 ;  /* 0x0090001001007387 */ /* 0x0041e80000100a00 */
[----:B------:R-:W2:Y:S04]  /*bf4c0*/  LDL.LU R52, [R1+0x5c0] ;  /* 0x0005c00001347983 */ /* 0x000ea80000300800 */
[----:B------:R-:W2:Y:S04]  /*bf4d0*/  LDL.LU R53, [R1+0x5c4] ;  /* 0x0005c40001357983 */ /* 0x000ea80000300800 */
[----:B------:R-:W3:Y:S04]  /*bf4e0*/  LDL.LU R54, [R1+0x5c8] ;  /* 0x0005c80001367983 */ /* 0x000ee80000300800 */
[----:B------:R-:W3:Y:S01]  /*bf4f0*/  LDL.LU R55, [R1+0x5cc] ;  /* 0x0005cc0001377983 */ /* 0x000ee20000300800 */
[----:B----4-:R-:W-:-:S03]  /*bf500*/  IMAD.MOV.U32 R51, RZ, RZ, R0 ;  /* 0x000000ffff337224 */ /* 0x010fc600078e0000 */
[----:B---3--:R1:W-:Y:S04]  /*bf510*/  STL.64 [R1+0x9018], R54 ;  /* 0x0090183601007387 */ /* 0x0083e80000100a00 */
[----:B--2---:R-:W-:Y:S04]  /*bf520*/  STL.64 [R1+0x9010], R52 ;  /* 0x0090103401007387 */ /* 0x004fe80000100a00 */
        /* <DEDUP_REMOVED lines=10> */
[----:B------:R-:W-:Y:S04]  /*bf5d0*/  STL.64 [R1+0x9038], R50 ;  /* 0x0090383201007387 */ /* 0x000fe80000100a00 */
[----:B----4-:R-:W-:Y:S04]  /*bf5e0*/  STL.64 [R1+0x9030], R48 ;  /* 0x0090303001007387 */ /* 0x010fe80000100a00 */
[----:B------:R-:W4:Y:S04]  /*bf5f0*/  LDL.LU R44, [R1+0x610] ;  /* 0x00061000012c7983 */ /* 0x000f280000300800 */
[----:B------:R-:W4:Y:S04]  /*bf600*/  LDL.LU R45, [R1+0x614] ;  /* 0x00061400012d7983 */ /* 0x000f280000300800 */
[----:B------:R-:W2:Y:S04]  /*bf610*/  LDL.LU R46, [R1+0x618] ;  /* 0x00061800012e7983 */ /* 0x000ea80000300800 */
[----:B------:R-:W2:Y:S01]  /*bf620*/  LDL.LU R47, [R1+0x61c] ;  /* 0x00061c00012f7983 */ /* 0x000ea20000300800 */
[----:B---3--:R-:W-:-:S03]  /*bf630*/  IMAD.MOV.U32 R39, RZ, RZ, R0 ;  /* 0x000000ffff277224 */ /* 0x008fc600078e0000 */
[----:B--2---:R2:W-:Y:S04]  /*bf640*/  STL.64 [R1+0x9048], R46 ;  /* 0x0090482e01007387 */ /* 0x0045e80000100a00 */
[----:B----4-:R3:W-:Y:S04]  /*bf650*/  STL.64 [R1+0x9040], R44 ;  /* 0x0090402c01007387 */ /* 0x0107e80000100a00 */
[----:B------:R-:W4:Y:S04]  /*bf660*/  LDL.LU R38, [R1+0x40] ;  /* 0x0000400001267983 */ /* 0x000f280000300800 */
[----:B------:R-:W1:Y:S04]  /*bf670*/  LDL.LU R0, [R1+0x9098] ;  /* 0x0090980001007983 */ /* 0x000e680000300800 */
[----:B------:R-:W2:Y:S04]  /*bf680*/  LDL.LU R36, [R1+0x48] ;  /* 0x0000480001247983 */ /* 0x000ea80000300800 */
[----:B------:R-:W2:Y:S04]  /*bf690*/  LDL.LU R37, [R1+0x4c] ;  /* 0x00004c0001257983 */ /* 0x000ea80000300800 */
[----:B----4-:R-:W-:Y:S04]  /*bf6a0*/  STL.64 [R1+0x9058], R38 ;  /* 0x0090582601007387 */ /* 0x010fe80000100a00 */
[----:B--2---:R-:W-:Y:S04]  /*bf6b0*/  STL.64 [R1+0x9050], R36 ;  /* 0x0090502401007387 */ /* 0x004fe80000100a00 */
[----:B0-----:R-:W2:Y:S04]  /*bf6c0*/  LDL.LU R16, [R1+0x650] ;  /* 0x0006500001107983 */ /* 0x001ea80000300800 */
[----:B------:R-:W2:Y:S04]  /*bf6d0*/  LDL.LU R17, [R1+0x654] ;  /* 0x0006540001117983 */ /* 0x000ea80000300800 */
[----:B------:R-:W4:Y:S04]  /*bf6e0*/  LDL.LU R18, [R1+0x658] ;  /* 0x0006580001127983 */ /* 0x000f280000300800 */
[----:B------:R-:W4:Y:S01]  /*bf6f0*/  LDL.LU R19, [R1+0x65c] ;  /* 0x00065c0001137983 */ /* 0x000f220000300800 */
[----:B-1----:R-:W-:-:S03]  /*bf700*/  IMAD.MOV.U32 R55, RZ, RZ, R0 ;  /* 0x000000ffff377224 */ /* 0x002fc600078e0000 */
[----:B----4-:R-:W-:Y:S04]  /*bf710*/  STL.64 [R1+0x9068], R18 ;  /* 0x0090681201007387 */ /* 0x010fe80000100a00 */
[----:B--2---:R0:W-:Y:S04]  /*bf720*/  STL.64 [R1+0x9060], R16 ;  /* 0x0090601001007387 */ /* 0x0041e80000100a00 */
[----:B------:R-:W2:Y:S04]  /*bf730*/  LDL.LU R54, [R1+0x50] ;  /* 0x0000500001367983 */ /* 0x000ea80000300800 */
[----:B------:R-:W4:Y:S04]  /*bf740*/  LDL.LU R0, [R1+0x9094] ;  /* 0x0090940001007983 */ /* 0x000f280000300800 */
        /* <DEDUP_REMOVED lines=8> */
[----:B------:R-:W-:Y:S01]  /*bf7d0*/  STL.64 [R1+0x9088], R54 ;  /* 0x0090883601007387 */ /* 0x000fe20000100a00 */
[----:B----4-:R-:W-:-:S03]  /*bf7e0*/  IMAD.MOV.U32 R47, RZ, RZ, R0 ;  /* 0x000000ffff2f7224 */ /* 0x010fc600078e0000 */
[----:B--2---:R2:W-:Y:S04]  /*bf7f0*/  STL.64 [R1+0x9080], R52 ;  /* 0x0090803401007387 */ /* 0x0045e80000100a00 */
[----:B------:R-:W4:Y:S04]  /*bf800*/  LDL.LU R48, [R1+0x6a0] ;  /* 0x0006a00001307983 */ /* 0x000f280000300800 */
[----:B------:R-:W4:Y:S04]  /*bf810*/  LDL.LU R49, [R1+0x6a4] ;  /* 0x0006a40001317983 */ /* 0x000f280000300800 */
[----:B------:R-:W4:Y:S04]  /*bf820*/  LDL.LU R50, [R1+0x6a8] ;  /* 0x0006a80001327983 */ /* 0x000f280000300800 */
[----:B------:R-:W4:Y:S04]  /*bf830*/  LDL.LU R51, [R1+0x6ac] ;  /* 0x0006ac0001337983 */ /* 0x000f280000300800 */
[----:B------:R-:W4:Y:S04]  /*bf840*/  LDL.LU R46, [R1+0x60] ;  /* 0x00006000012e7983 */ /* 0x000f280000300800 */
[----:B------:R-:W4:Y:S04]  /*bf850*/  LDL.LU R0, [R1+0x9090] ;  /* 0x0090900001007983 */ /* 0x000f280000300800 */
[----:B---3--:R-:W3:Y:S04]  /*bf860*/  LDL.LU R44, [R1+0x68] ;  /* 0x00006800012c7983 */ /* 0x008ee80000300800 */
[----:B------:R-:W3:Y:S04]  /*bf870*/  LDL.LU R45, [R1+0x6c] ;  /* 0x00006c00012d7983 */ /* 0x000ee80000300800 */
[----:B0-----:R-:W3:Y:S04]  /*bf880*/  LDL.LU R16, [R1+0x6f0] ;  /* 0x0006f00001107983 */ /* 0x001ee80000300800 */
[----:B------:R-:W3:Y:S04]  /*bf890*/  LDL.LU R17, [R1+0x6f4] ;  /* 0x0006f40001117983 */ /* 0x000ee80000300800 */
[----:B------:R-:W3:Y:S04]  /*bf8a0*/  LDL.LU R18, [R1+0x6f8] ;  /* 0x0006f80001127983 */ /* 0x000ee80000300800 */
[----:B------:R-:W3:Y:S04]  /*bf8b0*/  LDL.LU R19, [R1+0x6fc] ;  /* 0x0006fc0001137983 */ /* 0x000ee80000300800 */
[----:B-1----:R-:W3:Y:S04]  /*bf8c0*/  LDL.LU R58, [R1+0x70] ;  /* 0x00007000013a7983 */ /* 0x002ee80000300800 */
[----:B--2---:R-:W3:Y:S04]  /*bf8d0*/  LDL.LU R52, [R1+0x720] ;  /* 0x0007200001347983 */ /* 0x004ee80000300800 */
        /* <DEDUP_REMOVED lines=35> */
[----:B----4-:R-:W-:-:S07]  /*bfb10*/  IMAD.MOV.U32 R59, RZ, RZ, R0 ;  /* 0x000000ffff3b7224 */ /* 0x010fce00078e0000 */
[----:B---3--:R-:W-:Y:S01]  /*bfb20*/  HMMA.16816.F32 R56, R28, R58, R52 ;  /* 0x0000003a1c38723c */ /* 0x008fe20000001834 */
[----:B------:R-:W3:Y:S04]  /*bfb30*/  LDL.LU.64 R54, [R1+0x9088] ;  /* 0x0090880001367983 */ /* 0x000ee80000300a00 */
[----:B------:R-:W4:-:S14]  /*bfb40*/  LDL.LU.64 R52, [R1+0x9080] ;  /* 0x0090800001347983 */ /* 0x000f1c0000300a00 */
[----:B------:R-:W-:Y:S04]  /*bfb50*/  STL.64 [R1+0x21f0], R56 ;  /* 0x0021f03801007387 */ /* 0x000fe80000100a00 */
[----:B------:R0:W-:Y:S04]  /*bfb60*/  STL.64 [R1+0x21f8], R58 ;  /* 0x0021f83a01007387 */ /* 0x0001e80000100a00 */
[----:B0-----:R-:W3:Y:S04]  /*bfb70*/  LDL.LU.64 R58, [R1+0x9078] ;  /* 0x00907800013a7983 */ /* 0x001ee80000300a00 */
[----:B------:R-:W3:Y:S01]  /*bfb80*/  LDL.LU.64 R56, [R1+0x9070] ;  /* 0x0090700001387983 */ /* 0x000ee20000300a00 */
[C---:B------:R-:W-:Y:S08]  /*bfb90*/  HMMA.16816.F32 R16, R28.reuse, R44, R16 ;  /* 0x0000002c1c10723c */ /* 0x040ff00000001810 */
[C---:B--2---:R-:W-:Y:S11]  /*bfba0*/  HMMA.16816.F32 R44, R28.reuse, R46, R36 ;  /* 0x0000002e1c2c723c */ /* 0x044ff60000001824 */
        /* <DEDUP_REMOVED lines=16> */
[C---:B---3--:R-:W-:Y:S03]  /*bfcb0*/  HMMA.16816.F32 R52, R28.reuse, R54, R56 ;  /* 0x000000361c34723c */ /* 0x048fe60000001838 */
[----:B------:R-:W3:Y:S04]  /*bfcc0*/  LDL.LU.64 R58, [R1+0x9028] ;  /* 0x00902800013a7983 */ /* 0x000ee80000300a00 */
[----:B------:R-:W3:Y:S01]  /*bfcd0*/  LDL.LU.64 R56, [R1+0x9020] ;  /* 0x0090200001387983 */ /* 0x000ee20000300a00 */
[C---:B--2---:R-:W-:Y:S11]  /*bfce0*/  HMMA.16816.F32 R16, R28.reuse, R36, R16 ;  /* 0x000000241c10723c */ /* 0x044ff60000001810 */
[----:B------:R-:W-:Y:S04]  /*bfcf0*/  STL.64 [R1+0x660], R52 ;  /* 0x0006603401007387 */ /* 0x000fe80000100a00 */
[----:B------:R0:W-:Y:S01]  /*bfd00*/  STL.64 [R1+0x668], R54 ;  /* 0x0006683601007387 */ /* 0x0001e20000100a00 */
[C---:B------:R-:W-:Y:S03]  /*bfd10*/  HMMA.16816.F32 R36, R28.reuse, R38, R4 ;  /* 0x000000261c24723c */ /* 0x040fe60000001804 */
        /* <DEDUP_REMOVED lines=19> */
[----:B------:R-:W3:Y:S04]  /*bfe50*/  LDL.LU.64 R56, [R1+0x8fc0] ;  /* 0x008fc00001387983 */ /* 0x000ee80000300a00 */
        /* <DEDUP_REMOVED lines=8> */
[----:B------:R-:W-:Y:S04]  /*bfee0*/  STL.64 [R1+0x5b0], R52 ;  /* 0x0005b03401007387 */ /* 0x000fe80000100a00 */
[----:B------:R0:W-:Y:S04]  /*bfef0*/  STL.64 [R1+0x5b8], R54 ;  /* 0x0005b83601007387 */ /* 0x0001e80000100a00 */
[----:B0-----:R-:W2:Y:S04]  /*bff00*/  LDL.LU.64 R54, [R1+0x8fa8] ;  /* 0x008fa80001367983 */ /* 0x001ea80000300a00 */
[----:B------:R-:W2:Y:S04]  /*bff10*/  LDL.LU.64 R52, [R1+0x8fa0] ;  /* 0x008fa00001347983 */ /* 0x000ea80000300a00 */
[----:B------:R0:W-:Y:S04]  /*bff20*/  STL.64 [R1+0x610], R8 ;  /* 0x0006100801007387 */ /* 0x0001e80000100a00 */
[----:B------:R1:W-:Y:S04]  /*bff30*/  STL.64 [R1+0x618], R10 ;  /* 0x0006180a01007387 */ /* 0x0003e80000100a00 */
[----:B0-----:R-:W2:Y:S04]  /*bff40*/  LDL.LU R8, [R1+0x3c0] ;  /* 0x0003c00001087983 */ /* 0x001ea80000300800 */
[----:B------:R-:W2:Y:S04]  /*bff50*/  LDL.LU R9, [R1+0x3c4] ;  /* 0x0003c40001097983 */ /* 0x000ea80000300800 */
[----:B-1----:R-:W2:Y:S04]  /*bff60*/  LDL.LU R10, [R1+0x3c8] ;  /* 0x0003c800010a7983 */ /* 0x002ea80000300800 */
[----:B------:R-:W2:Y:S04]  /*bff70*/  LDL.LU R11, [R1+0x3cc] ;  /* 0x0003cc00010b7983 */ /* 0x000ea80000300800 */
[----:B------:R-:W2:Y:S04]  /*bff80*/  LDL.LU.64 R26, [R1+0x8f98] ;  /* 0x008f9800011a7983 */ /* 0x000ea80000300a00 */
        /* <DEDUP_REMOVED lines=9> */
[----:B------:R-:W-:Y:S04]  /*c0020*/  STL.64 [R1+0x550], R16 ;  /* 0x0005501001007387 */ /* 0x000fe80000100a00 */
[----:B------:R0:W-:Y:S04]  /*c0030*/  STL.64 [R1+0x558], R18 ;  /* 0x0005581201007387 */ /* 0x0001e80000100a00 */
[----:B0-----:R-:W2:Y:S04]  /*c0040*/  LDL.LU.64 R18, [R1+0x8f78] ;  /* 0x008f780001127983 */ /* 0x001ea80000300a00 */
[----:B------:R-:W2:Y:S01]  /*c0050*/  LDL.LU.64 R16, [R1+0x8f70] ;  /* 0x008f700001107983 */ /* 0x000ea20000300a00 */
[C---:B----4-:R-:W-:Y:S08]  /*c0060*/  HMMA.16816.F32 R36, R28.reuse, R44, R36 ;  /* 0x0000002c1c24723c */ /* 0x050ff00000001824 */
[C---:B---3--:R-:W-:Y:S08]  /*c0070*/  HMMA.16816.F32 R44, R28.reuse, R46, R40 ;  /* 0x0000002e1c2c723c */ /* 0x048ff00000001828 */
[C---:B------:R-:W-:Y:S03]  /*c0080*/  HMMA.16816.F32 R56, R28.reuse, R60, R56 ;  /* 0x0000003c1c38723c */ /* 0x040fe60000001838 */
[----:B------:R-:W-:Y:S04]  /*c0090*/  STL.64 [R1+0x530], R36 ;  /* 0x0005302401007387 */ /* 0x000fe80000100a00 */
[----:B------:R0:W-:Y:S04]  /*c00a0*/  STL.64 [R1+0x538], R38 ;  /* 0x0005382601007387 */ /* 0x0001e80000100a00 */
[----:B0-----:R-:W3:Y:S04]  /*c00b0*/  LDL.LU.64 R38, [R1+0x8f68] ;  /* 0x008f680001267983 */ /* 0x001ee80000300a00 */
[----:B------:R-:W4:Y:S04]  /*c00c0*/  LDL.LU.64 R36, [R1+0x8f60] ;  /* 0x008f600001247983 */ /* 0x000f280000300a00 */
        /* <DEDUP_REMOVED lines=16> */
[----:B------:R-:W2:Y:S04]  /*c01d0*/  LDL.LU.64 R54, [R1+0x8f18] ;  /* 0x008f180001367983 */ /* 0x000ea80000300a00 */
[----:B------:R-:W3:Y:S01]  /*c01e0*/  LDL.LU.64 R52, [R1+0x8f10] ;  /* 0x008f100001347983 */ /* 0x000ee20000300a00 */
[C---:B------:R-:W-:Y:S03]  /*c01f0*/  HMMA.16816.F32 R12, R28.reuse, R46, R12 ;  /* 0x0000002e1c0c723c */ /* 0x040fe6000000180c */
[----:B------:R0:W-:Y:S04]  /*c0200*/  STL.64 [R1+0x4a0], R56 ;  /* 0x0004a03801007387 */ /* 0x0001e80000100a00 */
[----:B------:R1:W-:Y:S01]  /*c0210*/  STL.64 [R1+0x4a8], R58 ;  /* 0x0004a83a01007387 */ /* 0x0003e20000100a00 */
[C---:B--2---:R-:W-:Y:S08]  /*c0220*/  HMMA.16816.F32 R32, R28.reuse, R54, R32 ;  /* 0x000000361c20723c */ /* 0x044ff00000001820 */
[C---:B---3--:R-:W-:Y:S08]  /*c0230*/  HMMA.16816.F32 R24, R28.reuse, R52, R24 ;  /* 0x000000341c18723c */ /* 0x048ff00000001818 */
[C---:B------:R-:W-:Y:S08]  /*c0240*/  HMMA.16816.F32 R20, R28.reuse, R50, R20 ;  /* 0x000000321c14723c */ /* 0x040ff00000001814 */
[C---:B------:R-:W-:Y:S01]  /*c0250*/  HMMA.16816.F32 R16, R28.reuse, R48, R16 ;  /* 0x000000301c10723c */ /* 0x040fe20000001810 */
[----:B------:R-:W-:Y:S04]  /*c0260*/  STL.64 [R1+0x470], R32 ;  /* 0x0004702001007387 */ /* 0x000fe80000100a00 */
[----:B------:R-:W-:Y:S04]  /*c0270*/  STL.64 [R1+0x478], R34 ;  /* 0x0004782201007387 */ /* 0x000fe80000100a00 */
[----:B------:R-:W-:Y:S04]  /*c0280*/  STL.64 [R1+0x450], R24 ;  /* 0x0004501801007387 */ /* 0x000fe80000100a00 */
[----:B------:R-:W-:Y:S04]  /*c0290*/  STL.64 [R1+0x458], R26 ;  /* 0x0004581a01007387 */ /* 0x000fe80000100a00 */
[----:B------:R-:W-:Y:S04]  /*c02a0*/  STL.64 [R1+0x430], R20 ;  /* 0x0004301401007387 */ /* 0x000fe80000100a00 */
[----:B------:R-:W-:Y:S04]  /*c02b0*/  STL.64 [R1+0x438], R22 ;  /* 0x0004381601007387 */ /* 0x000fe80000100a00 */
[----:B------:R-:W2:Y:S04]  /*c02c0*/  LDL.LU R46, [R1+0x63b8] ;  /* 0x0063b800012e7983 */ /* 0x000ea80000300800 */
[----:B------:R-:W-:Y:S04]  /*c02d0*/  STL.64 [R1+0x3f0], R16 ;  /* 0x0003f01001007387 */ /* 0x000fe80000100a00 */
[----:B------:R-:W-:Y:S04]  /*c02e0*/  STL.64 [R1+0x3f8], R18 ;  /* 0x0003f81201007387 */ /* 0x000fe80000100a00 */
[----:B------:R-:W2:Y:S04]  /*c02f0*/  LDL.LU R47, [R1+0x63b4] ;  /* 0x0063b400012f7983 */ /* 0x000ea80000300800 */
[----:B------:R3:W-:Y:S04]  /*c0300*/  STL.64 [R1+0x3d0], R12 ;  /* 0x0003d00c01007387 */ /* 0x0007e80000100a00 */
[----:B------:R0:W-:Y:S04]  /*c0310*/  STL.64 [R1+0x3d8], R14 ;  /* 0x0003d80e01007387 */ /* 0x0001e80000100a00 */
        /* <DEDUP_REMOVED lines=9> */
[----:B------:R-:W2:Y:S01]  /*c03b0*/  LDL.LU R55, [R1+0x12c] ;  /* 0x00012c0001377983 */ /* 0x000ea20000300800 */
[C---:B------:R-:W-:Y:S08]  /*c03c0*/  HMMA.16816.F32 R8, R28.reuse, R44, R8 ;  /* 0x0000002c1c08723c */ /* 0x040ff00000001808 */
[C---:B------:R-:W-:Y:S01]  /*c03d0*/  HMMA.16816.F32 R4, R28.reuse, R42, R4 ;  /* 0x0000002a1c04723c */ /* 0x040fe20000001804 */
[----:B--2---:R-:W-:Y:S04]  /*c03e0*/  STL.64 [R1+0x8ec8], R54 ;  /* 0x008ec83601007387 */ /* 0x004fe80000100a00 */
[----:B------:R2:W-:Y:S04]  /*c03f0*/  STL.64 [R1+0x8ec0], R52 ;  /* 0x008ec03401007387 */ /* 0x0005e80000100a00 */
[----:B------:R-:W2:Y:S04]  /*c0400*/  LDL.LU R44, [R1+0x63b0] ;  /* 0x0063b000012c7983 */ /* 0x000ea80000300800 */
[----:B------:R-:W2:Y:S04]  /*c0410*/  LDL.LU R45, [R1+0x63ac] ;  /* 0x0063ac00012d7983 */ /* 0x000ea80000300800 */
[----:B------:R-:W-:Y:S04]  /*c0420*/  STL.64 [R1+0x3b0], R8 ;  /* 0x0003b00801007387 */ /* 0x000fe80000100a00 */
[----:B------:R-:W-:Y:S04]  /*c0430*/  STL.64 [R1+0x3b8], R10 ;  /* 0x0003b80a01007387 */ /* 0x000fe80000100a00 */
[----:B------:R-:W-:Y:S04]  /*c0440*/  STL.64 [R1+0x8ee8], R46 ;  /* 0x008ee82e01007387 */ /* 0x000fe80000100a00 */
[----:B--2---:R-:W-:Y:S04]  /*c0450*/  STL.64 [R1+0x8ee0], R44 ;  /* 0x008ee02c01007387 */ /* 0x004fe80000100a00 */
[----:B------:R-:W2:Y:S04]  /*c0460*/  LDL R60, [R1+0x3708] ;  /* 0x00370800013c7983 */ /* 0x000ea80000100800 */
[----:B------:R-:W2:Y:S04]  /*c0470*/  LDL R61, [R1+0x370c] ;  /* 0x00370c00013d7983 */ /* 0x000ea80000100800 */
[----:B------:R0:W-:Y:S04]  /*c0480*/  STL.64 [R1+0x380], R4 ;  /* 0x0003800401007387 */ /* 0x0001e80000100a00 */
[----:B------:R1:W-:Y:S04]  /*c0490*/  STL.64 [R1+0x388], R6 ;  /* 0x0003880601007387 */ /* 0x0003e80000100a00 */
[----:B------:R-:W2:Y:S04]  /*c04a0*/  LDL R0, [R1+0x3718] ;  /* 0x0037180001007983 */ /* 0x000ea80000100800 */
[----:B0-----:R-:W2:Y:S04]  /*c04b0*/  LDL.LU R56, [R1+0x220] ;  /* 0x0002200001387983 */ /* 0x001ea80000300800 */
[----:B------:R-:W2:Y:S04]  /*c04c0*/  LDL.LU R57, [R1+0x224] ;  /* 0x0002240001397983 */ /* 0x000ea80000300800 */
[----:B-1----:R-:W2:Y:S04]  /*c04d0*/  LDL.LU R58, [R1+0x228] ;  /* 0x00022800013a7983 */ /* 0x002ea80000300800 */
[----:B------:R-:W2:Y:S04]  /*c04e0*/  LDL.LU R59, [R1+0x22c] ;  /* 0x00022c00013b7983 */ /* 0x000ea80000300800 */
[----:B--2---:R-:W-:Y:S04]  /*c04f0*/  STL.64 [R1+0x8f08], R58 ;  /* 0x008f083a01007387 */ /* 0x004fe80000100a00 */
[----:B------:R0:W-:Y:S04]  /*c0500*/  STL.64 [R1+0x8f00], R56 ;  /* 0x008f003801007387 */ /* 0x0001e80000100a00 */
[----:B---3--:R-:W2:Y:S04]  /*c0510*/  LDL.LU R12, [R1+0x250] ;  /* 0x00025000010c7983 */ /* 0x008ea80000300800 */
[----:B------:R-:W2:Y:S04]  /*c0520*/  LDL.LU R13, [R1+0x254] ;  /* 0x00025400010d7983 */ /* 0x000ea80000300800 */
[----:B------:R-:W2:Y:S04]  /*c0530*/  LDL.LU R14, [R1+0x258] ;  /* 0x00025800010e7983 */ /* 0x000ea80000300800 */
[----:B------:R-:W2:Y:S04]  /*c0540*/  LDL.LU R15, [R1+0x25c] ;  /* 0x00025c00010f7983 */ /* 0x000ea80000300800 */
[----:B------:R-:W3:Y:S04]  /*c0550*/  LDL.LU R52, [R1+0x2c0] ;  /* 0x0002c00001347983 */ /* 0x000ee80000300800 */
[----:B------:R-:W3:Y:S04]  /*c0560*/  LDL.LU R53, [R1+0x2c4] ;  /* 0x0002c40001357983 */ /* 0x000ee80000300800 */
[----:B------:R-:W3:Y:S04]  /*c0570*/  LDL.LU R54, [R1+0x2c8] ;  /* 0x0002c80001367983 */ /* 0x000ee80000300800 */
[----:B------:R-:W3:Y:S04]  /*c0580*/  LDL.LU R55, [R1+0x2cc] ;  /* 0x0002cc0001377983 */ /* 0x000ee80000300800 */
        /* <DEDUP_REMOVED lines=36> */
[C---:B--2---:R-:W-:Y:S03]  /*c07d0*/  HMMA.16816.F32 R40, R28.reuse, R40, R20 ;  /* 0x000000281c28723c */ /* 0x044fe60000001814 */
[----:B------:R-:W2:Y:S05]  /*c07e0*/  LDL.LU R20, [R1+0x1e0] ;  /* 0x0001e00001147983 */ /* 0x000eaa0000300800 */
[C---:B---3--:R-:W-:Y:S11]  /*c07f0*/  HMMA.16816.F32 R56, R28.reuse, R38, R56 ;  /* 0x000000261c38723c */ /* 0x048ff60000001838 */
[----:B------:R0:W-:Y:S04]  /*c0800*/  STL.64 [R1+0x360], R40 ;  /* 0x0003602801007387 */ /* 0x0001e80000100a00 */
[----:B------:R1:W-:Y:S04]  /*c0810*/  STL.64 [R1+0x368], R42 ;  /* 0x0003682a01007387 */ /* 0x0003e80000100a00 */
[----:B------:R-:W2:Y:S04]  /*c0820*/  LDL.LU R21, [R1+0x1e4] ;  /* 0x0001e40001157983 */ /* 0x000ea80000300800 */
[----:B------:R-:W2:Y:S04]  /*c0830*/  LDL.LU R22, [R1+0x1e8] ;  /* 0x0001e80001167983 */ /* 0x000ea80000300800 */
[----:B------:R-:W2:Y:S01]  /*c0840*/  LDL.LU R23, [R1+0x1ec] ;  /* 0x0001ec0001177983 */ /* 0x000ea20000300800 */
[C---:B----4-:R-:W-:Y:S03]  /*c0850*/  HMMA.16816.F32 R36, R28.reuse, R36, R32 ;  /* 0x000000241c24723c */ /* 0x050fe60000001820 */
[----:B0-----:R-:W3:Y:S04]  /*c0860*/  LDL.LU R40, [R1+0x130] ;  /* 0x0001300001287983 */ /* 0x001ee80000300800 */
[----:B------:R-:W3:Y:S04]  /*c0870*/  LDL.LU R41, [R1+0x134] ;  /* 0x0001340001297983 */ /* 0x000ee80000300800 */
[----:B-1----:R-:W3:Y:S04]  /*c0880*/  LDL.LU R42, [R1+0x138] ;  /* 0x00013800012a7983 */ /* 0x002ee80000300800 */
[----:B------:R-:W3:Y:S04]  /*c0890*/  LDL.LU R43, [R1+0x13c] ;  /* 0x00013c00012b7983 */ /* 0x000ee80000300800 */
[----:B------:R-:W-:Y:S04]  /*c08a0*/  STL.64 [R1+0x340], R56 ;  /* 0x0003403801007387 */ /* 0x000fe80000100a00 */
[----:B------:R0:W-:Y:S04]  /*c08b0*/  STL.64 [R1+0x348], R58 ;  /* 0x0003483a01007387 */ /* 0x0001e80000100a00 */
[----:B0-----:R-:W4:Y:S04]  /*c08c0*/  LDL.LU.64 R58, [R1+0x8f08] ;  /* 0x008f0800013a7983 */ /* 0x001f280000300a00 */
[----:B------:R-:W4:Y:S04]  /*c08d0*/  LDL.LU.64 R56, [R1+0x8f00] ;  /* 0x008f000001387983 */ /* 0x000f280000300a00 */
[----:B------:R-:W2:Y:S01]  /*c08e0*/  LDL.LU.64 R34, [R1+0x8ef8] ;  /* 0x008ef80001227983 */ /* 0x000ea20000300a00 */
[C---:B------:R-:W-:Y:S03]  /*c08f0*/  HMMA.16816.F32 R4, R28.reuse, R2, R4 ;  /* 0x000000021c04723c */ /* 0x040fe60000001804 */
[----:B------:R-:W3:Y:S04]  /*c0900*/  LDL.LU.64 R32, [R1+0x8ef0] ;  /* 0x008ef00001207983 */ /* 0x000ee80000300a00 */
[----:B------:R0:W-:Y:S04]  /*c0910*/  STL.64 [R1+0x320], R36 ;  /* 0x0003202401007387 */ /* 0x0001e80000100a00 */
[----:B------:R1:W-:Y:S04]  /*c0920*/  STL.64 [R1+0x328], R38 ;  /* 0x0003282601007387 */ /* 0x0003e80000100a00 */
[----:B0-----:R-:W3:Y:S04]  /*c0930*/  LDL.LU R36, [R1+0x160] ;  /* 0x0001600001247983 */ /* 0x001ee80000300800 */
[----:B------:R-:W3:Y:S04]  /*c0940*/  LDL.LU R37, [R1+0x164] ;  /* 0x0001640001257983 */ /* 0x000ee80000300800 */
[----:B-1----:R-:W3:Y:S04]  /*c0950*/  LDL.LU R38, [R1+0x168] ;  /* 0x0001680001267983 */ /* 0x002ee80000300800 */
        /* <DEDUP_REMOVED lines=21> */
[----:B0-----:R-:W3:Y:S04]  /*c0ab0*/  LDL.LU R4, [R1+0x180] ;  /* 0x0001800001047983 */ /* 0x001ee80000300800 */
[----:B------:R-:W3:Y:S04]  /*c0ac0*/  LDL.LU R5, [R1+0x184] ;  /* 0x0001840001057983 */ /* 0x000ee80000300800 */
[----:B-1----:R-:W3:Y:S04]  /*c0ad0*/  LDL.LU R6, [R1+0x188] ;  /* 0x0001880001067983 */ /* 0x002ee80000300800 */
[----:B------:R-:W3:Y:S01]  /*c0ae0*/  LDL.LU R7, [R1+0x18c] ;  /* 0x00018c0001077983 */ /* 0x000ee20000300800 */
        /* <DEDUP_REMOVED lines=38> */
[----:B------:R-:W-:Y:S02]  /*c0d50*/  IMAD R2, R45, 0x100, R44 ;  /* 0x000001002d027824 */ /* 0x000fe400078e022c */
[----:B------:R-:W-:Y:S01]  /*c0d60*/  IMAD R3, R47, 0x100, R46 ;  /* 0x000001002f037824 */ /* 0x000fe200078e022e */
[C---:B--2---:R-:W-:Y:S08]  /*c0d70*/  HMMA.16816.F32 R16, R28.reuse, R20, R8 ;  /* 0x000000141c10723c */ /* 0x044ff00000001808 */
[C---:B0-----:R-:W-:Y:S08]  /*c0d80*/  HMMA.16816.F32 R12, R28.reuse, R22, R4 ;  /* 0x000000161c0c723c */ /* 0x041ff00000001804 */
[C---:B------:R-:W-:Y:S08]  /*c0d90*/  HMMA.16816.F32 R8, R28.reuse, R24, R36 ;  /* 0x000000181c08723c */ /* 0x040ff00000001824 */
[C---:B------:R-:W-:Y:S01]  /*c0da0*/  HMMA.16816.F32 R4, R28.reuse, R26, R40 ;  /* 0x0000001a1c04723c */ /* 0x040fe20000001828 */
[----:B------:R-:W-:Y:S04]  /*c0db0*/  STL.64 [R1+0x1a0], R16 ;  /* 0x0001a01001007387 */ /* 0x000fe80000100a00 */
[----:B------:R-:W-:Y:S04]  /*c0dc0*/  STL.64 [R1+0x1a8], R18 ;  /* 0x0001a81201007387 */ /* 0x000fe80000100a00 */
[----:B------:R-:W-:Y:S04]  /*c0dd0*/  STL.64 [R1+0x170], R12 ;  /* 0x0001700c01007387 */ /* 0x000fe80000100a00 */
[----:B------:R-:W-:Y:S04]  /*c0de0*/  STL.64 [R1+0x178], R14 ;  /* 0x0001780e01007387 */ /* 0x000fe80000100a00 */
[----:B------:R-:W-:Y:S04]  /*c0df0*/  STL.64 [R1+0x160], R8 ;  /* 0x0001600801007387 */ /* 0x000fe80000100a00 */
[----:B------:R0:W-:Y:S04]  /*c0e00*/  STL.64 [R1+0x168], R10 ;  /* 0x0001680a01007387 */ /* 0x0001e80000100a00 */
[----:B------:R1:W-:Y:S01]  /*c0e10*/  STL.64 [R1+0x130], R4 ;  /* 0x0001300401007387 */ /* 0x0003e20000100a00 */
[----:B0-----:R-:W-:Y:S01]  /*c0e20*/  HMMA.16816.F32 R8, R28, R32, R52 ;  /* 0x000000201c08723c */ /* 0x001fe20000001834 */
[----:B-1----:R-:W-:-:S02]  /*c0e30*/  IMAD R4, R49, 0x100, R48 ;  /* 0x0000010031047824 */ /* 0x002fc400078e0230 */
[----:B------:R-:W-:Y:S01]  /*c0e40*/  IMAD R5, R51, 0x100, R50 ;  /* 0x0000010033057824 */ /* 0x000fe200078e0232 */
[----:B------:R0:W-:Y:S01]  /*c0e50*/  STL.64 [R1+0x138], R6 ;  /* 0x0001380601007387 */ /* 0x0001e20000100a00 */
[----:B------:R-:W-:Y:S02]  /*c0e60*/  F2FP.F16.E5M2.UNPACK_B R28, R2 ;  /* 0x00000002ff1c723e */ /* 0x000fe400020004ff */
[----:B------:R-:W-:Y:S02]  /*c0e70*/  F2FP.F16.E5M2.UNPACK_B R29, R3 ;  /* 0x00000003ff1d723e */ /* 0x000fe400020004ff */
[----:B------:R-:W-:Y:S02]  /*c0e80*/  F2FP.F16.E5M2.UNPACK_B R30, R4 ;  /* 0x00000004ff1e723e */ /* 0x000fe400020004ff */
[----:B------:R-:W-:Y:S02]  /*c0e90*/  F2FP.F16.E5M2.UNPACK_B R31, R5 ;  /* 0x00000005ff1f723e */ /* 0x000fe400020004ff */
[----:B0-----:R-:W-:-:S02]  /*c0ea0*/  F2FP.F16.E5M2.UNPACK_B R6, R60 ;  /* 0x0000003cff06723e */ /* 0x001fc400020004ff */
[----:B------:R-:W-:-:S04]  /*c0eb0*/  F2FP.F16.E5M2.UNPACK_B R7, R61 ;  /* 0x0000003dff07723e */ /* 0x000fc800020004ff */
[----:B------:R-:W-:Y:S04]  /*c0ec0*/  STL.64 [R1+0x120], R8 ;  /* 0x0001200801007387 */ /* 0x000fe80000100a00 */
[----:B------:R-:W-:Y:S04]  /*c0ed0*/  STL.64 [R1+0x128], R10 ;  /* 0x0001280a01007387 */ /* 0x000fe80000100a00 */
[----:B------:R4:W-:Y:S01]  /*c0ee0*/  STL.64 [R1+0x118], R6 ;  /* 0x0001180601007387 */ /* 0x0009e20000100a00 */
[----:B------:R-:W-:-:S03]  /*c0ef0*/  F2FP.F16.E5M2.UNPACK_B R2, R0 ;  /* 0x00000000ff02723e */ /* 0x000fc600020004ff */
[----:B------:R-:W2:Y:S01]  /*c0f00*/  LDL.LU R52, [R1+0x6c0] ;  /* 0x0006c00001347983 */ /* 0x000ea20000300800 */
[----:B----4-:R-:W-:-:S15]  /*c0f10*/  HMMA.16816.F32 R4, R28, R6, R56 ;  /* 0x000000061c04723c */ /* 0x010fde0000001838 */
[----:B------:R-:W-:-:S04]  /*c0f20*/  NOP ;  /* 0x0000000000007918 */ /* 0x000fc80000000000 */
[----:B------:R-:W-:Y:S04]  /*c0f30*/  STL.64 [R1+0x190], R4 ;  /* 0x0001900401007387 */ /* 0x000fe80000100a00 */
[----:B------:R-:W-:Y:S04]  /*c0f40*/  STL.64 [R1+0x198], R6 ;  /* 0x0001980601007387 */ /* 0x000fe80000100a00 */
[----:B------:R-:W2:Y:S04]  /*c0f50*/  LDL.LU R53, [R1+0x6c4] ;  /* 0x0006c40001357983 */ /* 0x000ea80000300800 */
[----:B------:R-:W-:Y:S04]  /*c0f60*/  STL [R1+0x110], R2 ;  /* 0x0001100201007387 */ /* 0x000fe80000100800 */
        /* <DEDUP_REMOVED lines=26> */
[----:B-1----:R-:W2:Y:S04]  /*c1110*/  LDL.LU R44, [R1+0x2e0] ;  /* 0x0002e000012c7983 */ /* 0x002ea80000300800 */
[----:B------:R-:W2:Y:S04]  /*c1120*/  LDL.LU R45, [R1+0x2e4] ;  /* 0x0002e400012d7983 */ /* 0x000ea80000300800 */
[----:B------:R-:W2:Y:S04]  /*c1130*/  LDL.LU R46, [R1+0x2e8] ;  /* 0x0002e800012e7983 */ /* 0x000ea80000300800 */
[----:B------:R-:W2:Y:S04]  /*c1140*/  LDL.LU R47, [R1+0x2ec] ;  /* 0x0002ec00012f7983 */ /* 0x000ea80000300800 */
[----:B------:R-:W2:Y:S04]  /*c1150*/  LDL R33, [R1+0x371c] ;  /* 0x00371c0001217983 */ /* 0x000ea80000100800 */
[----:B------:R-:W3:Y:S04]  /*c1160*/  LDL R26, [R1+0x3728] ;  /* 0x00372800011a7983 */ /* 0x000ee80000100800 */
[----:B------:R-:W3:Y:S04]  /*c1170*/  LDL R27, [R1+0x372c] ;  /* 0x00372c00011b7983 */ /* 0x000ee80000100800 */
[----:B------:R-:W4:Y:S04]  /*c1180*/  LDL R24, [R1+0x3738] ;  /* 0x0037380001187983 */ /* 0x000f280000100800 */
[----:B------:R-:W4:Y:S04]  /*c1190*/  LDL R25, [R1+0x373c] ;  /* 0x00373c0001197983 */ /* 0x000f280000100800 */
[----:B------:R-:W4:Y:S04]  /*c11a0*/  LDL R6, [R1+0x3748] ;  /* 0x0037480001067983 */ /* 0x000f280000100800 */
[----:B------:R-:W4:Y:S04]  /*c11b0*/  LDL.LU R20, [R1+0x420] ;  /* 0x0004200001147983 */ /* 0x000f280000300800 */
[----:B------:R-:W4:Y:S04]  /*c11c0*/  LDL.LU R21, [R1+0x424] ;  /* 0x0004240001157983 */ /* 0x000f280000300800 */
[----:B------:R-:W4:Y:S04]  /*c11d0*/  LDL.LU R22, [R1+0x428] ;  /* 0x0004280001167983 */ /* 0x000f280000300800 */
[----:B------:R-:W4:Y:S04]  /*c11e0*/  LDL.LU R23, [R1+0x42c] ;  /* 0x00042c0001177983 */ /* 0x000f280000300800 */
[----:B------:R-:W4:Y:S04]  /*c11f0*/  LDL R7, [R1+0x374c] ;  /* 0x00374c0001077983 */ /* 0x000f280000100800 */
[----:B------:R-:W4:Y:S04]  /*c1200*/  LDL R34, [R1+0x3758] ;  /* 0x0037580001227983 */ /* 0x000f280000100800 */
[----:B------:R-:W4:Y:S04]  /*c1210*/  LDL R35, [R1+0x375c] ;  /* 0x00375c0001237983 */ /* 0x000f280000100800 */
[----:B------:R-:W4:Y:S04]  /*c1220*/  LDL R36, [R1+0x3768] ;  /* 0x0037680001247983 */ /* 0x000f280000100800 */
[----:B------:R-:W4:Y:S04]  /*c1230*/  LDL R37, [R1+0x376c] ;  /* 0x00376c0001257983 */ /* 0x000f280000100800 */
        /* <DEDUP_REMOVED lines=16> */
[----:B------:R-:W4:Y:S01]  /*c1340*/  LDL.LU R59, [R1+0x71c] ;  /* 0x00071c00013b7983 */ /* 0x000f220000300800 */
[----:B--2---:R-:W-:-:S07]  /*c1350*/  F2FP.F16.E5M2.UNPACK_B R3, R33 ;  /* 0x00000021ff03723e */ /* 0x004fce00020004ff */
[C---:B------:R-:W-:Y:S01]  /*c1360*/  HMMA.16816.F32 R44, R28.reuse, R2, R44 ;  /* 0x000000021c2c723c */ /* 0x040fe2000000182c */
[----:B---3--:R-:W-:Y:S02]  /*c1370*/  F2FP.F16.E5M2.UNPACK_B R4, R26 ;  /* 0x0000001aff04723e */ /* 0x008fe400020004ff */
[----:B------:R-:W-:Y:S01]  /*c1380*/  F2FP.F16.E5M2.UNPACK_B R5, R27 ;  /* 0x0000001bff05723e */ /* 0x000fe200020004ff */
[----:B------:R-:W-:Y:S06]  /*c1390*/  STL [R1+0x114], R3 ;  /* 0x0001140301007387 */ /* 0x000fec0000100800 */
[----:B------:R-:W-:Y:S09]  /*c13a0*/  HMMA.16816.F32 R52, R28, R4, R52 ;  /* 0x000000041c34723c */ /* 0x000ff20000001834 */
[----:B------:R-:W-:Y:S04]  /*c13b0*/  STL.64 [R1+0x1c0], R44 ;  /* 0x0001c02c01007387 */ /* 0x000fe80000100a00 */
[----:B------:R0:W-:Y:S04]  /*c13c0*/  STL.64 [R1+0x1c8], R46 ;  /* 0x0001c82e01007387 */ /* 0x0001e80000100a00 */
[----:B0-----:R-:W2:Y:S04]  /*c13d0*/  LDL.LU.64 R46, [R1+0x8e58] ;  /* 0x008e5800012e7983 */ /* 0x001ea80000300a00 */
[----:B------:R-:W2:Y:S04]  /*c13e0*/  LDL.LU.64 R44, [R1+0x8e50] ;  /* 0x008e5000012c7983 */ /* 0x000ea80000300a00 */
[----:B------:R-:W-:Y:S04]  /*c13f0*/  STL.64 [R1+0x108], R4 ;  /* 0x0001080401007387 */ /* 0x000fe80000100a00 */
[----:B------:R-:W-:Y:S04]  /*c1400*/  STL.64 [R1+0x1e0], R52 ;  /* 0x0001e03401007387 */ /* 0x000fe80000100a00 */
[----:B------:R0:W-:Y:S04]  /*c1410*/  STL.64 [R1+0x1e8], R54 ;  /* 0x0001e83601007387 */ /* 0x0001e80000100a00 */
[----:B0-----:R-:W3:Y:S04]  /*c1420*/  LDL.LU.64 R54, [R1+0x8e48] ;  /* 0x008e480001367983 */ /* 0x001ee80000300a00 */
[----:B------:R-:W3:Y:S01]  /*c1430*/  LDL.LU.64 R52, [R1+0x8e40] ;  /* 0x008e400001347983 */ /* 0x000ee20000300a00 */
[----:B----4-:R-:W-:-:S02]  /*c1440*/  F2FP.F16.E5M2.UNPACK_B R2, R24 ;  /* 0x00000018ff02723e */ /* 0x010fc400020004ff */
[----:B------:R-:W-:-:S07]  /*c1450*/  F2FP.F16.E5M2.UNPACK_B R3, R25 ;  /* 0x00000019ff03723e */ /* 0x000fce00020004ff */
[C---:B------:R-:W-:Y:S01]  /*c1460*/  HMMA.16816.F32 R20, R28.reuse, R2, R20 ;  /* 0x000000021c14723c */ /* 0x040fe20000001814 */
[----:B------:R-:W-:Y:S02]  /*c1470*/  F2FP.F16.E5M2.UNPACK_B R4, R6 ;  /* 0x00000006ff04723e */ /* 0x000fe400020004ff */
[----:B------:R-:W-:Y:S01]  /*c1480*/  F2FP.F16.E5M2.UNPACK_B R5, R7 ;  /* 0x00000007ff05723e */ /* 0x000fe200020004ff */
[----:B------:R0:W-:Y:S06]  /*c1490*/  STL.64 [R1+0x100], R2 ;  /* 0x0001000201007387 */ /* 0x0001ec0000100a00 */
[----:B------:R-:W-:Y:S01]  /*c14a0*/  HMMA.16816.F32 R16, R28, R4, R16 ;  /* 0x000000041c10723c */ /* 0x000fe20000001810 */
[----:B0-----:R-:W-:-:S02]  /*c14b0*/  F2FP.F16.E5M2.UNPACK_B R2, R34 ;  /* 0x00000022ff02723e */ /* 0x001fc400020004ff */
[----:B------:R-:W-:-:S06]  /*c14c0*/  F2FP.F16.E5M2.UNPACK_B R3, R35 ;  /* 0x00000023ff03723e */ /* 0x000fcc00020004ff */
[----:B------:R-:W-:Y:S04]  /*c14d0*/  STL.64 [R1+0x200], R20 ;  /* 0x0002001401007387 */ /* 0x000fe80000100a00 */
[----:B------:R-:W-:Y:S04]  /*c14e0*/  STL.64 [R1+0x208], R22 ;  /* 0x0002081601007387 */ /* 0x000fe80000100a00 */
[----:B------:R0:W-:Y:S01]  /*c14f0*/  STL.64 [R1+0xf8], R4 ;  /* 0x0000f80401007387 */ /* 0x0001e20000100a00 */
[----:B------:R-:W-:Y:S01]  /*c1500*/  HMMA.16816.F32 R12, R28, R2, R12 ;  /* 0x000000021c0c723c */ /* 0x000fe2000000180c */
[----:B0-----:R-:W-:-:S02]  /*c1510*/  F2FP.F16.E5M2.UNPACK_B R4, R36 ;  /* 0x00000024ff04723e */ /* 0x001fc400020004ff */
[----:B------:R-:W-:-:S07]  /*c1520*/  F2FP.F16.E5M2.UNPACK_B R5, R37 ;  /* 0x00000025ff05723e */ /* 0x000fce00020004ff */
[----:B------:R-:W-:Y:S01]  /*c1530*/  HMMA.16816.F32 R8, R28, R4, R8 ;  /* 0x000000041c08723c */ /* 0x000fe20000001808 */
[----:B------:R-:W-:Y:S04]  /*c1540*/  STL.64 [R1+0x220], R16 ;  /* 0x0002201001007387 */ /* 0x000fe80000100a00 */
[----:B------:R-:W-:Y:S04]  /*c1550*/  STL.64 [R1+0x228], R18 ;  /* 0x0002281201007387 */ /* 0x000fe80000100a00 */
[----:B------:R0:W-:Y:S04]  /*c1560*/  STL.64 [R1+0xf0], R2 ;  /* 0x0000f00201007387 */ /* 0x0001e80000100a00 */
[----:B------:R-:W-:Y:S04]  /*c1570*/  STL.64 [R1+0x230], R12 ;  /* 0x0002300c01007387 */ /* 0x000fe80000100a00 */
[----:B------:R-:W-:Y:S04]  /*c1580*/  STL.64 [R1+0x238], R14 ;  /* 0x0002380e01007387 */ /* 0x000fe80000100a00 */
[----:B------:R-:W-:Y:S01]  /*c1590*/  STL.64 [R1+0xe8], R4 ;  /* 0x0000e80401007387 */ /* 0x000fe20000100a00 */
[----:B0-----:R-:W-:-:S02]  /*c15a0*/  F2FP.F16.E5M2.UNPACK_B R2, R38 ;  /* 0x00000026ff02723e */ /* 0x001fc400020004ff */
[----:B------:R-:W-:Y:S01]  /*c15b0*/  F2FP.F16.E5M2.UNPACK_B R3, R39 ;  /* 0x00000027ff03723e */ /* 0x000fe200020004ff */
[----:B------:R-:W-:Y:S04]  /*c15c0*/  STL.64 [R1+0x280], R8 ;  /* 0x0002800801007387 */ /* 0x000fe80000100a00 */
[----:B------:R0:W-:Y:S02]  /*c15d0*/  STL.64 [R1+0x288], R10 ;  /* 0x0002880a01007387 */ /* 0x0001e40000100a00 */
[----:B0-----:R-:W-:Y:S01]  /*c15e0*/  HMMA.16816.F32 R8, R28, R2, R40 ;  /* 0x000000021c08723c */ /* 0x001fe20000001828 */
[----:B------:R-:W-:Y:S02]  /*c15f0*/  F2FP.F16.E5M2.UNPACK_B R4, R48 ;  /* 0x00000030ff04723e */ /* 0x000fe400020004ff */
[----:B------:R-:W-:Y:S01]  /*c1600*/  F2FP.F16.E5M2.UNPACK_B R5, R49 ;  /* 0x00000031ff05723e */ /* 0x000fe200020004ff */
[----:B------:R0:W-:-:S15]  /*c1610*/  STL.64 [R1+0xe0], R2 ;  /* 0x0000e00201007387 */ /* 0x0001de0000100a00 */
[----:B------:R-:W-:Y:S04]  /*c1620*/  STL.64 [R1+0x2c0], R8 ;  /* 0x0002c00801007387 */ /* 0x000fe80000100a00 */
[----:B------:R2:W-:Y:S01]  /*c1630*/  STL.64 [R1+0x2c8], R10 ;  /* 0x0002c80a01007387 */ /* 0x0005e20000100a00 */
[----:B0-----:R-:W-:Y:S02]  /*c1640*/  F2FP.F16.E5M2.UNPACK_B R2, R50 ;  /* 0x00000032ff02723e */ /* 0x001fe400020004ff */
[----:B------:R-:W-:Y:S01]  /*c1650*/  F2FP.F16.E5M2.UNPACK_B R3, R51 ;  /* 0x00000033ff03723e */ /* 0x000fe200020004ff */
[----:B------:R0:W-:Y:S01]  /*c1660*/  STL.64 [R1+0xd8], R4 ;  /* 0x0000d80401007387 */ /* 0x0001e20000100a00 */
[----:B--2---:R-:W-:Y:S01]  /*c1670*/  HMMA.16816.F32 R8, R28, R4, R44 ;  /* 0x000000041c08723c */ /* 0x004fe2000000182c */
[----:B0-----:R-:W-:-:S02]  /*c1680*/  F2FP.F16.E5M2.UNPACK_B R4, R60 ;  /* 0x0000003cff04723e */ /* 0x001fc400020004ff */
[----:B------:R-:W-:-:S15]  /*c1690*/  F2FP.F16.E5M2.UNPACK_B R5, R61 ;  /* 0x0000003dff05723e */ /* 0x000fde00020004ff */
[----:B------:R-:W-:Y:S01]  /*c16a0*/  NOP ;  /* 0x0000000000007918 */ /* 0x000fe20000000000 */
[----:B------:R-:W-:Y:S04]  /*c16b0*/  STL.64 [R1+0x2e0], R8 ;  /* 0x0002e00801007387 */ /* 0x000fe80000100a00 */
[----:B------:R3:W-:Y:S02]  /*c16c0*/  STL.64 [R1+0x2e8], R10 ;  /* 0x0002e80a01007387 */ /* 0x0007e40000100a00 */
[----:B---3--:R-:W-:Y:S02]  /*c16d0*/  HMMA.16816.F32 R8, R28, R2, R52 ;  /* 0x000000021c08723c */ /* 0x008fe40000001834 */
[----:B------:R0:W-:-:S15]  /*c16e0*/  STL.64 [R1+0xd0], R2 ;  /* 0x0000d00201007387 */ /* 0x0001de0000100a00 */
[----:B------:R-:W-:Y:S02]  /*c16f0*/  NOP ;  /* 0x0000000000007918 */ /* 0x000fe40000000000 */
[----:B------:R-:W-:Y:S04]  /*c1700*/  STL.64 [R1+0x310], R8 ;  /* 0x0003100801007387 */ /* 0x000fe80000100a00 */
[----:B------:R-:W-:Y:S04]  /*c1710*/  STL.64 [R1+0x318], R10 ;  /* 0x0003180a01007387 */ /* 0x000fe80000100a00 */
[----:B------:R1:W-:Y:S01]  /*c1720*/  STL.64 [R1+0xc8], R4 ;  /* 0x0000c80401007387 */ /* 0x0003e20000100a00 */
[----:B0-----:R-:W-:-:S03]  /*c1730*/  F2FP.F16.E5M2.UNPACK_B R2, R0 ;  /* 0x00000000ff02723e */ /* 0x001fc600020004ff */
[----:B------:R-:W2:Y:S01]  /*c1740*/  LDL.LU R52, [R1+0x9c0] ;  /* 0x0009c00001347983 */ /* 0x000ea20000300800 */
[----:B-1----:R-:W-:-:S15]  /*c1750*/  HMMA.16816.F32 R4, R28, R4, R56 ;  /* 0x000000041c04723c */ /* 0x002fde0000001838 */
        /* <DEDUP_REMOVED lines=167> */
[----:B------:R-:W2:Y:S04]  /*c21d0*/  LDL R32, [R1+0x385c] ;  /* 0x00385c0001207983 */ /* 0x000ea80000100800 */
[----:B------:R-:W3:Y:S04]  /*c21e0*/  LDL R33, [R1+0x3868] ;  /* 0x0038680001217983 */ /* 0x000ee80000100800 */
[----:B------:R-:W3:Y:S04]  /*c21f0*/  LDL R26, [R1+0x386c] ;  /* 0x00386c00011a7983 */ /* 0x000ee80000100800 */
        /* <DEDUP_REMOVED lines=29> */
[----:B------:R-:W4:Y:S01]  /*c23d0*/  LDL R0, [R1+0x38fc] ;  /* 0x0038fc0001007983 */ /* 0x000f220000100800 */
[----:B--2---:R-:W-:-:S07]  /*c23e0*/  F2FP.F16.E5M2.UNPACK_B R3, R32 ;  /* 0x00000020ff03723e */ /* 0x004fce00020004ff */
[C---:B------:R-:W-:Y:S01]  /*c23f0*/  HMMA.16816.F32 R44, R28.reuse, R2, R44 ;  /* 0x000000021c2c723c */ /* 0x040fe2000000182c */
[----:B---3--:R-:W-:Y:S02]  /*c2400*/  F2FP.F16.E5M2.UNPACK_B R4, R33 ;  /* 0x00000021ff04723e */ /* 0x008fe400020004ff */
[----:B------:R-:W-:Y:S01]  /*c2410*/  F2FP.F16.E5M2.UNPACK_B R5, R26 ;  /* 0x0000001aff05723e */ /* 0x000fe200020004ff */
[----:B------:R-:W-:Y:S06]  /*c2420*/  STL [R1+0x74], R3 ;  /* 0x0000740301007387 */ /* 0x000fec0000100800 */
[----:B----4-:R-:W-:Y:S09]  /*c2430*/  HMMA.16816.F32 R52, R28, R4, R52 ;  /* 0x000000041c34723c */ /* 0x010ff20000001834 */
        /* <DEDUP_REMOVED lines=9> */
[----:B------:R-:W-:-:S02]  /*c24d0*/  F2FP.F16.E5M2.UNPACK_B R2, R27 ;  /* 0x0000001bff02723e */ /* 0x000fc400020004ff */
        /* <DEDUP_REMOVED lines=48> */
[----:B-1----:R-:W-:Y:S01]  /*c27e0*/  HMMA.16816.F32 R4, R28, R4, R56 ;  /* 0x000000041c04723c */ /* 0x002fe20000001838 */
[----:B------:R-:W-:-:S15]  /*c27f0*/  F2FP.F16.E5M2.UNPACK_B R3, R0 ;  /* 0x00000000ff03723e */ /* 0x000fde00020004ff */
        /* <DEDUP_REMOVED lines=36> */
[----:B------:R-:W3:Y:S04]  /*c2a40*/  LDL R26, [R1+0x3908] ;  /* 0x00390800011a7983 */ /* 0x000ee80000100800 */
        /* <DEDUP_REMOVED lines=29> */
[----:B------:R-:W4:Y:S01]  /*c2c20*/  LDL R0, [R1+0x3998] ;  /* 0x0039980001007983 */ /* 0x000f220000100800 */
[----:B--2---:R-:W-:Y:S01]  /*c2c30*/  HMMA.16816.F32 R40, R28, R2, R40 ;  /* 0x000000021c28723c */ /* 0x004fe20000001828 */
[----:B---3--:R-:W-:-:S02]  /*c2c40*/  F2FP.F16.E5M2.UNPACK_B R4, R26 ;  /* 0x0000001aff04723e */ /* 0x008fc400020004ff */
[----:B----4-:R-:W-:-:S15]  /*c2c50*/  F2FP.F16.E5M2.UNPACK_B R5, R27 ;  /* 0x0000001bff05723e */ /* 0x010fde00020004ff */
[----:B------:R-:W-:Y:S01]  /*c2c60*/  NOP ;  /* 0x0000000000007918 */ /* 0x000fe20000000000 */
[----:B------:R-:W-:Y:S04]  /*c2c70*/  STL.64 [R1+0x5c0], R40 ;  /* 0x0005c02801007387 */ /* 0x000fe80000100a00 */
[----:B------:R0:W-:Y:S04]  /*c2c80*/  STL.64 [R1+0x5c8], R42 ;  /* 0x0005c82a01007387 */ /* 0x0001e80000100a00 */
[----:B0-----:R-:W2:Y:S04]  /*c2c90*/  LDL.LU.64 R42, [R1+0x8df8] ;  /* 0x008df800012a7983 */ /* 0x001ea80000300a00 */
[----:B------:R-:W2:Y:S01]  /*c2ca0*/  LDL.LU.64 R40, [R1+0x8df0] ;  /* 0x008df00001287983 */ /* 0x000ea20000300a00 */
[----:B------:R-:W-:Y:S03]  /*c2cb0*/  HMMA.16816.F32 R44, R28, R4, R44 ;  /* 0x000000041c2c723c */ /* 0x000fe6000000182c */
[----:B------:R-:W-:-:S15]  /*c2cc0*/  STL.64 [R1+0x18], R4 ;  /* 0x0000180401007387 */ /* 0x000fde0000100a00 */
[----:B------:R-:W-:Y:S01]  /*c2cd0*/  NOP ;  /* 0x0000000000007918 */ /* 0x000fe20000000000 */
[----:B------:R-:W-:Y:S04]  /*c2ce0*/  STL.64 [R1+0x5e0], R44 ;  /* 0x0005e02c01007387 */ /* 0x000fe80000100a00 */
[----:B------:R0:W-:Y:S04]  /*c2cf0*/  STL.64 [R1+0x5e8], R46 ;  /* 0x0005e82e01007387 */ /* 0x0001e80000100a00 */
[----:B0-----:R-:W3:Y:S04]  /*c2d00*/  LDL.LU.64 R46, [R1+0x8de8] ;  /* 0x008de800012e7983 */ /* 0x001ee80000300a00 */
[----:B------:R-:W3:Y:S01]  /*c2d10*/  LDL.LU.64 R44, [R1+0x8de0] ;  /* 0x008de000012c7983 */ /* 0x000ee20000300a00 */
[----:B------:R-:W-:-:S02]  /*c2d20*/  F2FP.F16.E5M2.UNPACK_B R2, R24 ;  /* 0x00000018ff02723e */ /* 0x000fc400020004ff */
[----:B------:R-:W-:-:S07]  /*c2d30*/  F2FP.F16.E5M2.UNPACK_B R3, R25 ;  /* 0x00000019ff03723e */ /* 0x000fce00020004ff */
[----:B------:R-:W-:Y:S01]  /*c2d40*/  HMMA.16816.F32 R20, R28, R2, R20 ;  /* 0x000000021c14723c */ /* 0x000fe20000001814 */
[----:B------:R-:W-:Y:S02]  /*c2d50*/  F2FP.F16.E5M2.UNPACK_B R4, R6 ;  /* 0x00000006ff04723e */ /* 0x000fe400020004ff */
[----:B------:R-:W-:Y:S01]  /*c2d60*/  F2FP.F16.E5M2.UNPACK_B R5, R7 ;  /* 0x00000007ff05723e */ /* 0x000fe200020004ff */
[----:B------:R-:W-:-:S15]  /*c2d70*/  STL.64 [R1+0x10], R2 ;  /* 0x0000100201007387 */ /* 0x000fde0000100a00 */
[----:B------:R-:W-:Y:S04]  /*c2d80*/  STL.64 [R1+0x600], R20 ;  /* 0x0006001401007387 */ /* 0x000fe80000100a00 */
[----:B------:R-:W-:Y:S04]  /*c2d90*/  STL.64 [R1+0x608], R22 ;  /* 0x0006081601007387 */ /* 0x000fe80000100a00 */
[----:B------:R0:W-:Y:S02]  /*c2da0*/  STL.64 [R1+0x8], R4 ;  /* 0x0000080401007387 */ /* 0x0001e40000100a00 */
[----:B0-----:R-:W-:Y:S01]  /*c2db0*/  HMMA.16816.F32 R4, R28, R4, R16 ;  /* 0x000000041c04723c */ /* 0x001fe20000001810 */
[----:B------:R-:W-:-:S02]  /*c2dc0*/  F2FP.F16.E5M2.UNPACK_B R2, R34 ;  /* 0x00000022ff02723e */ /* 0x000fc400020004ff */
[----:B------:R-:W-:Y:S02]  /*c2dd0*/  F2FP.F16.E5M2.UNPACK_B R3, R35 ;  /* 0x00000023ff03723e */ /* 0x000fe400020004ff */
[----:B------:R-:W-:-:S14]  /*c2de0*/  F2FP.F16.E5M2.UNPACK_B R60, R60 ;  /* 0x0000003cff3c723e */ /* 0x000fdc00020004ff */
[----:B------:R-:W-:Y:S04]  /*c2df0*/  STL.64 [R1+0x630], R4 ;  /* 0x0006300401007387 */ /* 0x000fe80000100a00 */
[----:B------:R0:W-:Y:S02]  /*c2e00*/  STL.64 [R1+0x638], R6 ;  /* 0x0006380601007387 */ /* 0x0001e40000100a00 */
[----:B0-----:R-:W-:Y:S01]  /*c2e10*/  HMMA.16816.F32 R4, R28, R2, R12 ;  /* 0x000000021c04723c */ /* 0x001fe2000000180c */
[----:B------:R-:W-:Y:S01]  /*c2e20*/  F2FP.F16.E5M2.UNPACK_B R61, R61 ;  /* 0x0000003dff3d723e */ /* 0x000fe200020004ff */
[----:B------:R-:W-:Y:S01]  /*c2e30*/  STL.64 [R1], R2 ;  /* 0x0000000201007387 */ /* 0x000fe20000100a00 */
[----:B------:R-:W-:-:S15]  /*c2e40*/  F2FP.F16.E5M2.UNPACK_B R58, R58 ;  /* 0x0000003aff3a723e */ /* 0x000fde00020004ff */
[----:B------:R-:W-:Y:S01]  /*c2e50*/  NOP ;  /* 0x0000000000007918 */ /* 0x000fe20000000000 */
[----:B------:R-:W-:Y:S04]  /*c2e60*/  STL.64 [R1+0x650], R4 ;  /* 0x0006500401007387 */ /* 0x000fe80000100a00 */
[----:B------:R0:W-:Y:S02]  /*c2e70*/  STL.64 [R1+0x658], R6 ;  /* 0x0006580601007387 */ /* 0x0001e40000100a00 */
[----:B0-----:R-:W-:Y:S01]  /*c2e80*/  HMMA.16816.F32 R4, R28, R60, R8 ;  /* 0x0000003c1c04723c */ /* 0x001fe20000001808 */
[----:B------:R-:W-:Y:S01]  /*c2e90*/  F2FP.F16.E5M2.UNPACK_B R59, R59 ;  /* 0x0000003bff3b723e */ /* 0x000fe200020004ff */
[----:B------:R-:W-:Y:S01]  /*c2ea0*/  STL.64 [R1+0x8c58], R60 ;  /* 0x008c583c01007387 */ /* 0x000fe20000100a00 */
[----:B------:R-:W-:-:S15]  /*c2eb0*/  F2FP.F16.E5M2.UNPACK_B R56, R56 ;  /* 0x00000038ff38723e */ /* 0x000fde00020004ff */
[----:B------:R-:W-:Y:S01]  /*c2ec0*/  NOP ;  /* 0x0000000000007918 */ /* 0x000fe20000000000 */
[----:B------:R-:W-:Y:S04]  /*c2ed0*/  STL.64 [R1+0x670], R4 ;  /* 0x0006700401007387 */ /* 0x000fe80000100a00 */
[----:B------:R0:W-:Y:S02]  /*c2ee0*/  STL.64 [R1+0x678], R6 ;  /* 0x0006780601007387 */ /* 0x0001e40000100a00 */
[----:B0-----:R-:W-:Y:S01]  /*c2ef0*/  HMMA.16816.F32 R4, R28, R58, R36 ;  /* 0x0000003a1c04723c */ /* 0x001fe20000001824 */
[----:B------:R-:W-:Y:S02]  /*c2f00*/  F2FP.F16.E5M2.UNPACK_B R57, R57 ;  /* 0x00000039ff39723e */ /* 0x000fe400020004ff */
[----:B------:R-:W-:Y:S02]  /*c2f10*/  F2FP.F16.E5M2.UNPACK_B R54, R54 ;  /* 0x00000036ff36723e */ /* 0x000fe400020004ff */
[----:B------:R-:W-:-:S14]  /*c2f20*/  F2FP.F16.E5M2.UNPACK_B R55, R55 ;  /* 0x00000037ff37723e */ /* 0x000fdc00020004ff */
[----:B------:R-:W-:Y:S04]  /*c2f30*/  STL.64 [R1+0x690], R4 ;  /* 0x0006900401007387 */ /* 0x000fe80000100a00 */
[----:B------:R2:W-:Y:S04]  /*c2f40*/  STL.64 [R1+0x698], R6 ;  /* 0x0006980601007387 */ /* 0x0005e80000100a00 */
[----:B------:R-:W-:Y:S04]  /*c2f50*/  STL.64 [R1+0x8bb0], R58 ;  /* 0x008bb03a01007387 */ /* 0x000fe80000100a00 */
[----:B------:R-:W-:Y:S01]  /*c2f60*/  STL.64 [R1+0x8ba8], R56 ;  /* 0x008ba83801007387 */ /* 0x000fe20000100a00 */
[----:B------:R-:W-:-:S02]  /*c2f70*/  F2FP.F16.E5M2.UNPACK_B R52, R52 ;  /* 0x00000034ff34723e */ /* 0x000fc400020004ff */
[----:B------:R-:W-:Y:S01]  /*c2f80*/  F2FP.F16.E5M2.UNPACK_B R53, R53 ;  /* 0x00000035ff35723e */ /* 0x000fe200020004ff */
[----:B--2---:R-:W-:-:S15]  /*c2f90*/  HMMA.16816.F32 R4, R28, R56, R40 ;  /* 0x000000381c04723c */ /* 0x004fde0000001828 */
[----:B------:R-:W-:-:S04]  /*c2fa0*/  NOP ;  /* 0x0000000000007918 */ /* 0x000fc80000000000 */
[----:B------:R-:W-:Y:S04]  /*c2fb0*/  STL.64 [R1+0x6b0], R4 ;  /* 0x0006b00401007387 */ /* 0x000fe80000100a00 */
[----:B------:R0:W-:Y:S02]  /*c2fc0*/  STL.64 [R1+0x6b8], R6 ;  /* 0x0006b80601007387 */ /* 0x0001e40000100a00 */
[----:B0-----:R-:W-:-:S15]  /*c2fd0*/  HMMA.16816.F32 R4, R28, R54, R48 ;  /* 0x000000361c04723c */ /* 0x001fde0000001830 */
[----:B------:R-:W-:-:S04]  /*c2fe0*/  NOP ;  /* 0x0000000000007918 */ /* 0x000fc80000000000 */
[----:B------:R-:W-:Y:S04]  /*c2ff0*/  STL.64 [R1+0x6d0], R4 ;  /* 0x0006d00401007387 */ /* 0x000fe80000100a00 */
[----:B------:R3:W-:Y:S04]  /*c3000*/  STL.64 [R1+0x6d8], R6 ;  /* 0x0006d80601007387 */ /* 0x0007e80000100a00 */
[----:B------:R-:W2:Y:S01]  /*c3010*/  LDL.LU R8, [R1+0x870] ;  /* 0x0008700001087983 */ /* 0x000ea20000300800 */
[----:B---3--:R-:W-:-:S15]  /*c3020*/  HMMA.16816.F32 R4, R28, R52, R44 ;  /* 0x000000341c04723c */ /* 0x008fde000000182c */
[----:B------:R-:W-:-:S04]  /*c3030*/  NOP ;  /* 0x0000000000007918 */ /* 0x000fc80000000000 */
        /* <DEDUP_REMOVED lines=15> */
[----:B-1----:R-:W2:Y:S04]  /*c3130*/  LDL.LU R6, [R1+0x788] ;  /* 0x0007880001067983 */ /* 0x002ea80000300800 */
[----:B------:R-:W2:Y:S04]  /*c3140*/  LDL.LU R7, [R1+0x78c] ;  /* 0x00078c0001077983 */ /* 0x000ea80000300800 */
[----:B------:R-:W2:Y:S04]  /*c3150*/  LDL R51, [R1+0x399c] ;  /* 0x00399c0001337983 */ /* 0x000ea80000100800 */
[----:B------:R-:W3:Y:S04]  /*c3160*/  LDL R48, [R1+0x39a8] ;  /* 0x0039a80001307983 */ /* 0x000ee80000100800 */
        /* <DEDUP_REMOVED lines=29> */
[----:B------:R-:W-:-:S03]  /*c3340*/  F2FP.F16.E5M2.UNPACK_B R50, R0 ;  /* 0x00000000ff32723e */ /* 0x000fc600020004ff */
[----:B------:R-:W4:Y:S04]  /*c3350*/  LDL R0, [R1+0x3a18] ;  /* 0x003a180001007983 */ /* 0x000f280000100800 */
[----:B------:R-:W-:Y:S04]  /*c3360*/  STL.64 [R1+0x8bc0], R54 ;  /* 0x008bc03601007387 */ /* 0x000fe80000100a00 */
[----:B------:R0:W-:Y:S01]  /*c3370*/  STL.64 [R1+0x8bb8], R52 ;  /* 0x008bb83401007387 */ /* 0x0001e20000100a00 */
[----:B--2---:R-:W-:Y:S02]  /*c3380*/  F2FP.F16.E5M2.UNPACK_B R51, R51 ;  /* 0x00000033ff33723e */ /* 0x004fe400020004ff */
[----:B---3--:R-:W-:-:S02]  /*c3390*/  F2FP.F16.E5M2.UNPACK_B R48, R48 ;  /* 0x00000030ff30723e */ /* 0x008fc400020004ff */
[----:B----4-:R-:W-:-:S03]  /*c33a0*/  F2FP.F16.E5M2.UNPACK_B R49, R49 ;  /* 0x00000031ff31723e */ /* 0x010fc600020004ff */
[C---:B0-----:R-:W-:Y:S08]  /*c33b0*/  HMMA.16816.F32 R52, R28.reuse, R50, R56 ;  /* 0x000000321c34723c */ /* 0x041ff00000001838 */
[----:B------:R-:W-:Y:S01]  /*c33c0*/  HMMA.16816.F32 R4, R28, R48, R4 ;  /* 0x000000301c04723c */ /* 0x000fe20000001804 */
[----:B------:R-:W-:Y:S02]  /*c33d0*/  F2FP.F16.E5M2.UNPACK_B R46, R46 ;  /* 0x0000002eff2e723e */ /* 0x000fe400020004ff */
[----:B------:R-:W-:-:S08]  /*c33e0*/  F2FP.F16.E5M2.UNPACK_B R47, R47 ;  /* 0x0000002fff2f723e */ /* 0x000fd000020004ff */
[----:B------:R-:W-:Y:S04]  /*c33f0*/  STL.64 [R1+0x710], R52 ;  /* 0x0007103401007387 */ /* 0x000fe80000100a00 */
[----:B------:R-:W-:Y:S04]  /*c3400*/  STL.64 [R1+0x718], R54 ;  /* 0x0007183601007387 */ /* 0x000fe80000100a00 */
[----:B------:R-:W-:Y:S04]  /*c3410*/  STL.64 [R1+0x8bd0], R50 ;  /* 0x008bd03201007387 */ /* 0x000fe80000100a00 */
        /* <DEDUP_REMOVED lines=11> */
[----:B------:R-:W-:Y:S04]  /*c34d0*/  STL.64 [R1+0x8ba0], R46 ;  /* 0x008ba02e01007387 */ /* 0x000fe80000100a00 */
[----:B------:R-:W-:-:S13]  /*c34e0*/  STL.64 [R1+0x8b98], R44 ;  /* 0x008b982c01007387 */ /* 0x000fda0000100a00 */
[----:B------:R-:W-:Y:S04]  /*c34f0*/  STL.64 [R1+0x770], R4 ;  /* 0x0007700401007387 */ /* 0x000fe80000100a00 */
[----:B------:R0:W-:Y:S02]  /*c3500*/  STL.64 [R1+0x778], R6 ;  /* 0x0007780601007387 */ /* 0x0001e40000100a00 */
[----:B0-----:R-:W-:Y:S01]  /*c3510*/  HMMA.16816.F32 R4, R28, R42, R20 ;  /* 0x0000002a1c04723c */ /* 0x001fe20000001814 */
[----:B------:R-:W-:Y:S02]  /*c3520*/  F2FP.F16.E5M2.UNPACK_B R40, R40 ;  /* 0x00000028ff28723e */ /* 0x000fe400020004ff */
        /* <DEDUP_REMOVED lines=12> */
[----:B------:R-:W-:-:S15]  /*c35f0*/  F2FP.F16.E5M2.UNPACK_B R37, R37 ;  /* 0x00000025ff25723e */ /* 0x000fde00020004ff */
[----:B------:R-:W-:Y:S01]  /*c3600*/  NOP ;  /* 0x0000000000007918 */ /* 0x000fe20000000000 */
[----:B------:R-:W-:Y:S04]  /*c3610*/  STL.64 [R1+0x7d0], R4 ;  /* 0x0007d00401007387 */ /* 0x000fe80000100a00 */
[----:B------:R0:W-:Y:S04]  /*c3620*/  STL.64 [R1+0x7d8], R6 ;  /* 0x0007d80601007387 */ /* 0x0001e80000100a00 */
[----:B------:R-:W2:Y:S01]  /*c3630*/  LDL.LU R16, [R1+0x980] ;  /* 0x0009800001107983 */ /* 0x000ea20000300800 */
[----:B0-----:R-:W-:-:S15]  /*c3640*/  HMMA.16816.F32 R4, R28, R36, R8 ;  /* 0x000000241c04723c */ /* 0x001fde0000001808 */
[----:B------:R-:W-:-:S04]  /*c3650*/  NOP ;  /* 0x0000000000007918 */ /* 0x000fc80000000000 */
[----:B------:R-:W-:Y:S04]  /*c3660*/  STL.64 [R1+0x7f0], R4 ;  /* 0x0007f00401007387 */ /* 0x000fe80000100a00 */
        /* <DEDUP_REMOVED lines=16> */
[----:B------:R-:W2:Y:S04]  /*c3770*/  LDL R35, [R1+0x3a1c] ;  /* 0x003a1c0001237983 */ /* 0x000ea80000100800 */
[----:B------:R-:W3:Y:S04]  /*c3780*/  LDL R2, [R1+0x3a28] ;  /* 0x003a280001027983 */ /* 0x000ee80000100800 */
[----:B------:R-:W3:Y:S04]  /*c3790*/  LDL.LU R40, [R1+0x890] ;  /* 0x0008900001287983 */ /* 0x000ee80000300800 */
[----:B------:R-:W3:Y:S04]  /*c37a0*/  LDL.LU R41, [R1+0x894] ;  /* 0x0008940001297983 */ /* 0x000ee80000300800 */
[----:B------:R-:W3:Y:S04]  /*c37b0*/  LDL.LU R42, [R1+0x898] ;  /* 0x00089800012a7983 */ /* 0x000ee80000300800 */
[----:B------:R-:W3:Y:S04]  /*c37c0*/  LDL.LU R43, [R1+0x89c] ;  /* 0x00089c00012b7983 */ /* 0x000ee80000300800 */
[----:B------:R-:W4:Y:S04]  /*c37d0*/  LDL R3, [R1+0x3a2c] ;  /* 0x003a2c0001037983 */ /* 0x000f280000100800 */
[----:B------:R-:W4:Y:S04]  /*c37e0*/  LDL R32, [R1+0x3a38] ;  /* 0x003a380001207983 */ /* 0x000f280000100800 */
[----:B------:R-:W4:Y:S04]  /*c37f0*/  LDL R33, [R1+0x3a3c] ;  /* 0x003a3c0001217983 */ /* 0x000f280000100800 */
[----:B0-----:R-:W4:Y:S04]  /*c3800*/  LDL R6, [R1+0x3a48] ;  /* 0x003a480001067983 */ /* 0x001f280000100800 */
        /* <DEDUP_REMOVED lines=16> */
[----:B------:R-:W4:Y:S01]  /*c3910*/  LDL R15, [R1+0x3a8c] ;  /* 0x003a8c00010f7983 */ /* 0x000f220000100800 */
[----:B------:R-:W-:-:S03]  /*c3920*/  F2FP.F16.E5M2.UNPACK_B R34, R0 ;  /* 0x00000000ff22723e */ /* 0x000fc600020004ff */
[----:B------:R-:W4:Y:S04]  /*c3930*/  LDL R0, [R1+0x3a98] ;  /* 0x003a980001007983 */ /* 0x000f280000100800 */
[----:B------:R-:W4:Y:S04]  /*c3940*/  LDL.LU R20, [R1+0x9b0] ;  /* 0x0009b00001147983 */ /* 0x000f280000300800 */
[----:B------:R-:W4:Y:S04]  /*c3950*/  LDL.LU R21, [R1+0x9b4] ;  /* 0x0009b40001157983 */ /* 0x000f280000300800 */
[----:B------:R-:W4:Y:S04]  /*c3960*/  LDL.LU R22, [R1+0x9b8] ;  /* 0x0009b80001167983 */ /* 0x000f280000300800 */
[----:B------:R-:W4:Y:S04]  /*c3970*/  LDL.LU R23, [R1+0x9bc] ;  /* 0x0009bc0001177983 */ /* 0x000f280000300800 */
[----:B------:R-:W-:Y:S04]  /*c3980*/  STL.64 [R1+0x8b60], R38 ;  /* 0x008b602601007387 */ /* 0x000fe80000100a00 */
[----:B------:R3:W-:Y:S01]  /*c3990*/  STL.64 [R1+0x8b58], R36 ;  /* 0x008b582401007387 */ /* 0x0007e20000100a00 */
[----:B--2---:R-:W-:-:S07]  /*c39a0*/  F2FP.F16.E5M2.UNPACK_B R35, R35 ;  /* 0x00000023ff23723e */ /* 0x004fce00020004ff */
[----:B---3--:R-:W-:Y:S01]  /*c39b0*/  HMMA.16816.F32 R36, R28, R34, R40 ;  /* 0x000000221c24723c */ /* 0x008fe20000001828 */
[----:B------:R-:W-:Y:S02]  /*c39c0*/  F2FP.F16.E5M2.UNPACK_B R2, R2 ;  /* 0x00000002ff02723e */ /* 0x000fe400020004ff */
[----:B----4-:R-:W-:Y:S02]  /*c39d0*/  F2FP.F16.E5M2.UNPACK_B R3, R3 ;  /* 0x00000003ff03723e */ /* 0x010fe400020004ff */
[----:B------:R-:W-:-:S14]  /*c39e0*/  F2FP.F16.E5M2.UNPACK_B R4, R32 ;  /* 0x00000020ff04723e */ /* 0x000fdc00020004ff */
        /* <DEDUP_REMOVED lines=16> */
[----:B------:R1:W-:Y:S01]  /*c3af0*/  STL.64 [R1+0x8b28], R4 ;  /* 0x008b280401007387 */ /* 0x0003e20000100a00 */
[C---:B0-----:R-:W-:Y:S08]  /*c3b00*/  HMMA.16816.F32 R36, R28.reuse, R6, R52 ;  /* 0x000000061c24723c */ /* 0x041ff00000001834 */
[----:B-1----:R-:W-:Y:S01]  /*c3b10*/  HMMA.16816.F32 R4, R28, R8, R56 ;  /* 0x000000081c04723c */ /* 0x002fe20000001838 */
[----:B------:R-:W-:-:S02]  /*c3b20*/  F2FP.F16.E5M2.UNPACK_B R10, R10 ;  /* 0x0000000aff0a723e */ /* 0x000fc400020004ff */
[----:B------:R-:W-:-:S08]  /*c3b30*/  F2FP.F16.E5M2.UNPACK_B R11, R11 ;  /* 0x0000000bff0b723e */ /* 0x000fd000020004ff */
[----:B------:R-:W-:Y:S04]  /*c3b40*/  STL.64 [R1+0x870], R36 ;  /* 0x0008702401007387 */ /* 0x000fe80000100a00 */
[----:B------:R-:W-:Y:S04]  /*c3b50*/  STL.64 [R1+0x878], R38 ;  /* 0x0008782601007387 */ /* 0x000fe80000100a00 */
[----:B------:R-:W-:Y:S04]  /*c3b60*/  STL.64 [R1+0x890], R4 ;  /* 0x0008900401007387 */ /* 0x000fe80000100a00 */
[----:B------:R0:W-:Y:S02]  /*c3b70*/  STL.64 [R1+0x898], R6 ;  /* 0x0008980601007387 */ /* 0x0001e40000100a00 */
[----:B0-----:R-:W-:Y:S01]  /*c3b80*/  HMMA.16816.F32 R4, R28, R10, R24 ;  /* 0x0000000a1c04723c */ /* 0x001fe20000001818 */
[----:B------:R-:W-:-:S02]  /*c3b90*/  F2FP.F16.E5M2.UNPACK_B R12, R12 ;  /* 0x0000000cff0c723e */ /* 0x000fc400020004ff */
[----:B------:R-:W-:Y:S01]  /*c3ba0*/  F2FP.F16.E5M2.UNPACK_B R13, R13 ;  /* 0x0000000dff0d723e */ /* 0x000fe200020004ff */
[----:B------:R-:W-:Y:S04]  /*c3bb0*/  STL.64 [R1+0x8b40], R10 ;  /* 0x008b400a01007387 */ /* 0x000fe80000100a00 */
[----:B------:R-:W-:Y:S11]  /*c3bc0*/  STL.64 [R1+0x8b38], R8 ;  /* 0x008b380801007387 */ /* 0x000ff60000100a00 */
[----:B------:R-:W-:Y:S04]  /*c3bd0*/  STL.64 [R1+0x8b0], R4 ;  /* 0x0008b00401007387 */ /* 0x000fe80000100a00 */
[----:B------:R0:W-:Y:S02]  /*c3be0*/  STL.64 [R1+0x8b8], R6 ;  /* 0x0008b80601007387 */ /* 0x0001e40000100a00 */
[----:B0-----:R-:W-:Y:S01]  /*c3bf0*/  HMMA.16816.F32 R4, R28, R12, R16 ;  /* 0x0000000c1c04723c */ /* 0x001fe20000001810 */
[----:B------:R-:W-:-:S02]  /*c3c00*/  F2FP.F16.E5M2.UNPACK_B R14, R14 ;  /* 0x0000000eff0e723e */ /* 0x000fc400020004ff */
[----:B------:R-:W-:-:S15]  /*c3c10*/  F2FP.F16.E5M2.UNPACK_B R15, R15 ;  /* 0x0000000fff0f723e */ /* 0x000fde00020004ff */
[----:B------:R-:W-:Y:S01]  /*c3c20*/  NOP ;  /* 0x0000000000007918 */ /* 0x000fe20000000000 */
[----:B------:R-:W-:Y:S04]  /*c3c30*/  STL.64 [R1+0x8d0], R4 ;  /* 0x0008d00401007387 */ /* 0x000fe80000100a00 */
[----:B------:R0:W-:Y:S04]  /*c3c40*/  STL.64 [R1+0x8d8], R6 ;  /* 0x0008d80601007387 */ /* 0x0001e80000100a00 */
[----:B------:R-:W2:Y:S01]  /*c3c50*/  LDL.LU R56, [R1+0xb00] ;  /* 0x000b000001387983 */ /* 0x000ea20000300800 */
[----:B0-----:R-:W-:-:S15]  /*c3c60*/  HMMA.16816.F32 R4, R28, R14, R20 ;  /* 0x0000000e1c04723c */ /* 0x001fde0000001814 */
        /* <DEDUP_REMOVED lines=20> */
[----:B------:R-:W4:Y:S04]  /*c3db0*/  LDL R19, [R1+0x3aac] ;  /* 0x003aac0001137983 */ /* 0x000f280000100800 */
[----:B------:R-:W4:Y:S04]  /*c3dc0*/  LDL R20, [R1+0x3ab8] ;  /* 0x003ab80001147983 */ /* 0x000f280000100800 */
[----:B0-----:R-:W4:Y:S04]  /*c3dd0*/  LDL.LU R4, [R1+0xa40] ;  /* 0x000a400001047983 */ /* 0x001f280000300800 */
[----:B------:R-:W4:Y:S04]  /*c3de0*/  LDL.LU R5, [R1+0xa44] ;  /* 0x000a440001057983 */ /* 0x000f280000300800 */
[----:B-1----:R-:W4:Y:S04]  /*c3df0*/  LDL.LU R6, [R1+0xa48] ;  /* 0x000a480001067983 */ /* 0x002f280000300800 */
        /* <DEDUP_REMOVED lines=18> */
[----:B------:R-:W4:Y:S04]  /*c3f20*/  LDL.LU R55, [R1+0x63e0] ;  /* 0x0063e00001377983 */ /* 0x000f280000300800 */
[----:B------:R-:W4:Y:S01]  /*c3f30*/  LDL.LU R60, [R1+0x63dc] ;  /* 0x0063dc00013c7983 */ /* 0x000f220000300800 */
[----:B------:R-:W-:-:S03]  /*c3f40*/  F2FP.F16.E5M2.UNPACK_B R16, R0 ;  /* 0x00000000ff10723e */ /* 0x000fc600020004ff */
        /* <DEDUP_REMOVED lines=8> */
[----:B--2---:R-:W-:-:S02]  /*c3fd0*/  F2FP.F16.E5M2.UNPACK_B R17, R17 ;  /* 0x00000011ff11723e */ /* 0x004fc400020004ff */
[----:B---3--:R-:W-:Y:S02]  /*c3fe0*/  F2FP.F16.E5M2.UNPACK_B R18, R18 ;  /* 0x00000012ff12723e */ /* 0x008fe400020004ff */
[----:B----4-:R-:W-:Y:S02]  /*c3ff0*/  F2FP.F16.E5M2.UNPACK_B R19, R19 ;  /* 0x00000013ff13723e */ /* 0x010fe400020004ff */
[----:B------:R-:W-:Y:S02]  /*c4000*/  F2FP.F16.E5M2.UNPACK_B R20, R20 ;  /* 0x00000014ff14723e */ /* 0x000fe400020004ff */
[----:B------:R-:W-:-:S03]  /*c4010*/  F2FP.F16.E5M2.UNPACK_B R21, R21 ;  /* 0x00000015ff15723e */ /* 0x000fc600020004ff */
[C---:B------:R-:W-:Y:S08]  /*c4020*/  HMMA.16816.F32 R8, R28.reuse, R18, R8 ;  /* 0x000000121c08723c */ /* 0x040ff00000001808 */
[----:B------:R-:W-:Y:S01]  /*c4030*/  HMMA.16816.F32 R4, R28, R20, R4 ;  /* 0x000000141c04723c */ /* 0x000fe20000001804 */
[----:B------:R-:W-:Y:S02]  /*c4040*/  F2FP.F16.E5M2.UNPACK_B R22, R22 ;  /* 0x00000016ff16723e */ /* 0x000fe400020004ff */
[----:B------:R-:W-:-:S05]  /*c4050*/  F2FP.F16.E5M2.UNPACK_B R23, R23 ;  /* 0x00000017ff17723e */ /* 0x000fca00020004ff */
[----:B------:R-:W-:-:S15]  /*c4060*/  HMMA.16816.F32 R12, R28, R16, R12 ;  /* 0x000000101c0c723c */ /* 0x000fde000000180c */
[----:B------:R-:W-:-:S04]  /*c4070*/  NOP ;  /* 0x0000000000007918 */ /* 0x000fc80000000000 */
[----:B------:R-:W-:Y:S04]  /*c4080*/  STL.64 [R1+0x910], R12 ;  /* 0x0009100c01007387 */ /* 0x000fe80000100a00 */
[----:B------:R-:W-:Y:S04]  /*c4090*/  STL.64 [R1+0x918], R14 ;  /* 0x0009180e01007387 */ /* 0x000fe80000100a00 */
        /* <DEDUP_REMOVED lines=18> */
[----:B------:R0:W-:Y:S02]  /*c41c0*/  STL.64 [R1+0x9e8], R6 ;  /* 0x0009e80601007387 */ /* 0x0001e40000100a00 */
[----:B0-----:R-:W-:Y:S02]  /*c41d0*/  HMMA.16816.F32 R4, R28, R26, R44 ;  /* 0x0000001a1c04723c */ /* 0x001fe4000000182c */
[----:B------:R-:W-:Y:S04]  /*c41e0*/  STL.64 [R1+0x8af0], R26 ;  /* 0x008af01a01007387 */ /* 0x000fe80000100a00 */
[----:B------:R-:W-:Y:S01]  /*c41f0*/  STL.64 [R1+0x8ae8], R24 ;  /* 0x008ae81801007387 */ /* 0x000fe20000100a00 */
[----:B------:R-:W-:-:S02]  /*c4200*/  F2FP.F16.E5M2.UNPACK_B R32, R32 ;  /* 0x00000020ff20723e */ /* 0x000fc400020004ff */
[----:B------:R-:W-:-:S10]  /*c4210*/  F2FP.F16.E5M2.UNPACK_B R33, R33 ;  /* 0x00000021ff21723e */ /* 0x000fd400020004ff */
[----:B------:R0:W-:Y:S04]  /*c4220*/  STL.64 [R1+0x1d20], R4 ;  /* 0x001d200401007387 */ /* 0x0001e80000100a00 */
[----:B------:R-:W-:Y:S01]  /*c4230*/  STL.64 [R1+0x1d28], R6 ;  /* 0x001d280601007387 */ /* 0x000fe20000100a00 */
[----:B0-----:R-:W-:-:S05]  /*c4240*/  IMAD R4, R52, 0x100, R51 ;  /* 0x0000010034047824 */ /* 0x001fca00078e0233 */
[----:B------:R0:W-:Y:S02]  /*c4250*/  STL [R1+0x180], R4 ;  /* 0x0001800401007387 */ /* 0x0001e40000100800 */
[----:B0-----:R-:W-:Y:S01]  /*c4260*/  HMMA.16816.F32 R4, R28, R32, R56 ;  /* 0x000000201c04723c */ /* 0x001fe20000001838 */
[----:B------:R-:W-:Y:S02]  /*c4270*/  IMAD R3, R54, 0x100, R53 ;  /* 0x0000010036037824 */ /* 0x000fe400078e0235 */
[----:B------:R-:W-:-:S03]  /*c4280*/  IMAD R2, R60, 0x100, R55 ;  /* 0x000001003c027824 */ /* 0x000fc600078e0237 */
[----:B------:R-:W-:Y:S04]  /*c4290*/  STL [R1+0x184], R3 ;  /* 0x0001840301007387 */ /* 0x000fe80000100800 */
[----:B------:R-:W-:Y:S04]  /*c42a0*/  STL [R1+0x188], R2 ;  /* 0x0001880201007387 */ /* 0x000fe80000100800 */
[----:B------:R-:W2:Y:S01]  /*c42b0*/  LDL R60, [R1+0x88] ;  /* 0x00008800013c7983 */ /* 0x000ea20000100800 */
[----:B------:R-:W-:-:S04]  /*c42c0*/  IMAD R0, R0, 0x100, R61 ;  /* 0x0000010000007824 */ /* 0x000fc800078e023d */
[----:B------:R0:W-:Y:S04]  /*c42d0*/  STL.64 [R1+0x9d0], R4 ;  /* 0x0009d00401007387 */ /* 0x0001e80000100a00 */
[----:B------:R1:W-:Y:S04]  /*c42e0*/  STL.64 [R1+0x9d8], R6 ;  /* 0x0009d80601007387 */ /* 0x0003e80000100a00 */
[----:B------:R-:W2:Y:S04]  /*c42f0*/  LDL R61, [R1+0x8c] ;  /* 0x00008c00013d7983 */ /* 0x000ea80000100800 */
[----:B--2---:R-:W-:Y:S04]  /*c4300*/  STL.64 [R1+0x8db8], R60 ;  /* 0x008db83c01007387 */ /* 0x004fe80000100a00 */
        /* <DEDUP_REMOVED lines=24> */
[----:B----4-:R4:W-:Y:S04]  /*c4490*/  STL.64 [R1+0x8d38], R42 ;  /* 0x008d382a01007387 */ /* 0x0109e80000100a00 */
[----:B--2---:R-:W-:Y:S04]  /*c44a0*/  STL.64 [R1+0x8d30], R40 ;  /* 0x008d302801007387 */ /* 0x004fe80000100a00 */
        /* <DEDUP_REMOVED lines=28> */
[----:B------:R-:W-:Y:S04]  /*c4670*/  STL.64 [R1+0x8d88], R26 ;  /* 0x008d881a01007387 */ /* 0x000fe80000100a00 */
        /* <DEDUP_REMOVED lines=19> */
[----:B----4-:R-:W4:Y:S04]  /*c47b0*/  LDL R42, [R1+0xe0] ;  /* 0x0000e000012a7983 */ /* 0x010f280000100800 */
[----:B------:R-:W4:Y:S04]  /*c47c0*/  LDL R43, [R1+0xe4] ;  /* 0x0000e400012b7983 */ /* 0x000f280000100800 */
        /* <DEDUP_REMOVED lines=12> */
[----:B---3--:R-:W3:Y:S04]  /*c4890*/  LDL R18, [R1+0xf0] ;  /* 0x0000f00001127983 */ /* 0x008ee80000100800 */
[----:B------:R-:W3:Y:S04]  /*c48a0*/  LDL R19, [R1+0xf4] ;  /* 0x0000f40001137983 */ /* 0x000ee80000100800 */
        /* <DEDUP_REMOVED lines=10> */
[----:B------:R-:W2:Y:S04]  /*c4950*/  LDL R20, [R1+0x118] ;  /* 0x0001180001147983 */ /* 0x000ea80000100800 */
[----:B------:R-:W2:Y:S04]  /*c4960*/  LDL R21, [R1+0x11c] ;  /* 0x00011c0001157983 */ /* 0x000ea80000100800 */
[----:B------:R-:W2:Y:S04]  /*c4970*/  LDL.LU R29, [R1+0x180] ;  /* 0x00018000011d7983 */ /* 0x000ea80000300800 */
[----:B------:R-:W3:Y:S04]  /*c4980*/  LDL.LU R30, [R1+0x184] ;  /* 0x00018400011e7983 */ /* 0x000ee80000300800 */
[----:B------:R-:W4:Y:S04]  /*c4990*/  LDL.LU R31, [R1+0x188] ;  /* 0x00018800011f7983 */ /* 0x000f280000300800 */
[----:B0-----:R-:W4:Y:S04]  /*c49a0*/  LDL.LU R4, [R1+0x36e0] ;  /* 0x0036e00001047983 */ /* 0x001f280000300800 */
        /* <DEDUP_REMOVED lines=33> */
[----:B------:R-:W-:-:S07]  /*c4bc0*/  F2FP.F16.E5M2.UNPACK_B R31, R0 ;  /* 0x00000000ff1f723e */ /* 0x000fce00020004ff */
[C---:B------:R-:W-:Y:S08]  /*c4bd0*/  HMMA.16816.F32 R4, R28.reuse, R20, R4 ;  /* 0x000000141c04723c */ /* 0x040ff00000001804 */
[C---:B------:R-:W-:Y:S08]  /*c4be0*/  HMMA.16816.F32 R36, R28.reuse, R60, R36 ;  /* 0x0000003c1c24723c */ /* 0x040ff00000001824 */
[C---:B------:R-:W-:Y:S08]  /*c4bf0*/  HMMA.16816.F32 R48, R28.reuse, R22, R48 ;  /* 0x000000161c30723c */ /* 0x040ff00000001830 */
[----:B------:R-:W-:Y:S01]  /*c4c00*/  HMMA.16816.F32 R44, R28, R2, R44 ;  /* 0x000000021c2c723c */ /* 0x000fe2000000182c */
[----:B------:R-:W-:-:S02]  /*c4c10*/  IMAD.MOV.U32 R21, RZ, RZ, R60 ;  /* 0x000000ffff157224 */ /* 0x000fc400078e003c */
[----:B------:R-:W-:Y:S01]  /*c4c20*/  IMAD.MOV.U32 R20, RZ, RZ, R61 ;  /* 0x000000ffff147224 */ /* 0x000fe200078e003d */
[----:B------:R-:W-:Y:S04]  /*c4c30*/  STL.64 [R1+0x1d10], R4 ;  /* 0x001d100401007387 */ /* 0x000fe80000100a00 */
[----:B------:R0:W-:Y:S04]  /*c4c40*/  STL.64 [R1+0x1d18], R6 ;  /* 0x001d180601007387 */ /* 0x0001e80000100a00 */
[----:B0-----:R-:W2:Y:S04]  /*c4c50*/  LDL.LU.64 R6, [R1+0x8dd8] ;  /* 0x008dd80001067983 */ /* 0x001ea80000300a00 */
[----:B------:R-:W2:Y:S04]  /*c4c60*/  LDL.LU.64 R4, [R1+0x8dd0] ;  /* 0x008dd00001047983 */ /* 0x000ea80000300a00 */
[----:B------:R-:W-:Y:S04]  /*c4c70*/  STL.64 [R1+0x1d00], R36 ;  /* 0x001d002401007387 */ /* 0x000fe80000100a00 */
[----:B------:R0:W-:Y:S04]  /*c4c80*/  STL.64 [R1+0x1d08], R38 ;  /* 0x001d082601007387 */ /* 0x0001e80000100a00 */
[----:B0-----:R-:W3:Y:S04]  /*c4c90*/  LDL.LU.64 R38, [R1+0x8dc8] ;  /* 0x008dc80001267983 */ /* 0x001ee80000300a00 */
[----:B------:R-:W3:Y:S04]  /*c4ca0*/  LDL.LU.64 R36, [R1+0x8dc0] ;  /* 0x008dc00001247983 */ /* 0x000ee80000300a00 */
[----:B------:R-:W4:Y:S04]  /*c4cb0*/  LDL.LU.64 R60, [R1+0x8db8] ;  /* 0x008db800013c7983 */ /* 0x000f280000300a00 */
        /* <DEDUP_REMOVED lines=8> */
[----:B------:R-:W-:Y:S01]  /*c4d40*/  HMMA.16816.F32 R24, R28, R16, R24 ;  /* 0x000000101c18723c */ /* 0x000fe20000001818 */
[----:B------:R-:W-:-:S02]  /*c4d50*/  IMAD.MOV.U32 R23, RZ, RZ, R2 ;  /* 0x000000ffff177224 */ /* 0x000fc400078e0002 */
[----:B------:R-:W-:Y:S02]  /*c4d60*/  IMAD.MOV.U32 R22, RZ, RZ, R3 ;  /* 0x000000ffff167224 */ /* 0x000fe400078e0003 */
[----:B------:R-:W4:Y:S04]  /*c4d70*/  LDL.LU.64 R2, [R1+0x8d90] ;  /* 0x008d900001027983 */ /* 0x000f280000300a00 */
[----:B------:R-:W-:Y:S04]  /*c4d80*/  STL.64 [R1+0x8be0], R22 ;  /* 0x008be01601007387 */ /* 0x000fe80000100a00 */
[----:B------:R0:W-:Y:S01]  /*c4d90*/  STL.64 [R1+0x8bd8], R20 ;  /* 0x008bd81401007387 */ /* 0x0001e20000100a00 */
[C---:B------:R-:W-:Y:S08]  /*c4da0*/  HMMA.16816.F32 R16, R28.reuse, R18, R12 ;  /* 0x000000121c10723c */ /* 0x040ff0000000180c */
[C---:B------:R-:W-:Y:S01]  /*c4db0*/  HMMA.16816.F32 R8, R28.reuse, R40, R8 ;  /* 0x000000281c08723c */ /* 0x040fe20000001808 */
[----:B0-----:R-:W4:Y:S04]  /*c4dc0*/  LDL.LU R20, [R1+0x3640] ;  /* 0x0036400001147983 */ /* 0x001f280000300800 */
[----:B------:R-:W4:Y:S04]  /*c4dd0*/  LDL.LU R21, [R1+0x3644] ;  /* 0x0036440001157983 */ /* 0x000f280000300800 */
[----:B------:R-:W4:Y:S04]  /*c4de0*/  LDL.LU R22, [R1+0x3648] ;  /* 0x0036480001167983 */ /* 0x000f280000300800 */
[----:B------:R-:W4:Y:S04]  /*c4df0*/  LDL.LU R23, [R1+0x364c] ;  /* 0x00364c0001177983 */ /* 0x000f280000300800 */
        /* <DEDUP_REMOVED lines=14> */
[----:B--2---:R-:W-:Y:S03]  /*c4ee0*/  HMMA.16816.F32 R40, R28, R42, R4 ;  /* 0x0000002a1c28723c */ /* 0x004fe60000001804 */
[----:B------:R-:W2:Y:S04]  /*c4ef0*/  LDL.LU.64 R6, [R1+0x8d48] ;  /* 0x008d480001067983 */ /* 0x000ea80000300a00 */
[----:B------:R-:W2:-:S12]  /*c4f00*/  LDL.LU.64 R4, [R1+0x8d40] ;  /* 0x008d400001047983 */ /* 0x000e980000300a00 */
[----:B------:R-:W-:Y:S04]  /*c4f10*/  STL.64 [R1+0x1ca0], R40 ;  /* 0x001ca02801007387 */ /* 0x000fe80000100a00 */
[----:B------:R0:W-:Y:S01]  /*c4f20*/  STL.64 [R1+0x1ca8], R42 ;  /* 0x001ca82a01007387 */ /* 0x0001e20000100a00 */
[C---:B---3--:R-:W-:Y:S03]  /*c4f30*/  HMMA.16816.F32 R36, R28.reuse, R48, R36 ;  /* 0x000000301c24723c */ /* 0x048fe60000001824 */
[----:B0-----:R-:W3:Y:S04]  /*c4f40*/  LDL.LU.64 R42, [R1+0x8d38] ;  /* 0x008d3800012a7983 */ /* 0x001ee80000300a00 */
[----:B------:R-:W2:Y:S01]  /*c4f50*/  LDL.LU.64 R40, [R1+0x8d30] ;  /* 0x008d300001287983 */ /* 0x000ea20000300a00 */
[C---:B----4-:R-:W-:Y:S11]  /*c4f60*/  HMMA.16816.F32 R48, R28.reuse, R50, R44 ;  /* 0x000000321c30723c */ /* 0x050ff6000000182c */
[----:B------:R-:W-:Y:S04]  /*c4f70*/  STL.64 [R1+0x1c90], R36 ;  /* 0x001c902401007387 */ /* 0x000fe80000100a00 */
[----:B------:R0:W-:Y:S04]  /*c4f80*/  STL.64 [R1+0x1c98], R38 ;  /* 0x001c982601007387 */ /* 0x0001e80000100a00 */
[----:B0-----:R-:W3:Y:S04]  /*c4f90*/  LDL.LU.64 R38, [R1+0x8d28] ;  /* 0x008d280001267983 */ /* 0x001ee80000300a00 */
[----:B------:R-:W3:Y:S04]  /*c4fa0*/  LDL.LU.64 R36, [R1+0x8d20] ;  /* 0x008d200001247983 */ /* 0x000ee80000300a00 */
[----:B------:R-:W4:Y:S04]  /*c4fb0*/  LDL.LU.64 R46, [R1+0x8d18] ;  /* 0x008d1800012e7983 */ /* 0x000f280000300a00 */
[----:B------:R-:W4:Y:S04]  /*c4fc0*/  LDL.LU.64 R44, [R1+0x8d10] ;  /* 0x008d1000012c7983 */ /* 0x000f280000300a00 */
[----:B------:R-:W-:Y:S04]  /*c4fd0*/  STL.64 [R1+0x1c80], R48 ;  /* 0x001c803001007387 */ /* 0x000fe80000100a00 */
[----:B------:R0:W-:Y:S04]  /*c4fe0*/  STL.64 [R1+0x1c88], R50 ;  /* 0x001c883201007387 */ /* 0x0001e80000100a00 */
[----:B0-----:R-:W4:Y:S04]  /*c4ff0*/  LDL.LU.64 R50, [R1+0x8d08] ;  /* 0x008d080001327983 */ /* 0x001f280000300a00 */
[----:B------:R-:W4:Y:S01]  /*c5000*/  LDL.LU.64 R48, [R1+0x8d00] ;  /* 0x008d000001307983 */ /* 0x000f220000300a00 */
[----:B------:R-:W-:-:S15]  /*c5010*/  HMMA.16816.F32 R20, R28, R24, R20 ;  /* 0x000000181c14723c */ /* 0x000fde0000001814 */
[----:B------:R-:W-:-:S04]  /*c5020*/  NOP ;  /* 0x0000000000007918 */ /* 0x000fc80000000000 */
[----:B------:R-:W-:Y:S04]  /*c5030*/  STL.64 [R1+0x1c70], R20 ;  /* 0x001c701401007387 */ /* 0x000fe80000100a00 */
[----:B------:R0:W-:Y:S02]  /*c5040*/  STL.64 [R1+0x1c78], R22 ;  /* 0x001c781601007387 */ /* 0x0001e40000100a00 */
[C---:B0-----:R-:W-:Y:S08]  /*c5050*/  HMMA.16816.F32 R20, R28.reuse, R26, R32 ;  /* 0x0000001a1c14723c */ /* 0x041ff00000001820 */
[C---:B------:R-:W-:Y:S08]  /*c5060*/  HMMA.16816.F32 R16, R28.reuse, R8, R16 ;  /* 0x000000081c10723c */ /* 0x040ff00000001810 */
[C---:B------:R-:W-:Y:S03]  /*c5070*/  HMMA.16816.F32 R8, R28.reuse, R10, R12 ;  /* 0x0000000a1c08723c */ /* 0x040fe6000000180c */
[----:B------:R-:W-:Y:S04]  /*c5080*/  STL.64 [R1+0x1c60], R20 ;  /* 0x001c601401007387 */ /* 0x000fe80000100a00 */
[----:B------:R-:W-:Y:S04]  /*c5090*/  STL.64 [R1+0x1c68], R22 ;  /* 0x001c681601007387 */ /* 0x000fe80000100a00 */
[----:B------:R-:W-:Y:S04]  /*c50a0*/  STL.64 [R1+0x1c50], R16 ;  /* 0x001c501001007387 */ /* 0x000fe80000100a00 */
[----:B------:R-:W-:Y:S04]  /*c50b0*/  STL.64 [R1+0x1c58], R18 ;  /* 0x001c581201007387 */ /* 0x000fe80000100a00 */
[----:B------:R-:W-:Y:S04]  /*c50c0*/  STL.64 [R1+0x1c40], R8 ;  /* 0x001c400801007387 */ /* 0x000fe80000100a00 */
[----:B------:R4:W-:Y:S01]  /*c50d0*/  STL.64 [R1+0x1c48], R10 ;  /* 0x001c480a01007387 */ /* 0x0009e20000100a00 */
[----:B------:R-:W-:Y:S01]  /*c50e0*/  IMAD.MOV.U32 R0, RZ, RZ, R55 ;  /* 0x000000ffff007224 */ /* 0x000fe200078e0037 */
[----:B--2---:R-:W-:-:S15]  /*c50f0*/  HMMA.16816.F32 R4, R28, R40, R4 ;  /* 0x000000281c04723c */ /* 0x004fde0000001804 */
[----:B------:R-:W-:-:S04]  /*c5100*/  NOP ;  /* 0x0000000000007918 */ /* 0x000fc80000000000 */
[----:B------:R-:W-:Y:S04]  /*c5110*/  STL.64 [R1+0x1c30], R4 ;  /* 0x001c300401007387 */ /* 0x000fe80000100a00 */
[----:B------:R0:W-:Y:S01]  /*c5120*/  STL.64 [R1+0x1c38], R6 ;  /* 0x001c380601007387 */ /* 0x0001e20000100a00 */
[C---:B---3--:R-:W-:Y:S08]  /*c5130*/  HMMA.16816.F32 R12, R28.reuse, R42, R36 ;  /* 0x0000002a1c0c723c */ /* 0x048ff00000001824 */
[C---:B----4-:R-:W-:Y:S08]  /*c5140*/  HMMA.16816.F32 R8, R28.reuse, R52, R44 ;  /* 0x000000341c08723c */ /* 0x050ff0000000182c */
[C---:B0-----:R-:W-:Y:S03]  /*c5150*/  HMMA.16816.F32 R4, R28.reuse, R54, R48 ;  /* 0x000000361c04723c */ /* 0x041fe60000001830 */
[----:B------:R-:W-:Y:S04]  /*c5160*/  STL.64 [R1+0x1c20], R12 ;  /* 0x001c200c01007387 */ /* 0x000fe80000100a00 */
[----:B------:R-:W-:Y:S04]  /*c5170*/  STL.64 [R1+0x1c28], R14 ;  /* 0x001c280e01007387 */ /* 0x000fe80000100a00 */
[----:B------:R-:W-:Y:S04]  /*c5180*/  STL.64 [R1+0x1c10], R8 ;  /* 0x001c100801007387 */ /* 0x000fe80000100a00 */
[----:B------:R-:W-:Y:S04]  /*c5190*/  STL.64 [R1+0x1c18], R10 ;  /* 0x001c180a01007387 */ /* 0x000fe80000100a00 */
[----:B------:R-:W-:Y:S04]  /*c51a0*/  STL [R1+0x8ab8], R0 ;  /* 0x008ab80001007387 */ /* 0x000fe80000100800 */
        /* <DEDUP_REMOVED lines=8> */
[----:B------:R-:W3:Y:S04]  /*c5230*/  LDL.LU R42, [R1+0x3478] ;  /* 0x00347800012a7983 */ /* 0x000ee80000300800 */
[----:B------:R-:W3:Y:S04]  /*c5240*/  LDL.LU R43, [R1+0x347c] ;  /* 0x00347c00012b7983 */ /* 0x000ee80000300800 */
[----:B---3--:R-:W-:Y:S04]  /*c5250*/  STL.64 [R1+0x8bf0], R42 ;  /* 0x008bf02a01007387 */ /* 0x008fe80000100a00 */
[----:B--2---:R-:W-:Y:S04]  /*c5260*/  STL.64 [R1+0x8be8], R40 ;  /* 0x008be82801007387 */ /* 0x004fe80000100a00 */
[----:B0-----:R-:W2:Y:S04]  /*c5270*/  LDL.LU R4, [R1+0x3490] ;  /* 0x0034900001047983 */ /* 0x001ea80000300800 */
        /* <DEDUP_REMOVED lines=11> */
[----:B------:R-:W2:Y:S04]  /*c5330*/  LDL R14, [R1] ;  /* 0x00000000010e7983 */ /* 0x000ea80000100800 */
        /* <DEDUP_REMOVED lines=9> */
[----:B--2---:R2:W-:Y:S04]  /*c53d0*/  STL.64 [R1+0x8c30], R14 ;  /* 0x008c300e01007387 */ /* 0x0045e80000100a00 */
[----:B----4-:R-:W-:Y:S04]  /*c53e0*/  STL.64 [R1+0x8c28], R12 ;  /* 0x008c280c01007387 */ /* 0x010fe80000100a00 */
        /* <DEDUP_REMOVED lines=19> */
[----:B--2---:R2:W-:Y:S04]  /*c5520*/  STL.64 [R1+0x8c60], R52 ;  /* 0x008c603401007387 */ /* 0x0045e80000100a00 */
        /* <DEDUP_REMOVED lines=9> */
[----:B--2---:R-:W-:Y:S04]  /*c55c0*/  STL.64 [R1+0x8c80], R32 ;  /* 0x008c802001007387 */ /* 0x004fe80000100a00 */
[----:B0-----:R-:W2:Y:S04]  /*c55d0*/  LDL R6, [R1+0x30] ;  /* 0x0000300001067983 */ /* 0x001ea80000100800 */
[----:B------:R-:W2:Y:S04]  /*c55e0*/  LDL R7, [R1+0x34] ;  /* 0x0000340001077983 */ /* 0x000ea80000100800 */
[----:B-1----:R-:W4:Y:S04]  /*c55f0*/  LDL.LU R8, [R1+0x3510] ;  /* 0x0035100001087983 */ /* 0x002f280000300800 */
        /* <DEDUP_REMOVED lines=9> */
[----:B---3--:R-:W2:Y:S04]  /*c5690*/  LDL.LU R16, [R1+0x3520] ;  /* 0x0035200001107983 */ /* 0x008ea80000300800 */
[----:B------:R-:W2:Y:S04]  /*c56a0*/  LDL.LU R17, [R1+0x3524] ;  /* 0x0035240001117983 */ /* 0x000ea80000300800 */
[----:B------:R-:W3:Y:S04]  /*c56b0*/  LDL.LU R18, [R1+0x3528] ;  /* 0x0035280001127983 */ /* 0x000ee80000300800 */
[----:B------:R-:W3:Y:S04]  /*c56c0*/  LDL.LU R19, [R1+0x352c] ;  /* 0x00352c0001137983 */ /* 0x000ee80000300800 */
[----:B---3--:R-:W-:Y:S04]  /*c56d0*/  STL.64 [R1+0x8cb8], R18 ;  /* 0x008cb81201007387 */ /* 0x008fe80000100a00 */
[----:B--2---:R2:W-:Y:S04]  /*c56e0*/  STL.64 [R1+0x8cb0], R16 ;  /* 0x008cb01001007387 */ /* 0x0045e80000100a00 */
[----:B------:R-:W3:Y:S04]  /*c56f0*/  LDL R14, [R1+0x40] ;  /* 0x00004000010e7983 */ /* 0x000ee80000100800 */
[----:B------:R-:W3:Y:S04]  /*c5700*/  LDL R15, [R1+0x44] ;  /* 0x00004400010f7983 */ /* 0x000ee80000100800 */
        /* <DEDUP_REMOVED lines=8> */
[----:B---3--:R3:W-:Y:S04]  /*c5790*/  STL.64 [R1+0x8cd8], R14 ;  /* 0x008cd80e01007387 */ /* 0x0087e80000100a00 */
[----:B----4-:R-:W-:Y:S04]  /*c57a0*/  STL.64 [R1+0x8cd0], R12 ;  /* 0x008cd00c01007387 */ /* 0x010fe80000100a00 */
[----:B------:R-:W4:Y:S04]  /*c57b0*/  LDL.LU R52, [R1+0x3550] ;  /* 0x0035500001347983 */ /* 0x000f280000300800 */
[----:B------:R-:W4:Y:S04]  /*c57c0*/  LDL.LU R53, [R1+0x3554] ;  /* 0x0035540001357983 */ /* 0x000f280000300800 */
[----:B------:R-:W2:Y:S04]  /*c57d0*/  LDL.LU R54, [R1+0x3558] ;  /* 0x0035580001367983 */ /* 0x000ea80000300800 */
[----:B------:R-:W2:Y:S04]  /*c57e0*/  LDL.LU R55, [R1+0x355c] ;  /* 0x00355c0001377983 */ /* 0x000ea80000300800 */
        /* <DEDUP_REMOVED lines=10> */
[----:B-1----:R-:W2:Y:S04]  /*c5890*/  LDL R6, [R1+0x68] ;  /* 0x0000680001067983 */ /* 0x002ea80000100800 */
[----:B------:R-:W2:Y:S04]  /*c58a0*/  LDL R7, [R1+0x6c] ;  /* 0x00006c0001077983 */ /* 0x000ea80000100800 */
[----:B------:R-:W2:Y:S04]  /*c58b0*/  LDL.LU R16, [R1+0x3580] ;  /* 0x0035800001107983 */ /* 0x000ea80000300800 */
[----:B------:R-:W2:Y:S04]  /*c58c0*/  LDL.LU R17, [R1+0x3584] ;  /* 0x0035840001117983 */ /* 0x000ea80000300800 */
[----:B------:R-:W2:Y:S04]  /*c58d0*/  LDL.LU R18, [R1+0x3588] ;  /* 0x0035880001127983 */ /* 0x000ea80000300800 */
[----:B------:R-:W2:Y:S04]  /*c58e0*/  LDL.LU R19, [R1+0x358c] ;  /* 0x00358c0001137983 */ /* 0x000ea80000300800 */
[----:B------:R-:W4:Y:S04]  /*c58f0*/  LDL.LU R56, [R1+0x3590] ;  /* 0x0035900001387983 */ /* 0x000f280000300800 */
[----:B------:R-:W4:Y:S04]  /*c5900*/  LDL.LU R57, [R1+0x3594] ;  /* 0x0035940001397983 */ /* 0x000f280000300800 */
[----:B------:R-:W4:Y:S04]  /*c5910*/  LDL.LU R58, [R1+0x3598] ;  /* 0x00359800013a7983 */ /* 0x000f280000300800 */
[----:B------:R-:W4:Y:S04]  /*c5920*/  LDL.LU R59, [R1+0x359c] ;  /* 0x00359c00013b7983 */ /* 0x000f280000300800 */
[----:B---3--:R-:W3:Y:S04]  /*c5930*/  LDL R14, [R1+0x78] ;  /* 0x00007800010e7983 */ /* 0x008ee80000100800 */
[----:B------:R-:W3:Y:S04]  /*c5940*/  LDL R15, [R1+0x7c] ;  /* 0x00007c00010f7983 */ /* 0x000ee80000100800 */
        /* <DEDUP_REMOVED lines=9> */
[----:B------:R-:W4:Y:S04]  /*c59e0*/  LDL.64 R4, [R1+0x70] ;  /* 0x0000700001047983 */ /* 0x000f280000100a00 */
        /* <DEDUP_REMOVED lines=27> */
[----:B------:R-:W-:-:S07]  /*c5ba0*/  IMAD.MOV.U32 R0, RZ, RZ, R13 ;  /* 0x000000ffff007224 */ /* 0x000fce00078e000d */
[C---:B---3--:R-:W-:Y:S11]  /*c5bb0*/  HMMA.16816.F32 R12, R28.reuse, R14, R52 ;  /* 0x0000000e1c0c723c */ /* 0x048ff60000001834 */
[----:B------:R-:W-:Y:S04]  /*c5bc0*/  STL.64 [R1+0x1be0], R8 ;  /* 0x001be00801007387 */ /* 0x000fe80000100a00 */
[----:B------:R0:W-:Y:S04]  /*c5bd0*/  STL.64 [R1+0x1be8], R10 ;  /* 0x001be80a01007387 */ /* 0x0001e80000100a00 */
[----:B0-----:R-:W2:Y:S04]  /*c5be0*/  LDL.LU.64 R10, [R1+0x8cf8] ;  /* 0x008cf800010a7983 */ /* 0x001ea80000300a00 */
[----:B------:R-:W2:Y:S04]  /*c5bf0*/  LDL.LU.64 R8, [R1+0x8cf0] ;  /* 0x008cf00001087983 */ /* 0x000ea80000300a00 */
[----:B------:R-:W-:Y:S04]  /*c5c00*/  STL [R1+0x8abc], R0 ;  /* 0x008abc0001007387 */ /* 0x000fe80000100800 */
[----:B------:R-:W3:Y:S04]  /*c5c10*/  LDL.LU.64 R54, [R1+0x8ce8] ;  /* 0x008ce80001367983 */ /* 0x000ee80000300a00 */
        /* <DEDUP_REMOVED lines=10> */
[----:B------:R-:W4:Y:S01]  /*c5cc0*/  LDL.LU.64 R56, [R1+0x8cc0] ;  /* 0x008cc00001387983 */ /* 0x000f220000300a00 */
[----:B------:R-:W-:-:S02]  /*c5cd0*/  IMAD.MOV.U32 R0, RZ, RZ, R5 ;  /* 0x000000ffff007224 */ /* 0x000fc400078e0005 */
[----:B------:R-:W-:Y:S03]  /*c5ce0*/  HMMA.16816.F32 R4, R28, R6, R16 ;  /* 0x000000061c04723c */ /* 0x000fe60000001810 */
[----:B------:R0:W-:Y:S04]  /*c5cf0*/  STL [R1+0x8ac0], R0 ;  /* 0x008ac00001007387 */ /* 0x0001e80000100800 */
[----:B------:R-:W4:Y:S04]  /*c5d00*/  LDL.LU.64 R18, [R1+0x8cb8] ;  /* 0x008cb80001127983 */ /* 0x000f280000300a00 */
[----:B------:R-:W4:Y:S01]  /*c5d10*/  LDL.LU.64 R16, [R1+0x8cb0] ;  /* 0x008cb00001107983 */ /* 0x000f220000300a00 */
[----:B0-----:R-:W-:-:S07]  /*c5d20*/  IMAD.MOV.U32 R0, RZ, RZ, R21 ;  /* 0x000000ffff007224 */ /* 0x001fce00078e0015 */
[----:B------:R-:W-:Y:S04]  /*c5d30*/  STL.64 [R1+0x1bb0], R4 ;  /* 0x001bb00401007387 */ /* 0x000fe80000100a00 */
[----:B------:R0:W-:Y:S04]  /*c5d40*/  STL.64 [R1+0x1bb8], R6 ;  /* 0x001bb80601007387 */ /* 0x0001e80000100a00 */
[----:B0-----:R-:W4:Y:S04]  /*c5d50*/  LDL.LU.64 R6, [R1+0x8ca8] ;  /* 0x008ca80001067983 */ /* 0x001f280000300a00 */
[----:B------:R-:W4:Y:S01]  /*c5d60*/  LDL.LU.64 R4, [R1+0x8ca0] ;  /* 0x008ca00001047983 */ /* 0x000f220000300a00 */
[C---:B--2---:R-:W-:Y:S08]  /*c5d70*/  HMMA.16816.F32 R8, R28.reuse, R20, R8 ;  /* 0x000000141c08723c */ /* 0x044ff00000001808 */
[C---:B------:R-:W-:Y:S08]  /*c5d80*/  HMMA.16816.F32 R20, R28.reuse, R22, R32 ;  /* 0x000000161c14723c */ /* 0x040ff00000001820 */
[C---:B---3--:R-:W-:Y:S08]  /*c5d90*/  HMMA.16816.F32 R52, R28.reuse, R60, R52 ;  /* 0x0000003c1c34723c */ /* 0x048ff00000001834 */
[----:B------:R-:W-:Y:S01]  /*c5da0*/  HMMA.16816.F32 R48, R28, R12, R48 ;  /* 0x0000000c1c30723c */ /* 0x000fe20000001830 */
[----:B------:R-:W-:Y:S04]  /*c5db0*/  STL.64 [R1+0x1ba0], R8 ;  /* 0x001ba00801007387 */ /* 0x000fe80000100a00 */
[----:B------:R0:W-:Y:S04]  /*c5dc0*/  STL.64 [R1+0x1ba8], R10 ;  /* 0x001ba80a01007387 */ /* 0x0001e80000100a00 */
[----:B0-----:R-:W2:Y:S04]  /*c5dd0*/  LDL.LU.64 R10, [R1+0x8c98] ;  /* 0x008c9800010a7983 */ /* 0x001ea80000300a00 */
[----:B------:R-:W2:Y:S04]  /*c5de0*/  LDL.LU.64 R8, [R1+0x8c90] ;  /* 0x008c900001087983 */ /* 0x000ea80000300a00 */
[----:B------:R0:W-:Y:S04]  /*c5df0*/  STL [R1+0x8ac4], R0 ;  /* 0x008ac40001007387 */ /* 0x0001e80000100800 */
[----:B------:R-:W3:Y:S04]  /*c5e00*/  LDL.LU.64 R34, [R1+0x8c88] ;  /* 0x008c880001227983 */ /* 0x000ee80000300a00 */
[----:B------:R-:W3:Y:S04]  /*c5e10*/  LDL.LU.64 R32, [R1+0x8c80] ;  /* 0x008c800001207983 */ /* 0x000ee80000300a00 */
[----:B------:R-:W-:Y:S04]  /*c5e20*/  STL.64 [R1+0x1b90], R20 ;  /* 0x001b901401007387 */ /* 0x000fe80000100a00 */
[----:B------:R1:W-:Y:S01]  /*c5e30*/  STL.64 [R1+0x1b98], R22 ;  /* 0x001b981601007387 */ /* 0x0003e20000100a00 */
[----:B0-----:R-:W-:-:S03]  /*c5e40*/  IMAD.MOV.U32 R0, RZ, RZ, R61 ;  /* 0x000000ffff007224 */ /* 0x001fc600078e003d */
[----:B-1----:R-:W3:Y:S04]  /*c5e50*/  LDL.LU.64 R22, [R1+0x8c78] ;  /* 0x008c780001167983 */ /* 0x002ee80000300a00 */
[----:B------:R-:W3:Y:S04]  /*c5e60*/  LDL.LU.64 R20, [R1+0x8c70] ;  /* 0x008c700001147983 */ /* 0x000ee80000300a00 */
[----:B------:R-:W-:Y:S04]  /*c5e70*/  STL.64 [R1+0x1b80], R52 ;  /* 0x001b803401007387 */ /* 0x000fe80000100a00 */
[----:B------:R0:W-:Y:S04]  /*c5e80*/  STL.64 [R1+0x1b88], R54 ;  /* 0x001b883601007387 */ /* 0x0001e80000100a00 */
[----:B0-----:R-:W3:Y:S04]  /*c5e90*/  LDL.LU.64 R54, [R1+0x8c68] ;  /* 0x008c680001367983 */ /* 0x001ee80000300a00 */
[----:B------:R-:W3:Y:S04]  /*c5ea0*/  LDL.LU.64 R52, [R1+0x8c60] ;  /* 0x008c600001347983 */ /* 0x000ee80000300a00 */
[----:B------:R-:W3:Y:S04]  /*c5eb0*/  LDL.LU.64 R60, [R1+0x8c58] ;  /* 0x008c5800013c7983 */ /* 0x000ee80000300a00 */
[----:B------:R-:W-:Y:S04]  /*c5ec0*/  STL.64 [R1+0x1b70], R48 ;  /* 0x001b703001007387 */ /* 0x000fe80000100a00 */
[----:B------:R0:W-:Y:S04]  /*c5ed0*/  STL.64 [R1+0x1b78], R50 ;  /* 0x001b783201007387 */ /* 0x0001e80000100a00 */
[----:B0-----:R-:W3:Y:S04]  /*c5ee0*/  LDL.LU.64 R50, [R1+0x8c50] ;  /* 0x008c500001327983 */ /* 0x001ee80000300a00 */
[----:B------:R-:W3:Y:S01]  /*c5ef0*/  LDL.LU.64 R48, [R1+0x8c48] ;  /* 0x008c480001307983 */ /* 0x000ee20000300a00 */
[C---:B----4-:R-:W-:Y:S03]  /*c5f00*/  HMMA.16816.F32 R12, R28.reuse, R14, R56 ;  /* 0x0000000e1c0c723c */ /* 0x050fe60000001838 */
[----:B------:R-:W4:Y:S04]  /*c5f10*/  LDL.LU.64 R58, [R1+0x8c40] ;  /* 0x008c4000013a7983 */ /* 0x000f280000300a00 */
[----:B------:R-:W4:Y:S01]  /*c5f20*/  LDL.LU.64 R56, [R1+0x8c38] ;  /* 0x008c380001387983 */ /* 0x000f220000300a00 */
[C---:B------:R-:W-:Y:S11]  /*c5f30*/  HMMA.16816.F32 R16, R28.reuse, R4, R16 ;  /* 0x000000041c10723c */ /* 0x040ff60000001810 */
        /* <DEDUP_REMOVED lines=8> */
[C---:B--2---:R-:W-:Y:S08]  /*c5fc0*/  HMMA.16816.F32 R4, R28.reuse, R6, R8 ;  /* 0x000000061c04723c */ /* 0x044ff00000001808 */
[C---:B---3--:R-:W-:Y:S01]  /*c5fd0*/  HMMA.16816.F32 R40, R28.reuse, R32, R40 ;  /* 0x000000201c28723c */ /* 0x048fe20000001828 */
[----:B------:R-:W2:Y:S04]  /*c5fe0*/  LDL.LU.64 R10, [R1+0x8c10] ;  /* 0x008c1000010a7983 */ /* 0x000ea80000300a00 */
[----:B------:R-:W2:Y:S06]  /*c5ff0*/  LDL.LU.64 R8, [R1+0x8c08] ;  /* 0x008c080001087983 */ /* 0x000eac0000300a00 */
[----:B------:R-:W-:Y:S04]  /*c6000*/  STL.64 [R1+0x1b40], R4 ;  /* 0x001b400401007387 */ /* 0x000fe80000100a00 */
[----:B------:R0:W-:Y:S04]  /*c6010*/  STL.64 [R1+0x1b48], R6 ;  /* 0x001b480601007387 */ /* 0x0001e80000100a00 */
[----:B0-----:R-:W3:Y:S01]  /*c6020*/  LDL.LU.64 R6, [R1+0x8c00] ;  /* 0x008c000001067983 */ /* 0x001ee20000300a00 */
[C---:B------:R-:W-:Y:S03]  /*c6030*/  HMMA.16816.F32 R20, R28.reuse, R52, R20 ;  /* 0x000000341c14723c */ /* 0x040fe60000001814 */
[----:B------:R-:W3:Y:S04]  /*c6040*/  LDL.LU.64 R4, [R1+0x8bf8] ;  /* 0x008bf80001047983 */ /* 0x000ee80000300a00 */
[----:B------:R-:W-:Y:S04]  /*c6050*/  STL.64 [R1+0x1b30], R40 ;  /* 0x001b302801007387 */ /* 0x000fe80000100a00 */
[----:B------:R0:W-:Y:S04]  /*c6060*/  STL.64 [R1+0x1b38], R42 ;  /* 0x001b382a01007387 */ /* 0x0001e80000100a00 */
[----:B0-----:R-:W3:Y:S01]  /*c6070*/  LDL.LU.64 R42, [R1+0x8bf0] ;  /* 0x008bf000012a7983 */ /* 0x001ee20000300a00 */
[C---:B------:R-:W-:Y:S03]  /*c6080*/  HMMA.16816.F32 R52, R28.reuse, R54, R48 ;  /* 0x000000361c34723c */ /* 0x040fe60000001830 */
[----:B------:R-:W3:Y:S04]  /*c6090*/  LDL.LU.64 R40, [R1+0x8be8] ;  /* 0x008be80001287983 */ /* 0x000ee80000300a00 */
[----:B------:R-:W-:Y:S04]  /*c60a0*/  STL.64 [R1+0x1b20], R20 ;  /* 0x001b201401007387 */ /* 0x000fe80000100a00 */
[----:B------:R0:W-:Y:S01]  /*c60b0*/  STL.64 [R1+0x1b28], R22 ;  /* 0x001b281601007387 */ /* 0x0001e20000100a00 */
[C---:B----4-:R-:W-:Y:S03]  /*c60c0*/  HMMA.16816.F32 R32, R28.reuse, R34, R56 ;  /* 0x000000221c20723c */ /* 0x050fe60000001838 */
[----:B0-----:R-:W4:Y:S04]  /*c60d0*/  LDL.LU.64 R22, [R1+0x8be0] ;  /* 0x008be00001167983 */ /* 0x001f280000300a00 */
[----:B------:R-:W3:Y:S04]  /*c60e0*/  LDL.LU.64 R20, [R1+0x8bd8] ;  /* 0x008bd80001147983 */ /* 0x000ee80000300a00 */
[----:B------:R-:W3:Y:S04]  /*c60f0*/  LDL.LU.64 R50, [R1+0x8bd0] ;  /* 0x008bd00001327983 */ /* 0x000ee80000300a00 */
[----:B------:R-:W3:Y:S04]  /*c6100*/  LDL.LU.64 R48, [R1+0x8bc8] ;  /* 0x008bc80001307983 */ /* 0x000ee80000300a00 */
[----:B------:R-:W-:Y:S04]  /*c6110*/  STL.64 [R1+0x1b10], R52 ;  /* 0x001b103401007387 */ /* 0x000fe80000100a00 */
[----:B------:R0:W-:Y:S04]  /*c6120*/  STL.64 [R1+0x1b18], R54 ;  /* 0x001b183601007387 */ /* 0x0001e80000100a00 */
[----:B0-----:R-:W3:Y:S04]  /*c6130*/  LDL.LU.64 R54, [R1+0x8bc0] ;  /* 0x008bc00001367983 */ /* 0x001ee80000300a00 */
[----:B------:R-:W3:Y:S04]  /*c6140*/  LDL.LU.64 R52, [R1+0x8bb8] ;  /* 0x008bb80001347983 */ /* 0x000ee80000300a00 */
[----:B------:R-:W3:Y:S04]  /*c6150*/  LDL.LU.64 R58, [R1+0x8bb0] ;  /* 0x008bb000013a7983 */ /* 0x000ee80000300a00 */
[----:B------:R-:W4:Y:S01]  /*c6160*/  LDL.LU.64 R56, [R1+0x8ba8] ;  /* 0x008ba80001387983 */ /* 0x000f220000300a00 */
[C---:B------:R-:W-:Y:S08]  /*c6170*/  HMMA.16816.F32 R24, R28.reuse, R12, R24 ;  /* 0x0000000c1c18723c */ /* 0x040ff00000001818 */
[C---:B------:R-:W-:Y:S01]  /*c6180*/  HMMA.16816.F32 R16, R28.reuse, R14, R16 ;  /* 0x0000000e1c10723c */ /* 0x040fe20000001810 */
[----:B------:R-:W-:Y:S04]  /*c6190*/  STL.64 [R1+0x1b00], R32 ;  /* 0x001b002001007387 */ /* 0x000fe80000100a00 */
[----:B------:R-:W-:Y:S06]  /*c61a0*/  STL.64 [R1+0x1b08], R34 ;  /* 0x001b082201007387 */ /* 0x000fec0000100a00 */
[----:B------:R0:W-:Y:S04]  /*c61b0*/  STL.64 [R1+0x1af0], R24 ;  /* 0x001af01801007387 */ /* 0x0001e80000100a00 */
[----:B------:R-:W-:Y:S04]  /*c61c0*/  STL.64 [R1+0x1af8], R26 ;  /* 0x001af81a01007387 */ /* 0x000fe80000100a00 */
[----:B------:R-:W-:Y:S04]  /*c61d0*/  STL.64 [R1+0x1ae0], R16 ;  /* 0x001ae01001007387 */ /* 0x000fe80000100a00 */
[----:B------:R-:W-:Y:S01]  /*c61e0*/  STL.64 [R1+0x1ae8], R18 ;  /* 0x001ae81201007387 */ /* 0x000fe20000100a00 */
[----:B--2---:R-:W-:-:S15]  /*c61f0*/  HMMA.16816.F32 R12, R28, R60, R8 ;  /* 0x0000003c1c0c723c */ /* 0x004fde0000001808 */
[----:B------:R-:W-:-:S04]  /*c6200*/  NOP ;  /* 0x0000000000007918 */ /* 0x000fc80000000000 */
[----:B------:R-:W-:Y:S04]  /*c6210*/  STL.64 [R1+0x1ad0], R12 ;  /* 0x001ad00c01007387 */ /* 0x000fe80000100a00 */
[----:B------:R-:W-:Y:S01]  /*c6220*/  STL.64 [R1+0x1ad8], R14 ;  /* 0x001ad80e01007387 */ /* 0x000fe20000100a00 */
[C---:B---3--:R-:W-:Y:S08]  /*c6230*/  HMMA.16816.F32 R8, R28.reuse, R58, R4 ;  /* 0x0000003a1c08723c */ /* 0x048ff00000001804 */
[C---:B----4-:R-:W-:Y:S01]  /*c6240*/  HMMA.16816.F32 R4, R28.reuse, R56, R36 ;  /* 0x000000381c04723c */ /* 0x050fe20000001824 */
[----:B------:R-:W-:Y:S10]  /*c6250*/  STL.64 [R1+0x8890], R58 ;  /* 0x0088903a01007387 */ /* 0x000ff40000100a00 */
[----:B------:R-:W-:Y:S04]  /*c6260*/  STL.64 [R1+0x1ac0], R8 ;  /* 0x001ac00801007387 */ /* 0x000fe80000100a00 */
[----:B------:R1:W-:Y:S04]  /*c6270*/  STL.64 [R1+0x1ac8], R10 ;  /* 0x001ac80a01007387 */ /* 0x0003e80000100a00 */
[----:B------:R-:W-:Y:S04]  /*c6280*/  STL.64 [R1+0x8888], R56 ;  /* 0x0088883801007387 */ /* 0x000fe80000100a00 */
[----:B------:R-:W-:Y:S04]  /*c6290*/  STL.64 [R1+0x1ab0], R4 ;  /* 0x001ab00401007387 */ /* 0x000fe80000100a00 */
[----:B------:R2:W-:Y:S04]  /*c62a0*/  STL.64 [R1+0x1ab8], R6 ;  /* 0x001ab80601007387 */ /* 0x0005e80000100a00 */
[----:B0-----:R-:W3:Y:S01]  /*c62b0*/  LDL.LU R24, [R1+0x3360] ;  /* 0x0033600001187983 */ /* 0x001ee20000300800 */
[C---:B-1----:R-:W-:Y:S08]  /*c62c0*/  HMMA.16816.F32 R8, R28.reuse, R54, R40 ;  /* 0x000000361c08723c */ /* 0x042ff00000001828 */
[C---:B--2---:R-:W-:Y:S11]  /*c62d0*/  HMMA.16816.F32 R4, R28.reuse, R52, R44 ;  /* 0x000000341c04723c */ /* 0x044ff6000000182c */
[----:B------:R-:W-:Y:S04]  /*c62e0*/  STL.64 [R1+0x1aa0], R8 ;  /* 0x001aa00801007387 */ /* 0x000fe80000100a00 */
[----:B------:R-:W-:Y:S04]  /*c62f0*/  STL.64 [R1+0x1aa8], R10 ;  /* 0x001aa80a01007387 */ /* 0x000fe80000100a00 */
[----:B------:R0:W-:Y:S04]  /*c6300*/  STL.64 [R1+0x1a90], R4 ;  /* 0x001a900401007387 */ /* 0x0001e80000100a00 */
[----:B------:R1:W-:Y:S04]  /*c6310*/  STL.64 [R1+0x1a98], R6 ;  /* 0x001a980601007387 */ /* 0x0003e80000100a00 */
[----:B------:R-:W3:Y:S04]  /*c6320*/  LDL.LU R25, [R1+0x3364] ;  /* 0x0033640001197983 */ /* 0x000ee80000300800 */
[----:B------:R-:W3:Y:S04]  /*c6330*/  LDL.LU R26, [R1+0x3368] ;  /* 0x00336800011a7983 */ /* 0x000ee80000300800 */
[----:B------:R-:W3:Y:S04]  /*c6340*/  LDL.LU R27, [R1+0x336c] ;  /* 0x00336c00011b7983 */ /* 0x000ee80000300800 */
[----:B------:R-:W2:Y:S04]  /*c6350*/  LDL.LU R56, [R1+0x3370] ;  /* 0x0033700001387983 */ /* 0x000ea80000300800 */
[----:B------:R-:W2:Y:S04]  /*c6360*/  LDL.LU R57, [R1+0x3374] ;  /* 0x0033740001397983 */ /* 0x000ea80000300800 */
[----:B------:R-:W2:Y:S04]  /*c6370*/  LDL.LU R58, [R1+0x3378] ;  /* 0x00337800013a7983 */ /* 0x000ea80000300800 */
[----:B------:R-:W2:Y:S04]  /*c6380*/  LDL.LU R59, [R1+0x337c] ;  /* 0x00337c00013b7983 */ /* 0x000ea80000300800 */
[----:B0-----:R-:W4:Y:S04]  /*c6390*/  LDL.LU R4, [R1+0x3440] ;  /* 0x0034400001047983 */ /* 0x001f280000300800 */
[----:B------:R-:W4:Y:S04]  /*c63a0*/  LDL.LU R5, [R1+0x3444] ;  /* 0x0034440001057983 */ /* 0x000f280000300800 */
[----:B-1----:R-:W4:Y:S04]  /*c63b0*/  LDL.LU R6, [R1+0x3448] ;  /* 0x0034480001067983 */ /* 0x002f280000300800 */
[----:B------:R-:W4:Y:S04]  /*c63c0*/  LDL.LU R7, [R1+0x344c] ;  /* 0x00344c0001077983 */ /* 0x000f280000300800 */
        /* <DEDUP_REMOVED lines=40> */
[----:B----4-:R-:W-:-:S15]  /*c6650*/  HMMA.16816.F32 R4, R28, R48, R4 ;  /* 0x000000301c04723c */ /* 0x010fde0000001804 */
[----:B------:R-:W-:-:S04]  /*c6660*/  NOP ;  /* 0x0000000000007918 */ /* 0x000fc80000000000 */
[----:B------:R0:W-:Y:S04]  /*c6670*/  STL.64 [R1+0x1a70], R4 ;  /* 0x001a700401007387 */ /* 0x0001e80000100a00 */
[----:B------:R1:W-:Y:S04]  /*c6680*/  STL.64 [R1+0x1a78], R6 ;  /* 0x001a780601007387 */ /* 0x0003e80000100a00 */
[----:B0-----:R-:W4:Y:S04]  /*c6690*/  LDL.LU R4, [R1+0x33d0] ;  /* 0x0033d00001047983 */ /* 0x001f280000300800 */
[----:B------:R-:W4:Y:S04]  /*c66a0*/  LDL.LU R5, [R1+0x33d4] ;  /* 0x0033d40001057983 */ /* 0x000f280000300800 */
[----:B-1----:R-:W4:Y:S04]  /*c66b0*/  LDL.LU R6, [R1+0x33d8] ;  /* 0x0033d80001067983 */ /* 0x002f280000300800 */
        /* <DEDUP_REMOVED lines=39> */
[C---:B----4-:R-:W-:Y:S08]  /*c6930*/  HMMA.16816.F32 R4, R28.reuse, R34, R4 ;  /* 0x000000221c04723c */ /* 0x050ff00000001804 */
        /* <DEDUP_REMOVED lines=20> */
[----:B------:R-:W-:Y:S04]  /*c6a80*/  STL.64 [R1+0x8ad0], R34 ;  /* 0x008ad02201007387 */ /* 0x000fe80000100a00 */
[----:B------:R2:W-:Y:S02]  /*c6a90*/  STL.64 [R1+0x8ac8], R32 ;  /* 0x008ac82001007387 */ /* 0x0005e40000100a00 */
[C---:B--2---:R-:W-:Y:S08]  /*c6aa0*/  HMMA.16816.F32 R32, R28.reuse, R2, R36 ;  /* 0x000000021c20723c */ /* 0x044ff00000001824 */
[C---:B---3--:R-:W-:Y:S11]  /*c6ab0*/  HMMA.16816.F32 R36, R28.reuse, R4, R40 ;  /* 0x000000041c24723c */ /* 0x048ff60000001828 */
[----:B------:R-:W-:Y:S04]  /*c6ac0*/  STL.64 [R1+0x19f0], R32 ;  /* 0x0019f02001007387 */ /* 0x000fe80000100a00 */
[----:B------:R0:W-:Y:S02]  /*c6ad0*/  STL.64 [R1+0x19f8], R34 ;  /* 0x0019f82201007387 */ /* 0x0001e40000100a00 */
[C---:B0-----:R-:W-:Y:S02]  /*c6ae0*/  HMMA.16816.F32 R32, R28.reuse, R6, R44 ;  /* 0x000000061c20723c */ /* 0x041fe4000000182c */
[----:B------:R-:W-:Y:S04]  /*c6af0*/  STL.64 [R1+0x8838], R6 ;  /* 0x0088380601007387 */ /* 0x000fe80000100a00 */
[----:B------:R-:W-:Y:S04]  /*c6b00*/  STL.64 [R1+0x19e0], R36 ;  /* 0x0019e02401007387 */ /* 0x000fe80000100a00 */
[----:B------:R-:W-:Y:S04]  /*c6b10*/  STL.64 [R1+0x19e8], R38 ;  /* 0x0019e82601007387 */ /* 0x000fe80000100a00 */
[----:B------:R4:W-:Y:S05]  /*c6b20*/  STL.64 [R1+0x8830], R4 ;  /* 0x0088300401007387 */ /* 0x0009ea0000100a00 */
[----:B------:R-:W-:Y:S04]  /*c6b30*/  STL.64 [R1+0x19d0], R32 ;  /* 0x0019d02001007387 */ /* 0x000fe80000100a00 */
[----:B------:R0:W-:Y:S01]  /*c6b40*/  STL.64 [R1+0x19d8], R34 ;  /* 0x0019d82201007387 */ /* 0x0001e20000100a00 */
[C---:B----4-:R-:W-:Y:S08]  /*c6b50*/  HMMA.16816.F32 R4, R28.reuse, R10, R52 ;  /* 0x0000000a1c04723c */ /* 0x050ff00000001834 */
[----:B0-----:R-:W-:Y:S01]  /*c6b60*/  HMMA.16816.F32 R32, R28, R8, R48 ;  /* 0x000000081c20723c */ /* 0x001fe20000001830 */
[----:B------:R-:W-:-:S15]  /*c6b70*/  STL.64 [R1+0x8818], R10 ;  /* 0x0088180a01007387 */ /* 0x000fde0000100a00 */
[----:B------:R-:W-:-:S03]  /*c6b80*/  NOP ;  /* 0x0000000000007918 */ /* 0x000fc60000000000 */
[----:B------:R-:W-:Y:S04]  /*c6b90*/  STL.64 [R1+0x19c0], R32 ;  /* 0x0019c02001007387 */ /* 0x000fe80000100a00 */
[----:B------:R-:W-:Y:S04]  /*c6ba0*/  STL.64 [R1+0x19c8], R34 ;  /* 0x0019c82201007387 */ /* 0x000fe80000100a00 */
[----:B------:R0:W-:Y:S04]  /*c6bb0*/  STL.64 [R1+0x8810], R8 ;  /* 0x0088100801007387 */ /* 0x0001e80000100a00 */
[----:B------:R-:W-:Y:S04]  /*c6bc0*/  STL.64 [R1+0x19b0], R4 ;  /* 0x0019b00401007387 */ /* 0x000fe80000100a00 */
[----:B------:R1:W-:Y:S04]  /*c6bd0*/  STL.64 [R1+0x19b8], R6 ;  /* 0x0019b80601007387 */ /* 0x0003e80000100a00 */
[----:B------:R-:W2:Y:S01]  /*c6be0*/  LDL.LU R52, [R1+0x32b0] ;  /* 0x0032b00001347983 */ /* 0x000ea20000300800 */
[C---:B0-----:R-:W-:Y:S08]  /*c6bf0*/  HMMA.16816.F32 R8, R28.reuse, R12, R56 ;  /* 0x0000000c1c08723c */ /* 0x041ff00000001838 */
[----:B-1----:R-:W-:Y:S11]  /*c6c00*/  HMMA.16816.F32 R4, R28, R14, R24 ;  /* 0x0000000e1c04723c */ /* 0x002ff60000001818 */
[----:B------:R-:W-:Y:S04]  /*c6c10*/  STL.64 [R1+0x19a0], R8 ;  /* 0x0019a00801007387 */ /* 0x000fe80000100a00 */
[----:B------:R-:W-:Y:S04]  /*c6c20*/  STL.64 [R1+0x19a8], R10 ;  /* 0x0019a80a01007387 */ /* 0x000fe80000100a00 */
[----:B------:R-:W-:Y:S04]  /*c6c30*/  STL.64 [R1+0x1990], R4 ;  /* 0x0019900401007387 */ /* 0x000fe80000100a00 */
[----:B------:R-:W-:Y:S04]  /*c6c40*/  STL.64 [R1+0x1998], R6 ;  /* 0x0019980601007387 */ /* 0x000fe80000100a00 */
        /* <DEDUP_REMOVED lines=14> */
[----:B------:R-:W3:Y:S01]  /*c6d30*/  LDL.LU R39, [R1+0x32ec] ;  /* 0x0032ec0001277983 */ /* 0x000ee20000300800 */
[----:B------:R-:W-:-:S02]  /*c6d40*/  IMAD.MOV.U32 R45, RZ, RZ, R20 ;  /* 0x000000ffff2d7224 */ /* 0x000fc400078e0014 */
[----:B------:R-:W-:Y:S02]  /*c6d50*/  IMAD.MOV.U32 R44, RZ, RZ, R21 ;  /* 0x000000ffff2c7224 */ /* 0x000fe400078e0015 */
[----:B------:R-:W-:Y:S02]  /*c6d60*/  IMAD.MOV.U32 R57, RZ, RZ, R22 ;  /* 0x000000ffff397224 */ /* 0x000fe400078e0016 */
[----:B------:R-:W-:Y:S01]  /*c6d70*/  IMAD.MOV.U32 R56, RZ, RZ, R23 ;  /* 0x000000ffff387224 */ /* 0x000fe200078e0017 */
        /* <DEDUP_REMOVED lines=10> */
[----:B0-----:R-:W4:Y:S04]  /*c6e20*/  LDL.LU R36, [R1+0x3350] ;  /* 0x0033500001247983 */ /* 0x001f280000300800 */
        /* <DEDUP_REMOVED lines=28> */
[----:B------:R0:W-:Y:S04]  /*c6ff0*/  STL.64 [R1+0x8828], R14 ;  /* 0x0088280e01007387 */ /* 0x0001e80000100a00 */
[----:B0-----:R-:W2:Y:S04]  /*c7000*/  LDL.LU R14, [R1+0x6400] ;  /* 0x00640000010e7983 */ /* 0x001ea80000300800 */
[----:B------:R-:W2:Y:S04]  /*c7010*/  LDL.LU R15, [R1+0x6408] ;  /* 0x00640800010f7983 */ /* 0x000ea80000300800 */
[----:B------:R0:W-:Y:S04]  /*c7020*/  STL.64 [R1+0x8820], R12 ;  /* 0x0088200c01007387 */ /* 0x0001e80000100a00 */
[----:B0-----:R-:W2:Y:S04]  /*c7030*/  LDL.LU R13, [R1+0x63ec] ;  /* 0x0063ec00010d7983 */ /* 0x001ea80000300800 */
[----:B------:R-:W2:Y:S01]  /*c7040*/  LDL.LU R12, [R1+0x63f4] ;  /* 0x0063f400010c7983 */ /* 0x000ea20000300800 */
[C---:B---3--:R-:W-:Y:S08]  /*c7050*/  HMMA.16816.F32 R20, R28.reuse, R18, R20 ;  /* 0x000000121c14723c */ /* 0x048ff00000001814 */
[----:B----4-:R-:W-:-:S15]  /*c7060*/  HMMA.16816.F32 R36, R28, R16, R36 ;  /* 0x000000101c24723c */ /* 0x010fde0000001824 */
[----:B------:R-:W-:-:S04]  /*c7070*/  NOP ;  /* 0x0000000000007918 */ /* 0x000fc80000000000 */
[----:B------:R-:W-:Y:S04]  /*c7080*/  STL.64 [R1+0x1980], R36 ;  /* 0x0019802401007387 */ /* 0x000fe80000100a00 */
[----:B------:R0:W-:Y:S04]  /*c7090*/  STL.64 [R1+0x1988], R38 ;  /* 0x0019882601007387 */ /* 0x0001e80000100a00 */
[----:B0-----:R-:W3:Y:S04]  /*c70a0*/  LDL.LU.64 R38, [R1+0x8b20] ;  /* 0x008b200001267983 */ /* 0x001ee80000300a00 */
[----:B------:R-:W3:Y:S04]  /*c70b0*/  LDL.LU.64 R36, [R1+0x8b18] ;  /* 0x008b180001247983 */ /* 0x000ee80000300a00 */
[----:B------:R-:W-:Y:S04]  /*c70c0*/  STL.64 [R1+0x1970], R20 ;  /* 0x0019701401007387 */ /* 0x000fe80000100a00 */
[----:B------:R0:W-:Y:S04]  /*c70d0*/  STL.64 [R1+0x1978], R22 ;  /* 0x0019781601007387 */ /* 0x0001e80000100a00 */
[----:B0-----:R-:W4:Y:S04]  /*c70e0*/  LDL.LU.64 R22, [R1+0x8b10] ;  /* 0x008b100001167983 */ /* 0x001f280000300a00 */
        /* <DEDUP_REMOVED lines=16> */
[----:B------:R-:W2:Y:S04]  /*c71f0*/  LDL.LU.64 R24, [R1+0x8ae8] ;  /* 0x008ae80001187983 */ /* 0x000ea80000300a00 */
[----:B------:R0:W-:Y:S04]  /*c7200*/  STL [R1+0x8808], R22 ;  /* 0x0088081601007387 */ /* 0x0001e80000100800 */
[----:B0-----:R-:W3:Y:S04]  /*c7210*/  LDL.LU R22, [R1+0x63f8] ;  /* 0x0063f80001167983 */ /* 0x001ee80000300800 */
[----:B------:R0:W-:Y:S04]  /*c7220*/  STL [R1+0x8804], R23 ;  /* 0x0088041701007387 */ /* 0x0001e80000100800 */
[----:B0-----:R-:W3:Y:S01]  /*c7230*/  LDL.LU R23, [R1+0x63f0] ;  /* 0x0063f00001177983 */ /* 0x001ee20000300800 */
[C---:B--2---:R-:W-:Y:S08]  /*c7240*/  HMMA.16816.F32 R52, R28.reuse, R24, R52 ;  /* 0x000000181c34723c */ /* 0x044ff00000001834 */
[----:B----4-:R-:W-:Y:S11]  /*c7250*/  HMMA.16816.F32 R32, R28, R26, R32 ;  /* 0x0000001a1c20723c */ /* 0x010ff60000001820 */
[----:B------:R-:W-:Y:S04]  /*c7260*/  STL.64 [R1+0x1940], R52 ;  /* 0x0019403401007387 */ /* 0x000fe80000100a00 */
[----:B------:R0:W-:Y:S04]  /*c7270*/  STL.64 [R1+0x1948], R54 ;  /* 0x0019483601007387 */ /* 0x0001e80000100a00 */
[----:B0-----:R-:W2:Y:S04]  /*c7280*/  LDL.LU.64 R54, [R1+0x8ae0] ;  /* 0x008ae00001367983 */ /* 0x001ea80000300a00 */
[----:B------:R-:W2:Y:S04]  /*c7290*/  LDL.LU.64 R52, [R1+0x8ad8] ;  /* 0x008ad80001347983 */ /* 0x000ea80000300a00 */
[----:B------:R-:W-:Y:S04]  /*c72a0*/  STL.64 [R1+0x1930], R32 ;  /* 0x0019302001007387 */ /* 0x000fe80000100a00 */
[----:B------:R0:W-:Y:S04]  /*c72b0*/  STL.64 [R1+0x1938], R34 ;  /* 0x0019382201007387 */ /* 0x0001e80000100a00 */
[----:B0-----:R-:W4:Y:S04]  /*c72c0*/  LDL.LU.64 R34, [R1+0x8ad0] ;  /* 0x008ad00001227983 */ /* 0x001f280000300a00 */
[----:B------:R-:W2:Y:S01]  /*c72d0*/  LDL.LU.64 R32, [R1+0x8ac8] ;  /* 0x008ac80001207983 */ /* 0x000ea20000300a00 */
[----:B---3--:R-:W-:-:S02]  /*c72e0*/  IMAD R13, R13, 0x100, R23 ;  /* 0x000001000d0d7824 */ /* 0x008fc400078e0217 */
[----:B------:R-:W-:Y:S02]  /*c72f0*/  IMAD R12, R12, 0x100, R22 ;  /* 0x000001000c0c7824 */ /* 0x000fe400078e0216 */
[----:B------:R-:W-:Y:S02]  /*c7300*/  IMAD R5, R5, 0x100, R14 ;  /* 0x0000010005057824 */ /* 0x000fe400078e020e */
[----:B------:R-:W-:Y:S02]  /*c7310*/  IMAD R4, R4, 0x100, R15 ;  /* 0x0000010004047824 */ /* 0x000fe400078e020f */
[----:B------:R-:W-:Y:S01]  /*c7320*/  IMAD.MOV.U32 R22, RZ, RZ, R7 ;  /* 0x000000ffff167224 */ /* 0x000fe200078e0007 */
[----:B------:R-:W-:Y:S04]  /*c7330*/  STL.64 [R1+0x87f8], R26 ;  /* 0x0087f81a01007387 */ /* 0x000fe80000100a00 */
[----:B------:R0:W-:Y:S01]  /*c7340*/  STL.64 [R1+0x87f0], R24 ;  /* 0x0087f01801007387 */ /* 0x0001e20000100a00 */
[----:B------:R-:W-:-:S02]  /*c7350*/  IMAD.MOV.U32 R23, RZ, RZ, R58 ;  /* 0x000000ffff177224 */ /* 0x000fc400078e003a */
[----:B0-----:R-:W-:Y:S02]  /*c7360*/  IMAD.MOV.U32 R25, RZ, RZ, R46 ;  /* 0x000000ffff197224 */ /* 0x001fe400078e002e */
[----:B------:R-:W-:Y:S01]  /*c7370*/  IMAD.MOV.U32 R24, RZ, RZ, R47 ;  /* 0x000000ffff187224 */ /* 0x000fe200078e002f */
[----:B--2---:R-:W-:Y:S01]  /*c7380*/  HMMA.16816.F32 R16, R28, R32, R16 ;  /* 0x000000201c10723c */ /* 0x004fe20000001810 */
[----:B------:R-:W-:Y:S02]  /*c7390*/  F2FP.F16.E5M2.UNPACK_B R28, R13 ;  /* 0x0000000dff1c723e */ /* 0x000fe400020004ff */
[----:B------:R-:W-:Y:S02]  /*c73a0*/  F2FP.F16.E5M2.UNPACK_B R29, R12 ;  /* 0x0000000cff1d723e */ /* 0x000fe400020004ff */
[----:B------:R-:W-:Y:S02]  /*c73b0*/  F2FP.F16.E5M2.UNPACK_B R30, R5 ;  /* 0x00000005ff1e723e */ /* 0x000fe400020004ff */
[----:B------:R-:W-:-:S07]  /*c73c0*/  F2FP.F16.E5M2.UNPACK_B R31, R4 ;  /* 0x00000004ff1f723e */ /* 0x000fce00020004ff */
[C---:B------:R-:W-:Y:S08]  /*c73d0*/  HMMA.16816.F32 R12, R28.reuse, R6, R8 ;  /* 0x000000061c0c723c */ /* 0x040ff00000001808 */
[C---:B------:R-:W-:Y:S08]  /*c73e0*/  HMMA.16816.F32 R8, R28.reuse, R44, R36 ;  /* 0x0000002c1c08723c */ /* 0x040ff00000001824 */
[C---:B------:R-:W-:Y:S01]  /*c73f0*/  HMMA.16816.F32 R4, R28.reuse, R46, R40 ;  /* 0x0000002e1c04723c */ /* 0x040fe20000001828 */
[----:B------:R-:W-:Y:S04]  /*c7400*/  STL [R1+0x8800], R33 ;  /* 0x0088002101007387 */ /* 0x000fe80000100800 */
[----:B------:R-:W-:Y:S04]  /*c7410*/  STL.64 [R1+0x9c0], R16 ;  /* 0x0009c01001007387 */ /* 0x000fe80000100a00 */
[----:B------:R-:W-:Y:S04]  /*c7420*/  STL.64 [R1+0x9c8], R18 ;  /* 0x0009c81201007387 */ /* 0x000fe80000100a00 */
[----:B------:R-:W-:Y:S04]  /*c7430*/  STL.64 [R1+0x1920], R12 ;  /* 0x0019200c01007387 */ /* 0x000fe80000100a00 */
[----:B------:R-:W-:Y:S04]  /*c7440*/  STL.64 [R1+0x1928], R14 ;  /* 0x0019280e01007387 */ /* 0x000fe80000100a00 */
[----:B------:R-:W-:Y:S04]  /*c7450*/  STL.64 [R1+0x1910], R8 ;  /* 0x0019100801007387 */ /* 0x000fe80000100a00 */
[----:B------:R0:W-:Y:S04]  /*c7460*/  STL.64 [R1+0x1918], R10 ;  /* 0x0019180a01007387 */ /* 0x0001e80000100a00 */
[----:B------:R-:W-:Y:S04]  /*c7470*/  STL.64 [R1+0x1900], R4 ;  /* 0x0019000401007387 */ /* 0x000fe80000100a00 */
[----:B------:R1:W-:Y:S01]  /*c7480*/  STL.64 [R1+0x1908], R6 ;  /* 0x0019080601007387 */ /* 0x0003e20000100a00 */
[C---:B0-----:R-:W-:Y:S08]  /*c7490*/  HMMA.16816.F32 R8, R28.reuse, R56, R48 ;  /* 0x000000381c08723c */ /* 0x041ff00000001830 */
[----:B-1----:R-:W-:Y:S01]  /*c74a0*/  HMMA.16816.F32 R4, R28, R58, R52 ;  /* 0x0000003a1c04723c */ /* 0x002fe20000001834 */
[----:B------:R-:W-:Y:S01]  /*c74b0*/  STL.64 [R1+0x8850], R24 ;  /* 0x0088501801007387 */ /* 0x000fe20000100a00 */
[----:B------:R-:W-:-:S02]  /*c74c0*/  IMAD.MOV.U32 R33, RZ, RZ, R59 ;  /* 0x000000ffff217224 */ /* 0x000fc400078e003b */
[----:B------:R-:W-:-:S07]  /*c74d0*/  IMAD.MOV.U32 R59, RZ, RZ, R0 ;  /* 0x000000ffff3b7224 */ /* 0x000fce00078e0000 */
[----:B------:R-:W-:Y:S04]  /*c74e0*/  STL.64 [R1+0x18f0], R8 ;  /* 0x0018f00801007387 */ /* 0x000fe80000100a00 */
[----:B------:R-:W-:Y:S04]  /*c74f0*/  STL.64 [R1+0x18f8], R10 ;  /* 0x0018f80a01007387 */ /* 0x000fe80000100a00 */
[----:B------:R-:W-:Y:S04]  /*c7500*/  STL.64 [R1+0x18e0], R4 ;  /* 0x0018e00401007387 */ /* 0x000fe80000100a00 */
        /* <DEDUP_REMOVED lines=11> */
[----:B------:R-:W0:Y:S04]  /*c75c0*/  LDL.LU R0, [R1+0x8ac0] ;  /* 0x008ac00001007983 */ /* 0x000e280000300800 */
[----:B------:R-:W3:Y:S04]  /*c75d0*/  LDL.LU R40, [R1+0x3180] ;  /* 0x0031800001287983 */ /* 0x000ee80000300800 */
[----:B------:R-:W3:Y:S04]  /*c75e0*/  LDL.LU R41, [R1+0x3184] ;  /* 0x0031840001297983 */ /* 0x000ee80000300800 */
[----:B------:R-:W2:Y:S04]  /*c75f0*/  LDL.LU R42, [R1+0x3188] ;  /* 0x00318800012a7983 */ /* 0x000ea80000300800 */
[----:B------:R-:W2:Y:S04]  /*c7600*/  LDL.LU R43, [R1+0x318c] ;  /* 0x00318c00012b7983 */ /* 0x000ea80000300800 */
[----:B--2---:R2:W-:Y:S04]  /*c7610*/  STL.64 [R1+0x89a0], R42 ;  /* 0x0089a02a01007387 */ /* 0x0045e80000100a00 */
[----:B---3--:R-:W-:Y:S04]  /*c7620*/  STL.64 [R1+0x8998], R40 ;  /* 0x0089982801007387 */ /* 0x008fe80000100a00 */
[----:B------:R-:W3:Y:S04]  /*c7630*/  LDL.LU R36, [R1+0x3190] ;  /* 0x0031900001247983 */ /* 0x000ee80000300800 */
[----:B------:R-:W3:Y:S04]  /*c7640*/  LDL.LU R37, [R1+0x3194] ;  /* 0x0031940001257983 */ /* 0x000ee80000300800 */
[----:B------:R-:W2:Y:S04]  /*c7650*/  LDL.LU R38, [R1+0x3198] ;  /* 0x0031980001267983 */ /* 0x000ea80000300800 */
[----:B------:R-:W2:Y:S01]  /*c7660*/  LDL.LU R39, [R1+0x319c] ;  /* 0x00319c0001277983 */ /* 0x000ea20000300800 */
[----:B0-----:R-:W-:-:S03]  /*c7670*/  IMAD.MOV.U32 R7, RZ, RZ, R0 ;  /* 0x000000ffff077224 */ /* 0x001fc600078e0000 */
[----:B--2---:R-:W-:Y:S04]  /*c7680*/  STL.64 [R1+0x89b0], R38 ;  /* 0x0089b02601007387 */ /* 0x004fe80000100a00 */
[----:B---3--:R0:W-:Y:S04]  /*c7690*/  STL.64 [R1+0x89a8], R36 ;  /* 0x0089a82401007387 */ /* 0x0081e80000100a00 */
        /* <DEDUP_REMOVED lines=11> */
[----:B------:R-:W2:Y:S04]  /*c7750*/  LDL.64 R16, [R1+0x88] ;  /* 0x0000880001107983 */ /* 0x000ea80000100a00 */
[----:B---3--:R3:W-:Y:S04]  /*c7760*/  STL.64 [R1+0x89d0], R18 ;  /* 0x0089d01201007387 */ /* 0x0087e80000100a00 */
[----:B--2---:R2:W-:Y:S04]  /*c7770*/  STL.64 [R1+0x89c8], R16 ;  /* 0x0089c81001007387 */ /* 0x0045e80000100a00 */
        /* <DEDUP_REMOVED lines=32> */
[----:B------:R-:W2:Y:S04]  /*c7980*/  LDL R16, [R1+0xb0] ;  /* 0x0000b00001107983 */ /* 0x000ea80000100800 */
[----:B------:R-:W2:Y:S04]  /*c7990*/  LDL R17, [R1+0xb4] ;  /* 0x0000b40001117983 */ /* 0x000ea80000100800 */
[----:B---3--:R3:W-:Y:S04]  /*c79a0*/  STL.64 [R1+0x8a30], R18 ;  /* 0x008a301201007387 */ /* 0x0087e80000100a00 */
[----:B--2---:R2:W-:Y:S04]  /*c79b0*/  STL.64 [R1+0x8a28], R16 ;  /* 0x008a281001007387 */ /* 0x0045e80000100a00 */
[----:B-1----:R-:W2:Y:S04]  /*c79c0*/  LDL.LU R48, [R1+0x3220] ;  /* 0x0032200001307983 */ /* 0x002ea80000300800 */
[----:B------:R-:W2:Y:S04]  /*c79d0*/  LDL.LU R49, [R1+0x3224] ;  /* 0x0032240001317983 */ /* 0x000ea80000300800 */
[----:B------:R-:W2:Y:S04]  /*c79e0*/  LDL.LU R50, [R1+0x3228] ;  /* 0x0032280001327983 */ /* 0x000ea80000300800 */
[----:B------:R-:W2:Y:S04]  /*c79f0*/  LDL.LU R51, [R1+0x322c] ;  /* 0x00322c0001337983 */ /* 0x000ea80000300800 */
[----:B--2---:R-:W-:Y:S04]  /*c7a00*/  STL.64 [R1+0x8a40], R50 ;  /* 0x008a403201007387 */ /* 0x004fe80000100a00 */
[----:B------:R-:W-:Y:S04]  /*c7a10*/  STL.64 [R1+0x8a38], R48 ;  /* 0x008a383001007387 */ /* 0x000fe80000100a00 */
[----:B0-----:R-:W2:Y:S04]  /*c7a20*/  LDL R38, [R1+0xb8] ;  /* 0x0000b80001267983 */ /* 0x001ea80000100800 */
        /* <DEDUP_REMOVED lines=21> */
[----:B---3--:R-:W-:Y:S04]  /*c7b80*/  STL.64 [R1+0x8a80], R18 ;  /* 0x008a801201007387 */ /* 0x008fe80000100a00 */
[----:B--2---:R2:W-:Y:S04]  /*c7b90*/  STL.64 [R1+0x8a78], R16 ;  /* 0x008a781001007387 */ /* 0x0045e80000100a00 */
[----:B0-----:R-:W3:Y:S04]  /*c7ba0*/  LDL.LU R40, [R1+0x3260] ;  /* 0x0032600001287983 */ /* 0x001ee80000300800 */
[----:B------:R-:W3:Y:S04]  /*c7bb0*/  LDL.LU R41, [R1+0x3264] ;  /* 0x0032640001297983 */ /* 0x000ee80000300800 */
[----:B------:R-:W2:Y:S04]  /*c7bc0*/  LDL.LU R42, [R1+0x3268] ;  /* 0x00326800012a7983 */ /* 0x000ea80000300800 */
[----:B------:R-:W2:Y:S04]  /*c7bd0*/  LDL.LU R43, [R1+0x326c] ;  /* 0x00326c00012b7983 */ /* 0x000ea80000300800 */
[----:B--2---:R0:W-:Y:S04]  /*c7be0*/  STL.64 [R1+0x8a90], R42 ;  /* 0x008a902a01007387 */ /* 0x0041e80000100a00 */
[----:B---3--:R2:W-:Y:S04]  /*c7bf0*/  STL.64 [R1+0x8a88], R40 ;  /* 0x008a882801007387 */ /* 0x0085e80000100a00 */
        /* <DEDUP_REMOVED lines=10> */
[----:B---3--:R-:W-:Y:S04]  /*c7ca0*/  STL.64 [R1+0x8ab0], R38 ;  /* 0x008ab02601007387 */ /* 0x008fe80000100a00 */
[----:B--2---:R1:W-:Y:S04]  /*c7cb0*/  STL.64 [R1+0x8aa8], R36 ;  /* 0x008aa82401007387 */ /* 0x0043e80000100a00 */
[----:B------:R-:W2:Y:S04]  /*c7cc0*/  LDL.LU R16, [R1+0x3280] ;  /* 0x0032800001107983 */ /* 0x000ea80000300800 */
[----:B------:R-:W2:Y:S04]  /*c7cd0*/  LDL.LU R17, [R1+0x3284] ;  /* 0x0032840001117983 */ /* 0x000ea80000300800 */
[----:B------:R-:W2:Y:S04]  /*c7ce0*/  LDL.LU R18, [R1+0x3288] ;  /* 0x0032880001127983 */ /* 0x000ea80000300800 */
[----:B------:R-:W2:Y:S04]  /*c7cf0*/  LDL.LU R19, [R1+0x328c] ;  /* 0x00328c0001137983 */ /* 0x000ea80000300800 */
[----:B0-----:R-:W3:Y:S04]  /*c7d00*/  LDL R42, [R1+0xe8] ;  /* 0x0000e800012a7983 */ /* 0x001ee80000100800 */
[----:B------:R-:W3:Y:S04]  /*c7d10*/  LDL R43, [R1+0xec] ;  /* 0x0000ec00012b7983 */ /* 0x000ee80000100800 */
[----:B------:R-:W2:Y:S04]  /*c7d20*/  LDL R40, [R1+0xf0] ;  /* 0x0000f00001287983 */ /* 0x000ea80000100800 */
        /* <DEDUP_REMOVED lines=28> */
[----:B----4-:R-:W-:Y:S04]  /*c7ef0*/  STL.64 [R1+0x8880], R34 ;  /* 0x0088802201007387 */ /* 0x010fe80000100a00 */
[----:B------:R0:W-:Y:S04]  /*c7f00*/  STL.64 [R1+0x8878], R32 ;  /* 0x0088782001007387 */ /* 0x0001e80000100a00 */
[----:B0-----:R-:W4:Y:S04]  /*c7f10*/  LDL.LU R32, [R1+0x31d0] ;  /* 0x0031d00001207983 */ /* 0x001f280000300800 */
[----:B------:R-:W4:Y:S04]  /*c7f20*/  LDL.LU R33, [R1+0x31d4] ;  /* 0x0031d40001217983 */ /* 0x000f280000300800 */
[----:B------:R-:W4:Y:S04]  /*c7f30*/  LDL.LU R34, [R1+0x31d8] ;  /* 0x0031d80001227983 */ /* 0x000f280000300800 */
[----:B------:R-:W4:Y:S04]  /*c7f40*/  LDL.LU R35, [R1+0x31dc] ;  /* 0x0031dc0001237983 */ /* 0x000f280000300800 */
[----:B------:R0:W-:Y:S04]  /*c7f50*/  STL.64 [R1+0x8860], R22 ;  /* 0x0088601601007387 */ /* 0x0001e80000100a00 */
[----:B0-----:R-:W4:Y:S04]  /*c7f60*/  LDL R22, [R1+0x90] ;  /* 0x0000900001167983 */ /* 0x001f280000100800 */
[----:B------:R-:W-:Y:S01]  /*c7f70*/  STL.64 [R1+0x8858], R20 ;  /* 0x0088581401007387 */ /* 0x000fe20000100a00 */
        /* <DEDUP_REMOVED lines=32> */
[----:B------:R-:W-:Y:S03]  /*c8180*/  HMMA.16816.F32 R16, R28, R18, R48 ;  /* 0x000000121c10723c */ /* 0x000fe60000001830 */
[----:B------:R-:W4:Y:S04]  /*c8190*/  LDL.LU.64 R50, [R1+0x8a40] ;  /* 0x008a400001327983 */ /* 0x000f280000300a00 */
[----:B------:R-:W4:-:S12]  /*c81a0*/  LDL.LU.64 R48, [R1+0x8a38] ;  /* 0x008a380001307983 */ /* 0x000f180000300a00 */
        /* <DEDUP_REMOVED lines=10> */
[----:B--2---:R-:W-:Y:S03]  /*c8250*/  HMMA.16816.F32 R36, R28, R38, R40 ;  /* 0x000000261c24723c */ /* 0x004fe60000001828 */
[----:B------:R-:W2:Y:S04]  /*c8260*/  LDL.LU.64 R42, [R1+0x8a10] ;  /* 0x008a1000012a7983 */ /* 0x000ea80000300a00 */
[----:B------:R-:W3:-:S12]  /*c8270*/  LDL.LU.64 R40, [R1+0x8a08] ;  /* 0x008a080001287983 */ /* 0x000ed80000300a00 */
        /* <DEDUP_REMOVED lines=17> */
[----:B------:R-:W-:Y:S01]  /*c8390*/  IMAD.MOV.U32 R23, RZ, RZ, R0 ;  /* 0x000000ffff177224 */ /* 0x000fe200078e0000 */
        /* <DEDUP_REMOVED lines=8> */
[----:B------:R-:W2:-:S12]  /*c8420*/  LDL.LU.64 R36, [R1+0x89a8] ;  /* 0x0089a80001247983 */ /* 0x000e980000300a00 */
[----:B------:R-:W-:Y:S04]  /*c8430*/  STL.64 [R1+0x1820], R40 ;  /* 0x0018202801007387 */ /* 0x000fe80000100a00 */
[----:B------:R0:W-:Y:S04]  /*c8440*/  STL.64 [R1+0x1828], R42 ;  /* 0x0018282a01007387 */ /* 0x0001e80000100a00 */
[----:B0-----:R-:W2:Y:S04]  /*c8450*/  LDL.LU.64 R42, [R1+0x89a0] ;  /* 0x0089a000012a7983 */ /* 0x001ea80000300a00 */
[----:B------:R-:W2:Y:S01]  /*c8460*/  LDL.LU.64 R40, [R1+0x8998] ;  /* 0x0089980001287983 */ /* 0x000ea20000300a00 */
[C---:B----4-:R-:W-:Y:S03]  /*c8470*/  HMMA.16816.F32 R20, R28.reuse, R22, R48 ;  /* 0x000000161c14723c */ /* 0x050fe60000001830 */
[----:B------:R-:W4:Y:S04]  /*c8480*/  LDL.LU.64 R50, [R1+0x8990] ;  /* 0x0089900001327983 */ /* 0x000f280000300a00 */
[----:B------:R-:W4:Y:S01]  /*c8490*/  LDL.LU.64 R48, [R1+0x8988] ;  /* 0x0089880001307983 */ /* 0x000f220000300a00 */
[C---:B------:R-:W-:Y:S11]  /*c84a0*/  HMMA.16816.F32 R8, R28.reuse, R6, R8 ;  /* 0x000000061c08723c */ /* 0x040ff60000001808 */
[----:B------:R-:W-:Y:S04]  /*c84b0*/  STL.64 [R1+0x1810], R20 ;  /* 0x0018101401007387 */ /* 0x000fe80000100a00 */
[----:B------:R0:W-:Y:S01]  /*c84c0*/  STL.64 [R1+0x1818], R22 ;  /* 0x0018181601007387 */ /* 0x0001e20000100a00 */
[----:B------:R-:W-:Y:S01]  /*c84d0*/  IMAD.MOV.U32 R0, RZ, RZ, R17 ;  /* 0x000000ffff007224 */ /* 0x000fe200078e0011 */
[C---:B0-----:R-:W-:Y:S08]  /*c84e0*/  HMMA.16816.F32 R20, R28.reuse, R16, R32 ;  /* 0x000000101c14723c */ /* 0x041ff00000001820 */
[----:B------:R-:W-:Y:S01]  /*c84f0*/  HMMA.16816.F32 R16, R28, R18, R24 ;  /* 0x000000121c10723c */ /* 0x000fe20000001818 */
[----:B------:R0:W-:Y:S02]  /*c8500*/  STL [R1+0x87a0], R0 ;  /* 0x0087a00001007387 */ /* 0x0001e40000100800 */
[----:B0-----:R-:W-:-:S08]  /*c8510*/  IMAD.MOV.U32 R0, RZ, RZ, R5 ;  /* 0x000000ffff007224 */ /* 0x001fd000078e0005 */
[----:B------:R-:W-:Y:S04]  /*c8520*/  STL.64 [R1+0x1800], R20 ;  /* 0x0018001401007387 */ /* 0x000fe80000100a00 */
[----:B------:R-:W-:Y:S04]  /*c8530*/  STL.64 [R1+0x1808], R22 ;  /* 0x0018081601007387 */ /* 0x000fe80000100a00 */
[----:B------:R-:W-:Y:S04]  /*c8540*/  STL.64 [R1+0x17f0], R16 ;  /* 0x0017f01001007387 */ /* 0x000fe80000100a00 */
[----:B------:R-:W-:Y:S04]  /*c8550*/  STL.64 [R1+0x17f8], R18 ;  /* 0x0017f81201007387 */ /* 0x000fe80000100a00 */
[----:B------:R0:W-:Y:S02]  /*c8560*/  STL [R1+0x87a4], R0 ;  /* 0x0087a40001007387 */ /* 0x0001e40000100800 */
[----:B0-----:R-:W-:Y:S01]  /*c8570*/  IMAD.MOV.U32 R0, RZ, RZ, R45 ;  /* 0x000000ffff007224 */ /* 0x001fe200078e002d */
[C---:B---3--:R-:W-:Y:S08]  /*c8580*/  HMMA.16816.F32 R12, R28.reuse, R4, R12 ;  /* 0x000000041c0c723c */ /* 0x048ff0000000180c */
[C---:B--2---:R-:W-:Y:S11]  /*c8590*/  HMMA.16816.F32 R4, R28.reuse, R44, R36 ;  /* 0x0000002c1c04723c */ /* 0x044ff60000001824 */
[----:B------:R-:W-:Y:S04]  /*c85a0*/  STL.64 [R1+0x17e0], R12 ;  /* 0x0017e00c01007387 */ /* 0x000fe80000100a00 */
[----:B------:R-:W-:Y:S04]  /*c85b0*/  STL.64 [R1+0x17e8], R14 ;  /* 0x0017e80e01007387 */ /* 0x000fe80000100a00 */
[----:B------:R-:W-:Y:S04]  /*c85c0*/  STL.64 [R1+0x17d0], R8 ;  /* 0x0017d00801007387 */ /* 0x000fe80000100a00 */
[----:B------:R0:W-:Y:S02]  /*c85d0*/  STL.64 [R1+0x17d8], R10 ;  /* 0x0017d80a01007387 */ /* 0x0001e40000100a00 */
[C---:B0-----:R-:W-:Y:S02]  /*c85e0*/  HMMA.16816.F32 R8, R28.reuse, R46, R40 ;  /* 0x0000002e1c08723c */ /* 0x041fe40000001828 */
[----:B------:R-:W-:Y:S04]  /*c85f0*/  STL [R1+0x87a8], R0 ;  /* 0x0087a80001007387 */ /* 0x000fe80000100800 */
[----:B------:R-:W-:Y:S04]  /*c8600*/  STL.64 [R1+0x17c0], R4 ;  /* 0x0017c00401007387 */ /* 0x000fe80000100a00 */
[----:B------:R4:W-:Y:S02]  /*c8610*/  STL.64 [R1+0x17c8], R6 ;  /* 0x0017c80601007387 */ /* 0x0009e40000100a00 */
[C---:B----4-:R-:W-:Y:S07]  /*c8620*/  HMMA.16816.F32 R4, R28.reuse, R56, R48 ;  /* 0x000000381c04723c */ /* 0x050fee0000001830 */
[----:B------:R-:W-:Y:S04]  /*c8630*/  STL.64 [R1+0x17b0], R8 ;  /* 0x0017b00801007387 */ /* 0x000fe80000100a00 */
[----:B------:R0:W-:Y:S01]  /*c8640*/  STL.64 [R1+0x17b8], R10 ;  /* 0x0017b80a01007387 */ /* 0x0001e20000100a00 */
[----:B------:R-:W-:Y:S01]  /*c8650*/  IMAD.MOV.U32 R0, RZ, RZ, R57 ;  /* 0x000000ffff007224 */ /* 0x000fe200078e0039 */
[C---:B0-----:R-:W-:Y:S04]  /*c8660*/  HMMA.16816.F32 R8, R28.reuse, R58, R52 ;  /* 0x0000003a1c08723c */ /* 0x041fe80000001834 */
[----:B------:R-:W-:Y:S04]  /*c8670*/  STL [R1+0x87ac], R0 ;  /* 0x0087ac0001007387 */ /* 0x000fe80000100800 */
        /* <DEDUP_REMOVED lines=34> */
[----:B------:R-:W4:Y:S04]  /*c88a0*/  LDL R54, [R1] ;  /* 0x0000000001367983 */ /* 0x000f280000100800 */
[----:B------:R-:W4:Y:S04]  /*c88b0*/  LDL R55, [R1+0x4] ;  /* 0x0000040001377983 */ /* 0x000f280000100800 */
[----:B------:R-:W2:Y:S04]  /*c88c0*/  LDL R52, [R1+0x8] ;  /* 0x0000080001347983 */ /* 0x000ea80000100800 */
[----:B------:R-:W2:Y:S04]  /*c88d0*/  LDL R53, [R1+0xc] ;  /* 0x00000c0001357983 */ /* 0x000ea80000100800 */
[----:B----4-:R4:W-:Y:S04]  /*c88e0*/  STL.64 [R1+0x8930], R54 ;  /* 0x0089303601007387 */ /* 0x0109e80000100a00 */
        /* <DEDUP_REMOVED lines=19> */
[----:B-1----:R-:W2:Y:S04]  /*c8a20*/  LDL.LU R12, [R1+0x30f0] ;  /* 0x0030f000010c7983 */ /* 0x002ea80000300800 */
[----:B------:R-:W2:Y:S04]  /*c8a30*/  LDL.LU R13, [R1+0x30f4] ;  /* 0x0030f400010d7983 */ /* 0x000ea80000300800 */
[----:B------:R-:W2:Y:S04]  /*c8a40*/  LDL.LU R14, [R1+0x30f8] ;  /* 0x0030f800010e7983 */ /* 0x000ea80000300800 */
[----:B------:R-:W2:Y:S04]  /*c8a50*/  LDL.LU R15, [R1+0x30fc] ;  /* 0x0030fc00010f7983 */ /* 0x000ea80000300800 */
[----:B--2---:R-:W-:Y:S04]  /*c8a60*/  STL.64 [R1+0x8970], R14 ;  /* 0x0089700e01007387 */ /* 0x004fe80000100a00 */
[----:B------:R1:W-:Y:S04]  /*c8a70*/  STL.64 [R1+0x8968], R12 ;  /* 0x0089680c01007387 */ /* 0x0003e80000100a00 */
[----:B---3--:R-:W2:Y:S04]  /*c8a80*/  LDL R26, [R1+0x20] ;  /* 0x00002000011a7983 */ /* 0x008ea80000100800 */
[----:B------:R-:W2:Y:S04]  /*c8a90*/  LDL R27, [R1+0x24] ;  /* 0x00002400011b7983 */ /* 0x000ea80000100800 */
[----:B------:R-:W3:Y:S04]  /*c8aa0*/  LDL.LU R56, [R1+0x3110] ;  /* 0x0031100001387983 */ /* 0x000ee80000300800 */
[----:B------:R-:W3:Y:S04]  /*c8ab0*/  LDL.LU R57, [R1+0x3114] ;  /* 0x0031140001397983 */ /* 0x000ee80000300800 */
[----:B------:R-:W2:Y:S04]  /*c8ac0*/  LDL.LU R58, [R1+0x3118] ;  /* 0x00311800013a7983 */ /* 0x000ea80000300800 */
[----:B------:R-:W2:Y:S04]  /*c8ad0*/  LDL.LU R59, [R1+0x311c] ;  /* 0x00311c00013b7983 */ /* 0x000ea80000300800 */
[----:B--2---:R-:W-:Y:S04]  /*c8ae0*/  STL.64 [R1+0x8980], R58 ;  /* 0x0089803a01007387 */ /* 0x004fe80000100a00 */
[----:B---3--:R2:W-:Y:S04]  /*c8af0*/  STL.64 [R1+0x8978], R56 ;  /* 0x0089783801007387 */ /* 0x0085e80000100a00 */
[----:B----4-:R-:W3:Y:S04]  /*c8b00*/  LDL R54, [R1+0x30] ;  /* 0x0000300001367983 */ /* 0x010ee80000100800 */
[----:B------:R-:W3:Y:S04]  /*c8b10*/  LDL R55, [R1+0x34] ;  /* 0x0000340001377983 */ /* 0x000ee80000100800 */
[----:B0-----:R-:W4:Y:S04]  /*c8b20*/  LDL.LU R4, [R1+0x3130] ;  /* 0x0031300001047983 */ /* 0x001f280000300800 */
[----:B------:R-:W4:Y:S04]  /*c8b30*/  LDL.LU R5, [R1+0x3134] ;  /* 0x0031340001057983 */ /* 0x000f280000300800 */
[----:B------:R-:W4:Y:S04]  /*c8b40*/  LDL.LU R6, [R1+0x3138] ;  /* 0x0031380001067983 */ /* 0x000f280000300800 */
[----:B------:R-:W4:Y:S04]  /*c8b50*/  LDL.LU R7, [R1+0x313c] ;  /* 0x00313c0001077983 */ /* 0x000f280000300800 */
[----:B------:R-:W3:Y:S04]  /*c8b60*/  LDL R42, [R1+0x40] ;  /* 0x00004000012a7983 */ /* 0x000ee80000100800 */
[----:B------:R-:W3:Y:S04]  /*c8b70*/  LDL R43, [R1+0x44] ;  /* 0x00004400012b7983 */ /* 0x000ee80000100800 */
        /* <DEDUP_REMOVED lines=8> */
[----:B------:R-:W2:Y:S04]  /*c8c00*/  LDL.64 R40, [R1+0x48] ;  /* 0x0000480001287983 */ /* 0x000ea80000100a00 */
        /* <DEDUP_REMOVED lines=37> */
[C---:B---3--:R-:W-:Y:S08]  /*c8e60*/  HMMA.16816.F32 R40, R28.reuse, R42, R12 ;  /* 0x0000002a1c28723c */ /* 0x048ff0000000180c */
[----:B----4-:R-:W-:Y:S01]  /*c8e70*/  HMMA.16816.F32 R4, R28, R52, R4 ;  /* 0x000000341c04723c */ /* 0x010fe20000001804 */
[----:B------:R0:W-:Y:S04]  /*c8e80*/  STL [R1+0x87b0], R0 ;  /* 0x0087b00001007387 */ /* 0x0001e80000100800 */
[----:B------:R-:W3:Y:S04]  /*c8e90*/  LDL.LU.64 R14, [R1+0x8970] ;  /* 0x00897000010e7983 */ /* 0x000ee80000300a00 */
[----:B------:R-:W3:Y:S01]  /*c8ea0*/  LDL.LU.64 R12, [R1+0x8968] ;  /* 0x00896800010c7983 */ /* 0x000ee20000300a00 */
[----:B0-----:R-:W-:-:S02]  /*c8eb0*/  IMAD.MOV.U32 R0, RZ, RZ, R53 ;  /* 0x000000ffff007224 */ /* 0x001fc400078e0035 */
[C---:B------:R-:W-:Y:S01]  /*c8ec0*/  HMMA.16816.F32 R52, R28.reuse, R54, R44 ;  /* 0x000000361c34723c */ /* 0x040fe2000000182c */
[----:B------:R-:W-:Y:S04]  /*c8ed0*/  STL.64 [R1+0x1770], R40 ;  /* 0x0017702801007387 */ /* 0x000fe80000100a00 */
[----:B------:R0:W-:Y:S04]  /*c8ee0*/  STL.64 [R1+0x1778], R42 ;  /* 0x0017782a01007387 */ /* 0x0001e80000100a00 */
[----:B0-----:R-:W4:Y:S04]  /*c8ef0*/  LDL.LU.64 R42, [R1+0x8960] ;  /* 0x00896000012a7983 */ /* 0x001f280000300a00 */
        /* <DEDUP_REMOVED lines=20> */
[C---:B---3--:R-:W-:Y:S01]  /*c9040*/  HMMA.16816.F32 R12, R28.reuse, R40, R12 ;  /* 0x000000281c0c723c */ /* 0x048fe2000000180c */
[----:B------:R-:W3:Y:S04]  /*c9050*/  LDL.LU.64 R22, [R1+0x8910] ;  /* 0x0089100001167983 */ /* 0x000ee80000300a00 */
[----:B------:R-:W3:Y:S03]  /*c9060*/  LDL.LU.64 R20, [R1+0x8908] ;  /* 0x0089080001147983 */ /* 0x000ee60000300a00 */
[C---:B----4-:R-:W-:Y:S03]  /*c9070*/  HMMA.16816.F32 R40, R28.reuse, R42, R4 ;  /* 0x0000002a1c28723c */ /* 0x050fe60000001804 */
[----:B------:R-:W-:Y:S04]  /*c9080*/  STL.64 [R1+0x1730], R24 ;  /* 0x0017301801007387 */ /* 0x000fe80000100a00 */
[----:B------:R0:W-:Y:S04]  /*c9090*/  STL.64 [R1+0x1738], R26 ;  /* 0x0017381a01007387 */ /* 0x0001e80000100a00 */
[----:B0-----:R-:W4:Y:S01]  /*c90a0*/  LDL.LU.64 R26, [R1+0x8900] ;  /* 0x00890000011a7983 */ /* 0x001f220000300a00 */
[C---:B------:R-:W-:Y:S08]  /*c90b0*/  HMMA.16816.F32 R44, R28.reuse, R52, R44 ;  /* 0x000000341c2c723c */ /* 0x040ff0000000182c */
[C---:B------:R-:W-:Y:S01]  /*c90c0*/  HMMA.16816.F32 R52, R28.reuse, R54, R48 ;  /* 0x000000361c34723c */ /* 0x040fe20000001830 */
[----:B------:R-:W4:Y:S04]  /*c90d0*/  LDL.LU.64 R24, [R1+0x88f8] ;  /* 0x0088f80001187983 */ /* 0x000f280000300a00 */
        /* <DEDUP_REMOVED lines=25> */
[----:B------:R-:W2:Y:S04]  /*c9270*/  LDL.LU.64 R56, [R1+0x8888] ;  /* 0x0088880001387983 */ /* 0x000ea80000300a00 */
[----:B------:R-:W-:Y:S01]  /*c9280*/  STL.64 [R1+0x8690], R60 ;  /* 0x0086903c01007387 */ /* 0x000fe20000100a00 */
[C---:B---3--:R-:W-:Y:S08]  /*c9290*/  HMMA.16816.F32 R12, R28.reuse, R50, R12 ;  /* 0x000000321c0c723c */ /* 0x048ff0000000180c */
[C---:B----4-:R-:W-:Y:S08]  /*c92a0*/  HMMA.16816.F32 R8, R28.reuse, R48, R8 ;  /* 0x000000301c08723c */ /* 0x050ff00000001808 */
[C---:B------:R-:W-:Y:S08]  /*c92b0*/  HMMA.16816.F32 R16, R28.reuse, R52, R16 ;  /* 0x000000341c10723c */ /* 0x040ff00000001810 */
[----:B--2---:R-:W-:-:S15]  /*c92c0*/  HMMA.16816.F32 R20, R28, R58, R20 ;  /* 0x0000003a1c14723c */ /* 0x004fde0000001814 */
[----:B------:R-:W-:-:S04]  /*c92d0*/  NOP ;  /* 0x0000000000007918 */ /* 0x000fc80000000000 */
[----:B------:R-:W-:Y:S04]  /*c92e0*/  STL.64 [R1+0x16d0], R20 ;  /* 0x0016d01401007387 */ /* 0x000fe80000100a00 */
[----:B------:R0:W-:Y:S02]  /*c92f0*/  STL.64 [R1+0x16d8], R22 ;  /* 0x0016d81601007387 */ /* 0x0001e40000100a00 */
[----:B0-----:R-:W-:Y:S02]  /*c9300*/  HMMA.16816.F32 R20, R28, R56, R32 ;  /* 0x000000381c14723c */ /* 0x001fe40000001820 */
[----:B------:R-:W-:Y:S04]  /*c9310*/  STL.64 [R1+0x8688], R58 ;  /* 0x0086883a01007387 */ /* 0x000fe80000100a00 */
[----:B------:R-:W-:-:S13]  /*c9320*/  STL.64 [R1+0x8680], R56 ;  /* 0x0086803801007387 */ /* 0x000fda0000100a00 */
[----:B------:R-:W-:Y:S04]  /*c9330*/  STL.64 [R1+0x16c0], R20 ;  /* 0x0016c01401007387 */ /* 0x000fe80000100a00 */
[----:B------:R0:W-:Y:S02]  /*c9340*/  STL.64 [R1+0x16c8], R22 ;  /* 0x0016c81601007387 */ /* 0x0001e40000100a00 */
[----:B0-----:R-:W-:Y:S02]  /*c9350*/  HMMA.16816.F32 R20, R28, R54, R24 ;  /* 0x000000361c14723c */ /* 0x001fe40000001818 */
[----:B------:R-:W-:-:S15]  /*c9360*/  STL.64 [R1+0x8668], R54 ;  /* 0x0086683601007387 */ /* 0x000fde0000100a00 */
[----:B------:R-:W-:Y:S02]  /*c9370*/  NOP ;  /* 0x0000000000007918 */ /* 0x000fe40000000000 */
        /* <DEDUP_REMOVED lines=11> */
[----:B0-----:R-:W2:Y:S01]  /*c9430*/  LDL.LU R52, [R1+0x2f50] ;  /* 0x002f500001347983 */ /* 0x001ea20000300800 */
[C---:B-1----:R-:W-:Y:S08]  /*c9440*/  HMMA.16816.F32 R8, R28.reuse, R46, R4 ;  /* 0x0000002e1c08723c */ /* 0x042ff00000001804 */
[C---:B------:R-:W-:Y:S11]  /*c9450*/  HMMA.16816.F32 R4, R28.reuse, R44, R36 ;  /* 0x0000002c1c04723c */ /* 0x040ff60000001824 */
[----:B------:R0:W-:Y:S04]  /*c9460*/  STL.64 [R1+0x1670], R8 ;  /* 0x0016700801007387 */ /* 0x0001e80000100a00 */
[----:B------:R1:W-:Y:S04]  /*c9470*/  STL.64 [R1+0x1678], R10 ;  /* 0x0016780a01007387 */ /* 0x0003e80000100a00 */
[----:B------:R3:W-:Y:S04]  /*c9480*/  STL.64 [R1+0x1660], R4 ;  /* 0x0016600401007387 */ /* 0x0007e80000100a00 */
        /* <DEDUP_REMOVED lines=50> */
[C---:B--2---:R-:W-:Y:S08]  /*c97b0*/  HMMA.16816.F32 R36, R28.reuse, R40, R36 ;  /* 0x000000281c24723c */ /* 0x044ff00000001824 */
[----:B------:R-:W-:-:S15]  /*c97c0*/  HMMA.16816.F32 R32, R28, R42, R32 ;  /* 0x0000002a1c20723c */ /* 0x000fde0000001820 */
[----:B------:R-:W-:-:S04]  /*c97d0*/  NOP ;  /* 0x0000000000007918 */ /* 0x000fc80000000000 */
[----:B------:R-:W-:Y:S04]  /*c97e0*/  STL.64 [R1+0x1650], R32 ;  /* 0x0016502001007387 */ /* 0x000fe80000100a00 */
[----:B------:R0:W-:Y:S04]  /*c97f0*/  STL.64 [R1+0x1658], R34 ;  /* 0x0016582201007387 */ /* 0x0001e80000100a00 */
[----:B0-----:R-:W4:Y:S04]  /*c9800*/  LDL.LU.64 R34, [R1+0x8880] ;  /* 0x0088800001227983 */ /* 0x001f280000300a00 */
[----:B------:R-:W2:Y:S04]  /*c9810*/  LDL.LU.64 R32, [R1+0x8878] ;  /* 0x0088780001207983 */ /* 0x000ea80000300a00 */
[----:B------:R-:W-:Y:S04]  /*c9820*/  STL.64 [R1+0x1640], R36 ;  /* 0x0016402401007387 */ /* 0x000fe80000100a00 */
[----:B------:R0:W-:Y:S04]  /*c9830*/  STL.64 [R1+0x1648], R38 ;  /* 0x0016482601007387 */ /* 0x0001e80000100a00 */
[----:B0-----:R-:W2:Y:S04]  /*c9840*/  LDL.LU.64 R38, [R1+0x8870] ;  /* 0x0088700001267983 */ /* 0x001ea80000300a00 */
[----:B------:R-:W2:Y:S04]  /*c9850*/  LDL.LU.64 R36, [R1+0x8868] ;  /* 0x0088680001247983 */ /* 0x000ea80000300a00 */
[----:B------:R-:W-:Y:S04]  /*c9860*/  STL.64 [R1+0x86b0], R42 ;  /* 0x0086b02a01007387 */ /* 0x000fe80000100a00 */
[----:B------:R0:W-:Y:S01]  /*c9870*/  STL.64 [R1+0x86a8], R40 ;  /* 0x0086a82801007387 */ /* 0x0001e20000100a00 */
[C---:B---3--:R-:W-:Y:S03]  /*c9880*/  HMMA.16816.F32 R4, R28.reuse, R2, R4 ;  /* 0x000000021c04723c */ /* 0x048fe60000001804 */
[----:B0-----:R-:W3:Y:S04]  /*c9890*/  LDL.LU R40, [R1+0x2f80] ;  /* 0x002f800001287983 */ /* 0x001ee80000300800 */
[----:B------:R-:W3:Y:S04]  /*c98a0*/  LDL.LU R41, [R1+0x2f84] ;  /* 0x002f840001297983 */ /* 0x000ee80000300800 */
[----:B------:R-:W3:Y:S04]  /*c98b0*/  LDL.LU R42, [R1+0x2f88] ;  /* 0x002f8800012a7983 */ /* 0x000ee80000300800 */
[----:B------:R-:W3:Y:S01]  /*c98c0*/  LDL.LU R43, [R1+0x2f8c] ;  /* 0x002f8c00012b7983 */ /* 0x000ee20000300800 */
[C---:B----4-:R-:W-:Y:S08]  /*c98d0*/  HMMA.16816.F32 R16, R28.reuse, R34, R16 ;  /* 0x000000221c10723c */ /* 0x050ff00000001810 */
[C---:B--2---:R-:W-:Y:S08]  /*c98e0*/  HMMA.16816.F32 R20, R28.reuse, R38, R20 ;  /* 0x000000261c14723c */ /* 0x044ff00000001814 */
[C---:B------:R-:W-:Y:S11]  /*c98f0*/  HMMA.16816.F32 R24, R28.reuse, R36, R24 ;  /* 0x000000241c18723c */ /* 0x040ff60000001818 */
[----:B------:R-:W-:Y:S04]  /*c9900*/  STL.64 [R1+0x1630], R20 ;  /* 0x0016301401007387 */ /* 0x000fe80000100a00 */
[----:B------:R0:W-:Y:S04]  /*c9910*/  STL.64 [R1+0x1638], R22 ;  /* 0x0016381601007387 */ /* 0x0001e80000100a00 */
[----:B0-----:R-:W2:Y:S04]  /*c9920*/  LDL.LU.64 R22, [R1+0x8860] ;  /* 0x0088600001167983 */ /* 0x001ea80000300a00 */
[----:B------:R-:W4:Y:S04]  /*c9930*/  LDL.LU.64 R20, [R1+0x8858] ;  /* 0x0088580001147983 */ /* 0x000f280000300a00 */
[----:B------:R0:W-:Y:S04]  /*c9940*/  STL.64 [R1+0x1620], R24 ;  /* 0x0016201801007387 */ /* 0x0001e80000100a00 */
[----:B------:R-:W-:Y:S04]  /*c9950*/  STL.64 [R1+0x1628], R26 ;  /* 0x0016281a01007387 */ /* 0x000fe80000100a00 */
[----:B0-----:R-:W2:Y:S04]  /*c9960*/  LDL.LU.64 R24, [R1+0x8850] ;  /* 0x0088500001187983 */ /* 0x001ea80000300a00 */
        /* <DEDUP_REMOVED lines=32> */
[----:B------:R-:W-:Y:S01]  /*c9b70*/  IMAD.MOV.U32 R60, RZ, RZ, R23 ;  /* 0x000000ffff3c7224 */ /* 0x000fe200078e0017 */
        /* <DEDUP_REMOVED lines=24> */
[----:B------:R4:W-:Y:S04]  /*c9d00*/  STL.64 [R1+0x1588], R6 ;  /* 0x0015880601007387 */ /* 0x0009e80000100a00 */
[----:B------:R-:W2:Y:S01]  /*c9d10*/  LDL.LU R48, [R1+0x2ed0] ;  /* 0x002ed00001307983 */ /* 0x000ea20000300800 */
[----:B----4-:R-:W-:Y:S01]  /*c9d20*/  HMMA.16816.F32 R4, R28, R20, R56 ;  /* 0x000000141c04723c */ /* 0x010fe20000001838 */
[----:B------:R-:W-:-:S02]  /*c9d30*/  IMAD.MOV.U32 R53, RZ, RZ, R24 ;  /* 0x000000ffff357224 */ /* 0x000fc400078e0018 */
[----:B------:R-:W-:-:S15]  /*c9d40*/  IMAD.MOV.U32 R52, RZ, RZ, R25 ;  /* 0x000000ffff347224 */ /* 0x000fde00078e0019 */
[----:B------:R-:W-:Y:S01]  /*c9d50*/  NOP ;  /* 0x0000000000007918 */ /* 0x000fe20000000000 */
        /* <DEDUP_REMOVED lines=29> */
[----:B------:R-:W2:Y:S01]  /*c9f30*/  LDL R40, [R1+0x118] ;  /* 0x0001180001287983 */ /* 0x000ea20000100800 */
[----:B------:R-:W-:-:S03]  /*c9f40*/  IMAD.MOV.U32 R41, RZ, RZ, R22 ;  /* 0x000000ffff297224 */ /* 0x000fc600078e0016 */
        /* <DEDUP_REMOVED lines=11> */
[----:B------:R-:W2:Y:S01]  /*ca000*/  LDL.LU R23, [R1+0x8804] ;  /* 0x0088040001177983 */ /* 0x000ea20000300800 */
[----:B------:R-:W-:-:S03]  /*ca010*/  IMAD.MOV.U32 R61, RZ, RZ, R33 ;  /* 0x000000ffff3d7224 */ /* 0x000fc600078e0021 */
[----:B------:R-:W3:Y:S04]  /*ca020*/  LDL.LU R33, [R1+0x8800] ;  /* 0x0088000001217983 */ /* 0x000ee80000300800 */
[----:B------:R-:W3:Y:S04]  /*ca030*/  LDL.LU R56, [R1+0x2ec0] ;  /* 0x002ec00001387983 */ /* 0x000ee80000300800 */
[----:B------:R-:W3:Y:S04]  /*ca040*/  LDL.LU R57, [R1+0x2ec4] ;  /* 0x002ec40001397983 */ /* 0x000ee80000300800 */
[----:B------:R-:W3:Y:S04]  /*ca050*/  LDL.LU R58, [R1+0x2ec8] ;  /* 0x002ec800013a7983 */ /* 0x000ee80000300800 */
[----:B------:R-:W3:Y:S01]  /*ca060*/  LDL.LU R59, [R1+0x2ecc] ;  /* 0x002ecc00013b7983 */ /* 0x000ee20000300800 */
[----:B--2---:R-:W-:-:S15]  /*ca070*/  HMMA.16816.F32 R24, R28, R22, R24 ;  /* 0x000000161c18723c */ /* 0x004fde0000001818 */
[----:B------:R-:W-:-:S04]  /*ca080*/  NOP ;  /* 0x0000000000007918 */ /* 0x000fc80000000000 */
        /* <DEDUP_REMOVED lines=9> */
[----:B------:R-:W2:Y:S01]  /*ca120*/  LDL.LU R23, [R1+0x2f2c] ;  /* 0x002f2c0001177983 */ /* 0x000ea20000300800 */
[----:B------:R-:W-:-:S02]  /*ca130*/  IMAD R9, R9, 0x100, R8 ;  /* 0x0000010009097824 */ /* 0x000fc400078e0208 */
[----:B------:R-:W-:Y:S02]  /*ca140*/  IMAD R3, R3, 0x100, R2 ;  /* 0x0000010003037824 */ /* 0x000fe400078e0202 */
[----:B------:R-:W-:Y:S02]  /*ca150*/  IMAD R8, R11, 0x100, R10 ;  /* 0x000001000b087824 */ /* 0x000fe400078e020a */
[----:B------:R-:W-:Y:S01]  /*ca160*/  IMAD R2, R35, 0x100, R34 ;  /* 0x0000010023027824 */ /* 0x000fe200078e0222 */
[C---:B---3--:R-:W-:Y:S08]  /*ca170*/  HMMA.16816.F32 R12, R28.reuse, R32, R12 ;  /* 0x000000201c0c723c */ /* 0x048ff0000000180c */
[C---:B----4-:R-:W-:Y:S08]  /*ca180*/  HMMA.16816.F32 R16, R28.reuse, R26, R16 ;  /* 0x0000001a1c10723c */ /* 0x050ff00000001810 */
[----:B--2---:R-:W-:Y:S01]  /*ca190*/  HMMA.16816.F32 R20, R28, R24, R20 ;  /* 0x000000181c14723c */ /* 0x004fe20000001814 */
[----:B------:R-:W-:-:S02]  /*ca1a0*/  F2FP.F16.E5M2.UNPACK_B R28, R9 ;  /* 0x00000009ff1c723e */ /* 0x000fc400020004ff */
[----:B------:R-:W-:Y:S02]  /*ca1b0*/  F2FP.F16.E5M2.UNPACK_B R29, R8 ;  /* 0x00000008ff1d723e */ /* 0x000fe400020004ff */
[----:B------:R-:W-:Y:S02]  /*ca1c0*/  F2FP.F16.E5M2.UNPACK_B R30, R3 ;  /* 0x00000003ff1e723e */ /* 0x000fe400020004ff */
[----:B------:R-:W-:-:S07]  /*ca1d0*/  F2FP.F16.E5M2.UNPACK_B R31, R2 ;  /* 0x00000002ff1f723e */ /* 0x000fce00020004ff */
        /* <DEDUP_REMOVED lines=8> */
[----:B------:R-:W-:Y:S04]  /*ca260*/  STL [R1+0x8594], R32 ;  /* 0x0085942001007387 */ /* 0x000fe80000100800 */
[----:B------:R-:W-:Y:S04]  /*ca270*/  STL [R1+0x8590], R33 ;  /* 0x0085902101007387 */ /* 0x000fe80000100800 */
        /* <DEDUP_REMOVED lines=11> */
[----:B------:R0:W-:Y:S04]  /*ca330*/  STL [R1+0x85a0], R33 ;  /* 0x0085a02101007387 */ /* 0x0001e80000100800 */
[----:B------:R-:W-:Y:S04]  /*ca340*/  STL.64 [R1+0x1510], R8 ;  /* 0x0015100801007387 */ /* 0x000fe80000100a00 */
[----:B------:R-:W-:Y:S04]  /*ca350*/  STL.64 [R1+0x1518], R10 ;  /* 0x0015180a01007387 */ /* 0x000fe80000100a00 */
[----:B------:R-:W-:Y:S04]  /*ca360*/  STL.64 [R1+0x1500], R4 ;  /* 0x0015000401007387 */ /* 0x000fe80000100a00 */
[----:B------:R1:W-:Y:S01]  /*ca370*/  STL.64 [R1+0x1508], R6 ;  /* 0x0015080601007387 */ /* 0x0003e20000100a00 */
[----:B0-----:R-:W-:Y:S01]  /*ca380*/  IMAD.MOV.U32 R33, RZ, RZ, R55 ;  /* 0x000000ffff217224 */ /* 0x001fe200078e0037 */
[----:B-1----:R-:W-:Y:S01]  /*ca390*/  HMMA.16816.F32 R4, R28, R60, R56 ;  /* 0x0000003c1c04723c */ /* 0x002fe20000001838 */
[----:B------:R-:W-:-:S03]  /*ca3a0*/  IMAD.MOV.U32 R32, RZ, RZ, R54 ;  /* 0x000000ffff207224 */ /* 0x000fc600078e0036 */
[----:B------:R-:W-:Y:S04]  /*ca3b0*/  STL [R1+0x85ac], R33 ;  /* 0x0085ac2101007387 */ /* 0x000fe80000100800 */
[----:B------:R-:W-:Y:S04]  /*ca3c0*/  STL [R1+0x85a8], R32 ;  /* 0x0085a82001007387 */ /* 0x000fe80000100800 */
[----:B------:R-:W2:Y:S07]  /*ca3d0*/  LDL.LU R56, [R1+0x2e10] ;  /* 0x002e100001387983 */ /* 0x000eae0000300800 */
[----:B------:R0:W-:Y:S04]  /*ca3e0*/  STL.64 [R1+0x14f0], R4 ;  /* 0x0014f00401007387 */ /* 0x0001e80000100a00 */
[----:B------:R1:W-:Y:S04]  /*ca3f0*/  STL.64 [R1+0x14f8], R6 ;  /* 0x0014f80601007387 */ /* 0x0003e80000100a00 */
        /* <DEDUP_REMOVED lines=9> */
[----:B----4-:R-:W-:Y:S04]  /*ca490*/  STL.64 [R1+0x87d0], R46 ;  /* 0x0087d02e01007387 */ /* 0x010fe80000100a00 */
[----:B---3--:R-:W-:Y:S04]  /*ca4a0*/  STL.64 [R1+0x87c8], R44 ;  /* 0x0087c82c01007387 */ /* 0x008fe80000100a00 */
[----:B------:R-:W3:Y:S04]  /*ca4b0*/  LDL R42, [R1+0xb8] ;  /* 0x0000b800012a7983 */ /* 0x000ee80000100800 */
[----:B------:R-:W3:Y:S04]  /*ca4c0*/  LDL R43, [R1+0xbc] ;  /* 0x0000bc00012b7983 */ /* 0x000ee80000100800 */
[----:B0-----:R-:W4:Y:S04]  /*ca4d0*/  LDL.LU R4, [R1+0x2e50] ;  /* 0x002e500001047983 */ /* 0x001f280000300800 */
[----:B------:R-:W4:Y:S04]  /*ca4e0*/  LDL.LU R5, [R1+0x2e54] ;  /* 0x002e540001057983 */ /* 0x000f280000300800 */
[----:B-1----:R-:W2:Y:S04]  /*ca4f0*/  LDL.LU R6, [R1+0x2e58] ;  /* 0x002e580001067983 */ /* 0x002ea80000300800 */
[----:B------:R-:W2:Y:S04]  /*ca500*/  LDL.LU R7, [R1+0x2e5c] ;  /* 0x002e5c0001077983 */ /* 0x000ea80000300800 */
[----:B--2---:R-:W-:Y:S04]  /*ca510*/  STL.64 [R1+0x87e8], R6 ;  /* 0x0087e80601007387 */ /* 0x004fe80000100a00 */
[----:B----4-:R0:W-:Y:S04]  /*ca520*/  STL.64 [R1+0x87e0], R4 ;  /* 0x0087e00401007387 */ /* 0x0101e80000100a00 */
[----:B------:R-:W2:Y:S04]  /*ca530*/  LDL.LU R16, [R1+0x2e70] ;  /* 0x002e700001107983 */ /* 0x000ea80000300800 */
[----:B------:R-:W2:Y:S04]  /*ca540*/  LDL.LU R17, [R1+0x2e74] ;  /* 0x002e740001117983 */ /* 0x000ea80000300800 */
[----:B------:R-:W2:Y:S04]  /*ca550*/  LDL.LU R18, [R1+0x2e78] ;  /* 0x002e780001127983 */ /* 0x000ea80000300800 */
[----:B------:R-:W2:Y:S04]  /*ca560*/  LDL.LU R19, [R1+0x2e7c] ;  /* 0x002e7c0001137983 */ /* 0x000ea80000300800 */
[----:B------:R-:W4:Y:S04]  /*ca570*/  LDL R12, [R1+0xd8] ;  /* 0x0000d800010c7983 */ /* 0x000f280000100800 */
[----:B------:R-:W4:Y:S04]  /*ca580*/  LDL R13, [R1+0xdc] ;  /* 0x0000dc00010d7983 */ /* 0x000f280000100800 */
        /* <DEDUP_REMOVED lines=8> */
[----:B------:R-:W2:Y:S04]  /*ca610*/  LDL.64 R34, [R1+0xf0] ;  /* 0x0000f00001227983 */ /* 0x000ea80000100a00 */
[----:B------:R-:W3:Y:S04]  /*ca620*/  LDL R24, [R1+0xe8] ;  /* 0x0000e80001187983 */ /* 0x000ee80000100800 */
[----:B------:R-:W3:Y:S04]  /*ca630*/  LDL R25, [R1+0xec] ;  /* 0x0000ec0001197983 */ /* 0x000ee80000100800 */
[----:B------:R-:W3:Y:S04]  /*ca640*/  LDL.LU R44, [R1+0x2ea0] ;  /* 0x002ea000012c7983 */ /* 0x000ee80000300800 */
[----:B------:R-:W3:Y:S04]  /*ca650*/  LDL.LU R45, [R1+0x2ea4] ;  /* 0x002ea400012d7983 */ /* 0x000ee80000300800 */
[----:B------:R-:W3:Y:S04]  /*ca660*/  LDL.LU R46, [R1+0x2ea8] ;  /* 0x002ea800012e7983 */ /* 0x000ee80000300800 */
[----:B------:R-:W3:Y:S04]  /*ca670*/  LDL.LU R47, [R1+0x2eac] ;  /* 0x002eac00012f7983 */ /* 0x000ee80000300800 */
        /* <DEDUP_REMOVED lines=24> */
[----:B------:R-:W4:Y:S01]  /*ca800*/  LDL.64 R60, [R1+0xa0] ;  /* 0x0000a000013c7983 */ /* 0x000f220000100a00 */
[C---:B--2---:R-:W-:Y:S08]  /*ca810*/  HMMA.16816.F32 R4, R28.reuse, R34, R4 ;  /* 0x000000221c04723c */ /* 0x044ff00000001804 */
[----:B---3--:R-:W-:Y:S01]  /*ca820*/  HMMA.16816.F32 R44, R28, R24, R44 ;  /* 0x000000181c2c723c */ /* 0x008fe2000000182c */
[----:B------:R-:W-:-:S02]  /*ca830*/  IMAD.MOV.U32 R32, RZ, RZ, R35 ;  /* 0x000000ffff207224 */ /* 0x000fc400078e0023 */
[----:B------:R-:W-:-:S08]  /*ca840*/  IMAD.MOV.U32 R33, RZ, RZ, R34 ;  /* 0x000000ffff217224 */ /* 0x000fd000078e0022 */
[----:B------:R-:W-:Y:S04]  /*ca850*/  STL.64 [R1+0x14e0], R4 ;  /* 0x0014e00401007387 */ /* 0x000fe80000100a00 */
[----:B------:R0:W-:Y:S04]  /*ca860*/  STL.64 [R1+0x14e8], R6 ;  /* 0x0014e80601007387 */ /* 0x0001e80000100a00 */
[----:B0-----:R-:W2:Y:S04]  /*ca870*/  LDL.LU.64 R6, [R1+0x87e8] ;  /* 0x0087e80001067983 */ /* 0x001ea80000300a00 */
[----:B------:R-:W2:Y:S04]  /*ca880*/  LDL.LU.64 R4, [R1+0x87e0] ;  /* 0x0087e00001047983 */ /* 0x000ea80000300a00 */
[----:B------:R-:W3:Y:S04]  /*ca890*/  LDL.LU.64 R34, [R1+0x87d8] ;  /* 0x0087d80001227983 */ /* 0x000ee80000300a00 */
[----:B------:R-:W-:Y:S04]  /*ca8a0*/  STL [R1+0x85b4], R32 ;  /* 0x0085b42001007387 */ /* 0x000fe80000100800 */
[----:B------:R-:W-:Y:S04]  /*ca8b0*/  STL [R1+0x85b0], R33 ;  /* 0x0085b02101007387 */ /* 0x000fe80000100800 */
[----:B------:R-:W-:Y:S04]  /*ca8c0*/  STL.64 [R1+0x14d0], R44 ;  /* 0x0014d02c01007387 */ /* 0x000fe80000100a00 */
[----:B------:R0:W-:Y:S01]  /*ca8d0*/  STL.64 [R1+0x14d8], R46 ;  /* 0x0014d82e01007387 */ /* 0x0001e20000100a00 */
[----:B----4-:R-:W-:Y:S03]  /*ca8e0*/  HMMA.16816.F32 R56, R28, R26, R56 ;  /* 0x0000001a1c38723c */ /* 0x010fe60000001838 */
[----:B0-----:R-:W4:Y:S04]  /*ca8f0*/  LDL.LU.64 R46, [R1+0x87d0] ;  /* 0x0087d000012e7983 */ /* 0x001f280000300a00 */
[----:B------:R-:W4:-:S12]  /*ca900*/  LDL.LU.64 R44, [R1+0x87c8] ;  /* 0x0087c800012c7983 */ /* 0x000f180000300a00 */
[----:B------:R-:W-:Y:S04]  /*ca910*/  STL.64 [R1+0x14c0], R56 ;  /* 0x0014c03801007387 */ /* 0x000fe80000100a00 */
[----:B------:R0:W-:Y:S04]  /*ca920*/  STL.64 [R1+0x14c8], R58 ;  /* 0x0014c83a01007387 */ /* 0x0001e80000100a00 */
[----:B0-----:R-:W3:Y:S04]  /*ca930*/  LDL.LU.64 R58, [R1+0x87c0] ;  /* 0x0087c000013a7983 */ /* 0x001ee80000300a00 */
[----:B------:R-:W3:Y:S01]  /*ca940*/  LDL.LU.64 R56, [R1+0x87b8] ;  /* 0x0087b80001387983 */ /* 0x000ee20000300a00 */
[C---:B------:R-:W-:Y:S08]  /*ca950*/  HMMA.16816.F32 R20, R28.reuse, R12, R20 ;  /* 0x0000000c1c14723c */ /* 0x040ff00000001814 */
[C---:B------:R-:W-:Y:S08]  /*ca960*/  HMMA.16816.F32 R16, R28.reuse, R14, R16 ;  /* 0x0000000e1c10723c */ /* 0x040ff00000001810 */
[----:B------:R-:W-:Y:S01]  /*ca970*/  HMMA.16816.F32 R8, R28, R2, R8 ;  /* 0x000000021c08723c */ /* 0x000fe20000001808 */
[----:B------:R-:W-:-:S02]  /*ca980*/  IMAD.MOV.U32 R33, RZ, RZ, R27 ;  /* 0x000000ffff217224 */ /* 0x000fc400078e001b */
[----:B------:R-:W-:-:S03]  /*ca990*/  IMAD.MOV.U32 R32, RZ, RZ, R26 ;  /* 0x000000ffff207224 */ /* 0x000fc600078e001a */
[----:B------:R0:W-:Y:S04]  /*ca9a0*/  STL [R1+0x85bc], R33 ;  /* 0x0085bc2101007387 */ /* 0x0001e80000100800 */
[----:B------:R1:W-:Y:S01]  /*ca9b0*/  STL [R1+0x85b8], R32 ;  /* 0x0085b82001007387 */ /* 0x0003e20000100800 */
[----:B0-----:R-:W-:Y:S02]  /*ca9c0*/  IMAD.MOV.U32 R33, RZ, RZ, R14 ;  /* 0x000000ffff217224 */ /* 0x001fe400078e000e */
        /* <DEDUP_REMOVED lines=18> */
[----:B------:R-:W-:Y:S04]  /*caaf0*/  STL [R1+0x85c8], R32 ;  /* 0x0085c82001007387 */ /* 0x000fe80000100800 */
[----:B------:R-:W-:Y:S04]  /*cab00*/  STL.64 [R1+0x1470], R8 ;  /* 0x0014700801007387 */ /* 0x000fe80000100a00 */
[----:B------:R0:W-:Y:S02]  /*cab10*/  STL.64 [R1+0x1478], R10 ;  /* 0x0014780a01007387 */ /* 0x0001e40000100a00 */
[C---:B0-----:R-:W-:Y:S03]  /*cab20*/  HMMA.16816.F32 R8, R28.reuse, R54, R48 ;  /* 0x000000361c08723c */ /* 0x041fe60000001830 */
[----:B------:R-:W-:Y:S04]  /*cab30*/  STL.64 [R1+0x1460], R4 ;  /* 0x0014600401007387 */ /* 0x000fe80000100a00 */
[----:B------:R3:W-:Y:S01]  /*cab40*/  STL.64 [R1+0x1468], R6 ;  /* 0x0014680601007387 */ /* 0x0007e20000100a00 */
[----:B------:R-:W-:Y:S01]  /*cab50*/  IMAD.MOV.U32 R32, RZ, RZ, R53 ;  /* 0x000000ffff207224 */ /* 0x000fe200078e0035 */
[----:B---3--:R-:W-:Y:S01]  /*cab60*/  HMMA.16816.F32 R4, R28, R60, R56 ;  /* 0x0000003c1c04723c */ /* 0x008fe20000001838 */
[----:B------:R-:W-:-:S03]  /*cab70*/  IMAD.MOV.U32 R33, RZ, RZ, R52 ;  /* 0x000000ffff217224 */ /* 0x000fc600078e0034 */
[----:B------:R0:W-:Y:S04]  /*cab80*/  STL [R1+0x85d4], R32 ;  /* 0x0085d42001007387 */ /* 0x0001e80000100800 */
[----:B------:R1:W-:Y:S04]  /*cab90*/  STL [R1+0x85d0], R33 ;  /* 0x0085d02101007387 */ /* 0x0003e80000100800 */
[----:B------:R2:W-:Y:S04]  /*caba0*/  STL.64 [R1+0x1450], R8 ;  /* 0x0014500801007387 */ /* 0x0005e80000100a00 */
[----:B------:R-:W-:Y:S01]  /*cabb0*/  STL.64 [R1+0x1458], R10 ;  /* 0x0014580a01007387 */ /* 0x000fe20000100a00 */
[----:B0-----:R-:W-:-:S02]  /*cabc0*/  IMAD.MOV.U32 R32, RZ, RZ, R60 ;  /* 0x000000ffff207224 */ /* 0x001fc400078e003c */
[----:B-1----:R-:W-:Y:S02]  /*cabd0*/  IMAD.MOV.U32 R33, RZ, RZ, R61 ;  /* 0x000000ffff217224 */ /* 0x002fe400078e003d */
[----:B------:R-:W-:Y:S01]  /*cabe0*/  IMAD.MOV.U32 R61, RZ, RZ, R0 ;  /* 0x000000ffff3d7224 */ /* 0x000fe200078e0000 */
[----:B------:R-:W-:Y:S04]  /*cabf0*/  STL.64 [R1+0x1440], R4 ;  /* 0x0014400401007387 */ /* 0x000fe80000100a00 */
[----:B------:R-:W-:Y:S04]  /*cac00*/  STL.64 [R1+0x1448], R6 ;  /* 0x0014480601007387 */ /* 0x000fe80000100a00 */
[----:B------:R-:W3:Y:S04]  /*cac10*/  LDL R60, [R1+0x28] ;  /* 0x00002800013c7983 */ /* 0x000ee80000100800 */
        /* <DEDUP_REMOVED lines=43> */
[----:B0-----:R-:W3:Y:S04]  /*caed0*/  LDL.LU R48, [R1+0x2db0] ;  /* 0x002db00001307983 */ /* 0x001ee80000300800 */
[----:B------:R-:W3:Y:S04]  /*caee0*/  LDL.LU R49, [R1+0x2db4] ;  /* 0x002db40001317983 */ /* 0x000ee80000300800 */
[----:B------:R-:W2:Y:S04]  /*caef0*/  LDL.LU R50, [R1+0x2db8] ;  /* 0x002db80001327983 */ /* 0x000ea80000300800 */
[----:B------:R-:W2:Y:S01]  /*caf00*/  LDL.LU R51, [R1+0x2dbc] ;  /* 0x002dbc0001337983 */ /* 0x000ea20000300800 */
[----:B-1----:R-:W-:-:S03]  /*caf10*/  IMAD.MOV.U32 R47, RZ, RZ, R0 ;  /* 0x000000ffff2f7224 */ /* 0x002fc600078e0000 */
[----:B--2---:R-:W-:Y:S04]  /*caf20*/  STL.64 [R1+0x8768], R50 ;  /* 0x0087683201007387 */ /* 0x004fe80000100a00 */
[----:B---3--:R-:W-:Y:S04]  /*caf30*/  STL.64 [R1+0x8760], R48 ;  /* 0x0087603001007387 */ /* 0x008fe80000100a00 */
        /* <DEDUP_REMOVED lines=8> */
[----:B0-----:R-:W2:Y:S04]  /*cafc0*/  LDL.LU R36, [R1+0x2df0] ;  /* 0x002df00001247983 */ /* 0x001ea80000300800 */
[----:B------:R-:W2:Y:S04]  /*cafd0*/  LDL.LU R37, [R1+0x2df4] ;  /* 0x002df40001257983 */ /* 0x000ea80000300800 */
[----:B------:R-:W2:Y:S04]  /*cafe0*/  LDL.LU R38, [R1+0x2df8] ;  /* 0x002df80001267983 */ /* 0x000ea80000300800 */
[----:B------:R-:W2:Y:S04]  /*caff0*/  LDL.LU R39, [R1+0x2dfc] ;  /* 0x002dfc0001277983 */ /* 0x000ea80000300800 */
[----:B--2---:R0:W-:Y:S04]  /*cb000*/  STL.64 [R1+0x8788], R38 ;  /* 0x0087882601007387 */ /* 0x0041e80000100a00 */
[----:B0-----:R-:W2:Y:S04]  /*cb010*/  LDL R38, [R1+0x98] ;  /* 0x0000980001267983 */ /* 0x001ea80000100800 */
[----:B------:R-:W2:Y:S04]  /*cb020*/  LDL R39, [R1+0x9c] ;  /* 0x00009c0001277983 */ /* 0x000ea80000100800 */
[----:B------:R-:W-:Y:S04]  /*cb030*/  STL.64 [R1+0x8780], R36 ;  /* 0x0087802401007387 */ /* 0x000fe80000100a00 */
[----:B------:R-:W2:Y:S04]  /*cb040*/  LDL.64 R24, [R1+0x90] ;  /* 0x0000900001187983 */ /* 0x000ea80000100a00 */
        /* <DEDUP_REMOVED lines=10> */
[----:B------:R-:W3:Y:S04]  /*cb0f0*/  LDL R26, [R1+0x88] ;  /* 0x00008800011a7983 */ /* 0x000ee80000100800 */
[----:B------:R-:W3:Y:S04]  /*cb100*/  LDL.LU R48, [R1+0x2de0] ;  /* 0x002de00001307983 */ /* 0x000ee80000300800 */
[----:B------:R-:W3:Y:S04]  /*cb110*/  LDL.LU R49, [R1+0x2de4] ;  /* 0x002de40001317983 */ /* 0x000ee80000300800 */
[----:B------:R-:W3:Y:S04]  /*cb120*/  LDL.LU R50, [R1+0x2de8] ;  /* 0x002de80001327983 */ /* 0x000ee80000300800 */
[----:B------:R-:W3:Y:S04]  /*cb130*/  LDL.LU R51, [R1+0x2dec] ;  /* 0x002dec0001337983 */ /* 0x000ee80000300800 */
[----:B------:R-:W3:Y:S04]  /*cb140*/  LDL.64 R44, [R1+0x80] ;  /* 0x00008000012c7983 */ /* 0x000ee80000100a00 */
[----:B------:R-:W3:Y:S04]  /*cb150*/  LDL.64 R2, [R1+0x70] ;  /* 0x0000700001027983 */ /* 0x000ee80000100a00 */
[----:B------:R-:W3:Y:S04]  /*cb160*/  LDL.64 R22, [R1+0x60] ;  /* 0x0000600001167983 */ /* 0x000ee80000100a00 */
[----:B------:R-:W3:Y:S04]  /*cb170*/  LDL.LU R16, [R1+0x2d80] ;  /* 0x002d800001107983 */ /* 0x000ee80000300800 */
[----:B------:R-:W3:Y:S04]  /*cb180*/  LDL.LU R17, [R1+0x2d84] ;  /* 0x002d840001117983 */ /* 0x000ee80000300800 */
[----:B------:R-:W3:Y:S04]  /*cb190*/  LDL.LU R18, [R1+0x2d88] ;  /* 0x002d880001127983 */ /* 0x000ee80000300800 */
[----:B------:R-:W4:Y:S04]  /*cb1a0*/  LDL.LU R19, [R1+0x2d8c] ;  /* 0x002d8c0001137983 */ /* 0x000f280000300800 */
[----:B------:R-:W4:Y:S04]  /*cb1b0*/  LDL.64 R10, [R1+0x50] ;  /* 0x00005000010a7983 */ /* 0x000f280000100a00 */
[----:B------:R-:W4:Y:S04]  /*cb1c0*/  LDL.LU R4, [R1+0x2d60] ;  /* 0x002d600001047983 */ /* 0x000f280000300800 */
[----:B------:R-:W4:Y:S04]  /*cb1d0*/  LDL.LU R5, [R1+0x2d64] ;  /* 0x002d640001057983 */ /* 0x000f280000300800 */
[----:B------:R-:W4:Y:S04]  /*cb1e0*/  LDL.LU R6, [R1+0x2d68] ;  /* 0x002d680001067983 */ /* 0x000f280000300800 */
[----:B------:R-:W4:Y:S04]  /*cb1f0*/  LDL.LU R7, [R1+0x2d6c] ;  /* 0x002d6c0001077983 */ /* 0x000f280000300800 */
[----:B------:R-:W4:Y:S04]  /*cb200*/  LDL.64 R42, [R1+0x40] ;  /* 0x00004000012a7983 */ /* 0x000f280000100a00 */
[----:B------:R-:W4:Y:S04]  /*cb210*/  LDL.64 R54, [R1+0x30] ;  /* 0x0000300001367983 */ /* 0x000f280000100a00 */
[----:B------:R-:W4:Y:S04]  /*cb220*/  LDL.LU R56, [R1+0x2d20] ;  /* 0x002d200001387983 */ /* 0x000f280000300800 */
[----:B------:R-:W4:Y:S04]  /*cb230*/  LDL.LU R57, [R1+0x2d24] ;  /* 0x002d240001397983 */ /* 0x000f280000300800 */
[----:B------:R-:W4:Y:S04]  /*cb240*/  LDL.LU R58, [R1+0x2d28] ;  /* 0x002d2800013a7983 */ /* 0x000f280000300800 */
[----:B------:R-:W4:Y:S04]  /*cb250*/  LDL.LU R59, [R1+0x2d2c] ;  /* 0x002d2c00013b7983 */ /* 0x000f280000300800 */
[----:B------:R-:W-:Y:S04]  /*cb260*/  STL [R1+0x85dc], R33 ;  /* 0x0085dc2101007387 */ /* 0x000fe80000100800 */
[----:B------:R-:W-:Y:S01]  /*cb270*/  STL [R1+0x85d8], R32 ;  /* 0x0085d82001007387 */ /* 0x000fe20000100800 */
[----:B--2---:R-:W-:Y:S03]  /*cb280*/  HMMA.16816.F32 R36, R28, R38, R12 ;  /* 0x000000261c24723c */ /* 0x004fe6000000180c */
[----:B------:R-:W2:Y:S04]  /*cb290*/  LDL.LU.64 R14, [R1+0x8798] ;  /* 0x00879800010e7983 */ /* 0x000ea80000300a00 */
[----:B------:R-:W2:-:S12]  /*cb2a0*/  LDL.LU.64 R12, [R1+0x8790] ;  /* 0x00879000010c7983 */ /* 0x000e980000300a00 */
[----:B------:R-:W-:Y:S04]  /*cb2b0*/  STL.64 [R1+0x1430], R36 ;  /* 0x0014302401007387 */ /* 0x000fe80000100a00 */
[----:B------:R0:W-:Y:S04]  /*cb2c0*/  STL.64 [R1+0x1438], R38 ;  /* 0x0014382601007387 */ /* 0x0001e80000100a00 */
[----:B0-----:R-:W2:Y:S04]  /*cb2d0*/  LDL.LU.64 R38, [R1+0x8788] ;  /* 0x0087880001267983 */ /* 0x001ea80000300a00 */
[----:B------:R-:W2:Y:S01]  /*cb2e0*/  LDL.LU.64 R36, [R1+0x8780] ;  /* 0x0087800001247983 */ /* 0x000ea20000300a00 */
[----:B------:R-:W-:-:S02]  /*cb2f0*/  IMAD.MOV.U32 R33, RZ, RZ, R24 ;  /* 0x000000ffff217224 */ /* 0x000fc400078e0018 */
[----:B------:R-:W-:Y:S02]  /*cb300*/  IMAD.MOV.U32 R32, RZ, RZ, R25 ;  /* 0x000000ffff207224 */ /* 0x000fe400078e0019 */
[----:B---3--:R-:W-:Y:S01]  /*cb310*/  IMAD.MOV.U32 R27, RZ, RZ, R0 ;  /* 0x000000ffff1b7224 */ /* 0x008fe200078e0000 */
[----:B--2---:R-:W-:-:S15]  /*cb320*/  HMMA.16816.F32 R36, R28, R24, R36 ;  /* 0x000000181c24723c */ /* 0x004fde0000001824 */
[----:B------:R-:W-:-:S04]  /*cb330*/  NOP ;  /* 0x0000000000007918 */ /* 0x000fc80000000000 */
[----:B------:R-:W-:Y:S04]  /*cb340*/  STL.64 [R1+0x1420], R36 ;  /* 0x0014202401007387 */ /* 0x000fe80000100a00 */
[----:B------:R0:W-:Y:S04]  /*cb350*/  STL.64 [R1+0x1428], R38 ;  /* 0x0014282601007387 */ /* 0x0001e80000100a00 */
[----:B0-----:R-:W2:Y:S04]  /*cb360*/  LDL.LU.64 R38, [R1+0x8778] ;  /* 0x0087780001267983 */ /* 0x001ea80000300a00 */
[----:B------:R-:W2:Y:S04]  /*cb370*/  LDL.LU.64 R36, [R1+0x8770] ;  /* 0x0087700001247983 */ /* 0x000ea80000300a00 */
[----:B------:R-:W-:Y:S04]  /*cb380*/  STL.64 [R1+0x8648], R34 ;  /* 0x0086482201007387 */ /* 0x000fe80000100a00 */
[----:B------:R0:W-:Y:S01]  /*cb390*/  STL.64 [R1+0x8640], R32 ;  /* 0x0086402001007387 */ /* 0x0001e20000100a00 */
[C---:B------:R-:W-:Y:S03]  /*cb3a0*/  HMMA.16816.F32 R24, R28.reuse, R26, R48 ;  /* 0x0000001a1c18723c */ /* 0x040fe60000001830 */
[----:B0-----:R-:W3:Y:S04]  /*cb3b0*/  LDL.LU R32, [R1+0x2da0] ;  /* 0x002da00001207983 */ /* 0x001ee80000300800 */
[----:B------:R-:W3:Y:S04]  /*cb3c0*/  LDL.LU R33, [R1+0x2da4] ;  /* 0x002da40001217983 */ /* 0x000ee80000300800 */
[----:B------:R-:W3:Y:S04]  /*cb3d0*/  LDL.LU R34, [R1+0x2da8] ;  /* 0x002da80001227983 */ /* 0x000ee80000300800 */
[----:B------:R-:W3:Y:S04]  /*cb3e0*/  LDL.LU R35, [R1+0x2dac] ;  /* 0x002dac0001237983 */ /* 0x000ee80000300800 */
[----:B------:R-:W3:Y:S04]  /*cb3f0*/  LDL.LU.64 R50, [R1+0x8768] ;  /* 0x0087680001327983 */ /* 0x000ee80000300a00 */
[----:B------:R-:W3:Y:S01]  /*cb400*/  LDL.LU.64 R48, [R1+0x8760] ;  /* 0x0087600001307983 */ /* 0x000ee20000300a00 */
[----:B------:R-:W-:Y:S03]  /*cb410*/  HMMA.16816.F32 R12, R28, R44, R12 ;  /* 0x0000002c1c0c723c */ /* 0x000fe6000000180c */
[----:B------:R-:W-:Y:S04]  /*cb420*/  STL.64 [R1+0x1410], R24 ;  /* 0x0014101801007387 */ /* 0x000fe80000100a00 */
[----:B------:R0:W-:Y:S01]  /*cb430*/  STL.64 [R1+0x1418], R26 ;  /* 0x0014181a01007387 */ /* 0x0001e20000100a00 */
[----:B------:R-:W-:-:S03]  /*cb440*/  IMAD.MOV.U32 R0, RZ, RZ, R45 ;  /* 0x000000ffff007224 */ /* 0x000fc600078e002d */
[----:B0-----:R-:W4:Y:S04]  /*cb450*/  LDL.LU.64 R26, [R1+0x8758] ;  /* 0x00875800011a7983 */ /* 0x001f280000300a00 */
[----:B------:R-:W4:Y:S04]  /*cb460*/  LDL.LU.64 R24, [R1+0x8750] ;  /* 0x0087500001187983 */ /* 0x000f280000300a00 */
[----:B------:R-:W-:Y:S04]  /*cb470*/  STL.64 [R1+0x1400], R12 ;  /* 0x0014000c01007387 */ /* 0x000fe80000100a00 */
[----:B------:R0:W-:Y:S04]  /*cb480*/  STL.64 [R1+0x1408], R14 ;  /* 0x0014080e01007387 */ /* 0x0001e80000100a00 */
[----:B0-----:R-:W4:Y:S04]  /*cb490*/  LDL.LU.64 R14, [R1+0x8748] ;  /* 0x00874800010e7983 */ /* 0x001f280000300a00 */
[----:B------:R-:W4:Y:S04]  /*cb4a0*/  LDL.LU.64 R12, [R1+0x8740] ;  /* 0x00874000010c7983 */ /* 0x000f280000300a00 */
[----:B------:R-:W-:Y:S01]  /*cb4b0*/  STL [R1+0x8450], R0 ;  /* 0x0084500001007387 */ /* 0x000fe20000100800 */
[C---:B--2---:R-:W-:Y:S03]  /*cb4c0*/  HMMA.16816.F32 R44, R28.reuse, R46, R36 ;  /* 0x0000002e1c2c723c */ /* 0x044fe60000001824 */
[----:B------:R-:W2:Y:S04]  /*cb4d0*/  LDL.LU.64 R38, [R1+0x8738] ;  /* 0x0087380001267983 */ /* 0x000ea80000300a00 */
[----:B------:R-:W2:Y:S01]  /*cb4e0*/  LDL.LU.64 R36, [R1+0x8730] ;  /* 0x0087300001247983 */ /* 0x000ea20000300a00 */
[C---:B---3--:R-:W-:Y:S11]  /*cb4f0*/  HMMA.16816.F32 R48, R28.reuse, R2, R48 ;  /* 0x000000021c30723c */ /* 0x048ff60000001830 */
        /* <DEDUP_REMOVED lines=8> */
[----:B------:R-:W-:Y:S01]  /*cb580*/  HMMA.16816.F32 R32, R28, R20, R32 ;  /* 0x000000141c20723c */ /* 0x000fe20000001820 */
[----:B------:R-:W-:-:S02]  /*cb590*/  IMAD.MOV.U32 R0, RZ, RZ, R3 ;  /* 0x000000ffff007224 */ /* 0x000fc400078e0003 */
[----:B------:R-:W3:Y:S04]  /*cb5a0*/  LDL.LU.64 R2, [R1+0x8708] ;  /* 0x0087080001027983 */ /* 0x000ee80000300a00 */
[----:B------:R0:W-:Y:S01]  /*cb5b0*/  STL [R1+0x8454], R0 ;  /* 0x0084540001007387 */ /* 0x0001e20000100800 */
[C---:B----4-:R-:W-:Y:S08]  /*cb5c0*/  HMMA.16816.F32 R24, R28.reuse, R22, R24 ;  /* 0x000000161c18723c */ /* 0x050ff00000001818 */
[C---:B------:R-:W-:Y:S08]  /*cb5d0*/  HMMA.16816.F32 R16, R28.reuse, R8, R16 ;  /* 0x000000081c10723c */ /* 0x040ff00000001810 */
[----:B------:R-:W-:Y:S01]  /*cb5e0*/  HMMA.16816.F32 R12, R28, R10, R12 ;  /* 0x0000000a1c0c723c */ /* 0x000fe2000000180c */
[----:B0-----:R-:W-:Y:S01]  /*cb5f0*/  IMAD.MOV.U32 R0, RZ, RZ, R23 ;  /* 0x000000ffff007224 */ /* 0x001fe200078e0017 */
[----:B------:R-:W-:Y:S04]  /*cb600*/  STL.64 [R1+0x13d0], R32 ;  /* 0x0013d02001007387 */ /* 0x000fe80000100a00 */
[----:B------:R-:W-:Y:S04]  /*cb610*/  STL.64 [R1+0x13d8], R34 ;  /* 0x0013d82201007387 */ /* 0x000fe80000100a00 */
[----:B------:R0:W-:Y:S02]  /*cb620*/  STL [R1+0x8458], R0 ;  /* 0x0084580001007387 */ /* 0x0001e40000100800 */
[----:B0-----:R-:W-:-:S02]  /*cb630*/  IMAD.MOV.U32 R0, RZ, RZ, R11 ;  /* 0x000000ffff007224 */ /* 0x001fc400078e000b */
        /* <DEDUP_REMOVED lines=13> */
[C---:B--2---:R-:W-:Y:S08]  /*cb710*/  HMMA.16816.F32 R4, R28.reuse, R42, R36 ;  /* 0x0000002a1c04723c */ /* 0x044ff00000001824 */
[C---:B---3--:R-:W-:Y:S11]  /*cb720*/  HMMA.16816.F32 R8, R28.reuse, R52, R44 ;  /* 0x000000341c08723c */ /* 0x048ff6000000182c */
[----:B------:R-:W-:Y:S04]  /*cb730*/  STL.64 [R1+0x1380], R4 ;  /* 0x0013800401007387 */ /* 0x000fe80000100a00 */
[----:B------:R0:W-:Y:S02]  /*cb740*/  STL.64 [R1+0x1388], R6 ;  /* 0x0013880601007387 */ /* 0x0001e40000100a00 */
[C---:B0-----:R-:W-:Y:S02]  /*cb750*/  HMMA.16816.F32 R4, R28.reuse, R54, R48 ;  /* 0x000000361c04723c */ /* 0x041fe40000001830 */
[----:B------:R-:W-:Y:S04]  /*cb760*/  STL.64 [R1+0x1370], R8 ;  /* 0x0013700801007387 */ /* 0x000fe80000100a00 */
[----:B------:R0:W-:Y:S02]  /*cb770*/  STL.64 [R1+0x1378], R10 ;  /* 0x0013780a01007387 */ /* 0x0001e40000100a00 */
[C---:B0-----:R-:W-:Y:S02]  /*cb780*/  HMMA.16816.F32 R8, R28.reuse, R60, R56 ;  /* 0x0000003c1c08723c */ /* 0x041fe40000001838 */
[----:B------:R-:W-:Y:S09]  /*cb790*/  STL [R1+0x8464], R0 ;  /* 0x0084640001007387 */ /* 0x000ff20000100800 */
        /* <DEDUP_REMOVED lines=27> */
[----:B---3--:R3:W-:Y:S04]  /*cb950*/  STL.64 [R1+0x86f8], R52 ;  /* 0x0086f83401007387 */ /* 0x0087e80000100a00 */
[----:B------:R-:W4:Y:S04]  /*cb960*/  LDL.LU R44, [R1+0x2cd0] ;  /* 0x002cd000012c7983 */ /* 0x000f280000300800 */
[----:B------:R-:W4:Y:S04]  /*cb970*/  LDL.LU R45, [R1+0x2cd4] ;  /* 0x002cd400012d7983 */ /* 0x000f280000300800 */
[----:B------:R-:W4:Y:S04]  /*cb980*/  LDL.LU R46, [R1+0x2cd8] ;  /* 0x002cd800012e7983 */ /* 0x000f280000300800 */
[----:B------:R-:W4:Y:S04]  /*cb990*/  LDL.LU R47, [R1+0x2cdc] ;  /* 0x002cdc00012f7983 */ /* 0x000f280000300800 */
[----:B------:R-:W4:Y:S04]  /*cb9a0*/  LDL R42, [R1+0x8] ;  /* 0x00000800012a7983 */ /* 0x000f280000100800 */
        /* <DEDUP_REMOVED lines=11> */
[----:B---3--:R-:W2:Y:S04]  /*cba60*/  LDL.LU R52, [R1+0x2d10] ;  /* 0x002d100001347983 */ /* 0x008ea80000300800 */
[----:B------:R-:W2:Y:S04]  /*cba70*/  LDL.LU R53, [R1+0x2d14] ;  /* 0x002d140001357983 */ /* 0x000ea80000300800 */
[----:B------:R-:W2:Y:S04]  /*cba80*/  LDL.LU R54, [R1+0x2d18] ;  /* 0x002d180001367983 */ /* 0x000ea80000300800 */
[----:B------:R-:W2:Y:S04]  /*cba90*/  LDL.LU R55, [R1+0x2d1c] ;  /* 0x002d1c0001377983 */ /* 0x000ea80000300800 */
[----:B------:R-:W2:Y:S04]  /*cbaa0*/  LDL.64 R12, [R1+0x20] ;  /* 0x00002000010c7983 */ /* 0x000ea80000100a00 */
[----:B------:R-:W3:Y:S04]  /*cbab0*/  LDL.64 R40, [R1+0x10] ;  /* 0x0000100001287983 */ /* 0x000ee80000100a00 */
[----:B------:R-:W3:Y:S04]  /*cbac0*/  LDL.LU R36, [R1+0x2ce0] ;  /* 0x002ce00001247983 */ /* 0x000ee80000300800 */
[----:B------:R-:W3:Y:S04]  /*cbad0*/  LDL.LU R37, [R1+0x2ce4] ;  /* 0x002ce40001257983 */ /* 0x000ee80000300800 */
[----:B------:R-:W3:Y:S04]  /*cbae0*/  LDL.LU R38, [R1+0x2ce8] ;  /* 0x002ce80001267983 */ /* 0x000ee80000300800 */
[----:B------:R-:W3:Y:S04]  /*cbaf0*/  LDL.LU R39, [R1+0x2cec] ;  /* 0x002cec0001277983 */ /* 0x000ee80000300800 */
[----:B------:R-:W3:Y:S04]  /*cbb00*/  LDL.64 R60, [R1] ;  /* 0x00000000013c7983 */ /* 0x000ee80000100a00 */
        /* <DEDUP_REMOVED lines=24> */
[----:B--2---:R-:W-:Y:S01]  /*cbc90*/  HMMA.16816.F32 R52, R28, R12, R52 ;  /* 0x0000000c1c34723c */ /* 0x004fe20000001834 */
[----:B------:R-:W-:-:S07]  /*cbca0*/  IMAD.MOV.U32 R0, RZ, RZ, R13 ;  /* 0x000000ffff007224 */ /* 0x000fce00078e000d */
[C---:B----4-:R-:W-:Y:S08]  /*cbcb0*/  HMMA.16816.F32 R12, R28.reuse, R14, R20 ;  /* 0x0000000e1c0c723c */ /* 0x050ff00000001814 */
        /* <DEDUP_REMOVED lines=8> */
[----:B------:R-:W3:Y:S01]  /*cbd40*/  LDL.LU.64 R20, [R1+0x86e8] ;  /* 0x0086e80001147983 */ /* 0x000ee20000300a00 */
[----:B0-----:R-:W-:-:S02]  /*cbd50*/  IMAD.MOV.U32 R0, RZ, RZ, R41 ;  /* 0x000000ffff007224 */ /* 0x001fc400078e0029 */
[----:B------:R-:W-:Y:S01]  /*cbd60*/  HMMA.16816.F32 R40, R28, R42, R36 ;  /* 0x0000002a1c28723c */ /* 0x000fe20000001824 */
        /* <DEDUP_REMOVED lines=8> */
[----:B------:R0:W-:Y:S04]  /*cbdf0*/  STL [R1+0x846c], R0 ;  /* 0x00846c0001007387 */ /* 0x0001e80000100800 */
[----:B------:R-:W2:Y:S04]  /*cbe00*/  LDL.LU.64 R38, [R1+0x86c0] ;  /* 0x0086c00001267983 */ /* 0x000ea80000300a00 */
[----:B------:R-:W2:Y:S04]  /*cbe10*/  LDL.LU.64 R36, [R1+0x86b8] ;  /* 0x0086b80001247983 */ /* 0x000ea80000300a00 */
[----:B------:R-:W-:Y:S04]  /*cbe20*/  STL.64 [R1+0x1310], R40 ;  /* 0x0013102801007387 */ /* 0x000fe80000100a00 */
[----:B------:R1:W-:Y:S01]  /*cbe30*/  STL.64 [R1+0x1318], R42 ;  /* 0x0013182a01007387 */ /* 0x0003e20000100a00 */
[----:B0-----:R-:W-:-:S03]  /*cbe40*/  IMAD.MOV.U32 R0, RZ, RZ, R61 ;  /* 0x000000ffff007224 */ /* 0x001fc600078e003d */
[----:B-1----:R-:W2:Y:S04]  /*cbe50*/  LDL.LU.64 R42, [R1+0x86b0] ;  /* 0x0086b000012a7983 */ /* 0x002ea80000300a00 */
[----:B------:R-:W2:Y:S04]  /*cbe60*/  LDL.LU.64 R40, [R1+0x86a8] ;  /* 0x0086a80001287983 */ /* 0x000ea80000300a00 */
[----:B------:R-:W-:Y:S04]  /*cbe70*/  STL.64 [R1+0x1300], R44 ;  /* 0x0013002c01007387 */ /* 0x000fe80000100a00 */
[----:B------:R0:W-:Y:S04]  /*cbe80*/  STL.64 [R1+0x1308], R46 ;  /* 0x0013082e01007387 */ /* 0x0001e80000100a00 */
[----:B0-----:R-:W2:Y:S04]  /*cbe90*/  LDL.LU.64 R46, [R1+0x86a0] ;  /* 0x0086a000012e7983 */ /* 0x001ea80000300a00 */
[----:B------:R-:W4:Y:S04]  /*cbea0*/  LDL.LU.64 R44, [R1+0x8698] ;  /* 0x00869800012c7983 */ /* 0x000f280000300a00 */
[----:B------:R-:W2:Y:S04]  /*cbeb0*/  LDL.LU.64 R60, [R1+0x8690] ;  /* 0x00869000013c7983 */ /* 0x000ea80000300a00 */
[----:B------:R-:W-:Y:S01]  /*cbec0*/  STL [R1+0x8570], R0 ;  /* 0x0085700001007387 */ /* 0x000fe20000100800 */
[----:B--2---:R-:W-:-:S15]  /*cbed0*/  HMMA.16816.F32 R56, R28, R60, R56 ;  /* 0x0000003c1c38723c */ /* 0x004fde0000001838 */
[----:B------:R-:W-:-:S04]  /*cbee0*/  NOP ;  /* 0x0000000000007918 */ /* 0x000fc80000000000 */
        /* <DEDUP_REMOVED lines=23> */
[C---:B----4-:R-:W-:Y:S08]  /*cc060*/  HMMA.16816.F32 R12, R28.reuse, R44, R12 ;  /* 0x0000002c1c0c723c */ /* 0x050ff0000000180c */
[C---:B------:R-:W-:Y:S08]  /*cc070*/  HMMA.16816.F32 R8, R28.reuse, R42, R8 ;  /* 0x0000002a1c08723c */ /* 0x040ff00000001808 */
[C---:B------:R-:W-:Y:S08]  /*cc080*/  HMMA.16816.F32 R4, R28.reuse, R40, R4 ;  /* 0x000000281c04723c */ /* 0x040ff00000001804 */
[C---:B--2---:R-:W-:Y:S08]  /*cc090*/  HMMA.16816.F32 R24, R28.reuse, R50, R24 ;  /* 0x000000321c18723c */ /* 0x044ff00000001818 */
[C---:B---3--:R-:W-:Y:S08]  /*cc0a0*/  HMMA.16816.F32 R20, R28.reuse, R48, R20 ;  /* 0x000000301c14723c */ /* 0x048ff00000001814 */
[C---:B------:R-:W-:Y:S08]  /*cc0b0*/  HMMA.16816.F32 R32, R28.reuse, R52, R32 ;  /* 0x000000341c20723c */ /* 0x040ff00000001820 */
[----:B------:R-:W-:Y:S01]  /*cc0c0*/  HMMA.16816.F32 R56, R28, R54, R56 ;  /* 0x000000361c38723c */ /* 0x000fe20000001838 */
[----:B------:R-:W-:-:S15]  /*cc0d0*/  STL.64 [R1+0x8348], R54 ;  /* 0x0083483601007387 */ /* 0x000fde0000100a00 */
[----:B------:R-:W-:-:S03]  /*cc0e0*/  NOP ;  /* 0x0000000000007918 */ /* 0x000fc60000000000 */
        /* <DEDUP_REMOVED lines=17> */
[----:B0-----:R-:W4:Y:S04]  /*cc200*/  LDL.LU R56, [R1+0x2b20] ;  /* 0x002b200001387983 */ /* 0x001f280000300800 */
[----:B------:R0:W-:Y:S04]  /*cc210*/  STL.64 [R1+0x1260], R8 ;  /* 0x0012600801007387 */ /* 0x0001e80000100a00 */
[----:B------:R0:W-:Y:S04]  /*cc220*/  STL.64 [R1+0x1268], R10 ;  /* 0x0012680a01007387 */ /* 0x0001e80000100a00 */
[----:B------:R-:W-:Y:S04]  /*cc230*/  STL.64 [R1+0x1250], R4 ;  /* 0x0012500401007387 */ /* 0x000fe80000100a00 */
[----:B------:R-:W-:Y:S04]  /*cc240*/  STL.64 [R1+0x1258], R6 ;  /* 0x0012580601007387 */ /* 0x000fe80000100a00 */
        /* <DEDUP_REMOVED lines=9> */
[----:B---3--:R-:W3:Y:S04]  /*cc2e0*/  LDL.LU R44, [R1+0x2b50] ;  /* 0x002b5000012c7983 */ /* 0x008ee80000300800 */
        /* <DEDUP_REMOVED lines=11> */
[----:B-1----:R-:W3:Y:S04]  /*cc3a0*/  LDL.LU R56, [R1+0x2c10] ;  /* 0x002c100001387983 */ /* 0x002ee80000300800 */
        /* <DEDUP_REMOVED lines=34> */
[----:B---3--:R-:W-:-:S15]  /*cc5d0*/  HMMA.16816.F32 R56, R28, R38, R56 ;  /* 0x000000261c38723c */ /* 0x008fde0000001838 */
        /* <DEDUP_REMOVED lines=28> */
[----:B------:R-:W-:Y:S01]  /*cc7a0*/  STL [R1+0x857c], R3 ;  /* 0x00857c0301007387 */ /* 0x000fe20000100800 */
        /* <DEDUP_REMOVED lines=59> */
[----:B------:R-:W2:Y:S10]  /*ccb60*/  LDL R58, [R1+0x88] ;  /* 0x00008800013a7983 */ /* 0x000eb40000100800 */
[----:B------:R-:W-:Y:S04]  /*ccb70*/  STL.64 [R1+0x1160], R8 ;  /* 0x0011600801007387 */ /* 0x000fe80000100a00 */
[----:B------:R-:W-:Y:S04]  /*ccb80*/  STL.64 [R1+0x1168], R10 ;  /* 0x0011680a01007387 */ /* 0x000fe80000100a00 */
[----:B------:R-:W-:Y:S04]  /*ccb90*/  STL.64 [R1+0x1150], R4 ;  /* 0x0011500401007387 */ /* 0x000fe80000100a00 */
[----:B------:R0:W-:Y:S04]  /*ccba0*/  STL.64 [R1+0x1158], R6 ;  /* 0x0011580601007387 */ /* 0x0001e80000100a00 */
[----:B------:R-:W2:Y:S04]  /*ccbb0*/  LDL R59, [R1+0x8c] ;  /* 0x00008c00013b7983 */ /* 0x000ea80000100800 */
[----:B------:R-:W3:Y:S04]  /*ccbc0*/  LDL.LU R52, [R1+0x29f0] ;  /* 0x0029f00001347983 */ /* 0x000ee80000300800 */
[----:B------:R-:W3:Y:S04]  /*ccbd0*/  LDL.LU R53, [R1+0x29f4] ;  /* 0x0029f40001357983 */ /* 0x000ee80000300800 */
[----:B------:R-:W2:Y:S04]  /*ccbe0*/  LDL.LU R54, [R1+0x29f8] ;  /* 0x0029f80001367983 */ /* 0x000ea80000300800 */
[----:B------:R-:W2:Y:S01]  /*ccbf0*/  LDL.LU R55, [R1+0x29fc] ;  /* 0x0029fc0001377983 */ /* 0x000ea20000300800 */
[----:B----4-:R-:W-:-:S02]  /*ccc00*/  IMAD.MOV.U32 R56, RZ, RZ, R33 ;  /* 0x000000ffff387224 */ /* 0x010fc400078e0021 */
[----:B------:R-:W-:Y:S01]  /*ccc10*/  IMAD.MOV.U32 R57, RZ, RZ, R32 ;  /* 0x000000ffff397224 */ /* 0x000fe200078e0020 */
[----:B--2---:R-:W-:Y:S04]  /*ccc20*/  STL.64 [R1+0x8478], R54 ;  /* 0x0084783601007387 */ /* 0x004fe80000100a00 */
[----:B---3--:R1:W-:Y:S04]  /*ccc30*/  STL.64 [R1+0x8470], R52 ;  /* 0x0084703401007387 */ /* 0x0083e80000100a00 */
[----:B------:R-:W2:Y:S04]  /*ccc40*/  LDL.LU R33, [R1+0x85dc] ;  /* 0x0085dc0001217983 */ /* 0x000ea80000300800 */
[----:B------:R-:W3:Y:S04]  /*ccc50*/  LDL.LU R32, [R1+0x85d8] ;  /* 0x0085d80001207983 */ /* 0x000ee80000300800 */
[----:B------:R4:W-:Y:S04]  /*ccc60*/  STL.64 [R1+0x8488], R58 ;  /* 0x0084883a01007387 */ /* 0x0009e80000100a00 */
[----:B------:R-:W-:Y:S04]  /*ccc70*/  STL.64 [R1+0x8480], R56 ;  /* 0x0084803801007387 */ /* 0x000fe80000100a00 */
[----:B------:R-:W4:Y:S04]  /*ccc80*/  LDL R46, [R1+0x98] ;  /* 0x00009800012e7983 */ /* 0x000f280000100800 */
[----:B------:R-:W4:Y:S04]  /*ccc90*/  LDL R47, [R1+0x9c] ;  /* 0x00009c00012f7983 */ /* 0x000f280000100800 */
        /* <DEDUP_REMOVED lines=16> */
[----:B--2---:R2:W-:Y:S04]  /*ccda0*/  STL.64 [R1+0x84b8], R38 ;  /* 0x0084b82601007387 */ /* 0x0045e80000100a00 */
[----:B------:R1:W-:Y:S04]  /*ccdb0*/  STL.64 [R1+0x84b0], R36 ;  /* 0x0084b02401007387 */ /* 0x0003e80000100a00 */
[----:B0-----:R-:W2:Y:S04]  /*ccdc0*/  LDL R6, [R1+0xa8] ;  /* 0x0000a80001067983 */ /* 0x001ea80000100800 */
[----:B------:R-:W2:Y:S04]  /*ccdd0*/  LDL R7, [R1+0xac] ;  /* 0x0000ac0001077983 */ /* 0x000ea80000100800 */
        /* <DEDUP_REMOVED lines=9> */
[----:B------:R-:W3:Y:S04]  /*cce70*/  LDL.LU R32, [R1+0x85c8] ;  /* 0x0085c80001207983 */ /* 0x000ee80000300800 */
[----:B------:R-:W-:Y:S04]  /*cce80*/  STL.64 [R1+0x84d8], R6 ;  /* 0x0084d80601007387 */ /* 0x000fe80000100a00 */
[----:B------:R0:W-:Y:S04]  /*cce90*/  STL.64 [R1+0x84d0], R4 ;  /* 0x0084d00401007387 */ /* 0x0001e80000100a00 */
        /* <DEDUP_REMOVED lines=8> */
[----:B----4-:R2:W-:Y:S04]  /*ccf20*/  STL.64 [R1+0x84e8], R22 ;  /* 0x0084e81601007387 */ /* 0x0105e80000100a00 */
        /* <DEDUP_REMOVED lines=10> */
[----:B------:R2:W-:Y:S04]  /*ccfd0*/  STL.64 [R1+0x8500], R12 ;  /* 0x0085000c01007387 */ /* 0x0005e80000100a00 */
[----:B-1----:R-:W2:Y:S04]  /*ccfe0*/  LDL.LU R52, [R1+0x2a70] ;  /* 0x002a700001347983 */ /* 0x002ea80000300800 */
[----:B------:R-:W2:Y:S04]  /*ccff0*/  LDL.LU R53, [R1+0x2a74] ;  /* 0x002a740001357983 */ /* 0x000ea80000300800 */
[----:B------:R-:W2:Y:S04]  /*cd000*/  LDL.LU R54, [R1+0x2a78] ;  /* 0x002a780001367983 */ /* 0x000ea80000300800 */
[----:B------:R-:W2:Y:S01]  /*cd010*/  LDL.LU R55, [R1+0x2a7c] ;  /* 0x002a7c0001377983 */ /* 0x000ea20000300800 */
[----:B----4-:R-:W-:-:S02]  /*cd020*/  IMAD.MOV.U32 R58, RZ, RZ, R33 ;  /* 0x000000ffff3a7224 */ /* 0x010fc400078e0021 */
[----:B---3--:R-:W-:Y:S01]  /*cd030*/  IMAD.MOV.U32 R59, RZ, RZ, R32 ;  /* 0x000000ffff3b7224 */ /* 0x008fe200078e0020 */
[----:B--2---:R1:W-:Y:S04]  /*cd040*/  STL.64 [R1+0x8518], R54 ;  /* 0x0085183601007387 */ /* 0x0043e80000100a00 */
[----:B------:R2:W-:Y:S04]  /*cd050*/  STL.64 [R1+0x8510], R52 ;  /* 0x0085103401007387 */ /* 0x0005e80000100a00 */
[----:B------:R-:W3:Y:S04]  /*cd060*/  LDL.LU R33, [R1+0x85bc] ;  /* 0x0085bc0001217983 */ /* 0x000ee80000300800 */
[----:B------:R-:W4:Y:S04]  /*cd070*/  LDL.LU R32, [R1+0x85b8] ;  /* 0x0085b80001207983 */ /* 0x000f280000300800 */
        /* <DEDUP_REMOVED lines=20> */
[----:B------:R-:W4:Y:S04]  /*cd1c0*/  LDL R36, [R1+0xe8] ;  /* 0x0000e80001247983 */ /* 0x000f280000100800 */
[----:B------:R-:W4:Y:S04]  /*cd1d0*/  LDL R37, [R1+0xec] ;  /* 0x0000ec0001257983 */ /* 0x000f280000100800 */
[----:B------:R-:W-:Y:S04]  /*cd1e0*/  STL.64 [R1+0x8558], R38 ;  /* 0x0085582601007387 */ /* 0x000fe80000100a00 */
[----:B----4-:R-:W-:Y:S04]  /*cd1f0*/  STL.64 [R1+0x8550], R36 ;  /* 0x0085502401007387 */ /* 0x010fe80000100a00 */
[----:B0-----:R-:W4:Y:S04]  /*cd200*/  LDL.LU R4, [R1+0x2ab0] ;  /* 0x002ab00001047983 */ /* 0x001f280000300800 */
[----:B------:R-:W4:Y:S04]  /*cd210*/  LDL.LU R5, [R1+0x2ab4] ;  /* 0x002ab40001057983 */ /* 0x000f280000300800 */
[----:B------:R-:W4:Y:S04]  /*cd220*/  LDL.LU R6, [R1+0x2ab8] ;  /* 0x002ab80001067983 */ /* 0x000f280000300800 */
[----:B------:R-:W4:Y:S01]  /*cd230*/  LDL.LU R7, [R1+0x2abc] ;  /* 0x002abc0001077983 */ /* 0x000f220000300800 */
[----:B---3--:R-:W-:-:S02]  /*cd240*/  IMAD.MOV.U32 R22, RZ, RZ, R33 ;  /* 0x000000ffff167224 */ /* 0x008fc400078e0021 */
[----:B--2---:R-:W-:Y:S01]  /*cd250*/  IMAD.MOV.U32 R23, RZ, RZ, R32 ;  /* 0x000000ffff177224 */ /* 0x004fe200078e0020 */
[----:B----4-:R-:W-:Y:S04]  /*cd260*/  STL.64 [R1+0x8568], R6 ;  /* 0x0085680601007387 */ /* 0x010fe80000100a00 */
        /* <DEDUP_REMOVED lines=11> */
[----:B------:R-:W3:Y:S04]  /*cd320*/  LDL.LU R12, [R1+0x2ad0] ;  /* 0x002ad000010c7983 */ /* 0x000ee80000300800 */
[----:B------:R-:W3:Y:S04]  /*cd330*/  LDL.LU R13, [R1+0x2ad4] ;  /* 0x002ad400010d7983 */ /* 0x000ee80000300800 */
[----:B------:R-:W3:Y:S04]  /*cd340*/  LDL.LU R14, [R1+0x2ad8] ;  /* 0x002ad800010e7983 */ /* 0x000ee80000300800 */
[----:B------:R-:W3:Y:S01]  /*cd350*/  LDL.LU R15, [R1+0x2adc] ;  /* 0x002adc00010f7983 */ /* 0x000ee20000300800 */
[----:B-1----:R-:W-:-:S02]  /*cd360*/  IMAD.MOV.U32 R54, RZ, RZ, R32 ;  /* 0x000000ffff367224 */ /* 0x002fc400078e0020 */
[----:B--2---:R-:W-:Y:S01]  /*cd370*/  IMAD.MOV.U32 R55, RZ, RZ, R33 ;  /* 0x000000ffff377224 */ /* 0x004fe200078e0021 */
[----:B------:R-:W2:Y:S04]  /*cd380*/  LDL.LU R32, [R1+0x85a4] ;  /* 0x0085a40001207983 */ /* 0x000ea80000300800 */
[----:B------:R-:W4:Y:S04]  /*cd390*/  LDL.LU R33, [R1+0x85a0] ;  /* 0x0085a00001217983 */ /* 0x000f280000300800 */
[----:B------:R-:W3:Y:S04]  /*cd3a0*/  LDL R52, [R1+0x108] ;  /* 0x0001080001347983 */ /* 0x000ee80000100800 */
[----:B------:R-:W3:Y:S04]  /*cd3b0*/  LDL R53, [R1+0x10c] ;  /* 0x00010c0001357983 */ /* 0x000ee80000100800 */
        /* <DEDUP_REMOVED lines=8> */
[----:B------:R-:W3:Y:S04]  /*cd440*/  LDL.LU R34, [R1+0x6430] ;  /* 0x0064300001227983 */ /* 0x000ee80000300800 */
[----:B------:R-:W3:Y:S04]  /*cd450*/  LDL.LU R3, [R1+0x642c] ;  /* 0x00642c0001037983 */ /* 0x000ee80000300800 */
[----:B------:R-:W3:Y:S04]  /*cd460*/  LDL.LU R35, [R1+0x6438] ;  /* 0x0064380001237983 */ /* 0x000ee80000300800 */
[----:B------:R-:W3:Y:S01]  /*cd470*/  LDL.LU R60, [R1+0x6434] ;  /* 0x00643400013c7983 */ /* 0x000ee20000300800 */
[----:B--2---:R-:W-:-:S02]  /*cd480*/  IMAD.MOV.U32 R47, RZ, RZ, R32 ;  /* 0x000000ffff2f7224 */ /* 0x004fc400078e0020 */
[----:B----4-:R-:W-:Y:S01]  /*cd490*/  IMAD.MOV.U32 R46, RZ, RZ, R33 ;  /* 0x000000ffff2e7224 */ /* 0x010fe200078e0021 */
        /* <DEDUP_REMOVED lines=27> */
[----:B------:R0:W-:Y:S01]  /*cd650*/  STL.64 [R1+0x8280], R24 ;  /* 0x0082801801007387 */ /* 0x0001e20000100a00 */
[----:B---3--:R-:W-:-:S02]  /*cd660*/  IMAD R3, R3, 0x100, R34 ;  /* 0x0000010003037824 */ /* 0x008fc400078e0222 */
[----:B------:R-:W-:Y:S01]  /*cd670*/  IMAD R60, R60, 0x100, R35 ;  /* 0x000001003c3c7824 */ /* 0x000fe200078e0223 */
[----:B0-----:R-:W3:Y:S04]  /*cd680*/  LDL.LU R24, [R1+0x2a60] ;  /* 0x002a600001187983 */ /* 0x001ee80000300800 */
[----:B------:R-:W3:Y:S04]  /*cd690*/  LDL.LU R25, [R1+0x2a64] ;  /* 0x002a640001197983 */ /* 0x000ee80000300800 */
[----:B------:R-:W3:Y:S04]  /*cd6a0*/  LDL.LU R26, [R1+0x2a68] ;  /* 0x002a6800011a7983 */ /* 0x000ee80000300800 */
[----:B------:R-:W3:Y:S04]  /*cd6b0*/  LDL.LU R27, [R1+0x2a6c] ;  /* 0x002a6c00011b7983 */ /* 0x000ee80000300800 */
[----:B------:R-:W3:Y:S04]  /*cd6c0*/  LDL.LU R34, [R1+0x859c] ;  /* 0x00859c0001227983 */ /* 0x000ee80000300800 */
[----:B------:R-:W3:Y:S01]  /*cd6d0*/  LDL.LU R35, [R1+0x8598] ;  /* 0x0085980001237983 */ /* 0x000ee20000300800 */
[----:B--2---:R-:W-:-:S03]  /*cd6e0*/  IMAD R61, R61, 0x100, R32 ;  /* 0x000001003d3d7824 */ /* 0x004fc600078e0220 */
[----:B------:R-:W2:Y:S01]  /*cd6f0*/  LDL.LU R32, [R1+0x8594] ;  /* 0x0085940001207983 */ /* 0x000ea20000300800 */
[----:B----4-:R-:W-:-:S03]  /*cd700*/  IMAD R0, R0, 0x100, R33 ;  /* 0x0000010000007824 */ /* 0x010fc600078e0221 */
[----:B------:R-:W2:Y:S02]  /*cd710*/  LDL.LU R33, [R1+0x8590] ;  /* 0x0085900001217983 */ /* 0x000ea40000300800 */
[----:B--2---:R-:W-:Y:S02]  /*cd720*/  HMMA.16816.F32 R28, R28, R32, R16 ;  /* 0x000000201c1c723c */ /* 0x004fe40000001810 */
[----:B------:R-:W2:Y:S04]  /*cd730*/  LDL.LU.64 R18, [R1+0x8588] ;  /* 0x0085880001127983 */ /* 0x000ea80000300a00 */
[----:B------:R-:W2:Y:S04]  /*cd740*/  LDL.LU.64 R16, [R1+0x8580] ;  /* 0x0085800001107983 */ /* 0x000ea80000300a00 */
[----:B---3--:R0:W-:Y:S04]  /*cd750*/  STL.64 [R1+0x8328], R34 ;  /* 0x0083282201007387 */ /* 0x0081e80000100a00 */
[----:B0-----:R-:W3:Y:S05]  /*cd760*/  LDL R34, [R1+0xc8] ;  /* 0x0000c80001227983 */ /* 0x001eea0000100800 */
[----:B------:R0:W-:Y:S04]  /*cd770*/  STL.64 [R1+0x9a0], R28 ;  /* 0x0009a01c01007387 */ /* 0x0001e80000100a00 */
[----:B------:R1:W-:Y:S04]  /*cd780*/  STL.64 [R1+0x9a8], R30 ;  /* 0x0009a81e01007387 */ /* 0x0003e80000100a00 */
[----:B------:R-:W3:Y:S01]  /*cd790*/  LDL R35, [R1+0xcc] ;  /* 0x0000cc0001237983 */ /* 0x000ee20000100800 */
[----:B0-----:R-:W-:-:S02]  /*cd7a0*/  F2FP.F16.E5M2.UNPACK_B R28, R3 ;  /* 0x00000003ff1c723e */ /* 0x001fc400020004ff */
[----:B------:R-:W-:Y:S02]  /*cd7b0*/  F2FP.F16.E5M2.UNPACK_B R29, R60 ;  /* 0x0000003cff1d723e */ /* 0x000fe400020004ff */
[----:B-1----:R-:W-:Y:S02]  /*cd7c0*/  F2FP.F16.E5M2.UNPACK_B R30, R61 ;  /* 0x0000003dff1e723e */ /* 0x002fe400020004ff */
[----:B------:R-:W-:-:S07]  /*cd7d0*/  F2FP.F16.E5M2.UNPACK_B R31, R0 ;  /* 0x00000000ff1f723e */ /* 0x000fce00020004ff */
[C---:B------:R-:W-:Y:S08]  /*cd7e0*/  HMMA.16816.F32 R4, R28.reuse, R44, R4 ;  /* 0x0000002c1c04723c */ /* 0x040ff00000001804 */
[C---:B------:R-:W-:Y:S08]  /*cd7f0*/  HMMA.16816.F32 R44, R28.reuse, R46, R36 ;  /* 0x0000002e1c2c723c */ /* 0x040ff00000001824 */
[C---:B------:R-:W-:Y:S01]  /*cd800*/  HMMA.16816.F32 R56, R28.reuse, R52, R56 ;  /* 0x000000341c38723c */ /* 0x040fe20000001838 */
[----:B------:R-:W-:Y:S04]  /*cd810*/  STL.64 [R1+0x8320], R32 ;  /* 0x0083202001007387 */ /* 0x000fe80000100a00 */
[----:B------:R-:W4:Y:S04]  /*cd820*/  LDL.LU R3, [R1+0x857c] ;  /* 0x00857c0001037983 */ /* 0x000f280000300800 */
[----:B------:R-:W3:Y:S04]  /*cd830*/  LDL.LU R60, [R1+0x8578] ;  /* 0x00857800013c7983 */ /* 0x000ee80000300800 */
[----:B------:R-:W3:Y:S04]  /*cd840*/  LDL.LU R61, [R1+0x8574] ;  /* 0x00857400013d7983 */ /* 0x000ee80000300800 */
[----:B------:R-:W3:Y:S04]  /*cd850*/  LDL.LU R0, [R1+0x8570] ;  /* 0x0085700001007983 */ /* 0x000ee80000300800 */
        /* <DEDUP_REMOVED lines=21> */
[----:B------:R-:W-:-:S15]  /*cd9b0*/  HMMA.16816.F32 R12, R28, R20, R12 ;  /* 0x000000141c0c723c */ /* 0x000fde000000180c */
[----:B------:R-:W-:-:S04]  /*cd9c0*/  NOP ;  /* 0x0000000000007918 */ /* 0x000fc80000000000 */
        /* <DEDUP_REMOVED lines=11> */
[C---:B---3--:R-:W-:Y:S08]  /*cda80*/  HMMA.16816.F32 R4, R28.reuse, R36, R4 ;  /* 0x000000241c04723c */ /* 0x048ff00000001804 */
[C---:B------:R-:W-:Y:S11]  /*cda90*/  HMMA.16816.F32 R36, R28.reuse, R38, R8 ;  /* 0x000000261c24723c */ /* 0x040ff60000001808 */
[----:B------:R-:W-:Y:S04]  /*cdaa0*/  STL.64 [R1+0x10e0], R4 ;  /* 0x0010e00401007387 */ /* 0x000fe80000100a00 */
[----:B------:R0:W-:Y:S01]  /*cdab0*/  STL.64 [R1+0x10e8], R6 ;  /* 0x0010e80601007387 */ /* 0x0001e20000100a00 */
[C---:B----4-:R-:W-:Y:S03]  /*cdac0*/  HMMA.16816.F32 R44, R28.reuse, R56, R44 ;  /* 0x000000381c2c723c */ /* 0x050fe6000000182c */
[----:B0-----:R-:W3:Y:S04]  /*cdad0*/  LDL.LU.64 R6, [R1+0x84d8] ;  /* 0x0084d80001067983 */ /* 0x001ee80000300a00 */
[----:B------:R-:W4:Y:S04]  /*cdae0*/  LDL.LU.64 R4, [R1+0x84d0] ;  /* 0x0084d00001047983 */ /* 0x000f280000300a00 */
[----:B------:R-:W3:Y:S04]  /*cdaf0*/  LDL.LU.64 R10, [R1+0x84c8] ;  /* 0x0084c800010a7983 */ /* 0x000ee80000300a00 */
[----:B------:R-:W3:Y:S04]  /*cdb00*/  LDL.LU.64 R8, [R1+0x84c0] ;  /* 0x0084c00001087983 */ /* 0x000ee80000300a00 */
        /* <DEDUP_REMOVED lines=21> */
[C---:B------:R-:W-:Y:S11]  /*cdc60*/  HMMA.16816.F32 R16, R28.reuse, R18, R20 ;  /* 0x000000121c10723c */ /* 0x040ff60000001814 */
[----:B------:R-:W-:Y:S04]  /*cdc70*/  STL.64 [R1+0x1090], R24 ;  /* 0x0010901801007387 */ /* 0x000fe80000100a00 */
[----:B------:R-:W-:Y:S04]  /*cdc80*/  STL.64 [R1+0x1098], R26 ;  /* 0x0010981a01007387 */ /* 0x000fe80000100a00 */
[----:B------:R-:W-:Y:S04]  /*cdc90*/  STL.64 [R1+0x1080], R16 ;  /* 0x0010801001007387 */ /* 0x000fe80000100a00 */
[----:B------:R-:W-:Y:S01]  /*cdca0*/  STL.64 [R1+0x1088], R18 ;  /* 0x0010881201007387 */ /* 0x000fe20000100a00 */
[C---:B----4-:R-:W-:Y:S08]  /*cdcb0*/  HMMA.16816.F32 R12, R28.reuse, R4, R12 ;  /* 0x000000041c0c723c */ /* 0x050ff0000000180c */
[C---:B---3--:R-:W-:Y:S08]  /*cdcc0*/  HMMA.16816.F32 R8, R28.reuse, R6, R8 ;  /* 0x000000061c08723c */ /* 0x048ff00000001808 */
[C---:B------:R-:W-:Y:S03]  /*cdcd0*/  HMMA.16816.F32 R4, R28.reuse, R44, R36 ;  /* 0x0000002c1c04723c */ /* 0x040fe60000001824 */
[----:B------:R-:W-:Y:S04]  /*cdce0*/  STL.64 [R1+0x1070], R12 ;  /* 0x0010700c01007387 */ /* 0x000fe80000100a00 */
[----:B------:R0:W-:Y:S04]  /*cdcf0*/  STL.64 [R1+0x1078], R14 ;  /* 0x0010780e01007387 */ /* 0x0001e80000100a00 */
[----:B------:R-:W-:Y:S04]  /*cdd00*/  STL.64 [R1+0x1060], R8 ;  /* 0x0010600801007387 */ /* 0x000fe80000100a00 */
[----:B------:R1:W-:Y:S01]  /*cdd10*/  STL.64 [R1+0x1068], R10 ;  /* 0x0010680a01007387 */ /* 0x0003e20000100a00 */
[C---:B0-----:R-:W-:Y:S08]  /*cdd20*/  HMMA.16816.F32 R12, R28.reuse, R46, R40 ;  /* 0x0000002e1c0c723c */ /* 0x041ff00000001828 */
[C---:B-1----:R-:W-:Y:S01]  /*cdd30*/  HMMA.16816.F32 R8, R28.reuse, R56, R48 ;  /* 0x000000381c08723c */ /* 0x042fe20000001830 */
[----:B------:R-:W-:Y:S04]  /*cdd40*/  STL.64 [R1+0x1050], R4 ;  /* 0x0010500401007387 */ /* 0x000fe80000100a00 */
[----:B------:R0:W-:Y:S03]  /*cdd50*/  STL.64 [R1+0x1058], R6 ;  /* 0x0010580601007387 */ /* 0x0001e60000100a00 */
[----:B0-----:R-:W-:Y:S03]  /*cdd60*/  HMMA.16816.F32 R4, R28, R58, R52 ;  /* 0x0000003a1c04723c */ /* 0x001fe60000001834 */
        /* <DEDUP_REMOVED lines=16> */
[----:B------:R-:W-:-:S03]  /*cde70*/  IMAD.MOV.U32 R39, RZ, RZ, R0 ;  /* 0x000000ffff277224 */ /* 0x000fc600078e0000 */
[----:B---3--:R-:W-:Y:S04]  /*cde80*/  STL.64 [R1+0x8368], R42 ;  /* 0x0083682a01007387 */ /* 0x008fe80000100a00 */
[----:B--2---:R2:W-:Y:S04]  /*cde90*/  STL.64 [R1+0x8360], R40 ;  /* 0x0083602801007387 */ /* 0x0045e80000100a00 */
[----:B------:R-:W3:Y:S04]  /*cdea0*/  LDL R38, [R1] ;  /* 0x0000000001267983 */ /* 0x000ee80000100800 */
[----:B------:R-:W4:Y:S04]  /*cdeb0*/  LDL.LU R0, [R1+0x846c] ;  /* 0x00846c0001007983 */ /* 0x000f280000300800 */
[----:B0-----:R-:W2:Y:S04]  /*cdec0*/  LDL.LU R8, [R1+0x28f0] ;  /* 0x0028f00001087983 */ /* 0x001ea80000300800 */
[----:B------:R-:W2:Y:S04]  /*cded0*/  LDL.LU R9, [R1+0x28f4] ;  /* 0x0028f40001097983 */ /* 0x000ea80000300800 */
[----:B-1----:R-:W2:Y:S04]  /*cdee0*/  LDL.LU R10, [R1+0x28f8] ;  /* 0x0028f800010a7983 */ /* 0x002ea80000300800 */
[----:B------:R-:W2:Y:S01]  /*cdef0*/  LDL.LU R11, [R1+0x28fc] ;  /* 0x0028fc00010b7983 */ /* 0x000ea20000300800 */
[----:B----4-:R-:W-:-:S03]  /*cdf00*/  IMAD.MOV.U32 R15, RZ, RZ, R0 ;  /* 0x000000ffff0f7224 */ /* 0x010fc600078e0000 */
[----:B--2---:R0:W-:Y:S04]  /*cdf10*/  STL.64 [R1+0x8378], R10 ;  /* 0x0083780a01007387 */ /* 0x0041e80000100a00 */
[----:B------:R-:W-:Y:S04]  /*cdf20*/  STL.64 [R1+0x8370], R8 ;  /* 0x0083700801007387 */ /* 0x000fe80000100a00 */
[----:B------:R-:W2:Y:S04]  /*cdf30*/  LDL R14, [R1+0x10] ;  /* 0x00001000010e7983 */ /* 0x000ea80000100800 */
[----:B------:R-:W4:Y:S04]  /*cdf40*/  LDL.LU R0, [R1+0x8468] ;  /* 0x0084680001007983 */ /* 0x000f280000300800 */
        /* <DEDUP_REMOVED lines=23> */
[----:B------:R-:W0:Y:S04]  /*ce0c0*/  LDL.LU R0, [R1+0x8460] ;  /* 0x0084600001007983 */ /* 0x000e280000300800 */
[----:B------:R-:W2:Y:S04]  /*ce0d0*/  LDL.LU R40, [R1+0x2950] ;  /* 0x0029500001287983 */ /* 0x000ea80000300800 */
[----:B------:R-:W2:Y:S04]  /*ce0e0*/  LDL.LU R41, [R1+0x2954] ;  /* 0x0029540001297983 */ /* 0x000ea80000300800 */
[----:B------:R-:W2:Y:S04]  /*ce0f0*/  LDL.LU R42, [R1+0x2958] ;  /* 0x00295800012a7983 */ /* 0x000ea80000300800 */
[----:B------:R-:W2:Y:S01]  /*ce100*/  LDL.LU R43, [R1+0x295c] ;  /* 0x00295c00012b7983 */ /* 0x000ea20000300800 */
[----:B0-----:R-:W-:-:S03]  /*ce110*/  IMAD.MOV.U32 R11, RZ, RZ, R0 ;  /* 0x000000ffff0b7224 */ /* 0x001fc600078e0000 */
[----:B--2---:R-:W-:Y:S04]  /*ce120*/  STL.64 [R1+0x83b8], R42 ;  /* 0x0083b82a01007387 */ /* 0x004fe80000100a00 */
[----:B------:R0:W-:Y:S04]  /*ce130*/  STL.64 [R1+0x83b0], R40 ;  /* 0x0083b02801007387 */ /* 0x0001e80000100a00 */
[----:B------:R-:W2:Y:S04]  /*ce140*/  LDL R10, [R1+0x40] ;  /* 0x00004000010a7983 */ /* 0x000ea80000100800 */
[----:B------:R-:W2:Y:S04]  /*ce150*/  LDL.LU R0, [R1+0x845c] ;  /* 0x00845c0001007983 */ /* 0x000ea80000300800 */
[----:B-1----:R-:W3:Y:S04]  /*ce160*/  LDL.LU R20, [R1+0x2970] ;  /* 0x0029700001147983 */ /* 0x002ee80000300800 */
        /* <DEDUP_REMOVED lines=13> */
[----:B------:R0:W-:Y:S04]  /*ce240*/  STL.64 [R1+0x83d0], R40 ;  /* 0x0083d02801007387 */ /* 0x0001e80000100a00 */
        /* <DEDUP_REMOVED lines=9> */
[----:B0-----:R-:W3:Y:S04]  /*ce2e0*/  LDL R40, [R1+0x68] ;  /* 0x0000680001287983 */ /* 0x001ee80000100800 */
[----:B------:R-:W3:Y:S04]  /*ce2f0*/  LDL R41, [R1+0x6c] ;  /* 0x00006c0001297983 */ /* 0x000ee80000100800 */
[----:B--2---:R0:W-:Y:S04]  /*ce300*/  STL.64 [R1+0x83f0], R42 ;  /* 0x0083f02a01007387 */ /* 0x0041e80000100a00 */
[----:B---3--:R-:W-:Y:S04]  /*ce310*/  STL.64 [R1+0x8408], R40 ;  /* 0x0084082801007387 */ /* 0x008fe80000100a00 */
[----:B-1----:R-:W2:Y:S04]  /*ce320*/  LDL.LU R20, [R1+0x29a0] ;  /* 0x0029a00001147983 */ /* 0x002ea80000300800 */
[----:B------:R-:W2:Y:S04]  /*ce330*/  LDL.LU R21, [R1+0x29a4] ;  /* 0x0029a40001157983 */ /* 0x000ea80000300800 */
[----:B------:R-:W3:Y:S04]  /*ce340*/  LDL.LU R22, [R1+0x29a8] ;  /* 0x0029a80001167983 */ /* 0x000ee80000300800 */
[----:B------:R-:W3:Y:S04]  /*ce350*/  LDL.LU R23, [R1+0x29ac] ;  /* 0x0029ac0001177983 */ /* 0x000ee80000300800 */
[----:B0-----:R-:W2:Y:S01]  /*ce360*/  LDL R42, [R1+0x70] ;  /* 0x00007000012a7983 */ /* 0x001ea20000100800 */
[----:B------:R-:W-:-:S03]  /*ce370*/  IMAD.MOV.U32 R43, RZ, RZ, R0 ;  /* 0x000000ffff2b7224 */ /* 0x000fc600078e0000 */
[----:B------:R-:W3:Y:S04]  /*ce380*/  LDL.LU R0, [R1+0x8450] ;  /* 0x0084500001007983 */ /* 0x000ee80000300800 */
[----:B--2---:R-:W-:Y:S04]  /*ce390*/  STL.64 [R1+0x8420], R42 ;  /* 0x0084202a01007387 */ /* 0x004fe80000100a00 */
[----:B---3--:R-:W-:Y:S04]  /*ce3a0*/  STL.64 [R1+0x8400], R22 ;  /* 0x0084001601007387 */ /* 0x008fe80000100a00 */
[----:B------:R0:W-:Y:S04]  /*ce3b0*/  STL.64 [R1+0x83f8], R20 ;  /* 0x0083f81401007387 */ /* 0x0001e80000100a00 */
[----:B0-----:R-:W2:Y:S04]  /*ce3c0*/  LDL.LU R20, [R1+0x29b0] ;  /* 0x0029b00001147983 */ /* 0x001ea80000300800 */
[----:B------:R-:W2:Y:S04]  /*ce3d0*/  LDL.LU R21, [R1+0x29b4] ;  /* 0x0029b40001157983 */ /* 0x000ea80000300800 */
[----:B------:R-:W3:Y:S04]  /*ce3e0*/  LDL.LU R22, [R1+0x29b8] ;  /* 0x0029b80001167983 */ /* 0x000ee80000300800 */
[----:B------:R-:W3:Y:S04]  /*ce3f0*/  LDL.LU R23, [R1+0x29bc] ;  /* 0x0029bc0001177983 */ /* 0x000ee80000300800 */
[----:B------:R-:W2:Y:S04]  /*ce400*/  LDL R40, [R1+0x78] ;  /* 0x0000780001287983 */ /* 0x000ea80000100800 */
[----:B------:R-:W2:Y:S04]  /*ce410*/  LDL R41, [R1+0x7c] ;  /* 0x00007c0001297983 */ /* 0x000ea80000100800 */
        /* <DEDUP_REMOVED lines=8> */
[----:B---3--:R-:W-:Y:S04]  /*ce4a0*/  STL.64 [R1+0x8430], R22 ;  /* 0x0084301601007387 */ /* 0x008fe80000100a00 */
[----:B--2---:R0:W-:Y:S04]  /*ce4b0*/  STL.64 [R1+0x8428], R20 ;  /* 0x0084281401007387 */ /* 0x0041e80000100a00 */
[----:B0-----:R-:W2:Y:S04]  /*ce4c0*/  LDL.LU R20, [R1+0x29d0] ;  /* 0x0029d00001147983 */ /* 0x001ea80000300800 */
[----:B------:R-:W2:Y:S04]  /*ce4d0*/  LDL.LU R21, [R1+0x29d4] ;  /* 0x0029d40001157983 */ /* 0x000ea80000300800 */
[----:B------:R-:W3:Y:S04]  /*ce4e0*/  LDL.LU R22, [R1+0x29d8] ;  /* 0x0029d80001167983 */ /* 0x000ee80000300800 */
[----:B------:R-:W3:Y:S01]  /*ce4f0*/  LDL.LU R23, [R1+0x29dc] ;  /* 0x0029dc0001177983 */ /* 0x000ee20000300800 */
[----:B------:R-:W-:-:S03]  /*ce500*/  IMAD.MOV.U32 R43, RZ, RZ, R0 ;  /* 0x000000ffff2b7224 */ /* 0x000fc600078e0000 */
[----:B---3--:R-:W-:Y:S04]  /*ce510*/  STL.64 [R1+0x8448], R22 ;  /* 0x0084481601007387 */ /* 0x008fe80000100a00 */
[----:B--2---:R0:W-:Y:S04]  /*ce520*/  STL.64 [R1+0x8440], R20 ;  /* 0x0084401401007387 */ /* 0x0041e80000100a00 */
[----:B0-----:R-:W2:Y:S04]  /*ce530*/  LDL.LU R20, [R1+0x29e0] ;  /* 0x0029e00001147983 */ /* 0x001ea80000300800 */
[----:B------:R-:W2:Y:S04]  /*ce540*/  LDL.LU R21, [R1+0x29e4] ;  /* 0x0029e40001157983 */ /* 0x000ea80000300800 */
[----:B------:R-:W2:Y:S04]  /*ce550*/  LDL.LU R22, [R1+0x29e8] ;  /* 0x0029e80001167983 */ /* 0x000ea80000300800 */
[----:B------:R-:W2:Y:S04]  /*ce560*/  LDL.LU R23, [R1+0x29ec] ;  /* 0x0029ec0001177983 */ /* 0x000ea80000300800 */
[----:B------:R-:W3:Y:S04]  /*ce570*/  LDL.64 R56, [R1+0x58] ;  /* 0x0000580001387983 */ /* 0x000ee80000100a00 */
        /* <DEDUP_REMOVED lines=26> */
[----:B------:R-:W2:Y:S04]  /*ce720*/  LDL.LU.64 R22, [R1+0x8448] ;  /* 0x0084480001167983 */ /* 0x000ea80000300a00 */
[----:B------:R-:W2:-:S12]  /*ce730*/  LDL.LU.64 R20, [R1+0x8440] ;  /* 0x0084400001147983 */ /* 0x000e980000300a00 */
        /* <DEDUP_REMOVED lines=26> */
[----:B0-----:R-:W4:Y:S04]  /*ce8e0*/  LDL.LU.64 R42, [R1+0x83d8] ;  /* 0x0083d800012a7983 */ /* 0x001f280000300a00 */
[----:B------:R-:W4:Y:S01]  /*ce8f0*/  LDL.LU.64 R40, [R1+0x83d0] ;  /* 0x0083d00001287983 */ /* 0x000f220000300a00 */
[----:B---3--:R-:W-:Y:S01]  /*ce900*/  IMAD.MOV.U32 R0, RZ, RZ, R57 ;  /* 0x000000ffff007224 */ /* 0x008fe200078e0039 */
[----:B--2---:R-:W-:-:S15]  /*ce910*/  HMMA.16816.F32 R20, R28, R56, R20 ;  /* 0x000000381c14723c */ /* 0x004fde0000001814 */
[----:B------:R-:W-:-:S04]  /*ce920*/  NOP ;  /* 0x0000000000007918 */ /* 0x000fc80000000000 */
[----:B------:R-:W-:Y:S04]  /*ce930*/  STL.64 [R1+0xfc0], R20 ;  /* 0x000fc01401007387 */ /* 0x000fe80000100a00 */
[----:B------:R0:W-:Y:S04]  /*ce940*/  STL.64 [R1+0xfc8], R22 ;  /* 0x000fc81601007387 */ /* 0x0001e80000100a00 */
[----:B0-----:R-:W2:Y:S04]  /*ce950*/  LDL.LU.64 R22, [R1+0x83c8] ;  /* 0x0083c80001167983 */ /* 0x001ea80000300a00 */
[----:B------:R-:W2:Y:S01]  /*ce960*/  LDL.LU.64 R20, [R1+0x83c0] ;  /* 0x0083c00001147983 */ /* 0x000ea20000300a00 */
[C---:B----4-:R-:W-:Y:S03]  /*ce970*/  HMMA.16816.F32 R56, R28.reuse, R58, R40 ;  /* 0x0000003a1c38723c */ /* 0x050fe60000001828 */
[----:B------:R-:W-:Y:S04]  /*ce980*/  STL [R1+0x81dc], R0 ;  /* 0x0081dc0001007387 */ /* 0x000fe80000100800 */
[----:B------:R-:W3:Y:S04]  /*ce990*/  LDL.LU.64 R42, [R1+0x83b8] ;  /* 0x0083b800012a7983 */ /* 0x000ee80000300a00 */
[----:B------:R-:W3:Y:S08]  /*ce9a0*/  LDL.LU.64 R40, [R1+0x83b0] ;  /* 0x0083b00001287983 */ /* 0x000ef00000300a00 */
[----:B------:R-:W-:Y:S04]  /*ce9b0*/  STL.64 [R1+0xfb0], R56 ;  /* 0x000fb03801007387 */ /* 0x000fe80000100a00 */
[----:B------:R0:W-:Y:S04]  /*ce9c0*/  STL.64 [R1+0xfb8], R58 ;  /* 0x000fb83a01007387 */ /* 0x0001e80000100a00 */
[----:B0-----:R-:W4:Y:S04]  /*ce9d0*/  LDL.LU.64 R58, [R1+0x83a8] ;  /* 0x0083a800013a7983 */ /* 0x001f280000300a00 */
[----:B------:R-:W4:Y:S01]  /*ce9e0*/  LDL.LU.64 R56, [R1+0x83a0] ;  /* 0x0083a00001387983 */ /* 0x000f220000300a00 */
[----:B------:R-:W-:Y:S01]  /*ce9f0*/  IMAD.MOV.U32 R0, RZ, RZ, R9 ;  /* 0x000000ffff007224 */ /* 0x000fe200078e0009 */
[C---:B--2---:R-:W-:Y:S08]  /*cea00*/  HMMA.16816.F32 R20, R28.reuse, R8, R20 ;  /* 0x000000081c14723c */ /* 0x044ff00000001814 */
[C---:B------:R-:W-:Y:S08]  /*cea10*/  HMMA.16816.F32 R8, R28.reuse, R10, R16 ;  /* 0x0000000a1c08723c */ /* 0x040ff00000001810 */
[C---:B---3--:R-:W-:Y:S03]  /*cea20*/  HMMA.16816.F32 R40, R28.reuse, R52, R40 ;  /* 0x000000341c28723c */ /* 0x048fe60000001828 */
        /* <DEDUP_REMOVED lines=9> */
[----:B----4-:R-:W-:Y:S01]  /*ceac0*/  HMMA.16816.F32 R56, R28, R24, R56 ;  /* 0x000000181c38723c */ /* 0x010fe20000001838 */
[----:B0-----:R-:W-:-:S07]  /*cead0*/  IMAD.MOV.U32 R0, RZ, RZ, R53 ;  /* 0x000000ffff007224 */ /* 0x001fce00078e0035 */
[----:B------:R-:W-:Y:S01]  /*ceae0*/  HMMA.16816.F32 R52, R28, R54, R44 ;  /* 0x000000361c34723c */ /* 0x000fe2000000182c */
[----:B-1----:R-:W4:Y:S04]  /*ceaf0*/  LDL.LU.64 R10, [R1+0x8378] ;  /* 0x00837800010a7983 */ /* 0x002f280000300a00 */
        /* <DEDUP_REMOVED lines=16> */
[----:B------:R-:W-:-:S02]  /*cec00*/  IMAD.MOV.U32 R0, RZ, RZ, R25 ;  /* 0x000000ffff007224 */ /* 0x000fc400078e0019 */
[C---:B------:R-:W-:Y:S03]  /*cec10*/  HMMA.16816.F32 R24, R28.reuse, R26, R32 ;  /* 0x0000001a1c18723c */ /* 0x040fe60000001820 */
[----:B------:R0:W-:Y:S05]  /*cec20*/  STL [R1+0x81e8], R0 ;  /* 0x0081e80001007387 */ /* 0x0001ea0000100800 */
[----:B------:R-:W-:Y:S01]  /*cec30*/  HMMA.16816.F32 R4, R28, R38, R4 ;  /* 0x000000261c04723c */ /* 0x000fe20000001804 */
[----:B0-----:R-:W-:-:S10]  /*cec40*/  IMAD.MOV.U32 R0, RZ, RZ, R13 ;  /* 0x000000ffff007224 */ /* 0x001fd400078e000d */
[----:B------:R-:W-:Y:S04]  /*cec50*/  STL.64 [R1+0xf50], R24 ;  /* 0x000f501801007387 */ /* 0x000fe80000100a00 */
[----:B------:R-:W-:Y:S04]  /*cec60*/  STL.64 [R1+0xf58], R26 ;  /* 0x000f581a01007387 */ /* 0x000fe80000100a00 */
[----:B------:R-:W-:Y:S01]  /*cec70*/  STL [R1+0x81ec], R0 ;  /* 0x0081ec0001007387 */ /* 0x000fe20000100800 */
[C---:B--2---:R-:W-:Y:S08]  /*cec80*/  HMMA.16816.F32 R20, R28.reuse, R12, R20 ;  /* 0x0000000c1c14723c */ /* 0x044ff00000001814 */
[C---:B---3--:R-:W-:Y:S08]  /*cec90*/  HMMA.16816.F32 R12, R28.reuse, R14, R16 ;  /* 0x0000000e1c0c723c */ /* 0x048ff00000001810 */
[C---:B----4-:R-:W-:Y:S03]  /*ceca0*/  HMMA.16816.F32 R8, R28.reuse, R36, R8 ;  /* 0x000000241c08723c */ /* 0x050fe60000001808 */
        /* <DEDUP_REMOVED lines=52> */
[----:B------:R-:W3:Y:S01]  /*ceff0*/  LDL.LU R11, [R1+0x286c] ;  /* 0x00286c00010b7983 */ /* 0x000ee20000300800 */
[----:B------:R-:W-:-:S03]  /*cf000*/  IMAD.MOV.U32 R0, RZ, RZ, R37 ;  /* 0x000000ffff007224 */ /* 0x000fc600078e0025 */
        /* <DEDUP_REMOVED lines=14> */
[C---:B--2---:R-:W-:Y:S08]  /*cf0f0*/  HMMA.16816.F32 R48, R28.reuse, R52, R48 ;  /* 0x000000341c30723c */ /* 0x044ff00000001830 */
[----:B------:R-:W-:-:S15]  /*cf100*/  HMMA.16816.F32 R32, R28, R54, R32 ;  /* 0x000000361c20723c */ /* 0x000fde0000001820 */
        /* <DEDUP_REMOVED lines=58> */
[----:B------:R2:W-:Y:S01]  /*cf4b0*/  STL.64 [R1+0x80d8], R40 ;  /* 0x0080d82801007387 */ /* 0x0005e20000100a00 */
[C---:B---3--:R-:W-:Y:S08]  /*cf4c0*/  HMMA.16816.F32 R44, R28.reuse, R38, R44 ;  /* 0x000000261c2c723c */ /* 0x048ff0000000182c */
[C---:B--2---:R-:W-:Y:S01]  /*cf4d0*/  HMMA.16816.F32 R40, R28.reuse, R36, R48 ;  /* 0x000000241c28723c */ /* 0x044fe20000001830 */
[----:B------:R-:W-:Y:S07]  /*cf4e0*/  STL.64 [R1+0x8090], R38 ;  /* 0x0080902601007387 */ /* 0x000fee0000100a00 */
[C---:B----4-:R-:W-:Y:S03]  /*cf4f0*/  HMMA.16816.F32 R24, R28.reuse, R4, R24 ;  /* 0x000000041c18723c */ /* 0x050fe60000001818 */
[----:B------:R-:W-:Y:S04]  /*cf500*/  STL.64 [R1+0xe50], R44 ;  /* 0x000e502c01007387 */ /* 0x000fe80000100a00 */
[----:B------:R-:W-:Y:S04]  /*cf510*/  STL.64 [R1+0xe58], R46 ;  /* 0x000e582e01007387 */ /* 0x000fe80000100a00 */
[----:B------:R0:W-:Y:S04]  /*cf520*/  STL.64 [R1+0x8088], R36 ;  /* 0x0080882401007387 */ /* 0x0001e80000100a00 */
[----:B------:R-:W-:Y:S04]  /*cf530*/  STL.64 [R1+0xe40], R40 ;  /* 0x000e402801007387 */ /* 0x000fe80000100a00 */
[----:B------:R-:W-:Y:S04]  /*cf540*/  STL.64 [R1+0xe48], R42 ;  /* 0x000e482a01007387 */ /* 0x000fe80000100a00 */
[----:B------:R-:W-:Y:S04]  /*cf550*/  STL.64 [R1+0x82a8], R34 ;  /* 0x0082a82201007387 */ /* 0x000fe80000100a00 */
[----:B------:R1:W-:Y:S01]  /*cf560*/  STL.64 [R1+0x82a0], R32 ;  /* 0x0082a02001007387 */ /* 0x0003e20000100a00 */
[C---:B0-----:R-:W-:Y:S08]  /*cf570*/  HMMA.16816.F32 R36, R28.reuse, R34, R52 ;  /* 0x000000221c24723c */ /* 0x041ff00000001834 */
[C---:B-1----:R-:W-:Y:S08]  /*cf580*/  HMMA.16816.F32 R32, R28.reuse, R2, R56 ;  /* 0x000000021c20723c */ /* 0x042ff00000001838 */
[C---:B------:R-:W-:Y:S03]  /*cf590*/  HMMA.16816.F32 R20, R28.reuse, R6, R20 ;  /* 0x000000061c14723c */ /* 0x040fe60000001814 */
        /* <DEDUP_REMOVED lines=8> */
[C---:B0-----:R-:W-:Y:S02]  /*cf620*/  HMMA.16816.F32 R4, R28.reuse, R8, R16 ;  /* 0x000000081c04723c */ /* 0x041fe40000001810 */
[----:B------:R-:W-:Y:S04]  /*cf630*/  STL.64 [R1+0xe00], R20 ;  /* 0x000e001401007387 */ /* 0x000fe80000100a00 */
[----:B------:R-:W-:Y:S04]  /*cf640*/  STL.64 [R1+0xe08], R22 ;  /* 0x000e081601007387 */ /* 0x000fe80000100a00 */
[----:B------:R-:W2:Y:S09]  /*cf650*/  LDL.LU R36, [R1+0x2730] ;  /* 0x0027300001247983 */ /* 0x000eb20000300800 */
        /* <DEDUP_REMOVED lines=41> */
[C---:B---3--:R-:W-:Y:S08]  /*cf8f0*/  HMMA.16816.F32 R52, R28.reuse, R10, R52 ;  /* 0x0000000a1c34723c */ /* 0x048ff00000001834 */
[C---:B--2---:R-:W-:Y:S08]  /*cf900*/  HMMA.16816.F32 R16, R28.reuse, R14, R16 ;  /* 0x0000000e1c10723c */ /* 0x044ff00000001810 */
[C---:B----4-:R-:W-:Y:S03]  /*cf910*/  HMMA.16816.F32 R32, R28.reuse, R12, R32 ;  /* 0x0000000c1c20723c */ /* 0x050fe60000001820 */
[----:B------:R0:W-:Y:S04]  /*cf920*/  STL.64 [R1+0xde0], R52 ;  /* 0x000de03401007387 */ /* 0x0001e80000100a00 */
[----:B------:R1:W-:Y:S04]  /*cf930*/  STL.64 [R1+0xde8], R54 ;  /* 0x000de83601007387 */ /* 0x0003e80000100a00 */
[----:B0-----:R-:W2:Y:S04]  /*cf940*/  LDL.LU R52, [R1+0x2720] ;  /* 0x0027200001347983 */ /* 0x001ea80000300800 */
[----:B------:R-:W2:Y:S04]  /*cf950*/  LDL.LU R53, [R1+0x2724] ;  /* 0x0027240001357983 */ /* 0x000ea80000300800 */
[----:B-1----:R-:W2:Y:S04]  /*cf960*/  LDL.LU R54, [R1+0x2728] ;  /* 0x0027280001367983 */ /* 0x002ea80000300800 */
[----:B------:R-:W2:Y:S04]  /*cf970*/  LDL.LU R55, [R1+0x272c] ;  /* 0x00272c0001377983 */ /* 0x000ea80000300800 */
[----:B------:R-:W2:Y:S04]  /*cf980*/  LDL.64 R58, [R1+0x118] ;  /* 0x00011800013a7983 */ /* 0x000ea80000100a00 */
[----:B------:R-:W-:Y:S04]  /*cf990*/  STL.64 [R1+0x8030], R10 ;  /* 0x0080300a01007387 */ /* 0x000fe80000100a00 */
[----:B------:R0:W-:Y:S04]  /*cf9a0*/  STL.64 [R1+0x8028], R8 ;  /* 0x0080280801007387 */ /* 0x0001e80000100a00 */
[----:B0-----:R-:W3:Y:S04]  /*cf9b0*/  LDL.LU R8, [R1+0x2750] ;  /* 0x0027500001087983 */ /* 0x001ee80000300800 */
[----:B------:R-:W3:Y:S04]  /*cf9c0*/  LDL.LU R9, [R1+0x2754] ;  /* 0x0027540001097983 */ /* 0x000ee80000300800 */
[----:B------:R-:W3:Y:S04]  /*cf9d0*/  LDL.LU R10, [R1+0x2758] ;  /* 0x00275800010a7983 */ /* 0x000ee80000300800 */
[----:B------:R-:W3:Y:S04]  /*cf9e0*/  LDL.LU R11, [R1+0x275c] ;  /* 0x00275c00010b7983 */ /* 0x000ee80000300800 */
        /* <DEDUP_REMOVED lines=24> */
[----:B------:R-:W-:Y:S04]  /*cfb70*/  STL.64 [R1+0x8040], R18 ;  /* 0x0080401201007387 */ /* 0x000fe80000100a00 */
[----:B------:R-:W-:Y:S01]  /*cfb80*/  STL.64 [R1+0x8038], R16 ;  /* 0x0080381001007387 */ /* 0x000fe20000100a00 */
[C---:B--2---:R-:W-:Y:S08]  /*cfb90*/  HMMA.16816.F32 R4, R28.reuse, R24, R4 ;  /* 0x000000181c04723c */ /* 0x044ff00000001804 */
        /* <DEDUP_REMOVED lines=12> */
[C---:B0-----:R-:W-:Y:S02]  /*cfc60*/  HMMA.16816.F32 R4, R28.reuse, R26, R36 ;  /* 0x0000001a1c04723c */ /* 0x041fe40000001824 */
[----:B------:R-:W-:Y:S04]  /*cfc70*/  STL [R1+0x7fc4], R26 ;  /* 0x007fc41a01007387 */ /* 0x000fe80000100800 */
[----:B------:R-:W-:Y:S02]  /*cfc80*/  STL [R1+0x7fc0], R27 ;  /* 0x007fc01b01007387 */ /* 0x000fe40000100800 */
[----:B------:R-:W-:Y:S11]  /*cfc90*/  HMMA.16816.F32 R8, R28, R32, R48 ;  /* 0x000000201c08723c */ /* 0x000ff60000001830 */
[----:B------:R0:W-:Y:S04]  /*cfca0*/  STL.64 [R1+0xd60], R4 ;  /* 0x000d600401007387 */ /* 0x0001e80000100a00 */
[----:B------:R1:W-:Y:S01]  /*cfcb0*/  STL.64 [R1+0xd68], R6 ;  /* 0x000d680601007387 */ /* 0x0003e20000100a00 */
[----:B0-----:R-:W-:-:S02]  /*cfcc0*/  IMAD R5, R47, 0x100, R46 ;  /* 0x000001002f057824 */ /* 0x001fc400078e022e */
[----:B-1----:R-:W-:Y:S02]  /*cfcd0*/  IMAD R7, R43, 0x100, R42 ;  /* 0x000001002b077824 */ /* 0x002fe400078e022a */
[----:B------:R-:W-:Y:S02]  /*cfce0*/  IMAD R6, R45, 0x100, R44 ;  /* 0x000001002d067824 */ /* 0x000fe400078e022c */
[----:B------:R-:W-:Y:S01]  /*cfcf0*/  IMAD R4, R57, 0x100, R56 ;  /* 0x0000010039047824 */ /* 0x000fe200078e0238 */
[----:B------:R-:W-:Y:S02]  /*cfd00*/  F2FP.F16.E5M2.UNPACK_B R30, R5 ;  /* 0x00000005ff1e723e */ /* 0x000fe400020004ff */
[----:B------:R-:W-:Y:S02]  /*cfd10*/  F2FP.F16.E5M2.UNPACK_B R28, R7 ;  /* 0x00000007ff1c723e */ /* 0x000fe400020004ff */
[----:B------:R-:W-:Y:S02]  /*cfd20*/  F2FP.F16.E5M2.UNPACK_B R29, R6 ;  /* 0x00000006ff1d723e */ /* 0x000fe400020004ff */
[----:B------:R-:W-:-:S07]  /*cfd30*/  F2FP.F16.E5M2.UNPACK_B R31, R4 ;  /* 0x00000004ff1f723e */ /* 0x000fce00020004ff */
[----:B------:R-:W-:Y:S01]  /*cfd40*/  HMMA.16816.F32 R4, R28, R58, R52 ;  /* 0x0000003a1c04723c */ /* 0x000fe20000001834 */
[----:B------:R-:W-:Y:S04]  /*cfd50*/  STL [R1+0x7f8c], R32 ;  /* 0x007f8c2001007387 */ /* 0x000fe80000100800 */
[----:B------:R-:W-:Y:S04]  /*cfd60*/  STL [R1+0x7f88], R33 ;  /* 0x007f882101007387 */ /* 0x000fe80000100800 */
[----:B------:R-:W-:Y:S04]  /*cfd70*/  STL.64 [R1+0x990], R8 ;  /* 0x0009900801007387 */ /* 0x000fe80000100a00 */
[----:B------:R-:W-:Y:S06]  /*cfd80*/  STL.64 [R1+0x998], R10 ;  /* 0x0009980a01007387 */ /* 0x000fec0000100a00 */
[----:B------:R0:W-:Y:S04]  /*cfd90*/  STL.64 [R1+0xd50], R4 ;  /* 0x000d500401007387 */ /* 0x0001e80000100a00 */
[----:B------:R1:W-:Y:S04]  /*cfda0*/  STL.64 [R1+0xd58], R6 ;  /* 0x000d580601007387 */ /* 0x0003e80000100a00 */
[----:B------:R-:W2:Y:S04]  /*cfdb0*/  LDL.LU R40, [R1+0x26c0] ;  /* 0x0026c00001287983 */ /* 0x000ea80000300800 */
[----:B------:R-:W2:Y:S04]  /*cfdc0*/  LDL.LU R41, [R1+0x26c4] ;  /* 0x0026c40001297983 */ /* 0x000ea80000300800 */
[----:B------:R-:W2:Y:S04]  /*cfdd0*/  LDL.LU R42, [R1+0x26c8] ;  /* 0x0026c800012a7983 */ /* 0x000ea80000300800 */
[----:B------:R-:W2:Y:S04]  /*cfde0*/  LDL.LU R43, [R1+0x26cc] ;  /* 0x0026cc00012b7983 */ /* 0x000ea80000300800 */
[----:B------:R-:W3:Y:S04]  /*cfdf0*/  LDL R44, [R1+0xf0] ;  /* 0x0000f000012c7983 */ /* 0x000ee80000100800 */
[----:B------:R-:W3:Y:S04]  /*cfe00*/  LDL R45, [R1+0xf4] ;  /* 0x0000f400012d7983 */ /* 0x000ee80000100800 */
[----:B------:R-:W2:Y:S04]  /*cfe10*/  LDL.64 R16, [R1+0x110] ;  /* 0x0001100001107983 */ /* 0x000ea80000100a00 */
[----:B------:R-:W2:Y:S04]  /*cfe20*/  LDL.LU R20, [R1+0x2700] ;  /* 0x0027000001147983 */ /* 0x000ea80000300800 */
        /* <DEDUP_REMOVED lines=8> */
[----:B0-----:R-:W3:Y:S04]  /*cfeb0*/  LDL.64 R4, [R1+0x100] ;  /* 0x0001000001047983 */ /* 0x001ee80000100a00 */
[----:B------:R-:W4:Y:S04]  /*cfec0*/  LDL.LU R8, [R1+0x26e0] ;  /* 0x0026e00001087983 */ /* 0x000f280000300800 */
[----:B------:R-:W4:Y:S04]  /*cfed0*/  LDL.LU R9, [R1+0x26e4] ;  /* 0x0026e40001097983 */ /* 0x000f280000300800 */
[----:B------:R-:W4:Y:S04]  /*cfee0*/  LDL.LU R10, [R1+0x26e8] ;  /* 0x0026e800010a7983 */ /* 0x000f280000300800 */
[----:B------:R-:W4:Y:S04]  /*cfef0*/  LDL.LU R11, [R1+0x26ec] ;  /* 0x0026ec00010b7983 */ /* 0x000f280000300800 */
[----:B-1----:R-:W4:Y:S04]  /*cff00*/  LDL.64 R6, [R1+0xf8] ;  /* 0x0000f80001067983 */ /* 0x002f280000100a00 */
        /* <DEDUP_REMOVED lines=10> */
[----:B------:R-:W-:-:S03]  /*cffb0*/  IMAD.MOV.U32 R25, RZ, RZ, R59 ;  /* 0x000000ffff197224 */ /* 0x000fc600078e003b */
[----:B------:R-:W4:Y:S01]  /*cffc0*/  LDL.LU R52, [R1+0x26a0] ;  /* 0x0026a00001347983 */ /* 0x000f220000300800 */
[----:B------:R-:W-:-:S03]  /*cffd0*/  IMAD.MOV.U32 R24, RZ, RZ, R58 ;  /* 0x000000ffff187224 */ /* 0x000fc600078e003a */
[----:B------:R-:W4:Y:S04]  /*cffe0*/  LDL.LU R53, [R1+0x26a4] ;  /* 0x0026a40001357983 */ /* 0x000f280000300800 */
[----:B------:R-:W4:Y:S04]  /*cfff0*/  LDL.LU R54, [R1+0x26a8] ;  /* 0x0026a80001367983 */ /* 0x000f280000300800 */
[----:B------:R-:W4:Y:S04]  /*d0000*/  LDL.LU R55, [R1+0x26ac] ;  /* 0x0026ac0001377983 */ /* 0x000f280000300800 */
[----:B------:R-:W4:Y:S04]  /*d0010*/  LDL.64 R58, [R1+0xd8] ;  /* 0x0000d800013a7983 */ /* 0x000f280000100a00 */
[----:B------:R-:W-:Y:S04]  /*d0020*/  STL [R1+0x7fcc], R25 ;  /* 0x007fcc1901007387 */ /* 0x000fe80000100800 */
[----:B------:R0:W-:Y:S04]  /*d0030*/  STL [R1+0x7fc8], R24 ;  /* 0x007fc81801007387 */ /* 0x0001e80000100800 */
[----:B0-----:R-:W4:Y:S04]  /*d0040*/  LDL.LU R24, [R1+0x2710] ;  /* 0x0027100001187983 */ /* 0x001f280000300800 */
[----:B------:R-:W4:Y:S04]  /*d0050*/  LDL.LU R25, [R1+0x2714] ;  /* 0x0027140001197983 */ /* 0x000f280000300800 */
[----:B------:R-:W4:Y:S04]  /*d0060*/  LDL.LU R26, [R1+0x2718] ;  /* 0x00271800011a7983 */ /* 0x000f280000300800 */
[----:B------:R-:W4:Y:S01]  /*d0070*/  LDL.LU R27, [R1+0x271c] ;  /* 0x00271c00011b7983 */ /* 0x000f220000300800 */
[C---:B--2---:R-:W-:Y:S08]  /*d0080*/  HMMA.16816.F32 R20, R28.reuse, R18, R20 ;  /* 0x000000121c14723c */ /* 0x044ff00000001814 */
[----:B---3--:R-:W-:Y:S01]  /*d0090*/  HMMA.16816.F32 R12, R28, R4, R12 ;  /* 0x000000041c0c723c */ /* 0x008fe2000000180c */
[----:B------:R-:W-:-:S02]  /*d00a0*/  IMAD.MOV.U32 R32, RZ, RZ, R17 ;  /* 0x000000ffff207224 */ /* 0x000fc400078e0011 */
[----:B------:R-:W-:-:S05]  /*d00b0*/  IMAD.MOV.U32 R33, RZ, RZ, R16 ;  /* 0x000000ffff217224 */ /* 0x000fca00078e0010 */
[C---:B----4-:R-:W-:Y:S08]  /*d00c0*/  HMMA.16816.F32 R8, R28.reuse, R6, R8 ;  /* 0x000000061c08723c */ /* 0x050ff00000001808 */
[----:B------:R-:W-:-:S15]  /*d00d0*/  HMMA.16816.F32 R24, R28, R16, R24 ;  /* 0x000000101c18723c */ /* 0x000fde0000001818 */
[----:B------:R-:W-:-:S04]  /*d00e0*/  NOP ;  /* 0x0000000000007918 */ /* 0x000fc80000000000 */
[----:B------:R-:W-:Y:S04]  /*d00f0*/  STL.64 [R1+0xd40], R24 ;  /* 0x000d401801007387 */ /* 0x000fe80000100a00 */
[----:B------:R0:W-:Y:S04]  /*d0100*/  STL.64 [R1+0xd48], R26 ;  /* 0x000d481a01007387 */ /* 0x0001e80000100a00 */
[----:B------:R1:W-:Y:S04]  /*d0110*/  STL [R1+0x7fd4], R32 ;  /* 0x007fd42001007387 */ /* 0x0003e80000100800 */
[----:B------:R2:W-:Y:S04]  /*d0120*/  STL [R1+0x7fd0], R33 ;  /* 0x007fd02101007387 */ /* 0x0005e80000100800 */
[----:B------:R-:W-:Y:S04]  /*d0130*/  STL.64 [R1+0xd30], R20 ;  /* 0x000d301401007387 */ /* 0x000fe80000100a00 */
[----:B------:R-:W-:Y:S01]  /*d0140*/  STL.64 [R1+0xd38], R22 ;  /* 0x000d381601007387 */ /* 0x000fe20000100a00 */
[----:B0-----:R-:W-:-:S02]  /*d0150*/  IMAD.MOV.U32 R27, RZ, RZ, R19 ;  /* 0x000000ffff1b7224 */ /* 0x001fc400078e0013 */
[----:B------:R-:W-:Y:S02]  /*d0160*/  IMAD.MOV.U32 R26, RZ, RZ, R18 ;  /* 0x000000ffff1a7224 */ /* 0x000fe400078e0012 */
[----:B------:R-:W-:Y:S02]  /*d0170*/  IMAD.MOV.U32 R24, RZ, RZ, R5 ;  /* 0x000000ffff187224 */ /* 0x000fe400078e0005 */
[----:B------:R-:W-:Y:S01]  /*d0180*/  IMAD.MOV.U32 R25, RZ, RZ, R4 ;  /* 0x000000ffff197224 */ /* 0x000fe200078e0004 */
[----:B------:R-:W-:Y:S04]  /*d0190*/  STL [R1+0x7fdc], R27 ;  /* 0x007fdc1b01007387 */ /* 0x000fe80000100800 */
[----:B------:R-:W-:Y:S04]  /*d01a0*/  STL [R1+0x7fd8], R26 ;  /* 0x007fd81a01007387 */ /* 0x000fe80000100800 */
[----:B------:R-:W-:Y:S04]  /*d01b0*/  STL.64 [R1+0xd20], R12 ;  /* 0x000d200c01007387 */ /* 0x000fe80000100a00 */
[----:B------:R-:W-:Y:S04]  /*d01c0*/  STL.64 [R1+0xd28], R14 ;  /* 0x000d280e01007387 */ /* 0x000fe80000100a00 */
[----:B------:R-:W-:Y:S04]  /*d01d0*/  STL [R1+0x7fe4], R24 ;  /* 0x007fe41801007387 */ /* 0x000fe80000100800 */
[----:B------:R-:W-:Y:S04]  /*d01e0*/  STL [R1+0x7fe0], R25 ;  /* 0x007fe01901007387 */ /* 0x000fe80000100800 */
[----:B------:R-:W-:Y:S04]  /*d01f0*/  STL.64 [R1+0xd10], R8 ;  /* 0x000d100801007387 */ /* 0x000fe80000100a00 */
[----:B------:R0:W-:Y:S01]  /*d0200*/  STL.64 [R1+0xd18], R10 ;  /* 0x000d180a01007387 */ /* 0x0001e20000100a00 */
[----:B-1----:R-:W-:-:S02]  /*d0210*/  IMAD.MOV.U32 R32, RZ, RZ, R6 ;  /* 0x000000ffff207224 */ /* 0x002fc400078e0006 */
[----:B--2---:R-:W-:Y:S02]  /*d0220*/  IMAD.MOV.U32 R33, RZ, RZ, R7 ;  /* 0x000000ffff217224 */ /* 0x004fe400078e0007 */
[C---:B------:R-:W-:Y:S08]  /*d0230*/  HMMA.16816.F32 R4, R28.reuse, R46, R40 ;  /* 0x0000002e1c04723c */ /* 0x040ff00000001828 */
[----:B0-----:R-:W-:Y:S01]  /*d0240*/  HMMA.16816.F32 R8, R28, R44, R36 ;  /* 0x0000002c1c08723c */ /* 0x001fe20000001824 */
[----:B------:R-:W-:Y:S04]  /*d0250*/  STL [R1+0x7fec], R33 ;  /* 0x007fec2101007387 */ /* 0x000fe80000100800 */
[----:B------:R-:W-:Y:S01]  /*d0260*/  STL [R1+0x7fe8], R32 ;  /* 0x007fe82001007387 */ /* 0x000fe20000100800 */
[----:B------:R-:W-:-:S13]  /*d0270*/  IMAD.MOV.U32 R26, RZ, RZ, R47 ;  /* 0x000000ffff1a7224 */ /* 0x000fda00078e002f */
[----:B------:R-:W-:Y:S04]  /*d0280*/  STL.64 [R1+0xd00], R8 ;  /* 0x000d000801007387 */ /* 0x000fe80000100a00 */
[----:B------:R-:W-:Y:S04]  /*d0290*/  STL.64 [R1+0xd08], R10 ;  /* 0x000d080a01007387 */ /* 0x000fe80000100a00 */
[----:B------:R-:W-:Y:S04]  /*d02a0*/  STL.64 [R1+0xcf0], R4 ;  /* 0x000cf00401007387 */ /* 0x000fe80000100a00 */
[----:B------:R0:W-:Y:S02]  /*d02b0*/  STL.64 [R1+0xcf8], R6 ;  /* 0x000cf80601007387 */ /* 0x0001e40000100a00 */
[----:B0-----:R-:W-:Y:S01]  /*d02c0*/  HMMA.16816.F32 R4, R28, R56, R48 ;  /* 0x000000381c04723c */ /* 0x001fe20000001830 */
[----:B------:R-:W-:Y:S01]  /*d02d0*/  IMAD.MOV.U32 R27, RZ, RZ, R46 ;  /* 0x000000ffff1b7224 */ /* 0x000fe200078e002e */
[----:B------:R-:W-:Y:S04]  /*d02e0*/  STL [R1+0x7ff4], R26 ;  /* 0x007ff41a01007387 */ /* 0x000fe80000100800 */
[----:B------:R-:W-:-:S13]  /*d02f0*/  STL [R1+0x7ff0], R27 ;  /* 0x007ff01b01007387 */ /* 0x000fda0000100800 */
[----:B------:R-:W-:Y:S04]  /*d0300*/  STL.64 [R1+0xce0], R4 ;  /* 0x000ce00401007387 */ /* 0x000fe80000100a00 */
[----:B------:R0:W-:Y:S02]  /*d0310*/  STL.64 [R1+0xce8], R6 ;  /* 0x000ce80601007387 */ /* 0x0001e40000100a00 */
[----:B0-----:R-:W-:Y:S01]  /*d0320*/  HMMA.16816.F32 R4, R28, R58, R52 ;  /* 0x0000003a1c04723c */ /* 0x001fe20000001834 */
[----:B------:R-:W-:Y:S02]  /*d0330*/  IMAD.MOV.U32 R25, RZ, RZ, R57 ;  /* 0x000000ffff197224 */ /* 0x000fe400078e0039 */
[----:B------:R-:W-:Y:S02]  /*d0340*/  IMAD.MOV.U32 R24, RZ, RZ, R56 ;  /* 0x000000ffff187224 */ /* 0x000fe400078e0038 */
[----:B------:R-:W-:Y:S01]  /*d0350*/  IMAD.MOV.U32 R33, RZ, RZ, R58 ;  /* 0x000000ffff217224 */ /* 0x000fe200078e003a */
[----:B------:R-:W-:Y:S04]  /*d0360*/  STL [R1+0x7ffc], R25 ;  /* 0x007ffc1901007387 */ /* 0x000fe80000100800 */
[----:B------:R-:W-:Y:S01]  /*d0370*/  STL [R1+0x7ff8], R24 ;  /* 0x007ff81801007387 */ /* 0x000fe20000100800 */
[----:B------:R-:W-:-:S08]  /*d0380*/  IMAD.MOV.U32 R32, RZ, RZ, R59 ;  /* 0x000000ffff207224 */ /* 0x000fd000078e003b */
[----:B------:R-:W-:Y:S04]  /*d0390*/  STL.64 [R1+0xcd0], R4 ;  /* 0x000cd00401007387 */ /* 0x000fe80000100a00 */
[----:B------:R0:W-:Y:S04]  /*d03a0*/  STL.64 [R1+0xcd8], R6 ;  /* 0x000cd80601007387 */ /* 0x0001e80000100a00 */
[----:B------:R-:W2:Y:S04]  /*d03b0*/  LDL R58, [R1+0x60] ;  /* 0x00006000013a7983 */ /* 0x000ea80000100800 */
[----:B------:R-:W2:Y:S04]  /*d03c0*/  LDL R59, [R1+0x64] ;  /* 0x00006400013b7983 */ /* 0x000ea80000100800 */
        /* <DEDUP_REMOVED lines=8> */
[----:B--2---:R-:W-:Y:S04]  /*d0450*/  STL.64 [R1+0x8208], R58 ;  /* 0x0082083a01007387 */ /* 0x004fe80000100a00 */
[----:B---3--:R-:W-:Y:S04]  /*d0460*/  STL.64 [R1+0x8200], R56 ;  /* 0x0082003801007387 */ /* 0x008fe80000100a00 */
[----:B------:R-:W2:Y:S04]  /*d0470*/  LDL.LU R48, [R1+0x25c0] ;  /* 0x0025c00001307983 */ /* 0x000ea80000300800 */
[----:B------:R-:W2:Y:S04]  /*d0480*/  LDL.LU R49, [R1+0x25c4] ;  /* 0x0025c40001317983 */ /* 0x000ea80000300800 */
[----:B------:R-:W3:Y:S04]  /*d0490*/  LDL.LU R50, [R1+0x25c8] ;  /* 0x0025c80001327983 */ /* 0x000ee80000300800 */
[----:B------:R-:W3:Y:S04]  /*d04a0*/  LDL.LU R51, [R1+0x25cc] ;  /* 0x0025cc0001337983 */ /* 0x000ee80000300800 */
[----:B---3--:R-:W-:Y:S04]  /*d04b0*/  STL.64 [R1+0x8218], R50 ;  /* 0x0082183201007387 */ /* 0x008fe80000100a00 */
[----:B--2---:R-:W-:Y:S04]  /*d04c0*/  STL.64 [R1+0x8210], R48 ;  /* 0x0082103001007387 */ /* 0x004fe80000100a00 */
        /* <DEDUP_REMOVED lines=18> */
[----:B0-----:R-:W2:Y:S04]  /*d05f0*/  LDL R6, [R1+0x80] ;  /* 0x0000800001067983 */ /* 0x001ea80000100800 */
[----:B------:R-:W2:Y:S04]  /*d0600*/  LDL R7, [R1+0x84] ;  /* 0x0000840001077983 */ /* 0x000ea80000100800 */
        /* <DEDUP_REMOVED lines=17> */
[----:B------:R-:W3:Y:S04]  /*d0720*/  LDL R17, [R1+0x9c] ;  /* 0x00009c0001117983 */ /* 0x000ee80000100800 */
        /* <DEDUP_REMOVED lines=36> */
[----:B------:R-:W-:Y:S04]  /*d0970*/  STL [R1+0x8004], R32 ;  /* 0x0080042001007387 */ /* 0x000fe80000100800 */
[----:B------:R0:W-:Y:S04]  /*d0980*/  STL [R1+0x8000], R33 ;  /* 0x0080002101007387 */ /* 0x0001e80000100800 */
[----:B0-----:R-:W3:Y:S01]  /*d0990*/  LDL.64 R32, [R1+0xc8] ;  /* 0x0000c80001207983 */ /* 0x001ee20000100a00 */
[----:B--2---:R-:W-:Y:S01]  /*d09a0*/  HMMA.16816.F32 R12, R28, R24, R12 ;  /* 0x000000181c0c723c */ /* 0x004fe2000000180c */
[----:B------:R-:W-:-:S02]  /*d09b0*/  IMAD.MOV.U32 R27, RZ, RZ, R25 ;  /* 0x000000ffff1b7224 */ /* 0x000fc400078e0019 */
[----:B------:R-:W-:-:S15]  /*d09c0*/  IMAD.MOV.U32 R26, RZ, RZ, R24 ;  /* 0x000000ffff1a7224 */ /* 0x000fde00078e0018 */
[----:B------:R-:W-:Y:S01]  /*d09d0*/  NOP ;  /* 0x0000000000007918 */ /* 0x000fe20000000000 */
[----:B------:R-:W-:Y:S04]  /*d09e0*/  STL.64 [R1+0xcc0], R12 ;  /* 0x000cc00c01007387 */ /* 0x000fe80000100a00 */
[----:B------:R0:W-:Y:S04]  /*d09f0*/  STL.64 [R1+0xcc8], R14 ;  /* 0x000cc80e01007387 */ /* 0x0001e80000100a00 */
[----:B0-----:R-:W2:Y:S04]  /*d0a00*/  LDL.LU.64 R14, [R1+0x8268] ;  /* 0x00826800010e7983 */ /* 0x001ea80000300a00 */
[----:B------:R-:W2:Y:S01]  /*d0a10*/  LDL.LU.64 R12, [R1+0x8260] ;  /* 0x00826000010c7983 */ /* 0x000ea20000300a00 */
[----:B---3--:R-:W-:Y:S03]  /*d0a20*/  HMMA.16816.F32 R4, R28, R32, R4 ;  /* 0x000000201c04723c */ /* 0x008fe60000001804 */
[----:B------:R-:W-:Y:S04]  /*d0a30*/  STL [R1+0x800c], R27 ;  /* 0x00800c1b01007387 */ /* 0x000fe80000100800 */
[----:B------:R0:W-:Y:S01]  /*d0a40*/  STL [R1+0x8008], R26 ;  /* 0x0080081a01007387 */ /* 0x0001e20000100800 */
[----:B------:R-:W-:-:S02]  /*d0a50*/  IMAD.MOV.U32 R24, RZ, RZ, R33 ;  /* 0x000000ffff187224 */ /* 0x000fc400078e0021 */
[----:B------:R-:W-:Y:S01]  /*d0a60*/  IMAD.MOV.U32 R25, RZ, RZ, R32 ;  /* 0x000000ffff197224 */ /* 0x000fe200078e0020 */
[----:B0-----:R-:W3:Y:S08]  /*d0a70*/  LDL.64 R26, [R1+0xc0] ;  /* 0x0000c000011a7983 */ /* 0x001ef00000100a00 */
[----:B------:R-:W-:Y:S04]  /*d0a80*/  STL.64 [R1+0xcb0], R4 ;  /* 0x000cb00401007387 */ /* 0x000fe80000100a00 */
[----:B------:R0:W-:Y:S04]  /*d0a90*/  STL.64 [R1+0xcb8], R6 ;  /* 0x000cb80601007387 */ /* 0x0001e80000100a00 */
[----:B0-----:R-:W4:Y:S04]  /*d0aa0*/  LDL.LU.64 R6, [R1+0x8258] ;  /* 0x0082580001067983 */ /* 0x001f280000300a00 */
[----:B------:R-:W2:Y:S04]  /*d0ab0*/  LDL.LU.64 R4, [R1+0x8250] ;  /* 0x0082500001047983 */ /* 0x000ea80000300a00 */
[----:B------:R-:W-:Y:S04]  /*d0ac0*/  STL [R1+0x8014], R24 ;  /* 0x0080141801007387 */ /* 0x000fe80000100800 */
[----:B------:R0:W-:Y:S04]  /*d0ad0*/  STL [R1+0x8010], R25 ;  /* 0x0080101901007387 */ /* 0x0001e80000100800 */
[----:B0-----:R-:W2:Y:S01]  /*d0ae0*/  LDL.64 R24, [R1+0xb8] ;  /* 0x0000b80001187983 */ /* 0x001ea20000100a00 */
[C---:B------:R-:W-:Y:S08]  /*d0af0*/  HMMA.16816.F32 R40, R28.reuse, R56, R40 ;  /* 0x000000381c28723c */ /* 0x040ff00000001828 */
[----:B---3--:R-:W-:Y:S01]  /*d0b00*/  HMMA.16816.F32 R36, R28, R26, R36 ;  /* 0x0000001a1c24723c */ /* 0x008fe20000001824 */
[----:B------:R-:W-:-:S02]  /*d0b10*/  IMAD.MOV.U32 R32, RZ, RZ, R26 ;  /* 0x000000ffff207224 */ /* 0x000fc400078e001a */
[----:B------:R-:W-:-:S15]  /*d0b20*/  IMAD.MOV.U32 R33, RZ, RZ, R27 ;  /* 0x000000ffff217224 */ /* 0x000fde00078e001b */
[----:B------:R-:W-:Y:S01]  /*d0b30*/  NOP ;  /* 0x0000000000007918 */ /* 0x000fe20000000000 */
[----:B------:R-:W-:Y:S04]  /*d0b40*/  STL.64 [R1+0xca0], R36 ;  /* 0x000ca02401007387 */ /* 0x000fe80000100a00 */
[----:B------:R0:W-:Y:S04]  /*d0b50*/  STL.64 [R1+0xca8], R38 ;  /* 0x000ca82601007387 */ /* 0x0001e80000100a00 */
[----:B0-----:R-:W3:Y:S01]  /*d0b60*/  LDL.LU.64 R38, [R1+0x8248] ;  /* 0x0082480001267983 */ /* 0x001ee20000300a00 */
[----:B--2---:R-:W-:Y:S03]  /*d0b70*/  HMMA.16816.F32 R44, R28, R24, R44 ;  /* 0x000000181c2c723c */ /* 0x004fe6000000182c */
[----:B------:R-:W3:Y:S04]  /*d0b80*/  LDL.LU.64 R36, [R1+0x8240] ;  /* 0x0082400001247983 */ /* 0x000ee80000300a00 */
[----:B------:R-:W-:Y:S04]  /*d0b90*/  STL.64 [R1+0x8070], R34 ;  /* 0x0080702201007387 */ /* 0x000fe80000100a00 */
[----:B------:R0:W-:Y:S01]  /*d0ba0*/  STL.64 [R1+0x8068], R32 ;  /* 0x0080682001007387 */ /* 0x0001e20000100a00 */
[----:B------:R-:W-:-:S02]  /*d0bb0*/  IMAD.MOV.U32 R27, RZ, RZ, R24 ;  /* 0x000000ffff1b7224 */ /* 0x000fc400078e0018 */
[----:B------:R-:W-:Y:S01]  /*d0bc0*/  IMAD.MOV.U32 R26, RZ, RZ, R25 ;  /* 0x000000ffff1a7224 */ /* 0x000fe200078e0019 */
[----:B0-----:R-:W2:Y:S04]  /*d0bd0*/  LDL.LU R32, [R1+0x2620] ;  /* 0x0026200001207983 */ /* 0x001ea80000300800 */
[----:B------:R-:W2:Y:S04]  /*d0be0*/  LDL.LU R33, [R1+0x2624] ;  /* 0x0026240001217983 */ /* 0x000ea80000300800 */
[----:B------:R-:W2:Y:S04]  /*d0bf0*/  LDL.LU R34, [R1+0x2628] ;  /* 0x0026280001227983 */ /* 0x000ea80000300800 */
[----:B------:R-:W2:Y:S04]  /*d0c00*/  LDL.LU R35, [R1+0x262c] ;  /* 0x00262c0001237983 */ /* 0x000ea80000300800 */
        /* <DEDUP_REMOVED lines=8> */
[----:B------:R0:W-:Y:S04]  /*d0c90*/  STL.64 [R1+0x8080], R26 ;  /* 0x0080801a01007387 */ /* 0x0001e80000100a00 */
[----:B0-----:R-:W2:Y:S04]  /*d0ca0*/  LDL R26, [R1+0xa0] ;  /* 0x0000a000011a7983 */ /* 0x001ea80000100800 */
[----:B------:R-:W2:Y:S01]  /*d0cb0*/  LDL R27, [R1+0xa4] ;  /* 0x0000a400011b7983 */ /* 0x000ea20000100800 */
[----:B------:R-:W-:-:S02]  /*d0cc0*/  IMAD.MOV.U32 R24, RZ, RZ, R56 ;  /* 0x000000ffff187224 */ /* 0x000fc400078e0038 */
[----:B------:R-:W-:Y:S02]  /*d0cd0*/  IMAD.MOV.U32 R25, RZ, RZ, R57 ;  /* 0x000000ffff197224 */ /* 0x000fe400078e0039 */
[C---:B------:R-:W-:Y:S03]  /*d0ce0*/  HMMA.16816.F32 R56, R28.reuse, R58, R48 ;  /* 0x0000003a1c38723c */ /* 0x040fe60000001830 */
[----:B------:R-:W-:Y:S04]  /*d0cf0*/  STL.64 [R1+0x8078], R24 ;  /* 0x0080781801007387 */ /* 0x000fe80000100a00 */
[----:B------:R-:W3:Y:S04]  /*d0d00*/  LDL.LU.64 R50, [R1+0x8218] ;  /* 0x0082180001327983 */ /* 0x000ee80000300a00 */
[----:B------:R-:W3:Y:S08]  /*d0d10*/  LDL.LU.64 R48, [R1+0x8210] ;  /* 0x0082100001307983 */ /* 0x000ef00000300a00 */
[----:B------:R-:W-:Y:S04]  /*d0d20*/  STL.64 [R1+0xc70], R56 ;  /* 0x000c703801007387 */ /* 0x000fe80000100a00 */
[----:B------:R0:W-:Y:S04]  /*d0d30*/  STL.64 [R1+0xc78], R58 ;  /* 0x000c783a01007387 */ /* 0x0001e80000100a00 */
[----:B0-----:R-:W3:Y:S04]  /*d0d40*/  LDL.LU.64 R58, [R1+0x8208] ;  /* 0x00820800013a7983 */ /* 0x001ee80000300a00 */
[----:B------:R-:W3:Y:S01]  /*d0d50*/  LDL.LU.64 R56, [R1+0x8200] ;  /* 0x0082000001387983 */ /* 0x000ee20000300a00 */
[C---:B--2---:R-:W-:Y:S03]  /*d0d60*/  HMMA.16816.F32 R24, R28.reuse, R26, R52 ;  /* 0x0000001a1c18723c */ /* 0x044fe60000001834 */
[----:B------:R-:W2:Y:S04]  /*d0d70*/  LDL.LU.64 R54, [R1+0x81f8] ;  /* 0x0081f80001367983 */ /* 0x000ea80000300a00 */
[----:B------:R-:W2:Y:S01]  /*d0d80*/  LDL.LU.64 R52, [R1+0x81f0] ;  /* 0x0081f00001347983 */ /* 0x000ea20000300a00 */
[C---:B------:R-:W-:Y:S11]  /*d0d90*/  HMMA.16816.F32 R20, R28.reuse, R18, R20 ;  /* 0x000000121c14723c */ /* 0x040ff60000001814 */
[----:B------:R-:W-:Y:S04]  /*d0da0*/  STL.64 [R1+0xc60], R24 ;  /* 0x000c601801007387 */ /* 0x000fe80000100a00 */
[----:B------:R0:W-:Y:S02]  /*d0db0*/  STL.64 [R1+0xc68], R26 ;  /* 0x000c681a01007387 */ /* 0x0001e40000100a00 */
[C---:B0-----:R-:W-:Y:S08]  /*d0dc0*/  HMMA.16816.F32 R24, R28.reuse, R16, R32 ;  /* 0x000000101c18723c */ /* 0x041ff00000001820 */
[C---:B------:R-:W-:Y:S08]  /*d0dd0*/  HMMA.16816.F32 R16, R28.reuse, R4, R12 ;  /* 0x000000041c10723c */ /* 0x040ff0000000180c */
[C---:B----4-:R-:W-:Y:S08]  /*d0de0*/  HMMA.16816.F32 R12, R28.reuse, R6, R8 ;  /* 0x000000061c0c723c */ /* 0x050ff00000001808 */
[C---:B---3--:R-:W-:Y:S08]  /*d0df0*/  HMMA.16816.F32 R8, R28.reuse, R44, R36 ;  /* 0x0000002c1c08723c */ /* 0x048ff00000001824 */
        /* <DEDUP_REMOVED lines=10> */
[----:B------:R-:W-:Y:S01]  /*d0ea0*/  STL.64 [R1+0xc18], R10 ;  /* 0x000c180a01007387 */ /* 0x000fe20000100a00 */
[C---:B0-----:R-:W-:Y:S03]  /*d0eb0*/  HMMA.16816.F32 R12, R28.reuse, R56, R48 ;  /* 0x000000381c0c723c */ /* 0x041fe60000001830 */
[----:B------:R0:W-:Y:S04]  /*d0ec0*/  STL.64 [R1+0xc00], R4 ;  /* 0x000c000401007387 */ /* 0x0001e80000100a00 */
[----:B------:R1:W-:Y:S04]  /*d0ed0*/  STL.64 [R1+0xc08], R6 ;  /* 0x000c080601007387 */ /* 0x0003e80000100a00 */
[----:B0-----:R-:W3:Y:S08]  /*d0ee0*/  LDL.LU R4, [R1+0x2460] ;  /* 0x0024600001047983 */ /* 0x001ef00000300800 */
[----:B------:R0:W-:Y:S04]  /*d0ef0*/  STL.64 [R1+0xbf0], R12 ;  /* 0x000bf00c01007387 */ /* 0x0001e80000100a00 */
[----:B------:R4:W-:Y:S01]  /*d0f00*/  STL.64 [R1+0xbf8], R14 ;  /* 0x000bf80e01007387 */ /* 0x0009e20000100a00 */
[----:B--2---:R-:W-:-:S15]  /*d0f10*/  HMMA.16816.F32 R8, R28, R58, R52 ;  /* 0x0000003a1c08723c */ /* 0x004fde0000001834 */
[----:B------:R-:W-:-:S04]  /*d0f20*/  NOP ;  /* 0x0000000000007918 */ /* 0x000fc80000000000 */
[----:B------:R-:W-:Y:S04]  /*d0f30*/  STL.64 [R1+0xbe0], R8 ;  /* 0x000be00801007387 */ /* 0x000fe80000100a00 */
[----:B------:R-:W-:Y:S04]  /*d0f40*/  STL.64 [R1+0xbe8], R10 ;  /* 0x000be80a01007387 */ /* 0x000fe80000100a00 */
[----:B------:R-:W3:Y:S04]  /*d0f50*/  LDL.LU R5, [R1+0x2464] ;  /* 0x0024640001057983 */ /* 0x000ee80000300800 */
[----:B-1----:R-:W2:Y:S04]  /*d0f60*/  LDL.LU R6, [R1+0x2468] ;  /* 0x0024680001067983 */ /* 0x002ea80000300800 */
[----:B------:R-:W2:Y:S04]  /*d0f70*/  LDL.LU R7, [R1+0x246c] ;  /* 0x00246c0001077983 */ /* 0x000ea80000300800 */
[----:B--2---:R1:W-:Y:S04]  /*d0f80*/  STL.64 [R1+0x80f0], R6 ;  /* 0x0080f00601007387 */ /* 0x0043e80000100a00 */
[----:B---3--:R-:W-:Y:S04]  /*d0f90*/  STL.64 [R1+0x80e8], R4 ;  /* 0x0080e80401007387 */ /* 0x008fe80000100a00 */
[----:B0-----:R-:W2:Y:S04]  /*d0fa0*/  LDL.LU R12, [R1+0x2480] ;  /* 0x00248000010c7983 */ /* 0x001ea80000300800 */
[----:B------:R-:W2:Y:S04]  /*d0fb0*/  LDL.LU R13, [R1+0x2484] ;  /* 0x00248400010d7983 */ /* 0x000ea80000300800 */
[----:B----4-:R-:W3:Y:S04]  /*d0fc0*/  LDL.LU R14, [R1+0x2488] ;  /* 0x00248800010e7983 */ /* 0x010ee80000300800 */
        /* <DEDUP_REMOVED lines=34> */
[----:B-1----:R-:W2:Y:S04]  /*d11f0*/  LDL R6, [R1+0x10] ;  /* 0x0000100001067983 */ /* 0x002ea80000100800 */
[----:B------:R-:W2:Y:S04]  /*d1200*/  LDL R7, [R1+0x14] ;  /* 0x0000140001077983 */ /* 0x000ea80000100800 */
[----:B0-----:R-:W2:Y:S04]  /*d1210*/  LDL.LU R12, [R1+0x2510] ;  /* 0x00251000010c7983 */ /* 0x001ea80000300800 */
        /* <DEDUP_REMOVED lines=169> */
[----:B------:R-:W2:Y:S04]  /*d1cb0*/  LDL.LU.64 R46, [R1+0x80d0] ;  /* 0x0080d000012e7983 */ /* 0x000ea80000300a00 */
        /* <DEDUP_REMOVED lines=9> */
[----:B------:R-:W-:Y:S01]  /*d1d50*/  STL.64 [R1+0x7db8], R60 ;  /* 0x007db83c01007387 */ /* 0x000fe20000100a00 */
[----:B--2---:R-:W-:-:S15]  /*d1d60*/  HMMA.16816.F32 R52, R28, R58, R52 ;  /* 0x0000003a1c34723c */ /* 0x004fde0000001834 */
[----:B------:R-:W-:-:S04]  /*d1d70*/  NOP ;  /* 0x0000000000007918 */ /* 0x000fc80000000000 */
[----:B------:R-:W-:Y:S04]  /*d1d80*/  STL.64 [R1+0xb00], R52 ;  /* 0x000b003401007387 */ /* 0x000fe80000100a00 */
[----:B------:R0:W-:Y:S04]  /*d1d90*/  STL.64 [R1+0xb08], R54 ;  /* 0x000b083601007387 */ /* 0x0001e80000100a00 */
[----:B0-----:R-:W2:Y:S04]  /*d1da0*/  LDL.LU.64 R54, [R1+0x80a0] ;  /* 0x0080a00001367983 */ /* 0x001ea80000300a00 */
[----:B------:R-:W2:Y:S01]  /*d1db0*/  LDL.LU.64 R52, [R1+0x8098] ;  /* 0x0080980001347983 */ /* 0x000ea20000300a00 */
[C---:B---3--:R-:W-:Y:S03]  /*d1dc0*/  HMMA.16816.F32 R24, R28.reuse, R56, R24 ;  /* 0x000000381c18723c */ /* 0x048fe60000001818 */
[----:B------:R-:W-:Y:S04]  /*d1dd0*/  STL.64 [R1+0x7db0], R58 ;  /* 0x007db03a01007387 */ /* 0x000fe80000100a00 */
[----:B------:R-:W-:Y:S01]  /*d1de0*/  STL.64 [R1+0x7da8], R56 ;  /* 0x007da83801007387 */ /* 0x000fe20000100a00 */
[C---:B------:R-:W-:Y:S08]  /*d1df0*/  HMMA.16816.F32 R16, R28.reuse, R50, R16 ;  /* 0x000000321c10723c */ /* 0x040ff00000001810 */
[C---:B------:R-:W-:Y:S08]  /*d1e00*/  HMMA.16816.F32 R12, R28.reuse, R48, R12 ;  /* 0x000000301c0c723c */ /* 0x040ff0000000180c */
[C---:B------:R-:W-:Y:S01]  /*d1e10*/  HMMA.16816.F32 R8, R28.reuse, R46, R8 ;  /* 0x0000002e1c08723c */ /* 0x040fe20000001808 */
[----:B------:R-:W-:Y:S04]  /*d1e20*/  STL.64 [R1+0xaf0], R24 ;  /* 0x000af01801007387 */ /* 0x000fe80000100a00 */
[----:B------:R2:W-:Y:S03]  /*d1e30*/  STL.64 [R1+0xaf8], R26 ;  /* 0x000af81a01007387 */ /* 0x0005e60000100a00 */
[C---:B----4-:R-:W-:Y:S08]  /*d1e40*/  HMMA.16816.F32 R4, R28.reuse, R44, R4 ;  /* 0x0000002c1c04723c */ /* 0x050ff00000001804 */
[C---:B--2---:R-:W-:Y:S08]  /*d1e50*/  HMMA.16816.F32 R24, R28.reuse, R54, R32 ;  /* 0x000000361c18723c */ /* 0x044ff00000001820 */
        /* <DEDUP_REMOVED lines=20> */
[----:B-1----:R-:W-:-:S15]  /*d1fa0*/  HMMA.16816.F32 R4, R28, R42, R36 ;  /* 0x0000002a1c04723c */ /* 0x002fde0000001824 */
        /* <DEDUP_REMOVED lines=49> */
[----:B------:R-:W-:Y:S01]  /*d22c0*/  IMAD.MOV.U32 R59, RZ, RZ, R0 ;  /* 0x000000ffff3b7224 */ /* 0x000fe200078e0000 */
[----:B--2---:R-:W-:-:S15]  /*d22d0*/  HMMA.16816.F32 R36, R28, R40, R36 ;  /* 0x000000281c24723c */ /* 0x004fde0000001824 */
[----:B------:R-:W-:-:S04]  /*d22e0*/  NOP ;  /* 0x0000000000007918 */ /* 0x000fc80000000000 */
[----:B------:R-:W-:Y:S04]  /*d22f0*/  STL.64 [R1+0xa70], R36 ;  /* 0x000a702401007387 */ /* 0x000fe80000100a00 */
[----:B------:R0:W-:Y:S01]  /*d2300*/  STL [R1+0xa78], R38 ;  /* 0x000a782601007387 */ /* 0x0001e20000100800 */
[----:B------:R-:W-:-:S03]  /*d2310*/  IMAD.MOV.U32 R0, RZ, RZ, R39 ;  /* 0x000000ffff007224 */ /* 0x000fc600078e0027 */
[----:B0-----:R-:W3:Y:S04]  /*d2320*/  LDL.LU.64 R38, [R1+0x8090] ;  /* 0x0080900001267983 */ /* 0x001ee80000300a00 */
[----:B------:R-:W2:Y:S04]  /*d2330*/  LDL.LU.64 R36, [R1+0x8088] ;  /* 0x0080880001247983 */ /* 0x000ea80000300a00 */
[----:B------:R-:W-:Y:S04]  /*d2340*/  STL.64 [R1+0x7d80], R42 ;  /* 0x007d802a01007387 */ /* 0x000fe80000100a00 */
[----:B------:R0:W-:Y:S04]  /*d2350*/  STL.64 [R1+0x7d78], R40 ;  /* 0x007d782801007387 */ /* 0x0001e80000100a00 */
[----:B0-----:R-:W4:Y:S04]  /*d2360*/  LDL.LU R40, [R1+0x2180] ;  /* 0x0021800001287983 */ /* 0x001f280000300800 */
[----:B------:R-:W4:Y:S04]  /*d2370*/  LDL.LU R41, [R1+0x2184] ;  /* 0x0021840001297983 */ /* 0x000f280000300800 */
[----:B------:R-:W4:Y:S04]  /*d2380*/  LDL.LU R42, [R1+0x2188] ;  /* 0x00218800012a7983 */ /* 0x000f280000300800 */
[----:B------:R-:W4:Y:S04]  /*d2390*/  LDL.LU R43, [R1+0x218c] ;  /* 0x00218c00012b7983 */ /* 0x000f280000300800 */
[----:B------:R-:W-:Y:S01]  /*d23a0*/  STL [R1+0x6b40], R0 ;  /* 0x006b400001007387 */ /* 0x000fe20000100800 */
        /* <DEDUP_REMOVED lines=8> */
[----:B0-----:R-:W2:Y:S01]  /*d2430*/  LDL.LU.64 R34, [R1+0x8070] ;  /* 0x0080700001227983 */ /* 0x001ea20000300a00 */
[C---:B------:R-:W-:Y:S03]  /*d2440*/  HMMA.16816.F32 R4, R28.reuse, R2, R4 ;  /* 0x000000021c04723c */ /* 0x040fe60000001804 */
        /* <DEDUP_REMOVED lines=40> */
[----:B------:R-:W2:Y:S01]  /*d26d0*/  LDL.LU.64 R12, [R1+0x8018] ;  /* 0x00801800010c7983 */ /* 0x000ea20000300a00 */
[----:B---3--:R-:W-:Y:S03]  /*d26e0*/  HMMA.16816.F32 R4, R28, R10, R4 ;  /* 0x0000000a1c04723c */ /* 0x008fe60000001804 */
[----:B------:R-:W-:Y:S04]  /*d26f0*/  STL.64 [R1+0x7d30], R10 ;  /* 0x007d300a01007387 */ /* 0x000fe80000100a00 */
[----:B------:R2:W-:-:S12]  /*d2700*/  STL.64 [R1+0x7d28], R8 ;  /* 0x007d280801007387 */ /* 0x0005d80000100a00 */
[----:B------:R-:W-:Y:S04]  /*d2710*/  STL.64 [R1+0x21b0], R4 ;  /* 0x0021b00401007387 */ /* 0x000fe80000100a00 */
[----:B------:R4:W-:Y:S01]  /*d2720*/  STL.64 [R1+0x21b8], R6 ;  /* 0x0021b80601007387 */ /* 0x0009e20000100a00 */
[----:B------:R-:W-:Y:S02]  /*d2730*/  IMAD.MOV.U32 R60, RZ, RZ, R24 ;  /* 0x000000ffff3c7224 */ /* 0x000fe400078e0018 */
[----:B------:R-:W-:Y:S01]  /*d2740*/  IMAD.MOV.U32 R61, RZ, RZ, R25 ;  /* 0x000000ffff3d7224 */ /* 0x000fe200078e0019 */
[C---:B--2---:R-:W-:Y:S08]  /*d2750*/  HMMA.16816.F32 R8, R28.reuse, R12, R36 ;  /* 0x0000000c1c08723c */ /* 0x044ff00000001824 */
[C---:B----4-:R-:W-:Y:S01]  /*d2760*/  HMMA.16816.F32 R4, R28.reuse, R14, R40 ;  /* 0x0000000e1c04723c */ /* 0x050fe20000001828 */
        /* <DEDUP_REMOVED lines=16> */
[----:B------:R-:W-:-:S02]  /*d2870*/  IMAD.MOV.U32 R54, RZ, RZ, R27 ;  /* 0x000000ffff367224 */ /* 0x000fc400078e001b */
[----:B------:R-:W-:-:S08]  /*d2880*/  IMAD.MOV.U32 R55, RZ, RZ, R26 ;  /* 0x000000ffff377224 */ /* 0x000fd000078e001a */
[----:B------:R0:W-:Y:S04]  /*d2890*/  STL.64 [R1+0x2160], R8 ;  /* 0x0021600801007387 */ /* 0x0001e80000100a00 */
[----:B------:R1:W-:Y:S04]  /*d28a0*/  STL.64 [R1+0x2168], R10 ;  /* 0x0021680a01007387 */ /* 0x0003e80000100a00 */
[----:B------:R-:W2:Y:S04]  /*d28b0*/  LDL.LU R24, [R1+0x8014] ;  /* 0x0080140001187983 */ /* 0x000ea80000300800 */
        /* <DEDUP_REMOVED lines=10> */
[----:B------:R-:W-:Y:S01]  /*d2960*/  IMAD.MOV.U32 R53, RZ, RZ, R33 ;  /* 0x000000ffff357224 */ /* 0x000fe200078e0021 */
[----:B--2---:R2:W-:Y:S04]  /*d2970*/  STL.64 [R1+0x7f00], R50 ;  /* 0x007f003201007387 */ /* 0x0045e80000100a00 */
[----:B------:R-:W-:Y:S04]  /*d2980*/  STL.64 [R1+0x7ef8], R48 ;  /* 0x007ef83001007387 */ /* 0x000fe80000100a00 */
[----:B------:R-:W2:Y:S04]  /*d2990*/  LDL.LU R32, [R1+0x8004] ;  /* 0x0080040001207983 */ /* 0x000ea80000300800 */
[----:B------:R-:W2:Y:S04]  /*d29a0*/  LDL.LU R33, [R1+0x8000] ;  /* 0x0080000001217983 */ /* 0x000ea80000300800 */
[----:B------:R-:W-:Y:S04]  /*d29b0*/  STL.64 [R1+0x7f10], R54 ;  /* 0x007f103601007387 */ /* 0x000fe80000100a00 */
[----:B------:R0:W-:Y:S04]  /*d29c0*/  STL.64 [R1+0x7f08], R52 ;  /* 0x007f083401007387 */ /* 0x0001e80000100a00 */
[----:B------:R-:W2:Y:S04]  /*d29d0*/  LDL.LU R44, [R1+0x2060] ;  /* 0x00206000012c7983 */ /* 0x000ea80000300800 */
[----:B------:R-:W2:Y:S04]  /*d29e0*/  LDL.LU R45, [R1+0x2064] ;  /* 0x00206400012d7983 */ /* 0x000ea80000300800 */
[----:B------:R-:W2:Y:S04]  /*d29f0*/  LDL.LU R46, [R1+0x2068] ;  /* 0x00206800012e7983 */ /* 0x000ea80000300800 */
[----:B------:R-:W2:Y:S01]  /*d2a00*/  LDL.LU R47, [R1+0x206c] ;  /* 0x00206c00012f7983 */ /* 0x000ea20000300800 */
[----:B------:R-:W-:-:S02]  /*d2a10*/  IMAD.MOV.U32 R42, RZ, RZ, R25 ;  /* 0x000000ffff2a7224 */ /* 0x000fc400078e0019 */
[----:B------:R-:W-:Y:S01]  /*d2a20*/  IMAD.MOV.U32 R43, RZ, RZ, R24 ;  /* 0x000000ffff2b7224 */ /* 0x000fe200078e0018 */
[----:B--2---:R-:W-:Y:S04]  /*d2a30*/  STL.64 [R1+0x7f20], R46 ;  /* 0x007f202e01007387 */ /* 0x004fe80000100a00 */
[----:B------:R-:W-:Y:S04]  /*d2a40*/  STL.64 [R1+0x7f18], R44 ;  /* 0x007f182c01007387 */ /* 0x000fe80000100a00 */
[----:B------:R-:W2:Y:S04]  /*d2a50*/  LDL.LU R25, [R1+0x7ffc] ;  /* 0x007ffc0001197983 */ /* 0x000ea80000300800 */
[----:B------:R-:W2:Y:S04]  /*d2a60*/  LDL.LU R24, [R1+0x7ff8] ;  /* 0x007ff80001187983 */ /* 0x000ea80000300800 */
[----:B------:R-:W2:Y:S04]  /*d2a70*/  LDL.LU R36, [R1+0x2070] ;  /* 0x0020700001247983 */ /* 0x000ea80000300800 */
[----:B------:R-:W2:Y:S04]  /*d2a80*/  LDL.LU R37, [R1+0x2074] ;  /* 0x0020740001257983 */ /* 0x000ea80000300800 */
[----:B------:R-:W2:Y:S04]  /*d2a90*/  LDL.LU R38, [R1+0x2078] ;  /* 0x0020780001267983 */ /* 0x000ea80000300800 */
[----:B------:R-:W2:Y:S01]  /*d2aa0*/  LDL.LU R39, [R1+0x207c] ;  /* 0x00207c0001277983 */ /* 0x000ea20000300800 */
[----:B------:R-:W-:-:S02]  /*d2ab0*/  IMAD.MOV.U32 R40, RZ, RZ, R26 ;  /* 0x000000ffff287224 */ /* 0x000fc400078e001a */
[----:B------:R-:W-:Y:S02]  /*d2ac0*/  IMAD.MOV.U32 R41, RZ, RZ, R27 ;  /* 0x000000ffff297224 */ /* 0x000fe400078e001b */
[----:B------:R-:W-:Y:S02]  /*d2ad0*/  IMAD.MOV.U32 R2, RZ, RZ, R33 ;  /* 0x000000ffff027224 */ /* 0x000fe400078e0021 */
        /* <DEDUP_REMOVED lines=9> */
[----:B0-----:R-:W2:Y:S04]  /*d2b70*/  LDL.LU R8, [R1+0x2090] ;  /* 0x0020900001087983 */ /* 0x001ea80000300800 */
[----:B------:R-:W2:Y:S04]  /*d2b80*/  LDL.LU R9, [R1+0x2094] ;  /* 0x0020940001097983 */ /* 0x000ea80000300800 */
[----:B-1----:R-:W2:Y:S04]  /*d2b90*/  LDL.LU R10, [R1+0x2098] ;  /* 0x00209800010a7983 */ /* 0x002ea80000300800 */
        /* <DEDUP_REMOVED lines=17> */
[----:B------:R-:W-:Y:S04]  /*d2cb0*/  STL.64 [R1+0x7f70], R14 ;  /* 0x007f700e01007387 */ /* 0x000fe80000100a00 */
[----:B------:R-:W-:Y:S04]  /*d2cc0*/  STL.64 [R1+0x7f68], R12 ;  /* 0x007f680c01007387 */ /* 0x000fe80000100a00 */
[----:B---3--:R-:W3:Y:S04]  /*d2cd0*/  LDL.LU R4, [R1+0x2080] ;  /* 0x0020800001047983 */ /* 0x008ee80000300800 */
[----:B------:R-:W3:Y:S04]  /*d2ce0*/  LDL.LU R5, [R1+0x2084] ;  /* 0x0020840001057983 */ /* 0x000ee80000300800 */
[----:B----4-:R-:W4:Y:S04]  /*d2cf0*/  LDL.LU R6, [R1+0x2088] ;  /* 0x0020880001067983 */ /* 0x010f280000300800 */
[----:B------:R-:W4:Y:S04]  /*d2d00*/  LDL.LU R7, [R1+0x208c] ;  /* 0x00208c0001077983 */ /* 0x000f280000300800 */
[----:B----4-:R-:W-:Y:S04]  /*d2d10*/  STL.64 [R1+0x7f80], R6 ;  /* 0x007f800601007387 */ /* 0x010fe80000100a00 */
[----:B---3--:R-:W-:Y:S04]  /*d2d20*/  STL.64 [R1+0x7f78], R4 ;  /* 0x007f780401007387 */ /* 0x008fe80000100a00 */
[----:B------:R-:W3:Y:S04]  /*d2d30*/  LDL.LU R56, [R1+0x2040] ;  /* 0x0020400001387983 */ /* 0x000ee80000300800 */
[----:B------:R-:W3:Y:S04]  /*d2d40*/  LDL.LU R57, [R1+0x2044] ;  /* 0x0020440001397983 */ /* 0x000ee80000300800 */
[----:B------:R-:W4:Y:S04]  /*d2d50*/  LDL.LU R58, [R1+0x2048] ;  /* 0x00204800013a7983 */ /* 0x000f280000300800 */
[----:B------:R-:W4:Y:S01]  /*d2d60*/  LDL.LU R59, [R1+0x204c] ;  /* 0x00204c00013b7983 */ /* 0x000f220000300800 */
[----:B------:R-:W-:-:S02]  /*d2d70*/  IMAD.MOV.U32 R50, RZ, RZ, R32 ;  /* 0x000000ffff327224 */ /* 0x000fc400078e0020 */
[----:B------:R-:W-:Y:S01]  /*d2d80*/  IMAD.MOV.U32 R51, RZ, RZ, R33 ;  /* 0x000000ffff337224 */ /* 0x000fe200078e0021 */
[----:B----4-:R-:W-:Y:S04]  /*d2d90*/  STL.64 [R1+0x7fa0], R58 ;  /* 0x007fa03a01007387 */ /* 0x010fe80000100a00 */
[----:B---3--:R0:W-:Y:S04]  /*d2da0*/  STL.64 [R1+0x7f98], R56 ;  /* 0x007f983801007387 */ /* 0x0081e80000100a00 */
[----:B------:R-:W3:Y:S04]  /*d2db0*/  LDL.LU R32, [R1+0x7fd4] ;  /* 0x007fd40001207983 */ /* 0x000ee80000300800 */
[----:B------:R-:W4:Y:S04]  /*d2dc0*/  LDL.LU R33, [R1+0x7fd0] ;  /* 0x007fd00001217983 */ /* 0x000f280000300800 */
[----:B------:R-:W3:Y:S04]  /*d2dd0*/  LDL.LU R52, [R1+0x20d0] ;  /* 0x0020d00001347983 */ /* 0x000ee80000300800 */
[----:B------:R-:W3:Y:S04]  /*d2de0*/  LDL.LU R53, [R1+0x20d4] ;  /* 0x0020d40001357983 */ /* 0x000ee80000300800 */
[----:B------:R-:W3:Y:S04]  /*d2df0*/  LDL.LU R54, [R1+0x20d8] ;  /* 0x0020d80001367983 */ /* 0x000ee80000300800 */
[----:B------:R-:W3:Y:S01]  /*d2e00*/  LDL.LU R55, [R1+0x20dc] ;  /* 0x0020dc0001377983 */ /* 0x000ee20000300800 */
[----:B------:R-:W-:-:S02]  /*d2e10*/  IMAD.MOV.U32 R48, RZ, RZ, R25 ;  /* 0x000000ffff307224 */ /* 0x000fc400078e0019 */
[----:B------:R-:W-:Y:S02]  /*d2e20*/  IMAD.MOV.U32 R49, RZ, RZ, R24 ;  /* 0x000000ffff317224 */ /* 0x000fe400078e0018 */
[----:B--2---:R-:W-:Y:S02]  /*d2e30*/  IMAD.MOV.U32 R38, RZ, RZ, R26 ;  /* 0x000000ffff267224 */ /* 0x004fe400078e001a */
[----:B------:R-:W-:Y:S01]  /*d2e40*/  IMAD.MOV.U32 R39, RZ, RZ, R27 ;  /* 0x000000ffff277224 */ /* 0x000fe200078e001b */
[----:B---3--:R-:W-:Y:S04]  /*d2e50*/  STL.64 [R1+0x7fb0], R54 ;  /* 0x007fb03601007387 */ /* 0x008fe80000100a00 */
[----:B------:R1:W-:Y:S04]  /*d2e60*/  STL.64 [R1+0x7fa8], R52 ;  /* 0x007fa83401007387 */ /* 0x0003e80000100a00 */
        /* <DEDUP_REMOVED lines=12> */
[----:B-1----:R-:W3:Y:S04]  /*d2f30*/  LDL.LU R52, [R1+0x2130] ;  /* 0x0021300001347983 */ /* 0x002ee80000300800 */
[----:B------:R-:W3:Y:S04]  /*d2f40*/  LDL.LU R53, [R1+0x2134] ;  /* 0x0021340001357983 */ /* 0x000ee80000300800 */
[----:B------:R-:W3:Y:S04]  /*d2f50*/  LDL.LU R54, [R1+0x2138] ;  /* 0x0021380001367983 */ /* 0x000ee80000300800 */
[----:B------:R-:W3:Y:S01]  /*d2f60*/  LDL.LU R55, [R1+0x213c] ;  /* 0x00213c0001377983 */ /* 0x000ee20000300800 */
[----:B------:R-:W-:-:S03]  /*d2f70*/  IMAD.MOV.U32 R37, RZ, RZ, R32 ;  /* 0x000000ffff257224 */ /* 0x000fc600078e0020 */
[----:B------:R-:W3:Y:S04]  /*d2f80*/  LDL.LU R35, [R1+0x6470] ;  /* 0x0064700001237983 */ /* 0x000ee80000300800 */
[----:B------:R-:W3:Y:S01]  /*d2f90*/  LDL.LU R32, [R1+0x6478] ;  /* 0x0064780001207983 */ /* 0x000ee20000300800 */
[----:B----4-:R-:W-:-:S03]  /*d2fa0*/  IMAD.MOV.U32 R36, RZ, RZ, R33 ;  /* 0x000000ffff247224 */ /* 0x010fc600078e0021 */
        /* <DEDUP_REMOVED lines=12> */
[----:B--2---:R-:W-:-:S02]  /*d3070*/  IMAD.MOV.U32 R19, RZ, RZ, R25 ;  /* 0x000000ffff137224 */ /* 0x004fc400078e0019 */
[----:B---3--:R-:W-:Y:S02]  /*d3080*/  IMAD.MOV.U32 R18, RZ, RZ, R24 ;  /* 0x000000ffff127224 */ /* 0x008fe400078e0018 */
[----:B------:R-:W2:Y:S04]  /*d3090*/  LDL.LU R24, [R1+0x7fbc] ;  /* 0x007fbc0001187983 */ /* 0x000ea80000300800 */
[----:B------:R-:W2:Y:S04]  /*d30a0*/  LDL.LU R25, [R1+0x7fb8] ;  /* 0x007fb80001197983 */ /* 0x000ea80000300800 */
[----:B------:R-:W3:Y:S04]  /*d30b0*/  LDL.LU R12, [R1+0x2110] ;  /* 0x00211000010c7983 */ /* 0x000ee80000300800 */
[----:B------:R-:W3:Y:S04]  /*d30c0*/  LDL.LU R13, [R1+0x2114] ;  /* 0x00211400010d7983 */ /* 0x000ee80000300800 */
[----:B------:R-:W3:Y:S04]  /*d30d0*/  LDL.LU R14, [R1+0x2118] ;  /* 0x00211800010e7983 */ /* 0x000ee80000300800 */
[----:B------:R-:W3:Y:S04]  /*d30e0*/  LDL.LU R15, [R1+0x211c] ;  /* 0x00211c00010f7983 */ /* 0x000ee80000300800 */
[----:B------:R-:W3:Y:S04]  /*d30f0*/  LDL.LU R44, [R1+0x20e0] ;  /* 0x0020e000012c7983 */ /* 0x000ee80000300800 */
[----:B------:R-:W3:Y:S01]  /*d3100*/  LDL.LU R45, [R1+0x20e4] ;  /* 0x0020e400012d7983 */ /* 0x000ee20000300800 */
[C---:B------:R-:W-:Y:S03]  /*d3110*/  HMMA.16816.F32 R56, R28.reuse, R26, R56 ;  /* 0x0000001a1c38723c */ /* 0x040fe60000001838 */
        /* <DEDUP_REMOVED lines=18> */
[----:B------:R0:W-:Y:S04]  /*d3240*/  STL.64 [R1+0x7d20], R26 ;  /* 0x007d201a01007387 */ /* 0x0001e80000100a00 */
[----:B0-----:R-:W2:Y:S04]  /*d3250*/  LDL R26, [R1+0xf0] ;  /* 0x0000f000011a7983 */ /* 0x001ea80000100800 */
[----:B------:R-:W2:Y:S04]  /*d3260*/  LDL R27, [R1+0xf4] ;  /* 0x0000f400011b7983 */ /* 0x000ea80000100800 */
[----:B------:R0:W-:Y:S04]  /*d3270*/  STL.64 [R1+0x7d18], R24 ;  /* 0x007d181801007387 */ /* 0x0001e80000100a00 */
[----:B0-----:R-:W2:Y:S04]  /*d3280*/  LDL.LU R25, [R1+0x646c] ;  /* 0x00646c0001197983 */ /* 0x001ea80000300800 */
[----:B------:R-:W3:Y:S01]  /*d3290*/  LDL.LU R24, [R1+0x6488] ;  /* 0x0064880001187983 */ /* 0x000ee20000300800 */
[----:B----4-:R-:W-:-:S02]  /*d32a0*/  IMAD R17, R17, 0x100, R32 ;  /* 0x0000010011117824 */ /* 0x010fc400078e0220 */
[----:B------:R-:W-:Y:S02]  /*d32b0*/  IMAD R16, R16, 0x100, R33 ;  /* 0x0000010010107824 */ /* 0x000fe400078e0221 */
[----:B--2---:R-:W-:Y:S02]  /*d32c0*/  IMAD R25, R25, 0x100, R35 ;  /* 0x0000010019197824 */ /* 0x004fe400078e0223 */
[----:B------:R-:W2:Y:S04]  /*d32d0*/  LDL.LU R35, [R1+0x7f90] ;  /* 0x007f900001237983 */ /* 0x000ea80000300800 */
[----:B------:R-:W4:Y:S04]  /*d32e0*/  LDL.LU R32, [R1+0x7f8c] ;  /* 0x007f8c0001207983 */ /* 0x000f280000300800 */
[----:B------:R-:W4:Y:S01]  /*d32f0*/  LDL.LU R33, [R1+0x7f88] ;  /* 0x007f880001217983 */ /* 0x000f220000300800 */
[----:B---3--:R-:W-:Y:S01]  /*d3300*/  IMAD R0, R0, 0x100, R24 ;  /* 0x0000010000007824 */ /* 0x008fe200078e0218 */
[----:B----4-:R-:W-:Y:S02]  /*d3310*/  HMMA.16816.F32 R28, R28, R32, R4 ;  /* 0x000000201c1c723c */ /* 0x010fe40000001804 */
        /* <DEDUP_REMOVED lines=13> */
[----:B------:R-:W-:-:S07]  /*d33f0*/  F2FP.F16.E5M2.UNPACK_B R31, R0 ;  /* 0x00000000ff1f723e */ /* 0x000fce00020004ff */
[C---:B------:R-:W-:Y:S08]  /*d3400*/  HMMA.16816.F32 R16, R28.reuse, R18, R12 ;  /* 0x000000121c10723c */ /* 0x040ff0000000180c */
[C---:B------:R-:W-:Y:S08]  /*d3410*/  HMMA.16816.F32 R8, R28.reuse, R36, R8 ;  /* 0x000000241c08723c */ /* 0x040ff00000001808 */
[C---:B------:R-:W-:Y:S01]  /*d3420*/  HMMA.16816.F32 R36, R28.reuse, R38, R40 ;  /* 0x000000261c24723c */ /* 0x040fe20000001828 */
[----:B------:R-:W2:Y:S04]  /*d3430*/  LDL.LU.64 R14, [R1+0x7f70] ;  /* 0x007f7000010e7983 */ /* 0x000ea80000300a00 */
[----:B------:R-:W2:Y:S03]  /*d3440*/  LDL.LU.64 R12, [R1+0x7f68] ;  /* 0x007f6800010c7983 */ /* 0x000ea60000300a00 */
        /* <DEDUP_REMOVED lines=26> */
[C---:B----4-:R-:W-:Y:S08]  /*d35f0*/  HMMA.16816.F32 R24, R28.reuse, R26, R32 ;  /* 0x0000001a1c18723c */ /* 0x050ff00000001820 */
[C---:B--2---:R-:W-:Y:S11]  /*d3600*/  HMMA.16816.F32 R20, R28.reuse, R12, R20 ;  /* 0x0000000c1c14723c */ /* 0x044ff60000001814 */
[----:B------:R-:W-:Y:S04]  /*d3610*/  STL.64 [R1+0x20c0], R24 ;  /* 0x0020c01801007387 */ /* 0x000fe80000100a00 */
[----:B------:R-:W-:Y:S01]  /*d3620*/  STL.64 [R1+0x20c8], R26 ;  /* 0x0020c81a01007387 */ /* 0x000fe20000100a00 */
[C---:B---3--:R-:W-:Y:S08]  /*d3630*/  HMMA.16816.F32 R16, R28.reuse, R14, R16 ;  /* 0x0000000e1c10723c */ /* 0x048ff00000001810 */
[C---:B------:R-:W-:Y:S08]  /*d3640*/  HMMA.16816.F32 R12, R28.reuse, R2, R8 ;  /* 0x000000021c0c723c */ /* 0x040ff00000001808 */
[C---:B------:R-:W-:Y:S01]  /*d3650*/  HMMA.16816.F32 R8, R28.reuse, R40, R4 ;  /* 0x000000281c08723c */ /* 0x040fe20000001804 */
[----:B------:R-:W-:Y:S04]  /*d3660*/  STL.64 [R1+0x20b0], R20 ;  /* 0x0020b01401007387 */ /* 0x000fe80000100a00 */
[----:B------:R-:W-:Y:S04]  /*d3670*/  STL.64 [R1+0x20b8], R22 ;  /* 0x0020b81601007387 */ /* 0x000fe80000100a00 */
[----:B------:R-:W-:Y:S01]  /*d3680*/  STL.64 [R1+0x20a0], R16 ;  /* 0x0020a01001007387 */ /* 0x000fe20000100a00 */
[C---:B------:R-:W-:Y:S03]  /*d3690*/  HMMA.16816.F32 R4, R28.reuse, R42, R36 ;  /* 0x0000002a1c04723c */ /* 0x040fe60000001824 */
[----:B------:R-:W-:Y:S04]  /*d36a0*/  STL.64 [R1+0x20a8], R18 ;  /* 0x0020a81201007387 */ /* 0x000fe80000100a00 */
[----:B------:R-:W-:Y:S04]  /*d36b0*/  STL.64 [R1+0x2090], R12 ;  /* 0x0020900c01007387 */ /* 0x000fe80000100a00 */
[----:B------:R0:W-:Y:S04]  /*d36c0*/  STL.64 [R1+0x2098], R14 ;  /* 0x0020980e01007387 */ /* 0x0001e80000100a00 */
[----:B------:R-:W-:Y:S04]  /*d36d0*/  STL.64 [R1+0x2080], R8 ;  /* 0x0020800801007387 */ /* 0x000fe80000100a00 */
[----:B------:R1:W-:Y:S01]  /*d36e0*/  STL.64 [R1+0x2088], R10 ;  /* 0x0020880a01007387 */ /* 0x0003e20000100a00 */
[C---:B0-----:R-:W-:Y:S03]  /*d36f0*/  HMMA.16816.F32 R12, R28.reuse, R52, R44 ;  /* 0x000000341c0c723c */ /* 0x041fe6000000182c */
[----:B------:R-:W-:Y:S04]  /*d3700*/  STL.64 [R1+0x2070], R4 ;  /* 0x0020700401007387 */ /* 0x000fe80000100a00 */
[----:B------:R0:W-:Y:S01]  /*d3710*/  STL.64 [R1+0x2078], R6 ;  /* 0x0020780601007387 */ /* 0x0001e20000100a00 */
[C---:B-1----:R-:W-:Y:S08]  /*d3720*/  HMMA.16816.F32 R8, R28.reuse, R54, R48 ;  /* 0x000000361c08723c */ /* 0x042ff00000001830 */
[C---:B0-----:R-:W-:Y:S03]  /*d3730*/  HMMA.16816.F32 R4, R28.reuse, R60, R56 ;  /* 0x0000003c1c04723c */ /* 0x041fe60000001838 */
[----:B------:R0:W-:Y:S04]  /*d3740*/  STL.64 [R1+0x2060], R12 ;  /* 0x0020600c01007387 */ /* 0x0001e80000100a00 */
[----:B------:R1:W-:Y:S04]  /*d3750*/  STL.64 [R1+0x2068], R14 ;  /* 0x0020680e01007387 */ /* 0x0003e80000100a00 */
[----:B------:R-:W2:Y:S04]  /*d3760*/  LDL R60, [R1+0x8] ;  /* 0x00000800013c7983 */ /* 0x000ea80000100800 */
[----:B------:R3:W-:Y:S04]  /*d3770*/  STL.64 [R1+0x2050], R8 ;  /* 0x0020500801007387 */ /* 0x0007e80000100a00 */
[----:B------:R-:W-:Y:S04]  /*d3780*/  STL.64 [R1+0x2058], R10 ;  /* 0x0020580a01007387 */ /* 0x000fe80000100a00 */
[----:B------:R-:W-:Y:S04]  /*d3790*/  STL.64 [R1+0x2040], R4 ;  /* 0x0020400401007387 */ /* 0x000fe80000100a00 */
[----:B------:R-:W-:Y:S04]  /*d37a0*/  STL.64 [R1+0x2048], R6 ;  /* 0x0020480601007387 */ /* 0x000fe80000100a00 */
        /* <DEDUP_REMOVED lines=17> */
[----:B0-----:R-:W2:Y:S04]  /*d38c0*/  LDL.LU R12, [R1+0x1f40] ;  /* 0x001f4000010c7983 */ /* 0x001ea80000300800 */
[----:B------:R-:W2:Y:S04]  /*d38d0*/  LDL.LU R13, [R1+0x1f44] ;  /* 0x001f4400010d7983 */ /* 0x000ea80000300800 */
[----:B-1----:R-:W2:Y:S04]  /*d38e0*/  LDL.LU R14, [R1+0x1f48] ;  /* 0x001f4800010e7983 */ /* 0x002ea80000300800 */
        /* <DEDUP_REMOVED lines=10> */
[----:B---3--:R-:W-:Y:S04]  /*d3990*/  STL.64 [R1+0x7e08], R16 ;  /* 0x007e081001007387 */ /* 0x008fe80000100a00 */
        /* <DEDUP_REMOVED lines=8> */
[----:B------:R-:W3:Y:S04]  /*d3a20*/  LDL.LU R48, [R1+0x1f80] ;  /* 0x001f800001307983 */ /* 0x000ee80000300800 */
[----:B------:R-:W3:Y:S04]  /*d3a30*/  LDL.LU R49, [R1+0x1f84] ;  /* 0x001f840001317983 */ /* 0x000ee80000300800 */
[----:B------:R-:W2:Y:S04]  /*d3a40*/  LDL.LU R50, [R1+0x1f88] ;  /* 0x001f880001327983 */ /* 0x000ea80000300800 */
[----:B------:R-:W2:Y:S04]  /*d3a50*/  LDL.LU R51, [R1+0x1f8c] ;  /* 0x001f8c0001337983 */ /* 0x000ea80000300800 */
[----:B--2---:R-:W-:Y:S04]  /*d3a60*/  STL.64 [R1+0x7e30], R50 ;  /* 0x007e303201007387 */ /* 0x004fe80000100a00 */
[----:B---3--:R2:W-:Y:S04]  /*d3a70*/  STL.64 [R1+0x7e28], R48 ;  /* 0x007e283001007387 */ /* 0x0085e80000100a00 */
[----:B------:R-:W3:Y:S04]  /*d3a80*/  LDL R38, [R1+0x58] ;  /* 0x0000580001267983 */ /* 0x000ee80000100800 */
[----:B------:R-:W3:Y:S04]  /*d3a90*/  LDL R39, [R1+0x5c] ;  /* 0x00005c0001277983 */ /* 0x000ee80000100800 */
        /* <DEDUP_REMOVED lines=8> */
[----:B---3--:R3:W-:Y:S04]  /*d3b20*/  STL.64 [R1+0x7e50], R38 ;  /* 0x007e502601007387 */ /* 0x0087e80000100a00 */
[----:B--2---:R-:W-:Y:S04]  /*d3b30*/  STL.64 [R1+0x7e48], R36 ;  /* 0x007e482401007387 */ /* 0x004fe80000100a00 */
[----:B-1----:R-:W2:Y:S04]  /*d3b40*/  LDL R26, [R1+0x68] ;  /* 0x00006800011a7983 */ /* 0x002ea80000100800 */
        /* <DEDUP_REMOVED lines=11> */
[----:B0-----:R-:W2:Y:S04]  /*d3c00*/  LDL.LU R12, [R1+0x1fc0] ;  /* 0x001fc000010c7983 */ /* 0x001ea80000300800 */
[----:B------:R-:W2:Y:S04]  /*d3c10*/  LDL.LU R13, [R1+0x1fc4] ;  /* 0x001fc400010d7983 */ /* 0x000ea80000300800 */
[----:B------:R-:W2:Y:S04]  /*d3c20*/  LDL.LU R14, [R1+0x1fc8] ;  /* 0x001fc800010e7983 */ /* 0x000ea80000300800 */
[----:B------:R-:W2:Y:S04]  /*d3c30*/  LDL.LU R15, [R1+0x1fcc] ;  /* 0x001fcc00010f7983 */ /* 0x000ea80000300800 */
[----:B--2---:R0:W-:Y:S04]  /*d3c40*/  STL.64 [R1+0x7e80], R14 ;  /* 0x007e800e01007387 */ /* 0x0041e80000100a00 */
[----:B------:R-:W-:Y:S04]  /*d3c50*/  STL.64 [R1+0x7e78], R12 ;  /* 0x007e780c01007387 */ /* 0x000fe80000100a00 */
[----:B---3--:R-:W2:Y:S04]  /*d3c60*/  LDL R38, [R1+0x78] ;  /* 0x0000780001267983 */ /* 0x008ea80000100800 */
[----:B------:R-:W2:Y:S04]  /*d3c70*/  LDL R39, [R1+0x7c] ;  /* 0x00007c0001277983 */ /* 0x000ea80000100800 */
[----:B-1----:R-:W3:Y:S04]  /*d3c80*/  LDL.LU R48, [R1+0x1fd0] ;  /* 0x001fd00001307983 */ /* 0x002ee80000300800 */
[----:B------:R-:W3:Y:S04]  /*d3c90*/  LDL.LU R49, [R1+0x1fd4] ;  /* 0x001fd40001317983 */ /* 0x000ee80000300800 */
[----:B------:R-:W2:Y:S04]  /*d3ca0*/  LDL.LU R50, [R1+0x1fd8] ;  /* 0x001fd80001327983 */ /* 0x000ea80000300800 */
[----:B------:R-:W2:Y:S04]  /*d3cb0*/  LDL.LU R51, [R1+0x1fdc] ;  /* 0x001fdc0001337983 */ /* 0x000ea80000300800 */
[----:B--2---:R-:W-:Y:S04]  /*d3cc0*/  STL.64 [R1+0x7e90], R50 ;  /* 0x007e903201007387 */ /* 0x004fe80000100a00 */
[----:B---3--:R1:W-:Y:S04]  /*d3cd0*/  STL.64 [R1+0x7e88], R48 ;  /* 0x007e883001007387 */ /* 0x0083e80000100a00 */
[----:B------:R-:W2:Y:S04]  /*d3ce0*/  LDL R36, [R1+0x80] ;  /* 0x0000800001247983 */ /* 0x000ea80000100800 */
[----:B------:R-:W2:Y:S04]  /*d3cf0*/  LDL R37, [R1+0x84] ;  /* 0x0000840001257983 */ /* 0x000ea80000100800 */
[----:B------:R-:W-:Y:S04]  /*d3d00*/  STL.64 [R1+0x7ea0], R38 ;  /* 0x007ea02601007387 */ /* 0x000fe80000100a00 */
[----:B--2---:R2:W-:Y:S04]  /*d3d10*/  STL.64 [R1+0x7e98], R36 ;  /* 0x007e982401007387 */ /* 0x0045e80000100a00 */
[----:B0-----:R-:W3:Y:S04]  /*d3d20*/  LDL R14, [R1+0x88] ;  /* 0x00008800010e7983 */ /* 0x001ee80000100800 */
[----:B------:R-:W3:Y:S04]  /*d3d30*/  LDL R15, [R1+0x8c] ;  /* 0x00008c00010f7983 */ /* 0x000ee80000100800 */
[----:B-1----:R-:W2:Y:S04]  /*d3d40*/  LDL.LU R48, [R1+0x1ff0] ;  /* 0x001ff00001307983 */ /* 0x002ea80000300800 */
        /* <DEDUP_REMOVED lines=17> */
[----:B-1----:R-:W3:Y:S04]  /*d3e60*/  LDL.LU R12, [R1+0x2010] ;  /* 0x00201000010c7983 */ /* 0x002ee80000300800 */
[----:B------:R-:W3:Y:S04]  /*d3e70*/  LDL.LU R13, [R1+0x2014] ;  /* 0x00201400010d7983 */ /* 0x000ee80000300800 */
[----:B------:R-:W2:Y:S04]  /*d3e80*/  LDL.LU R14, [R1+0x2018] ;  /* 0x00201800010e7983 */ /* 0x000ea80000300800 */
[----:B------:R-:W2:Y:S04]  /*d3e90*/  LDL.LU R15, [R1+0x201c] ;  /* 0x00201c00010f7983 */ /* 0x000ea80000300800 */
[----:B--2---:R0:W-:Y:S04]  /*d3ea0*/  STL.64 [R1+0x7ee0], R14 ;  /* 0x007ee00e01007387 */ /* 0x0041e80000100a00 */
[----:B---3--:R-:W-:Y:S04]  /*d3eb0*/  STL.64 [R1+0x7ed8], R12 ;  /* 0x007ed80c01007387 */ /* 0x008fe80000100a00 */
[----:B------:R-:W2:Y:S04]  /*d3ec0*/  LDL R48, [R1+0xa0] ;  /* 0x0000a00001307983 */ /* 0x000ea80000100800 */
[----:B------:R-:W2:Y:S04]  /*d3ed0*/  LDL R49, [R1+0xa4] ;  /* 0x0000a40001317983 */ /* 0x000ea80000100800 */
[----:B------:R-:W-:Y:S04]  /*d3ee0*/  STL.64 [R1+0x7ef0], R50 ;  /* 0x007ef03201007387 */ /* 0x000fe80000100a00 */
[----:B--2---:R1:W-:Y:S04]  /*d3ef0*/  STL.64 [R1+0x7ee8], R48 ;  /* 0x007ee83001007387 */ /* 0x0043e80000100a00 */
[----:B0-----:R-:W2:Y:S04]  /*d3f00*/  LDL R14, [R1+0xa8] ;  /* 0x0000a800010e7983 */ /* 0x001ea80000100800 */
        /* <DEDUP_REMOVED lines=37> */
[----:B------:R-:W3:Y:S01]  /*d4160*/  LDL.LU R59, [R1+0x1efc] ;  /* 0x001efc00013b7983 */ /* 0x000ee20000300800 */
        /* <DEDUP_REMOVED lines=77> */
[----:B------:R-:W-:-:S07]  /*d4640*/  IMAD.MOV.U32 R0, RZ, RZ, R3 ;  /* 0x000000ffff007224 */ /* 0x000fce00078e0003 */
[C---:B----4-:R-:W-:Y:S01]  /*d4650*/  HMMA.16816.F32 R24, R28.reuse, R22, R24 ;  /* 0x000000161c18723c */ /* 0x050fe20000001818 */
[----:B------:R-:W4:Y:S04]  /*d4660*/  LDL.LU.64 R2, [R1+0x7dd0] ;  /* 0x007dd00001027983 */ /* 0x000f280000300a00 */
[----:B------:R0:W-:Y:S03]  /*d4670*/  STL [R1+0x7b30], R0 ;  /* 0x007b300001007387 */ /* 0x0001e60000100800 */
[----:B------:R-:W-:Y:S01]  /*d4680*/  HMMA.16816.F32 R16, R28, R8, R16 ;  /* 0x000000081c10723c */ /* 0x000fe20000001810 */
[----:B0-----:R-:W-:Y:S02]  /*d4690*/  IMAD.MOV.U32 R0, RZ, RZ, R23 ;  /* 0x000000ffff007224 */ /* 0x001fe400078e0017 */
[----:B------:R-:W-:Y:S04]  /*d46a0*/  STL.64 [R1+0x1f70], R32 ;  /* 0x001f702001007387 */ /* 0x000fe80000100a00 */
[----:B------:R-:W-:Y:S04]  /*d46b0*/  STL.64 [R1+0x1f78], R34 ;  /* 0x001f782201007387 */ /* 0x000fe80000100a00 */
[----:B------:R0:W-:Y:S02]  /*d46c0*/  STL [R1+0x7b34], R0 ;  /* 0x007b340001007387 */ /* 0x0001e40000100800 */
[----:B0-----:R-:W-:-:S02]  /*d46d0*/  IMAD.MOV.U32 R0, RZ, RZ, R11 ;  /* 0x000000ffff007224 */ /* 0x001fc400078e000b */
[----:B------:R-:W-:Y:S04]  /*d46e0*/  STL.64 [R1+0x1f60], R24 ;  /* 0x001f601801007387 */ /* 0x000fe80000100a00 */
[----:B------:R-:W-:Y:S04]  /*d46f0*/  STL.64 [R1+0x1f68], R26 ;  /* 0x001f681a01007387 */ /* 0x000fe80000100a00 */
[----:B------:R-:W-:Y:S04]  /*d4700*/  STL.64 [R1+0x1f50], R16 ;  /* 0x001f501001007387 */ /* 0x000fe80000100a00 */
[----:B------:R-:W-:Y:S04]  /*d4710*/  STL.64 [R1+0x1f58], R18 ;  /* 0x001f581201007387 */ /* 0x000fe80000100a00 */
[----:B------:R0:W-:Y:S02]  /*d4720*/  STL [R1+0x7b38], R0 ;  /* 0x007b380001007387 */ /* 0x0001e40000100800 */
[----:B0-----:R-:W-:Y:S01]  /*d4730*/  IMAD.MOV.U32 R0, RZ, RZ, R43 ;  /* 0x000000ffff007224 */ /* 0x001fe200078e002b */
[C---:B--2---:R-:W-:Y:S08]  /*d4740*/  HMMA.16816.F32 R12, R28.reuse, R10, R12 ;  /* 0x0000000a1c0c723c */ /* 0x044ff0000000180c */
[C---:B------:R-:W-:Y:S08]  /*d4750*/  HMMA.16816.F32 R8, R28.reuse, R40, R4 ;  /* 0x000000281c08723c */ /* 0x040ff00000001804 */
[C---:B---3--:R-:W-:Y:S03]  /*d4760*/  HMMA.16816.F32 R4, R28.reuse, R42, R36 ;  /* 0x0000002a1c04723c */ /* 0x048fe60000001824 */
[----:B------:R-:W-:Y:S04]  /*d4770*/  STL.64 [R1+0x1f40], R12 ;  /* 0x001f400c01007387 */ /* 0x000fe80000100a00 */
[----:B------:R-:W-:Y:S04]  /*d4780*/  STL.64 [R1+0x1f48], R14 ;  /* 0x001f480e01007387 */ /* 0x000fe80000100a00 */
[----:B------:R-:W-:Y:S04]  /*d4790*/  STL.64 [R1+0x1f30], R8 ;  /* 0x001f300801007387 */ /* 0x000fe80000100a00 */
[----:B------:R0:W-:Y:S04]  /*d47a0*/  STL.64 [R1+0x1f38], R10 ;  /* 0x001f380a01007387 */ /* 0x0001e80000100a00 */
[----:B------:R-:W-:Y:S01]  /*d47b0*/  STL [R1+0x7b3c], R0 ;  /* 0x007b3c0001007387 */ /* 0x000fe20000100800 */
[C---:B0-----:R-:W-:Y:S03]  /*d47c0*/  HMMA.16816.F32 R8, R28.reuse, R52, R44 ;  /* 0x000000341c08723c */ /* 0x041fe6000000182c */
[----:B------:R-:W-:Y:S04]  /*d47d0*/  STL.64 [R1+0x1f20], R4 ;  /* 0x001f200401007387 */ /* 0x000fe80000100a00 */
[----:B------:R0:W-:Y:S02]  /*d47e0*/  STL.64 [R1+0x1f28], R6 ;  /* 0x001f280601007387 */ /* 0x0001e40000100a00 */
[----:B0-----:R-:W-:Y:S01]  /*d47f0*/  HMMA.16816.F32 R4, R28, R54, R48 ;  /* 0x000000361c04723c */ /* 0x001fe20000001830 */
[----:B------:R-:W-:-:S09]  /*d4800*/  IMAD.MOV.U32 R0, RZ, RZ, R55 ;  /* 0x000000ffff007224 */ /* 0x000fd200078e0037 */
[----:B------:R0:W-:Y:S04]  /*d4810*/  STL.64 [R1+0x1f10], R8 ;  /* 0x001f100801007387 */ /* 0x0001e80000100a00 */
[----:B------:R-:W-:Y:S04]  /*d4820*/  STL.64 [R1+0x1f18], R10 ;  /* 0x001f180a01007387 */ /* 0x000fe80000100a00 */
[----:B------:R-:W-:Y:S04]  /*d4830*/  STL [R1+0x7b40], R0 ;  /* 0x007b400001007387 */ /* 0x000fe80000100800 */
        /* <DEDUP_REMOVED lines=26> */
[----:B------:R-:W2:Y:S04]  /*d49e0*/  LDL.64 R60, [R1] ;  /* 0x00000000013c7983 */ /* 0x000ea80000100a00 */
        /* <DEDUP_REMOVED lines=31> */
[----:B------:R-:W3:Y:S01]  /*d4be0*/  LDL.LU R7, [R1+0x1e0c] ;  /* 0x001e0c0001077983 */ /* 0x000ee20000300800 */
[----:B--2---:R-:W-:Y:S01]  /*d4bf0*/  HMMA.16816.F32 R32, R28, R60, R32 ;  /* 0x0000003c1c20723c */ /* 0x004fe20000001820 */
[----:B------:R-:W-:-:S15]  /*d4c00*/  IMAD.MOV.U32 R0, RZ, RZ, R61 ;  /* 0x000000ffff007224 */ /* 0x000fde00078e003d */
[----:B------:R-:W-:-:S03]  /*d4c10*/  NOP ;  /* 0x0000000000007918 */ /* 0x000fc60000000000 */
[----:B------:R-:W-:Y:S04]  /*d4c20*/  STL.64 [R1+0x1ee0], R32 ;  /* 0x001ee02001007387 */ /* 0x000fe80000100a00 */
[----:B------:R0:W-:Y:S04]  /*d4c30*/  STL.64 [R1+0x1ee8], R34 ;  /* 0x001ee82201007387 */ /* 0x0001e80000100a00 */
[----:B0-----:R-:W2:Y:S04]  /*d4c40*/  LDL.LU.64 R34, [R1+0x7dc8] ;  /* 0x007dc80001227983 */ /* 0x001ea80000300a00 */
[----:B------:R-:W2:Y:S04]  /*d4c50*/  LDL.LU.64 R32, [R1+0x7dc0] ;  /* 0x007dc00001207983 */ /* 0x000ea80000300a00 */
[----:B------:R-:W3:Y:S04]  /*d4c60*/  LDL.LU.64 R60, [R1+0x7db8] ;  /* 0x007db800013c7983 */ /* 0x000ee80000300a00 */
[----:B------:R-:W-:Y:S01]  /*d4c70*/  STL [R1+0x7cd8], R0 ;  /* 0x007cd80001007387 */ /* 0x000fe20000100800 */
[----:B---3--:R-:W-:-:S15]  /*d4c80*/  HMMA.16816.F32 R56, R28, R60, R56 ;  /* 0x0000003c1c38723c */ /* 0x008fde0000001838 */
[----:B------:R-:W-:-:S04]  /*d4c90*/  NOP ;  /* 0x0000000000007918 */ /* 0x000fc80000000000 */
[----:B------:R-:W-:Y:S04]  /*d4ca0*/  STL.64 [R1+0x1ed0], R56 ;  /* 0x001ed03801007387 */ /* 0x000fe80000100a00 */
[----:B------:R0:W-:Y:S04]  /*d4cb0*/  STL.64 [R1+0x1ed8], R58 ;  /* 0x001ed83a01007387 */ /* 0x0001e80000100a00 */
[----:B0-----:R-:W3:Y:S04]  /*d4cc0*/  LDL.LU.64 R58, [R1+0x7db0] ;  /* 0x007db000013a7983 */ /* 0x001ee80000300a00 */
[----:B------:R-:W2:Y:S04]  /*d4cd0*/  LDL.LU.64 R56, [R1+0x7da8] ;  /* 0x007da80001387983 */ /* 0x000ea80000300a00 */
[----:B------:R-:W-:Y:S04]  /*d4ce0*/  STL [R1+0x7ce0], R60 ;  /* 0x007ce03c01007387 */ /* 0x000fe80000100800 */
        /* <DEDUP_REMOVED lines=39> */
[C---:B---3--:R-:W-:Y:S03]  /*d4f60*/  HMMA.16816.F32 R52, R28.reuse, R48, R52 ;  /* 0x000000301c34723c */ /* 0x048fe60000001834 */
[----:B------:R-:W-:Y:S04]  /*d4f70*/  STL.64 [R1+0x7a38], R50 ;  /* 0x007a383201007387 */ /* 0x000fe80000100a00 */
[----:B------:R4:W-:Y:S01]  /*d4f80*/  STL.64 [R1+0x7a30], R48 ;  /* 0x007a303001007387 */ /* 0x0009e20000100a00 */
[C---:B------:R-:W-:Y:S08]  /*d4f90*/  HMMA.16816.F32 R20, R28.reuse, R42, R20 ;  /* 0x0000002a1c14723c */ /* 0x040ff00000001814 */
[C---:B------:R-:W-:Y:S08]  /*d4fa0*/  HMMA.16816.F32 R16, R28.reuse, R40, R16 ;  /* 0x000000281c10723c */ /* 0x040ff00000001810 */
[C---:B------:R-:W-:Y:S08]  /*d4fb0*/  HMMA.16816.F32 R12, R28.reuse, R38, R12 ;  /* 0x000000261c0c723c */ /* 0x040ff0000000180c */
[C---:B------:R-:W-:Y:S08]  /*d4fc0*/  HMMA.16816.F32 R8, R28.reuse, R36, R8 ;  /* 0x000000241c08723c */ /* 0x040ff00000001808 */
[C---:B------:R-:W-:Y:S01]  /*d4fd0*/  HMMA.16816.F32 R4, R28.reuse, R34, R4 ;  /* 0x000000221c04723c */ /* 0x040fe20000001804 */
[----:B------:R-:W-:Y:S04]  /*d4fe0*/  STL.64 [R1+0x1e70], R52 ;  /* 0x001e703401007387 */ /* 0x000fe80000100a00 */
[----:B------:R-:W-:Y:S03]  /*d4ff0*/  STL.64 [R1+0x1e78], R54 ;  /* 0x001e783601007387 */ /* 0x000fe60000100a00 */
[C---:B----4-:R-:W-:Y:S08]  /*d5000*/  HMMA.16816.F32 R48, R28.reuse, R46, R56 ;  /* 0x0000002e1c30723c */ /* 0x050ff00000001838 */
[C---:B--2---:R-:W-:Y:S01]  /*d5010*/  HMMA.16816.F32 R24, R28.reuse, R44, R24 ;  /* 0x0000002c1c18723c */ /* 0x044fe20000001818 */
        /* <DEDUP_REMOVED lines=16> */
[----:B------:R3:W-:Y:S04]  /*d5120*/  STL.64 [R1+0x1e10], R8 ;  /* 0x001e100801007387 */ /* 0x0007e80000100a00 */
[----:B------:R4:W-:Y:S04]  /*d5130*/  STL.64 [R1+0x1e18], R10 ;  /* 0x001e180a01007387 */ /* 0x0009e80000100a00 */
[----:B------:R-:W-:Y:S04]  /*d5140*/  STL.64 [R1+0x7d40], R34 ;  /* 0x007d402201007387 */ /* 0x000fe80000100a00 */
[----:B------:R-:W-:Y:S04]  /*d5150*/  STL.64 [R1+0x7d38], R32 ;  /* 0x007d382001007387 */ /* 0x000fe80000100a00 */
[----:B------:R1:W-:Y:S04]  /*d5160*/  STL.64 [R1+0x1e00], R4 ;  /* 0x001e000401007387 */ /* 0x0003e80000100a00 */
[----:B------:R1:W-:Y:S04]  /*d5170*/  STL.64 [R1+0x1e08], R6 ;  /* 0x001e080601007387 */ /* 0x0003e80000100a00 */
[----:B0-----:R-:W4:Y:S04]  /*d5180*/  LDL.LU R44, [R1+0x23d0] ;  /* 0x0023d000012c7983 */ /* 0x001f280000300800 */
[----:B------:R-:W4:Y:S04]  /*d5190*/  LDL.LU R45, [R1+0x23d4] ;  /* 0x0023d400012d7983 */ /* 0x000f280000300800 */
[----:B------:R-:W4:Y:S04]  /*d51a0*/  LDL.LU R46, [R1+0x23d8] ;  /* 0x0023d800012e7983 */ /* 0x000f280000300800 */
[----:B------:R-:W4:Y:S04]  /*d51b0*/  LDL.LU R47, [R1+0x23dc] ;  /* 0x0023dc00012f7983 */ /* 0x000f280000300800 */
[----:B-1----:R-:W4:Y:S04]  /*d51c0*/  LDL.LU R40, [R1+0x1d40] ;  /* 0x001d400001287983 */ /* 0x002f280000300800 */
[----:B------:R-:W4:Y:S04]  /*d51d0*/  LDL.LU R41, [R1+0x1d44] ;  /* 0x001d440001297983 */ /* 0x000f280000300800 */
[----:B------:R-:W4:Y:S04]  /*d51e0*/  LDL.LU R42, [R1+0x1d48] ;  /* 0x001d4800012a7983 */ /* 0x000f280000300800 */
[----:B------:R-:W4:Y:S04]  /*d51f0*/  LDL.LU R43, [R1+0x1d4c] ;  /* 0x001d4c00012b7983 */ /* 0x000f280000300800 */
[----:B--2---:R-:W2:Y:S04]  /*d5200*/  LDL.LU R36, [R1+0x1d50] ;  /* 0x001d500001247983 */ /* 0x004ea80000300800 */
        /* <DEDUP_REMOVED lines=43> */
[----:B----4-:R-:W-:-:S15]  /*d54c0*/  HMMA.16816.F32 R4, R28, R2, R4 ;  /* 0x000000021c04723c */ /* 0x010fde0000001804 */
[----:B------:R-:W-:-:S04]  /*d54d0*/  NOP ;  /* 0x0000000000007918 */ /* 0x000fc80000000000 */
[----:B------:R-:W-:Y:S04]  /*d54e0*/  STL.64 [R1+0x1df0], R4 ;  /* 0x001df00401007387 */ /* 0x000fe80000100a00 */
[----:B------:R0:W-:Y:S04]  /*d54f0*/  STL.64 [R1+0x1df8], R6 ;  /* 0x001df80601007387 */ /* 0x0001e80000100a00 */
[----:B0-----:R-:W3:Y:S04]  /*d5500*/  LDL.LU.64 R6, [R1+0x7d50] ;  /* 0x007d500001067983 */ /* 0x001ee80000300a00 */
[----:B------:R-:W2:Y:S04]  /*d5510*/  LDL.LU.64 R4, [R1+0x7d48] ;  /* 0x007d480001047983 */ /* 0x000ea80000300a00 */
        /* <DEDUP_REMOVED lines=70> */
[----:B------:R-:W-:Y:S04]  /*d5980*/  STL.64 [R1+0x1d48], R10 ;  /* 0x001d480a01007387 */ /* 0x000fe80000100a00 */
[----:B------:R-:W-:Y:S04]  /*d5990*/  STL.64 [R1+0x7990], R24 ;  /* 0x0079901801007387 */ /* 0x000fe80000100a00 */
[----:B------:R-:W-:Y:S04]  /*d59a0*/  STL.64 [R1+0x1d30], R4 ;  /* 0x001d300401007387 */ /* 0x000fe80000100a00 */
[----:B------:R0:W-:Y:S02]  /*d59b0*/  STL.64 [R1+0x1d38], R6 ;  /* 0x001d380601007387 */ /* 0x0001e40000100a00 */
[----:B0-----:R-:W-:Y:S02]  /*d59c0*/  HMMA.16816.F32 R4, R28, R32, R56 ;  /* 0x000000201c04723c */ /* 0x001fe40000001838 */
[----:B------:R-:W2:-:S15]  /*d59d0*/  LDL.LU R58, [R1+0x58] ;  /* 0x00005800013a7983 */ /* 0x000e9e0000300800 */
[----:B------:R-:W-:Y:S02]  /*d59e0*/  NOP ;  /* 0x0000000000007918 */ /* 0x000fe40000000000 */
[----:B------:R-:W-:Y:S04]  /*d59f0*/  STL.64 [R1+0x9f0], R4 ;  /* 0x0009f00401007387 */ /* 0x000fe80000100a00 */
[----:B------:R0:W-:Y:S04]  /*d5a00*/  STL.64 [R1+0x9f8], R6 ;  /* 0x0009f80601007387 */ /* 0x0001e80000100a00 */
[----:B------:R-:W2:Y:S04]  /*d5a10*/  LDL.LU R59, [R1+0x5c] ;  /* 0x00005c00013b7983 */ /* 0x000ea80000300800 */
[----:B------:R-:W3:Y:S04]  /*d5a20*/  LDL.LU R56, [R1+0x60] ;  /* 0x0000600001387983 */ /* 0x000ee80000300800 */
[----:B------:R-:W3:Y:S01]  /*d5a30*/  LDL.LU R57, [R1+0x64] ;  /* 0x0000640001397983 */ /* 0x000ee20000300800 */
[----:B------:R-:W-:-:S03]  /*d5a40*/  IMAD R3, R52, 0x100, R51 ;  /* 0x0000010034037824 */ /* 0x000fc600078e0233 */
        /* <DEDUP_REMOVED lines=26> */
[----:B0-----:R-:W4:Y:S04]  /*d5bf0*/  LDL.LU R6, [R1+0x78] ;  /* 0x0000780001067983 */ /* 0x001f280000300800 */
[----:B------:R-:W4:Y:S04]  /*d5c00*/  LDL.LU R7, [R1+0x7c] ;  /* 0x00007c0001077983 */ /* 0x000f280000300800 */
[----:B------:R-:W2:Y:S04]  /*d5c10*/  LDL.LU R4, [R1+0x80] ;  /* 0x0000800001047983 */ /* 0x000ea80000300800 */
[----:B------:R-:W2:Y:S04]  /*d5c20*/  LDL.LU R5, [R1+0x84] ;  /* 0x0000840001057983 */ /* 0x000ea80000300800 */
        /* <DEDUP_REMOVED lines=8> */
[----:B------:R-:W4:Y:S04]  /*d5cb0*/  LDL.LU R18, [R1+0x88] ;  /* 0x0000880001127983 */ /* 0x000f280000300800 */
        /* <DEDUP_REMOVED lines=23> */
[----:B---3--:R-:W2:Y:S04]  /*d5e30*/  LDL.LU R50, [R1+0xa0] ;  /* 0x0000a00001327983 */ /* 0x008ea80000300800 */
[----:B------:R-:W2:Y:S04]  /*d5e40*/  LDL.LU R51, [R1+0xa4] ;  /* 0x0000a40001337983 */ /* 0x000ea80000300800 */
        /* <DEDUP_REMOVED lines=8> */
[----:B--2---:R-:W-:Y:S04]  /*d5ed0*/  STL.64 [R1+0x7c10], R50 ;  /* 0x007c103201007387 */ /* 0x004fe80000100a00 */
[----:B----4-:R2:W-:Y:S04]  /*d5ee0*/  STL.64 [R1+0x7c08], R48 ;  /* 0x007c083001007387 */ /* 0x0105e80000100a00 */
[----:B------:R-:W4:Y:S04]  /*d5ef0*/  LDL.LU R38, [R1+0xb0] ;  /* 0x0000b00001267983 */ /* 0x000f280000300800 */
        /* <DEDUP_REMOVED lines=17> */
[----:B------:R-:W2:Y:S04]  /*d6010*/  LDL.LU R22, [R1+0xc0] ;  /* 0x0000c00001167983 */ /* 0x000ea80000300800 */
[----:B------:R-:W2:Y:S04]  /*d6020*/  LDL.LU R23, [R1+0xc4] ;  /* 0x0000c40001177983 */ /* 0x000ea80000300800 */
[----:B------:R-:W4:Y:S04]  /*d6030*/  LDL.LU R16, [R1+0x2290] ;  /* 0x0022900001107983 */ /* 0x000f280000300800 */
[----:B------:R-:W4:Y:S04]  /*d6040*/  LDL.LU R17, [R1+0x2294] ;  /* 0x0022940001117983 */ /* 0x000f280000300800 */
[----:B------:R-:W2:Y:S04]  /*d6050*/  LDL.LU R18, [R1+0x2298] ;  /* 0x0022980001127983 */ /* 0x000ea80000300800 */
[----:B------:R-:W2:Y:S04]  /*d6060*/  LDL.LU R19, [R1+0x229c] ;  /* 0x00229c0001137983 */ /* 0x000ea80000300800 */
[----:B--2---:R2:W-:Y:S04]  /*d6070*/  STL.64 [R1+0x7c50], R18 ;  /* 0x007c501201007387 */ /* 0x0045e80000100a00 */
[----:B----4-:R-:W-:Y:S04]  /*d6080*/  STL.64 [R1+0x7c48], R16 ;  /* 0x007c481001007387 */ /* 0x010fe80000100a00 */
[----:B------:R-:W4:Y:S04]  /*d6090*/  LDL.LU R20, [R1+0xc8] ;  /* 0x0000c80001147983 */ /* 0x000f280000300800 */
[----:B------:R-:W4:Y:S04]  /*d60a0*/  LDL.LU R21, [R1+0xcc] ;  /* 0x0000cc0001157983 */ /* 0x000f280000300800 */
[----:B------:R-:W-:Y:S04]  /*d60b0*/  STL.64 [R1+0x7c60], R22 ;  /* 0x007c601601007387 */ /* 0x000fe80000100a00 */
[----:B----4-:R4:W-:Y:S04]  /*d60c0*/  STL.64 [R1+0x7c58], R20 ;  /* 0x007c581401007387 */ /* 0x0109e80000100a00 */
[----:B-1----:R-:W2:Y:S04]  /*d60d0*/  LDL.LU R58, [R1+0xd0] ;  /* 0x0000d000013a7983 */ /* 0x002ea80000300800 */
[----:B------:R-:W2:Y:S04]  /*d60e0*/  LDL.LU R59, [R1+0xd4] ;  /* 0x0000d400013b7983 */ /* 0x000ea80000300800 */
[----:B---3--:R-:W3:Y:S04]  /*d60f0*/  LDL.LU R40, [R1+0x22b0] ;  /* 0x0022b00001287983 */ /* 0x008ee80000300800 */
[----:B------:R-:W3:Y:S04]  /*d6100*/  LDL.LU R41, [R1+0x22b4] ;  /* 0x0022b40001297983 */ /* 0x000ee80000300800 */
[----:B------:R-:W2:Y:S04]  /*d6110*/  LDL.LU R42, [R1+0x22b8] ;  /* 0x0022b800012a7983 */ /* 0x000ea80000300800 */
[----:B------:R-:W2:Y:S04]  /*d6120*/  LDL.LU R43, [R1+0x22bc] ;  /* 0x0022bc00012b7983 */ /* 0x000ea80000300800 */
[----:B--2---:R-:W-:Y:S04]  /*d6130*/  STL.64 [R1+0x7c70], R42 ;  /* 0x007c702a01007387 */ /* 0x004fe80000100a00 */
[----:B---3--:R1:W-:Y:S04]  /*d6140*/  STL.64 [R1+0x7c68], R40 ;  /* 0x007c682801007387 */ /* 0x0083e80000100a00 */
[----:B------:R-:W2:Y:S04]  /*d6150*/  LDL.LU R56, [R1+0xd8] ;  /* 0x0000d80001387983 */ /* 0x000ea80000300800 */
[----:B------:R-:W2:Y:S04]  /*d6160*/  LDL.LU R57, [R1+0xdc] ;  /* 0x0000dc0001397983 */ /* 0x000ea80000300800 */
        /* <DEDUP_REMOVED lines=18> */
[----:B------:R0:W-:Y:S04]  /*d6290*/  STL.64 [R1+0x7cb0], R6 ;  /* 0x007cb00601007387 */ /* 0x0001e80000100a00 */
[----:B--2---:R-:W-:Y:S04]  /*d62a0*/  STL.64 [R1+0x7ca8], R4 ;  /* 0x007ca80401007387 */ /* 0x004fe80000100a00 */
[----:B------:R-:W2:Y:S04]  /*d62b0*/  LDL.LU R18, [R1+0xf0] ;  /* 0x0000f00001127983 */ /* 0x000ea80000300800 */
[----:B------:R-:W2:Y:S04]  /*d62c0*/  LDL.LU R19, [R1+0xf4] ;  /* 0x0000f40001137983 */ /* 0x000ea80000300800 */
[----:B----4-:R-:W4:Y:S04]  /*d62d0*/  LDL.LU R20, [R1+0x2360] ;  /* 0x0023600001147983 */ /* 0x010f280000300800 */
        /* <DEDUP_REMOVED lines=8> */
[----:B----4-:R4:W-:Y:S04]  /*d6360*/  STL.64 [R1+0x7cc8], R16 ;  /* 0x007cc81001007387 */ /* 0x0109e80000100a00 */
[----:B-1----:R-:W4:Y:S04]  /*d6370*/  LDL.LU R40, [R1+0x2370] ;  /* 0x0023700001287983 */ /* 0x002f280000300800 */
[----:B------:R-:W4:Y:S04]  /*d6380*/  LDL.LU R41, [R1+0x2374] ;  /* 0x0023740001297983 */ /* 0x000f280000300800 */
[----:B------:R-:W4:Y:S04]  /*d6390*/  LDL.LU R42, [R1+0x2378] ;  /* 0x00237800012a7983 */ /* 0x000f280000300800 */
[----:B------:R-:W4:Y:S04]  /*d63a0*/  LDL.LU R43, [R1+0x237c] ;  /* 0x00237c00012b7983 */ /* 0x000f280000300800 */
[----:B---3--:R-:W3:Y:S04]  /*d63b0*/  LDL.LU R58, [R1+0x100] ;  /* 0x00010000013a7983 */ /* 0x008ee80000300800 */
        /* <DEDUP_REMOVED lines=9> */
[----:B--2---:R-:W3:Y:S04]  /*d6450*/  LDL.LU R20, [R1+0x23a0] ;  /* 0x0023a00001147983 */ /* 0x004ee80000300800 */
[----:B------:R-:W3:Y:S04]  /*d6460*/  LDL.LU R21, [R1+0x23a4] ;  /* 0x0023a40001157983 */ /* 0x000ee80000300800 */
[----:B------:R-:W3:Y:S04]  /*d6470*/  LDL.LU R22, [R1+0x23a8] ;  /* 0x0023a80001167983 */ /* 0x000ee80000300800 */
[----:B------:R-:W3:Y:S04]  /*d6480*/  LDL.LU R23, [R1+0x23ac] ;  /* 0x0023ac0001177983 */ /* 0x000ee80000300800 */
[----:B------:R-:W2:Y:S04]  /*d6490*/  LDL.LU R4, [R1+0x118] ;  /* 0x0001180001047983 */ /* 0x000ea80000300800 */
[----:B------:R-:W2:Y:S04]  /*d64a0*/  LDL.LU R5, [R1+0x11c] ;  /* 0x00011c0001057983 */ /* 0x000ea80000300800 */
[----:B----4-:R-:W2:Y:S04]  /*d64b0*/  LDL.LU R16, [R1+0x23b0] ;  /* 0x0023b00001107983 */ /* 0x010ea80000300800 */
[----:B------:R-:W2:Y:S04]  /*d64c0*/  LDL.LU R17, [R1+0x23b4] ;  /* 0x0023b40001117983 */ /* 0x000ea80000300800 */
[----:B------:R-:W2:Y:S04]  /*d64d0*/  LDL.LU R18, [R1+0x23b8] ;  /* 0x0023b80001127983 */ /* 0x000ea80000300800 */
[----:B------:R-:W2:Y:S04]  /*d64e0*/  LDL.LU R19, [R1+0x23bc] ;  /* 0x0023bc0001137983 */ /* 0x000ea80000300800 */
[----:B------:R-:W4:Y:S04]  /*d64f0*/  LDL.LU R36, [R1+0x2390] ;  /* 0x0023900001247983 */ /* 0x000f280000300800 */
[----:B------:R-:W4:Y:S04]  /*d6500*/  LDL.LU R37, [R1+0x2394] ;  /* 0x0023940001257983 */ /* 0x000f280000300800 */
[----:B------:R-:W4:Y:S04]  /*d6510*/  LDL.LU R38, [R1+0x2398] ;  /* 0x0023980001267983 */ /* 0x000f280000300800 */
[----:B------:R-:W4:Y:S01]  /*d6520*/  LDL.LU R39, [R1+0x239c] ;  /* 0x00239c0001277983 */ /* 0x000f220000300800 */
[----:B------:R-:W-:-:S02]  /*d6530*/  IMAD R60, R60, 0x100, R53 ;  /* 0x000001003c3c7824 */ /* 0x000fc400078e0235 */
[----:B------:R-:W-:Y:S02]  /*d6540*/  IMAD R61, R61, 0x100, R54 ;  /* 0x000001003d3d7824 */ /* 0x000fe400078e0236 */
[----:B------:R-:W-:Y:S01]  /*d6550*/  IMAD R0, R0, 0x100, R55 ;  /* 0x0000010000007824 */ /* 0x000fe200078e0237 */
[----:B------:R-:W3:Y:S04]  /*d6560*/  LDL.LU R12, [R1+0x2350] ;  /* 0x00235000010c7983 */ /* 0x000ee80000300800 */
[----:B------:R-:W3:Y:S04]  /*d6570*/  LDL.LU R13, [R1+0x2354] ;  /* 0x00235400010d7983 */ /* 0x000ee80000300800 */
[----:B------:R-:W3:Y:S01]  /*d6580*/  LDL.LU R14, [R1+0x2358] ;  /* 0x00235800010e7983 */ /* 0x000ee20000300800 */
[----:B------:R-:W-:-:S02]  /*d6590*/  F2FP.F16.E5M2.UNPACK_B R28, R3 ;  /* 0x00000003ff1c723e */ /* 0x000fc400020004ff */
[----:B------:R-:W-:Y:S02]  /*d65a0*/  F2FP.F16.E5M2.UNPACK_B R29, R60 ;  /* 0x0000003cff1d723e */ /* 0x000fe400020004ff */
[----:B------:R-:W-:Y:S02]  /*d65b0*/  F2FP.F16.E5M2.UNPACK_B R30, R61 ;  /* 0x0000003dff1e723e */ /* 0x000fe400020004ff */
[----:B------:R-:W-:Y:S01]  /*d65c0*/  F2FP.F16.E5M2.UNPACK_B R31, R0 ;  /* 0x00000000ff1f723e */ /* 0x000fe200020004ff */
        /* <DEDUP_REMOVED lines=18> */
[----:B0-----:R-:W4:Y:S04]  /*d66f0*/  LDL.LU R34, [R1+0x98] ;  /* 0x0000980001227983 */ /* 0x001f280000300800 */
[----:B------:R-:W4:Y:S04]  /*d6700*/  LDL.LU R35, [R1+0x9c] ;  /* 0x00009c0001237983 */ /* 0x000f280000300800 */
[----:B------:R-:W-:Y:S04]  /*d6710*/  STL.64 [R1+0x7a00], R32 ;  /* 0x007a002001007387 */ /* 0x000fe80000100a00 */
        /* <DEDUP_REMOVED lines=10> */
[C---:B---3--:R-:W-:Y:S08]  /*d67c0*/  HMMA.16816.F32 R4, R28.reuse, R6, R20 ;  /* 0x000000061c04723c */ /* 0x048ff00000001814 */
[C---:B----4-:R-:W-:Y:S08]  /*d67d0*/  HMMA.16816.F32 R36, R28.reuse, R56, R36 ;  /* 0x000000381c24723c */ /* 0x050ff00000001824 */
[C---:B------:R-:W-:Y:S01]  /*d67e0*/  HMMA.16816.F32 R56, R28.reuse, R58, R48 ;  /* 0x0000003a1c38723c */ /* 0x040fe20000001830 */
        /* <DEDUP_REMOVED lines=22> */
[C---:B---3--:R-:W-:Y:S08]  /*d6950*/  HMMA.16816.F32 R16, R28.reuse, R18, R20 ;  /* 0x000000121c10723c */ /* 0x048ff00000001814 */
[C---:B----4-:R-:W-:Y:S01]  /*d6960*/  HMMA.16816.F32 R12, R28.reuse, R4, R12 ;  /* 0x000000041c0c723c */ /* 0x050fe2000000180c */
[----:B------:R-:W3:Y:S04]  /*d6970*/  LDL.LU.64 R22, [R1+0x7c60] ;  /* 0x007c600001167983 */ /* 0x000ee80000300a00 */
[----:B------:R-:W4:Y:S03]  /*d6980*/  LDL.LU.64 R20, [R1+0x7c58] ;  /* 0x007c580001147983 */ /* 0x000f260000300a00 */
[C---:B------:R-:W-:Y:S03]  /*d6990*/  HMMA.16816.F32 R4, R28.reuse, R6, R36 ;  /* 0x000000061c04723c */ /* 0x040fe60000001824 */
        /* <DEDUP_REMOVED lines=31> */
[----:B0-----:R-:W3:Y:S01]  /*d6b90*/  LDL.LU.64 R26, [R1+0x7be0] ;  /* 0x007be000011a7983 */ /* 0x001ee20000300a00 */
[C---:B------:R-:W-:Y:S03]  /*d6ba0*/  HMMA.16816.F32 R36, R28.reuse, R38, R4 ;  /* 0x000000261c24723c */ /* 0x040fe60000001804 */
[----:B------:R-:W3:Y:S04]  /*d6bb0*/  LDL.LU.64 R24, [R1+0x7bd8] ;  /* 0x007bd80001187983 */ /* 0x000ee80000300a00 */
[----:B------:R-:W4:Y:S04]  /*d6bc0*/  LDL.LU.64 R18, [R1+0x7bd0] ;  /* 0x007bd00001127983 */ /* 0x000f280000300a00 */
[----:B------:R-:W3:Y:S04]  /*d6bd0*/  LDL.LU.64 R16, [R1+0x7bc8] ;  /* 0x007bc80001107983 */ /* 0x000ee80000300a00 */
        /* <DEDUP_REMOVED lines=24> */
[C---:B------:R-:W-:Y:S03]  /*d6d60*/  HMMA.16816.F32 R32, R28.reuse, R34, R56 ;  /* 0x000000221c20723c */ /* 0x040fe60000001838 */
[----:B0-----:R-:W2:Y:S04]  /*d6d70*/  LDL.LU.64 R50, [R1+0x7b60] ;  /* 0x007b600001327983 */ /* 0x001ea80000300a00 */
[----:B------:R-:W2:Y:S04]  /*d6d80*/  LDL.LU.64 R48, [R1+0x7b58] ;  /* 0x007b580001307983 */ /* 0x000ea80000300a00 */
[----:B------:R-:W2:Y:S04]  /*d6d90*/  LDL.LU.64 R58, [R1+0x7b50] ;  /* 0x007b5000013a7983 */ /* 0x000ea80000300a00 */
[----:B------:R-:W2:Y:S04]  /*d6da0*/  LDL.LU.64 R56, [R1+0x7b48] ;  /* 0x007b480001387983 */ /* 0x000ea80000300a00 */
[----:B------:R-:W-:Y:S01]  /*d6db0*/  STL.64 [R1+0x780], R32 ;  /* 0x0007802001007387 */ /* 0x000fe20000100a00 */
[C---:B---3--:R-:W-:Y:S08]  /*d6dc0*/  HMMA.16816.F32 R24, R28.reuse, R16, R24 ;  /* 0x000000101c18723c */ /* 0x048ff00000001818 */
[C---:B----4-:R-:W-:Y:S01]  /*d6dd0*/  HMMA.16816.F32 R16, R28.reuse, R18, R20 ;  /* 0x000000121c10723c */ /* 0x050fe20000001814 */
[----:B------:R-:W-:Y:S10]  /*d6de0*/  STL.64 [R1+0x788], R34 ;  /* 0x0007882201007387 */ /* 0x000ff40000100a00 */
[----:B------:R-:W-:Y:S01]  /*d6df0*/  STL.64 [R1+0x760], R24 ;  /* 0x0007601801007387 */ /* 0x000fe20000100a00 */
[C---:B------:R-:W-:Y:S08]  /*d6e00*/  HMMA.16816.F32 R12, R28.reuse, R4, R12 ;  /* 0x000000041c0c723c */ /* 0x040ff0000000180c */
[C---:B------:R-:W-:Y:S01]  /*d6e10*/  HMMA.16816.F32 R8, R28.reuse, R6, R8 ;  /* 0x000000061c08723c */ /* 0x040fe20000001808 */
[----:B------:R-:W-:Y:S04]  /*d6e20*/  STL.64 [R1+0x768], R26 ;  /* 0x0007681a01007387 */ /* 0x000fe80000100a00 */
[----:B------:R-:W-:Y:S04]  /*d6e30*/  STL.64 [R1+0x740], R16 ;  /* 0x0007401001007387 */ /* 0x000fe80000100a00 */
[----:B------:R-:W-:Y:S01]  /*d6e40*/  STL.64 [R1+0x748], R18 ;  /* 0x0007481201007387 */ /* 0x000fe20000100a00 */
[C---:B------:R-:W-:Y:S03]  /*d6e50*/  HMMA.16816.F32 R4, R28.reuse, R44, R36 ;  /* 0x0000002c1c04723c */ /* 0x040fe60000001824 */
[----:B------:R-:W-:Y:S04]  /*d6e60*/  STL.64 [R1+0x720], R12 ;  /* 0x0007200c01007387 */ /* 0x000fe80000100a00 */
[----:B------:R2:W-:Y:S04]  /*d6e70*/  STL.64 [R1+0x728], R14 ;  /* 0x0007280e01007387 */ /* 0x0005e80000100a00 */
[----:B------:R-:W-:Y:S04]  /*d6e80*/  STL.64 [R1+0x700], R8 ;  /* 0x0007000801007387 */ /* 0x000fe80000100a00 */
[----:B------:R0:W-:Y:S04]  /*d6e90*/  STL.64 [R1+0x708], R10 ;  /* 0x0007080a01007387 */ /* 0x0001e80000100a00 */
[----:B------:R-:W-:Y:S04]  /*d6ea0*/  STL.64 [R1+0x6e0], R4 ;  /* 0x0006e00401007387 */ /* 0x000fe80000100a00 */
[----:B------:R1:W-:Y:S01]  /*d6eb0*/  STL.64 [R1+0x6e8], R6 ;  /* 0x0006e80601007387 */ /* 0x0003e20000100a00 */
[C---:B--2---:R-:W-:Y:S08]  /*d6ec0*/  HMMA.16816.F32 R12, R28.reuse, R46, R40 ;  /* 0x0000002e1c0c723c */ /* 0x044ff00000001828 */
[C---:B0-----:R-:W-:Y:S08]  /*d6ed0*/  HMMA.16816.F32 R8, R28.reuse, R56, R48 ;  /* 0x000000381c08723c */ /* 0x041ff00000001830 */
[----:B-1----:R-:W-:Y:S03]  /*d6ee0*/  HMMA.16816.F32 R4, R28, R58, R52 ;  /* 0x0000003a1c04723c */ /* 0x002fe60000001834 */
[----:B------:R-:W-:Y:S04]  /*d6ef0*/  STL.64 [R1+0x6c0], R12 ;  /* 0x0006c00c01007387 */ /* 0x000fe80000100a00 */
[----:B------:R-:W-:Y:S04]  /*d6f00*/  STL.64 [R1+0x6c8], R14 ;  /* 0x0006c80e01007387 */ /* 0x000fe80000100a00 */
[----:B------:R-:W2:Y:S04]  /*d6f10*/  LDL.LU R20, [R1+0x3f0] ;  /* 0x0003f00001147983 */ /* 0x000ea80000300800 */
[----:B------:R-:W-:Y:S04]  /*d6f20*/  STL.64 [R1+0x6a0], R8 ;  /* 0x0006a00801007387 */ /* 0x000fe80000100a00 */
[----:B------:R-:W-:Y:S04]  /*d6f30*/  STL.64 [R1+0x6a8], R10 ;  /* 0x0006a80a01007387 */ /* 0x000fe80000100a00 */
        /* <DEDUP_REMOVED lines=10> */
[----:B------:R-:W4:Y:S01]  /*d6fe0*/  LDL.LU R27, [R1+0x43c] ;  /* 0x00043c00011b7983 */ /* 0x000f220000300800 */
[----:B0-----:R-:W-:-:S03]  /*d6ff0*/  IMAD.MOV.U32 R7, RZ, RZ, R0 ;  /* 0x000000ffff077224 */ /* 0x001fc600078e0000 */
[----:B----4-:R-:W-:Y:S04]  /*d7000*/  STL.64 [R1+0x7a98], R26 ;  /* 0x007a981a01007387 */ /* 0x010fe80000100a00 */
[----:B---3--:R-:W-:Y:S04]  /*d7010*/  STL.64 [R1+0x7a90], R24 ;  /* 0x007a901801007387 */ /* 0x008fe80000100a00 */
[----:B------:R-:W3:Y:S04]  /*d7020*/  LDL.LU R6, [R1] ;  /* 0x0000000001067983 */ /* 0x000ee80000300800 */
[----:B------:R-:W4:Y:S04]  /*d7030*/  LDL.LU R0, [R1+0x7b40] ;  /* 0x007b400001007983 */ /* 0x000f280000300800 */
[----:B------:R-:W2:Y:S04]  /*d7040*/  LDL.LU R4, [R1+0x8] ;  /* 0x0000080001047983 */ /* 0x000ea80000300800 */
[----:B------:R-:W2:Y:S04]  /*d7050*/  LDL.LU R5, [R1+0xc] ;  /* 0x00000c0001057983 */ /* 0x000ea80000300800 */
[----:B---3--:R-:W-:Y:S04]  /*d7060*/  STL.64 [R1+0x7aa8], R6 ;  /* 0x007aa80601007387 */ /* 0x008fe80000100a00 */
        /* <DEDUP_REMOVED lines=9> */
[----:B------:R-:W1:Y:S04]  /*d7100*/  LDL.LU R0, [R1+0x7b3c] ;  /* 0x007b3c0001007983 */ /* 0x000e680000300800 */
        /* <DEDUP_REMOVED lines=14> */
[----:B-1----:R-:W-:-:S03]  /*d71f0*/  IMAD.MOV.U32 R23, RZ, RZ, R0 ;  /* 0x000000ffff177224 */ /* 0x002fc600078e0000 */
[----:B--2---:R1:W-:Y:S04]  /*d7200*/  STL.64 [R1+0x7ae8], R38 ;  /* 0x007ae82601007387 */ /* 0x0043e80000100a00 */
[----:B----4-:R2:W-:Y:S04]  /*d7210*/  STL.64 [R1+0x7ae0], R36 ;  /* 0x007ae02401007387 */ /* 0x0105e80000100a00 */
[----:B------:R-:W4:Y:S04]  /*d7220*/  LDL.LU R22, [R1+0x20] ;  /* 0x0000200001167983 */ /* 0x000f280000300800 */
[----:B------:R-:W3:Y:S04]  /*d7230*/  LDL.LU R0, [R1+0x7b38] ;  /* 0x007b380001007983 */ /* 0x000ee80000300800 */
        /* <DEDUP_REMOVED lines=8> */
[----:B---3--:R-:W-:-:S03]  /*d72c0*/  IMAD.MOV.U32 R15, RZ, RZ, R0 ;  /* 0x000000ffff0f7224 */ /* 0x008fc600078e0000 */
[----:B----4-:R-:W-:Y:S04]  /*d72d0*/  STL.64 [R1+0x7b08], R6 ;  /* 0x007b080601007387 */ /* 0x010fe80000100a00 */
[----:B--2---:R0:W-:Y:S04]  /*d72e0*/  STL.64 [R1+0x7b00], R4 ;  /* 0x007b000401007387 */ /* 0x0041e80000100a00 */
[----:B------:R-:W2:Y:S04]  /*d72f0*/  LDL.LU R14, [R1+0x30] ;  /* 0x00003000010e7983 */ /* 0x000ea80000300800 */
[----:B------:R-:W1:Y:S04]  /*d7300*/  LDL.LU R0, [R1+0x7b34] ;  /* 0x007b340001007983 */ /* 0x000e680000300800 */
        /* <DEDUP_REMOVED lines=8> */
[----:B--2---:R-:W-:Y:S01]  /*d7390*/  STL.64 [R1+0x7b28], R14 ;  /* 0x007b280e01007387 */ /* 0x004fe20000100a00 */
[----:B-1----:R-:W-:-:S03]  /*d73a0*/  IMAD.MOV.U32 R39, RZ, RZ, R0 ;  /* 0x000000ffff277224 */ /* 0x002fc600078e0000 */
[----:B---3--:R1:W-:Y:S04]  /*d73b0*/  STL.64 [R1+0x7b20], R12 ;  /* 0x007b200c01007387 */ /* 0x0083e80000100a00 */
[----:B------:R-:W2:Y:S04]  /*d73c0*/  LDL.LU R44, [R1+0x5f0] ;  /* 0x0005f000012c7983 */ /* 0x000ea80000300800 */
[----:B------:R-:W2:Y:S04]  /*d73d0*/  LDL.LU R45, [R1+0x5f4] ;  /* 0x0005f400012d7983 */ /* 0x000ea80000300800 */
[----:B------:R-:W2:Y:S04]  /*d73e0*/  LDL.LU R46, [R1+0x5f8] ;  /* 0x0005f800012e7983 */ /* 0x000ea80000300800 */
[----:B------:R-:W2:Y:S04]  /*d73f0*/  LDL.LU R47, [R1+0x5fc] ;  /* 0x0005fc00012f7983 */ /* 0x000ea80000300800 */
[----:B------:R-:W3:Y:S04]  /*d7400*/  LDL.LU R38, [R1+0x40] ;  /* 0x0000400001267983 */ /* 0x000ee80000300800 */
[----:B------:R-:W2:Y:S04]  /*d7410*/  LDL.LU R0, [R1+0x7b30] ;  /* 0x007b300001007983 */ /* 0x000ea80000300800 */
[----:B------:R-:W3:Y:S04]  /*d7420*/  LDL.LU R36, [R1+0x48] ;  /* 0x0000480001247983 */ /* 0x000ee80000300800 */
[----:B------:R-:W3:Y:S04]  /*d7430*/  LDL.LU R37, [R1+0x4c] ;  /* 0x00004c0001257983 */ /* 0x000ee80000300800 */
[----:B0-----:R-:W3:Y:S04]  /*d7440*/  LDL.LU R4, [R1+0x640] ;  /* 0x0006400001047983 */ /* 0x001ee80000300800 */
[----:B------:R-:W3:Y:S04]  /*d7450*/  LDL.LU R5, [R1+0x644] ;  /* 0x0006440001057983 */ /* 0x000ee80000300800 */
[----:B------:R-:W3:Y:S04]  /*d7460*/  LDL.LU R6, [R1+0x648] ;  /* 0x0006480001067983 */ /* 0x000ee80000300800 */
[----:B------:R-:W3:Y:S04]  /*d7470*/  LDL.LU R7, [R1+0x64c] ;  /* 0x00064c0001077983 */ /* 0x000ee80000300800 */
[----:B----4-:R-:W4:Y:S04]  /*d7480*/  LDL.LU R42, [R1+0x50] ;  /* 0x00005000012a7983 */ /* 0x010f280000300800 */
        /* <DEDUP_REMOVED lines=36> */
[----:B--2---:R-:W-:Y:S01]  /*d76d0*/  IMAD.MOV.U32 R43, RZ, RZ, R0 ;  /* 0x000000ffff2b7224 */ /* 0x004fe200078e0000 */
[C---:B---3--:R-:W-:Y:S08]  /*d76e0*/  HMMA.16816.F32 R4, R28.reuse, R36, R4 ;  /* 0x000000241c04723c */ /* 0x048ff00000001804 */
[C---:B----4-:R-:W-:Y:S01]  /*d76f0*/  HMMA.16816.F32 R40, R28.reuse, R42, R12 ;  /* 0x0000002a1c28723c */ /* 0x050fe2000000180c */
[----:B------:R-:W2:Y:S04]  /*d7700*/  LDL.LU.64 R14, [R1+0x7b28] ;  /* 0x007b2800010e7983 */ /* 0x000ea80000300a00 */
[----:B------:R-:W3:Y:S03]  /*d7710*/  LDL.LU.64 R12, [R1+0x7b20] ;  /* 0x007b2000010c7983 */ /* 0x000ee60000300a00 */
[C---:B------:R-:W-:Y:S11]  /*d7720*/  HMMA.16816.F32 R36, R28.reuse, R38, R20 ;  /* 0x000000261c24723c */ /* 0x040ff60000001814 */
        /* <DEDUP_REMOVED lines=20> */
[----:B------:R-:W2:Y:S01]  /*d7870*/  LDL.LU.64 R42, [R1+0x7ac8] ;  /* 0x007ac800012a7983 */ /* 0x000ea20000300a00 */
[C---:B----4-:R-:W-:Y:S03]  /*d7880*/  HMMA.16816.F32 R4, R28.reuse, R20, R4 ;  /* 0x000000141c04723c */ /* 0x050fe60000001804 */
[----:B------:R-:W2:Y:S04]  /*d7890*/  LDL.LU.64 R40, [R1+0x7ac0] ;  /* 0x007ac00001287983 */ /* 0x000ea80000300a00 */
        /* <DEDUP_REMOVED lines=8> */
[C---:B------:R-:W-:Y:S03]  /*d7920*/  HMMA.16816.F32 R20, R28.reuse, R22, R24 ;  /* 0x000000161c14723c */ /* 0x040fe60000001818 */
[----:B------:R-:W4:Y:S04]  /*d7930*/  LDL.LU.64 R26, [R1+0x7a98] ;  /* 0x007a9800011a7983 */ /* 0x000f280000300a00 */
[----:B------:R-:W4:Y:S01]  /*d7940*/  LDL.LU.64 R24, [R1+0x7a90] ;  /* 0x007a900001187983 */ /* 0x000f220000300a00 */
[C---:B------:R-:W-:Y:S11]  /*d7950*/  HMMA.16816.F32 R56, R28.reuse, R60, R56 ;  /* 0x0000003c1c38723c */ /* 0x040ff60000001838 */
        /* <DEDUP_REMOVED lines=11> */
[C---:B----4-:R-:W-:Y:S08]  /*d7a10*/  HMMA.16816.F32 R12, R28.reuse, R4, R12 ;  /* 0x000000041c0c723c */ /* 0x050ff0000000180c */
[C---:B------:R-:W-:Y:S01]  /*d7a20*/  HMMA.16816.F32 R4, R28.reuse, R6, R8 ;  /* 0x000000061c04723c */ /* 0x040fe20000001808 */
[----:B------:R-:W4:Y:S04]  /*d7a30*/  LDL.LU.64 R40, [R1+0x7a60] ;  /* 0x007a600001287983 */ /* 0x000f280000300a00 */
[----:B------:R-:W-:Y:S04]  /*d7a40*/  STL.64 [R1+0x550], R44 ;  /* 0x0005502c01007387 */ /* 0x000fe80000100a00 */
[----:B------:R0:W-:Y:S04]  /*d7a50*/  STL.64 [R1+0x558], R46 ;  /* 0x0005582e01007387 */ /* 0x0001e80000100a00 */
[----:B0-----:R-:W2:Y:S04]  /*d7a60*/  LDL.LU.64 R46, [R1+0x7a58] ;  /* 0x007a5800012e7983 */ /* 0x001ea80000300a00 */
[----:B------:R-:W2:Y:S04]  /*d7a70*/  LDL.LU.64 R44, [R1+0x7a50] ;  /* 0x007a5000012c7983 */ /* 0x000ea80000300a00 */
[----:B------:R0:W-:Y:S04]  /*d7a80*/  STL.64 [R1+0x530], R12 ;  /* 0x0005300c01007387 */ /* 0x0001e80000100a00 */
[----:B------:R1:W-:Y:S04]  /*d7a90*/  STL.64 [R1+0x538], R14 ;  /* 0x0005380e01007387 */ /* 0x0003e80000100a00 */
[----:B0-----:R-:W2:Y:S04]  /*d7aa0*/  LDL.LU R12, [R1+0x3b0] ;  /* 0x0003b000010c7983 */ /* 0x001ea80000300800 */
[----:B------:R0:W-:Y:S04]  /*d7ab0*/  STL.64 [R1+0x510], R4 ;  /* 0x0005100401007387 */ /* 0x0001e80000100a00 */
[----:B------:R0:W-:Y:S04]  /*d7ac0*/  STL.64 [R1+0x518], R6 ;  /* 0x0005180601007387 */ /* 0x0001e80000100a00 */
[----:B------:R-:W2:Y:S04]  /*d7ad0*/  LDL.LU R13, [R1+0x3b4] ;  /* 0x0003b400010d7983 */ /* 0x000ea80000300800 */
[----:B-1----:R-:W2:Y:S04]  /*d7ae0*/  LDL.LU R14, [R1+0x3b8] ;  /* 0x0003b800010e7983 */ /* 0x002ea80000300800 */
[----:B------:R-:W2:Y:S04]  /*d7af0*/  LDL.LU R15, [R1+0x3bc] ;  /* 0x0003bc00010f7983 */ /* 0x000ea80000300800 */
[----:B------:R-:W2:Y:S04]  /*d7b00*/  LDL.LU R8, [R1+0x380] ;  /* 0x0003800001087983 */ /* 0x000ea80000300800 */
[----:B------:R-:W2:Y:S04]  /*d7b10*/  LDL.LU R9, [R1+0x384] ;  /* 0x0003840001097983 */ /* 0x000ea80000300800 */
[----:B------:R-:W2:Y:S04]  /*d7b20*/  LDL.LU R10, [R1+0x388] ;  /* 0x00038800010a7983 */ /* 0x000ea80000300800 */
[----:B------:R-:W2:Y:S04]  /*d7b30*/  LDL.LU R11, [R1+0x38c] ;  /* 0x00038c00010b7983 */ /* 0x000ea80000300800 */
[----:B0-----:R-:W4:Y:S04]  /*d7b40*/  LDL.LU R4, [R1+0x360] ;  /* 0x0003600001047983 */ /* 0x001f280000300800 */
[----:B------:R-:W4:Y:S04]  /*d7b50*/  LDL.LU R5, [R1+0x364] ;  /* 0x0003640001057983 */ /* 0x000f280000300800 */
[----:B------:R-:W4:Y:S04]  /*d7b60*/  LDL.LU R6, [R1+0x368] ;  /* 0x0003680001067983 */ /* 0x000f280000300800 */
[----:B------:R-:W4:Y:S04]  /*d7b70*/  LDL.LU R7, [R1+0x36c] ;  /* 0x00036c0001077983 */ /* 0x000f280000300800 */
        /* <DEDUP_REMOVED lines=10> */
[----:B------:R-:W3:Y:S04]  /*d7c20*/  LDL.LU.64 R54, [R1+0x7a28] ;  /* 0x007a280001367983 */ /* 0x000ee80000300a00 */
[----:B------:R-:W3:Y:S04]  /*d7c30*/  LDL.LU.64 R52, [R1+0x7a20] ;  /* 0x007a200001347983 */ /* 0x000ee80000300a00 */
[----:B------:R0:W-:Y:S04]  /*d7c40*/  STL.64 [R1+0x490], R56 ;  /* 0x0004903801007387 */ /* 0x0001e80000100a00 */
[----:B------:R1:W-:Y:S04]  /*d7c50*/  STL.64 [R1+0x498], R58 ;  /* 0x0004983a01007387 */ /* 0x0003e80000100a00 */
[----:B0-----:R-:W4:Y:S04]  /*d7c60*/  LDL.LU R56, [R1+0x470] ;  /* 0x0004700001387983 */ /* 0x001f280000300800 */
[----:B------:R-:W4:Y:S04]  /*d7c70*/  LDL.LU R57, [R1+0x474] ;  /* 0x0004740001397983 */ /* 0x000f280000300800 */
[----:B-1----:R-:W4:Y:S04]  /*d7c80*/  LDL.LU R58, [R1+0x478] ;  /* 0x00047800013a7983 */ /* 0x002f280000300800 */
[----:B------:R-:W4:Y:S01]  /*d7c90*/  LDL.LU R59, [R1+0x47c] ;  /* 0x00047c00013b7983 */ /* 0x000f220000300800 */
[C---:B------:R-:W-:Y:S08]  /*d7ca0*/  HMMA.16816.F32 R16, R28.reuse, R46, R16 ;  /* 0x0000002e1c10723c */ /* 0x040ff00000001810 */
[C---:B--2---:R-:W-:Y:S08]  /*d7cb0*/  HMMA.16816.F32 R24, R28.reuse, R50, R24 ;  /* 0x000000321c18723c */ /* 0x044ff00000001818 */
[C---:B---3--:R-:W-:Y:S08]  /*d7cc0*/  HMMA.16816.F32 R32, R28.reuse, R52, R32 ;  /* 0x000000341c20723c */ /* 0x048ff00000001820 */
[C---:B------:R-:W-:Y:S08]  /*d7cd0*/  HMMA.16816.F32 R20, R28.reuse, R48, R20 ;  /* 0x000000301c14723c */ /* 0x040ff00000001814 */
[----:B----4-:R-:W-:-:S15]  /*d7ce0*/  HMMA.16816.F32 R56, R28, R54, R56 ;  /* 0x000000361c38723c */ /* 0x010fde0000001838 */
[----:B------:R-:W-:-:S04]  /*d7cf0*/  NOP ;  /* 0x0000000000007918 */ /* 0x000fc80000000000 */
        /* <DEDUP_REMOVED lines=10> */
[----:B------:R-:W-:Y:S04]  /*d7da0*/  STL.64 [R1+0x3d0], R16 ;  /* 0x0003d01001007387 */ /* 0x000fe80000100a00 */
[----:B------:R-:W-:Y:S04]  /*d7db0*/  STL.64 [R1+0x3d8], R18 ;  /* 0x0003d81201007387 */ /* 0x000fe80000100a00 */
        /* <DEDUP_REMOVED lines=8> */
[----:B------:R-:W4:Y:S04]  /*d7e40*/  LDL.LU R54, [R1+0x128] ;  /* 0x0001280001367983 */ /* 0x000f280000300800 */
[----:B------:R-:W4:Y:S01]  /*d7e50*/  LDL.LU R55, [R1+0x12c] ;  /* 0x00012c0001377983 */ /* 0x000f220000300800 */
[C---:B------:R-:W-:Y:S08]  /*d7e60*/  HMMA.16816.F32 R12, R28.reuse, R44, R12 ;  /* 0x0000002c1c0c723c */ /* 0x040ff0000000180c */
[C---:B------:R-:W-:Y:S08]  /*d7e70*/  HMMA.16816.F32 R8, R28.reuse, R42, R8 ;  /* 0x0000002a1c08723c */ /* 0x040ff00000001808 */
[C---:B------:R-:W-:Y:S01]  /*d7e80*/  HMMA.16816.F32 R4, R28.reuse, R40, R4 ;  /* 0x000000281c04723c */ /* 0x040fe20000001804 */
[----:B----4-:R-:W-:Y:S04]  /*d7e90*/  STL.64 [R1+0x79d8], R54 ;  /* 0x0079d83601007387 */ /* 0x010fe80000100a00 */
[----:B---3--:R-:W-:Y:S04]  /*d7ea0*/  STL.64 [R1+0x79d0], R52 ;  /* 0x0079d03401007387 */ /* 0x008fe80000100a00 */
[----:B------:R-:W3:Y:S04]  /*d7eb0*/  LDL.LU R60, [R1+0x3708] ;  /* 0x00370800013c7983 */ /* 0x000ee80000300800 */
[----:B------:R-:W4:Y:S04]  /*d7ec0*/  LDL.LU R61, [R1+0x370c] ;  /* 0x00370c00013d7983 */ /* 0x000f280000300800 */
[----:B------:R-:W3:Y:S04]  /*d7ed0*/  LDL.LU R44, [R1+0x64b0] ;  /* 0x0064b000012c7983 */ /* 0x000ee80000300800 */
[----:B------:R-:W3:Y:S04]  /*d7ee0*/  LDL.LU R45, [R1+0x64ac] ;  /* 0x0064ac00012d7983 */ /* 0x000ee80000300800 */
[----:B------:R0:W-:Y:S04]  /*d7ef0*/  STL.64 [R1+0x3b0], R12 ;  /* 0x0003b00c01007387 */ /* 0x0001e80000100a00 */
[----:B------:R1:W-:Y:S04]  /*d7f00*/  STL.64 [R1+0x3b8], R14 ;  /* 0x0003b80e01007387 */ /* 0x0003e80000100a00 */
[----:B--2---:R-:W-:Y:S04]  /*d7f10*/  STL.64 [R1+0x79f8], R46 ;  /* 0x0079f82e01007387 */ /* 0x004fe80000100a00 */
[----:B---3--:R-:W-:Y:S04]  /*d7f20*/  STL.64 [R1+0x79f0], R44 ;  /* 0x0079f02c01007387 */ /* 0x008fe80000100a00 */
        /* <DEDUP_REMOVED lines=8> */
[----:B--2---:R-:W-:Y:S04]  /*d7fb0*/  STL.64 [R1+0x7a18], R42 ;  /* 0x007a182a01007387 */ /* 0x004fe80000100a00 */
[----:B------:R2:W-:Y:S04]  /*d7fc0*/  STL.64 [R1+0x7a10], R40 ;  /* 0x007a102801007387 */ /* 0x0005e80000100a00 */
        /* <DEDUP_REMOVED lines=8> */
[----:B---3--:R-:W3:Y:S04]  /*d8050*/  LDL.LU R4, [R1+0x2d0] ;  /* 0x0002d00001047983 */ /* 0x008ee80000300800 */
[----:B------:R-:W3:Y:S04]  /*d8060*/  LDL.LU R5, [R1+0x2d4] ;  /* 0x0002d40001057983 */ /* 0x000ee80000300800 */
[----:B------:R-:W3:Y:S04]  /*d8070*/  LDL.LU R6, [R1+0x2d8] ;  /* 0x0002d80001067983 */ /* 0x000ee80000300800 */
[----:B------:R-:W3:Y:S04]  /*d8080*/  LDL.LU R7, [R1+0x2dc] ;  /* 0x0002dc0001077983 */ /* 0x000ee80000300800 */
[----:B--2---:R-:W2:Y:S04]  /*d8090*/  LDL.LU R40, [R1+0x340] ;  /* 0x0003400001287983 */ /* 0x004ea80000300800 */
        /* <DEDUP_REMOVED lines=41> */
[----:B------:R-:W2:Y:S04]  /*d8330*/  LDL.LU.64 R40, [R1+0x7a10] ;  /* 0x007a100001287983 */ /* 0x000ea80000300a00 */
[----:B------:R-:W4:Y:S01]  /*d8340*/  LDL.LU.64 R34, [R1+0x7a08] ;  /* 0x007a080001227983 */ /* 0x000f220000300a00 */
[C---:B------:R-:W-:Y:S03]  /*d8350*/  HMMA.16816.F32 R4, R28.reuse, R2, R4 ;  /* 0x000000021c04723c */ /* 0x040fe60000001804 */
[----:B------:R-:W3:Y:S04]  /*d8360*/  LDL.LU.64 R32, [R1+0x7a00] ;  /* 0x007a000001207983 */ /* 0x000ee80000300a00 */
[----:B------:R0:W-:Y:S04]  /*d8370*/  STL.64 [R1+0x320], R36 ;  /* 0x0003202401007387 */ /* 0x0001e80000100a00 */
[----:B------:R1:W-:Y:S04]  /*d8380*/  STL.64 [R1+0x328], R38 ;  /* 0x0003282601007387 */ /* 0x0003e80000100a00 */
[----:B0-----:R-:W2:Y:S04]  /*d8390*/  LDL.LU R36, [R1+0x160] ;  /* 0x0001600001247983 */ /* 0x001ea80000300800 */
[----:B------:R-:W2:Y:S04]  /*d83a0*/  LDL.LU R37, [R1+0x164] ;  /* 0x0001640001257983 */ /* 0x000ea80000300800 */
[----:B-1----:R-:W2:Y:S04]  /*d83b0*/  LDL.LU R38, [R1+0x168] ;  /* 0x0001680001267983 */ /* 0x002ea80000300800 */
[----:B------:R-:W2:Y:S01]  /*d83c0*/  LDL.LU R39, [R1+0x16c] ;  /* 0x00016c0001277983 */ /* 0x000ea20000300800 */
[----:B----4-:R-:W-:-:S15]  /*d83d0*/  HMMA.16816.F32 R44, R28, R34, R44 ;  /* 0x000000221c2c723c */ /* 0x010fde000000182c */
        /* <DEDUP_REMOVED lines=13> */
[----:B0-----:R-:W3:Y:S04]  /*d84b0*/  LDL.LU.64 R54, [R1+0x79d8] ;  /* 0x0079d80001367983 */ /* 0x001ee80000300a00 */
[----:B------:R-:W3:Y:S04]  /*d84c0*/  LDL.LU.64 R52, [R1+0x79d0] ;  /* 0x0079d00001347983 */ /* 0x000ee80000300a00 */
        /* <DEDUP_REMOVED lines=46> */
[----:B------:R-:W-:Y:S02]  /*d87b0*/  F2FP.F16.E5M2.UNPACK_B R2, R60.H1 ;  /* 0x0000003cff02723e */ /* 0x000fe400030004ff */
[----:B------:R-:W-:Y:S01]  /*d87c0*/  F2FP.F16.E5M2.UNPACK_B R3, R61.H1 ;  /* 0x0000003dff03723e */ /* 0x000fe200030004ff */
[C---:B--2---:R-:W-:Y:S08]  /*d87d0*/  HMMA.16816.F32 R16, R28.reuse, R20, R8 ;  /* 0x000000141c10723c */ /* 0x044ff00000001808 */
[C---:B0-----:R-:W-:Y:S08]  /*d87e0*/  HMMA.16816.F32 R12, R28.reuse, R22, R4 ;  /* 0x000000161c0c723c */ /* 0x041ff00000001804 */
[C---:B------:R-:W-:Y:S08]  /*d87f0*/  HMMA.16816.F32 R8, R28.reuse, R24, R36 ;  /* 0x000000181c08723c */ /* 0x040ff00000001824 */
[----:B------:R-:W-:Y:S01]  /*d8800*/  HMMA.16816.F32 R4, R28, R26, R40 ;  /* 0x0000001a1c04723c */ /* 0x000fe20000001828 */
[----:B------:R-:W-:Y:S04]  /*d8810*/  STL.64 [R1+0x1b0], R16 ;  /* 0x0001b01001007387 */ /* 0x000fe80000100a00 */
[----:B------:R-:W-:Y:S04]  /*d8820*/  STL.64 [R1+0x1b8], R18 ;  /* 0x0001b81201007387 */ /* 0x000fe80000100a00 */
[----:B------:R-:W-:Y:S04]  /*d8830*/  STL.64 [R1+0x1a0], R12 ;  /* 0x0001a00c01007387 */ /* 0x000fe80000100a00 */
[----:B------:R-:W-:Y:S04]  /*d8840*/  STL.64 [R1+0x1a8], R14 ;  /* 0x0001a80e01007387 */ /* 0x000fe80000100a00 */
[----:B------:R-:W-:Y:S04]  /*d8850*/  STL.64 [R1+0x180], R8 ;  /* 0x0001800801007387 */ /* 0x000fe80000100a00 */
[----:B------:R-:W-:Y:S04]  /*d8860*/  STL.64 [R1+0x188], R10 ;  /* 0x0001880a01007387 */ /* 0x000fe80000100a00 */
[----:B------:R-:W-:Y:S04]  /*d8870*/  STL.64 [R1+0x170], R4 ;  /* 0x0001700401007387 */ /* 0x000fe80000100a00 */
[----:B------:R0:W-:Y:S01]  /*d8880*/  STL.64 [R1+0x178], R6 ;  /* 0x0001780601007387 */ /* 0x0001e20000100a00 */
[----:B------:R-:W-:-:S02]  /*d8890*/  IMAD R24, R45, 0x100, R44 ;  /* 0x000001002d187824 */ /* 0x000fc400078e022c */
[----:B----4-:R-:W-:Y:S02]  /*d88a0*/  IMAD R25, R47, 0x100, R46 ;  /* 0x000001002f197824 */ /* 0x010fe400078e022e */
[----:B------:R-:W-:Y:S01]  /*d88b0*/  IMAD R26, R49, 0x100, R48 ;  /* 0x00000100311a7824 */ /* 0x000fe200078e0230 */
[----:B0-----:R-:W-:Y:S01]  /*d88c0*/  HMMA.16816.F32 R4, R28, R32, R52 ;  /* 0x000000201c04723c */ /* 0x001fe20000001834 */
[----:B------:R-:W-:Y:S01]  /*d88d0*/  IMAD R27, R51, 0x100, R50 ;  /* 0x00000100331b7824 */ /* 0x000fe200078e0232 */
[----:B------:R-:W-:Y:S02]  /*d88e0*/  F2FP.F16.E5M2.UNPACK_B R24, R24 ;  /* 0x00000018ff18723e */ /* 0x000fe400020004ff */
[----:B------:R-:W-:Y:S02]  /*d88f0*/  F2FP.F16.E5M2.UNPACK_B R25, R25 ;  /* 0x00000019ff19723e */ /* 0x000fe400020004ff */
[----:B------:R-:W-:Y:S02]  /*d8900*/  F2FP.F16.E5M2.UNPACK_B R26, R26 ;  /* 0x0000001aff1a723e */ /* 0x000fe400020004ff */
[----:B------:R-:W-:-:S11]  /*d8910*/  F2FP.F16.E5M2.UNPACK_B R27, R27 ;  /* 0x0000001bff1b723e */ /* 0x000fd600020004ff */
[----:B------:R-:W-:Y:S04]  /*d8920*/  STL.64 [R1+0x160], R4 ;  /* 0x0001600401007387 */ /* 0x000fe80000100a00 */
[----:B------:R0:W-:Y:S02]  /*d8930*/  STL.64 [R1+0x168], R6 ;  /* 0x0001680601007387 */ /* 0x0001e40000100a00 */
[----:B0-----:R-:W-:Y:S02]  /*d8940*/  HMMA.16816.F32 R4, R24, R2, R56 ;  /* 0x000000021804723c */ /* 0x001fe40000001838 */
[----:B------:R-:W-:Y:S04]  /*d8950*/  STL [R1+0x138], R2 ;  /* 0x0001380201007387 */ /* 0x000fe80000100800 */
[----:B------:R-:W-:Y:S01]  /*d8960*/  STL [R1+0x13c], R3 ;  /* 0x00013c0301007387 */ /* 0x000fe20000100800 */
[----:B------:R-:W-:-:S03]  /*d8970*/  F2FP.F16.E5M2.UNPACK_B R32, R0.H1 ;  /* 0x00000000ff20723e */ /* 0x000fc600030004ff */
[----:B------:R-:W2:Y:S09]  /*d8980*/  LDL.LU R52, [R1+0x310] ;  /* 0x0003100001347983 */ /* 0x000eb20000300800 */
        /* <DEDUP_REMOVED lines=64> */
[----:B--2---:R-:W-:-:S07]  /*d8d90*/  F2FP.F16.E5M2.UNPACK_B R33, R33.H1 ;  /* 0x00000021ff21723e */ /* 0x004fce00030004ff */
[----:B------:R-:W-:Y:S01]  /*d8da0*/  HMMA.16816.F32 R52, R24, R32, R52 ;  /* 0x000000201834723c */ /* 0x000fe20000001834 */
[----:B------:R-:W-:-:S15]  /*d8db0*/  STL [R1+0x134], R33 ;  /* 0x0001342101007387 */ /* 0x000fde0000100800 */
[----:B------:R-:W-:-:S03]  /*d8dc0*/  NOP ;  /* 0x0000000000007918 */ /* 0x000fc60000000000 */
[----:B------:R-:W-:Y:S04]  /*d8dd0*/  STL.64 [R1+0x1c0], R52 ;  /* 0x0001c03401007387 */ /* 0x000fe80000100a00 */
[----:B------:R0:W-:Y:S04]  /*d8de0*/  STL.64 [R1+0x1c8], R54 ;  /* 0x0001c83601007387 */ /* 0x0001e80000100a00 */
[----:B0-----:R-:W2:Y:S04]  /*d8df0*/  LDL.LU.64 R54, [R1+0x7968] ;  /* 0x0079680001367983 */ /* 0x001ea80000300a00 */
[----:B------:R-:W2:Y:S01]  /*d8e00*/  LDL.LU.64 R52, [R1+0x7960] ;  /* 0x0079600001347983 */ /* 0x000ea20000300a00 */
[----:B---3--:R-:W-:-:S02]  /*d8e10*/  F2FP.F16.E5M2.UNPACK_B R6, R6.H1 ;  /* 0x00000006ff06723e */ /* 0x008fc400030004ff */
[----:B------:R-:W-:Y:S02]  /*d8e20*/  F2FP.F16.E5M2.UNPACK_B R7, R7.H1 ;  /* 0x00000007ff07723e */ /* 0x000fe400030004ff */
[----:B------:R-:W-:Y:S02]  /*d8e30*/  F2FP.F16.E5M2.UNPACK_B R4, R4.H1 ;  /* 0x00000004ff04723e */ /* 0x000fe400030004ff */
[----:B------:R-:W-:-:S03]  /*d8e40*/  F2FP.F16.E5M2.UNPACK_B R5, R5.H1 ;  /* 0x00000005ff05723e */ /* 0x000fc600030004ff */
[C---:B------:R-:W-:Y:S08]  /*d8e50*/  HMMA.16816.F32 R28, R24.reuse, R6, R28 ;  /* 0x00000006181c723c */ /* 0x040ff0000000181c */
[C---:B------:R-:W-:Y:S01]  /*d8e60*/  HMMA.16816.F32 R20, R24.reuse, R4, R20 ;  /* 0x000000041814723c */ /* 0x040fe20000001814 */
[----:B------:R-:W-:Y:S02]  /*d8e70*/  F2FP.F16.E5M2.UNPACK_B R2, R2.H1 ;  /* 0x00000002ff02723e */ /* 0x000fe400030004ff */
[----:B------:R-:W-:Y:S01]  /*d8e80*/  F2FP.F16.E5M2.UNPACK_B R3, R3.H1 ;  /* 0x00000003ff03723e */ /* 0x000fe200030004ff */
[----:B------:R-:W-:Y:S06]  /*d8e90*/  STL.64 [R1+0x128], R6 ;  /* 0x0001280601007387 */ /* 0x000fec0000100a00 */
[----:B------:R-:W-:Y:S01]  /*d8ea0*/  HMMA.16816.F32 R16, R24, R2, R16 ;  /* 0x000000021810723c */ /* 0x000fe20000001810 */
[----:B------:R-:W-:Y:S04]  /*d8eb0*/  STL.64 [R1+0x1e0], R28 ;  /* 0x0001e01c01007387 */ /* 0x000fe80000100a00 */
[----:B------:R-:W-:Y:S04]  /*d8ec0*/  STL.64 [R1+0x1e8], R30 ;  /* 0x0001e81e01007387 */ /* 0x000fe80000100a00 */
[----:B------:R0:W-:Y:S04]  /*d8ed0*/  STL.64 [R1+0x120], R4 ;  /* 0x0001200401007387 */ /* 0x0001e80000100a00 */
[----:B------:R-:W-:Y:S04]  /*d8ee0*/  STL.64 [R1+0x200], R20 ;  /* 0x0002001401007387 */ /* 0x000fe80000100a00 */
[----:B------:R-:W-:Y:S04]  /*d8ef0*/  STL.64 [R1+0x208], R22 ;  /* 0x0002081601007387 */ /* 0x000fe80000100a00 */
[----:B------:R1:W-:Y:S01]  /*d8f00*/  STL.64 [R1+0x118], R2 ;  /* 0x0001180201007387 */ /* 0x0003e20000100a00 */
[----:B0-----:R-:W-:-:S02]  /*d8f10*/  F2FP.F16.E5M2.UNPACK_B R4, R34.H1 ;  /* 0x00000022ff04723e */ /* 0x001fc400030004ff */
[----:B----4-:R-:W-:Y:S02]  /*d8f20*/  F2FP.F16.E5M2.UNPACK_B R5, R35.H1 ;  /* 0x00000023ff05723e */ /* 0x010fe400030004ff */
[----:B-1----:R-:W-:Y:S02]  /*d8f30*/  F2FP.F16.E5M2.UNPACK_B R2, R36.H1 ;  /* 0x00000024ff02723e */ /* 0x002fe400030004ff */
[----:B------:R-:W-:-:S03]  /*d8f40*/  F2FP.F16.E5M2.UNPACK_B R3, R37.H1 ;  /* 0x00000025ff03723e */ /* 0x000fc600030004ff */
[C---:B------:R-:W-:Y:S08]  /*d8f50*/  HMMA.16816.F32 R12, R24.reuse, R4, R12 ;  /* 0x00000004180c723c */ /* 0x040ff0000000180c */
[----:B------:R-:W-:Y:S01]  /*d8f60*/  HMMA.16816.F32 R8, R24, R2, R8 ;  /* 0x000000021808723c */ /* 0x000fe20000001808 */
[----:B------:R-:W-:Y:S04]  /*d8f70*/  STL.64 [R1+0x220], R16 ;  /* 0x0002201001007387 */ /* 0x000fe80000100a00 */
[----:B------:R-:W-:Y:S04]  /*d8f80*/  STL.64 [R1+0x228], R18 ;  /* 0x0002281201007387 */ /* 0x000fe80000100a00 */
[----:B------:R0:W-:Y:S02]  /*d8f90*/  STL.64 [R1+0x110], R4 ;  /* 0x0001100401007387 */ /* 0x0001e40000100a00 */
[----:B0-----:R-:W-:-:S02]  /*d8fa0*/  F2FP.F16.E5M2.UNPACK_B R4, R38.H1 ;  /* 0x00000026ff04723e */ /* 0x001fc400030004ff */
[----:B------:R-:W-:Y:S01]  /*d8fb0*/  F2FP.F16.E5M2.UNPACK_B R5, R39.H1 ;  /* 0x00000027ff05723e */ /* 0x000fe200030004ff */
[----:B------:R-:W-:Y:S04]  /*d8fc0*/  STL.64 [R1+0x230], R12 ;  /* 0x0002300c01007387 */ /* 0x000fe80000100a00 */
[----:B------:R-:W-:Y:S04]  /*d8fd0*/  STL.64 [R1+0x238], R14 ;  /* 0x0002380e01007387 */ /* 0x000fe80000100a00 */
[----:B------:R-:W-:Y:S04]  /*d8fe0*/  STL.64 [R1+0x108], R2 ;  /* 0x0001080201007387 */ /* 0x000fe80000100a00 */
[----:B------:R-:W-:Y:S04]  /*d8ff0*/  STL.64 [R1+0x240], R8 ;  /* 0x0002400801007387 */ /* 0x000fe80000100a00 */
[----:B------:R0:W-:Y:S02]  /*d9000*/  STL.64 [R1+0x248], R10 ;  /* 0x0002480a01007387 */ /* 0x0001e40000100a00 */
[----:B0-----:R-:W-:Y:S01]  /*d9010*/  HMMA.16816.F32 R8, R24, R4, R40 ;  /* 0x000000041808723c */ /* 0x001fe20000001828 */
[----:B------:R-:W-:-:S02]  /*d9020*/  F2FP.F16.E5M2.UNPACK_B R2, R48.H1 ;  /* 0x00000030ff02723e */ /* 0x000fc400030004ff */
[----:B------:R-:W-:Y:S01]  /*d9030*/  F2FP.F16.E5M2.UNPACK_B R3, R49.H1 ;  /* 0x00000031ff03723e */ /* 0x000fe200030004ff */
[----:B------:R-:W-:-:S15]  /*d9040*/  STL.64 [R1+0x100], R4 ;  /* 0x0001000401007387 */ /* 0x000fde0000100a00 */
[----:B------:R-:W-:Y:S04]  /*d9050*/  STL.64 [R1+0x270], R8 ;  /* 0x0002700801007387 */ /* 0x000fe80000100a00 */
[----:B------:R0:W-:Y:S02]  /*d9060*/  STL.64 [R1+0x278], R10 ;  /* 0x0002780a01007387 */ /* 0x0001e40000100a00 */
[----:B0-----:R-:W-:Y:S01]  /*d9070*/  HMMA.16816.F32 R8, R24, R2, R44 ;  /* 0x000000021808723c */ /* 0x001fe2000000182c */
[----:B------:R-:W-:Y:S02]  /*d9080*/  F2FP.F16.E5M2.UNPACK_B R4, R50.H1 ;  /* 0x00000032ff04723e */ /* 0x000fe400030004ff */
[----:B------:R-:W-:Y:S01]  /*d9090*/  F2FP.F16.E5M2.UNPACK_B R5, R51.H1 ;  /* 0x00000033ff05723e */ /* 0x000fe200030004ff */
[----:B------:R0:W-:-:S15]  /*d90a0*/  STL.64 [R1+0xf8], R2 ;  /* 0x0000f80201007387 */ /* 0x0001de0000100a00 */
[----:B------:R-:W-:Y:S04]  /*d90b0*/  STL.64 [R1+0x280], R8 ;  /* 0x0002800801007387 */ /* 0x000fe80000100a00 */
[----:B------:R2:W-:Y:S01]  /*d90c0*/  STL.64 [R1+0x288], R10 ;  /* 0x0002880a01007387 */ /* 0x0005e20000100a00 */
[----:B0-----:R-:W-:Y:S02]  /*d90d0*/  F2FP.F16.E5M2.UNPACK_B R2, R60.H1 ;  /* 0x0000003cff02723e */ /* 0x001fe400030004ff */
[----:B------:R-:W-:Y:S01]  /*d90e0*/  F2FP.F16.E5M2.UNPACK_B R3, R61.H1 ;  /* 0x0000003dff03723e */ /* 0x000fe200030004ff */
[----:B------:R-:W-:Y:S01]  /*d90f0*/  STL.64 [R1+0xf0], R4 ;  /* 0x0000f00401007387 */ /* 0x000fe20000100a00 */
[----:B------:R-:W-:Y:S01]  /*d9100*/  F2FP.F16.E5M2.UNPACK_B R6, R0.H1 ;  /* 0x00000000ff06723e */ /* 0x000fe200030004ff */
[----:B--2---:R-:W-:-:S15]  /*d9110*/  HMMA.16816.F32 R8, R24, R4, R52 ;  /* 0x000000041808723c */ /* 0x004fde0000001834 */
[----:B------:R-:W-:-:S04]  /*d9120*/  NOP ;  /* 0x0000000000007918 */ /* 0x000fc80000000000 */
[----:B------:R-:W-:Y:S04]  /*d9130*/  STL.64 [R1+0x2c0], R8 ;  /* 0x0002c00801007387 */ /* 0x000fe80000100a00 */
[----:B------:R0:W-:Y:S02]  /*d9140*/  STL.64 [R1+0x2c8], R10 ;  /* 0x0002c80a01007387 */ /* 0x0001e40000100a00 */
[----:B0-----:R-:W-:Y:S02]  /*d9150*/  HMMA.16816.F32 R8, R24, R2, R56 ;  /* 0x000000021808723c */ /* 0x001fe40000001838 */
[----:B------:R0:W-:Y:S04]  /*d9160*/  STL.64 [R1+0xe8], R2 ;  /* 0x0000e80201007387 */ /* 0x0001e80000100a00 */
[----:B------:R-:W2:-:S13]  /*d9170*/  LDL.LU R44, [R1+0x400] ;  /* 0x00040000012c7983 */ /* 0x000e9a0000300800 */
[----:B------:R1:W-:Y:S04]  /*d9180*/  STL.64 [R1+0x2e0], R8 ;  /* 0x0002e00801007387 */ /* 0x0003e80000100a00 */
[----:B------:R3:W-:Y:S04]  /*d9190*/  STL.64 [R1+0x2e8], R10 ;  /* 0x0002e80a01007387 */ /* 0x0007e80000100a00 */
[----:B------:R-:W2:Y:S04]  /*d91a0*/  LDL.LU R45, [R1+0x404] ;  /* 0x00040400012d7983 */ /* 0x000ea80000300800 */
[----:B------:R-:W-:Y:S04]  /*d91b0*/  STL [R1+0xe0], R6 ;  /* 0x0000e00601007387 */ /* 0x000fe80000100800 */
[----:B------:R-:W2:Y:S04]  /*d91c0*/  LDL.LU R46, [R1+0x408] ;  /* 0x00040800012e7983 */ /* 0x000ea80000300800 */
        /* <DEDUP_REMOVED lines=45> */
[----:B--2---:R-:W-:-:S03]  /*d94a0*/  F2FP.F16.E5M2.UNPACK_B R7, R61.H1 ;  /* 0x0000003dff07723e */ /* 0x004fc600030004ff */
[----:B------:R-:W2:Y:S04]  /*d94b0*/  LDL.LU R61, [R1+0x383c] ;  /* 0x00383c00013d7983 */ /* 0x000ea80000300800 */
[----:B------:R-:W2:Y:S04]  /*d94c0*/  LDL.LU R60, [R1+0x3848] ;  /* 0x00384800013c7983 */ /* 0x000ea80000300800 */
[----:B------:R-:W2:Y:S04]  /*d94d0*/  LDL.LU R56, [R1+0x440] ;  /* 0x0004400001387983 */ /* 0x000ea80000300800 */
[----:B------:R-:W-:Y:S04]  /*d94e0*/  STL [R1+0xe4], R7 ;  /* 0x0000e40701007387 */ /* 0x000fe80000100800 */
[----:B------:R-:W2:Y:S04]  /*d94f0*/  LDL.LU R57, [R1+0x444] ;  /* 0x0004440001397983 */ /* 0x000ea80000300800 */
[----:B------:R-:W2:Y:S04]  /*d9500*/  LDL.LU R58, [R1+0x448] ;  /* 0x00044800013a7983 */ /* 0x000ea80000300800 */
[----:B------:R-:W2:Y:S01]  /*d9510*/  LDL.LU R59, [R1+0x44c] ;  /* 0x00044c00013b7983 */ /* 0x000ea20000300800 */
[----:B----4-:R-:W-:-:S02]  /*d9520*/  F2FP.F16.E5M2.UNPACK_B R4, R4.H1 ;  /* 0x00000004ff04723e */ /* 0x010fc400030004ff */
[----:B------:R-:W-:Y:S01]  /*d9530*/  F2FP.F16.E5M2.UNPACK_B R5, R5.H1 ;  /* 0x00000005ff05723e */ /* 0x000fe200030004ff */
[C---:B------:R-:W-:Y:S08]  /*d9540*/  HMMA.16816.F32 R28, R24.reuse, R6, R28 ;  /* 0x00000006181c723c */ /* 0x040ff0000000181c */
[----:B------:R-:W-:Y:S01]  /*d9550*/  HMMA.16816.F32 R20, R24, R4, R20 ;  /* 0x000000041814723c */ /* 0x000fe20000001814 */
[----:B------:R-:W-:-:S02]  /*d9560*/  F2FP.F16.E5M2.UNPACK_B R2, R2.H1 ;  /* 0x00000002ff02723e */ /* 0x000fc400030004ff */
[----:B------:R-:W-:-:S07]  /*d9570*/  F2FP.F16.E5M2.UNPACK_B R3, R3.H1 ;  /* 0x00000003ff03723e */ /* 0x000fce00030004ff */
        /* <DEDUP_REMOVED lines=8> */
[----:B------:R-:W-:Y:S02]  /*d9600*/  F2FP.F16.E5M2.UNPACK_B R5, R35.H1 ;  /* 0x00000023ff05723e */ /* 0x000fe400030004ff */
[----:B-1----:R-:W-:Y:S02]  /*d9610*/  F2FP.F16.E5M2.UNPACK_B R2, R36.H1 ;  /* 0x00000024ff02723e */ /* 0x002fe400030004ff */
[----:B------:R-:W-:-:S03]  /*d9620*/  F2FP.F16.E5M2.UNPACK_B R3, R37.H1 ;  /* 0x00000025ff03723e */ /* 0x000fc600030004ff */
[C---:B------:R-:W-:Y:S08]  /*d9630*/  HMMA.16816.F32 R12, R24.reuse, R4, R12 ;  /* 0x00000004180c723c */ /* 0x040ff0000000180c */
[----:B---3--:R-:W-:Y:S01]  /*d9640*/  HMMA.16816.F32 R8, R24, R2, R8 ;  /* 0x000000021808723c */ /* 0x008fe20000001808 */
        /* <DEDUP_REMOVED lines=19> */
[----:B------:R-:W-:-:S15]  /*d9780*/  STL.64 [R1+0xb0], R2 ;  /* 0x0000b00201007387 */ /* 0x000fde0000100a00 */
[----:B------:R-:W-:Y:S04]  /*d9790*/  STL.64 [R1+0x3c0], R8 ;  /* 0x0003c00801007387 */ /* 0x000fe80000100a00 */
[----:B------:R0:W-:Y:S02]  /*d97a0*/  STL.64 [R1+0x3c8], R10 ;  /* 0x0003c80a01007387 */ /* 0x0001e40000100a00 */
[----:B0-----:R-:W-:Y:S01]  /*d97b0*/  HMMA.16816.F32 R8, R24, R4, R52 ;  /* 0x000000041808723c */ /* 0x001fe20000001834 */
[----:B------:R-:W-:Y:S01]  /*d97c0*/  F2FP.F16.E5M2.UNPACK_B R2, R0.H1 ;  /* 0x00000000ff02723e */ /* 0x000fe200030004ff */
[----:B------:R-:W-:Y:S01]  /*d97d0*/  IMAD.MOV.U32 R0, RZ, RZ, R5 ;  /* 0x000000ffff007224 */ /* 0x000fe200078e0005 */
[----:B------:R-:W-:Y:S04]  /*d97e0*/  STL.64 [R1+0xa8], R4 ;  /* 0x0000a80401007387 */ /* 0x000fe80000100a00 */
[----:B------:R-:W-:-:S12]  /*d97f0*/  STL [R1+0x7898], R0 ;  /* 0x0078980001007387 */ /* 0x000fd80000100800 */
[----:B------:R-:W-:Y:S04]  /*d9800*/  STL.64 [R1+0x3e0], R8 ;  /* 0x0003e00801007387 */ /* 0x000fe80000100a00 */
[----:B------:R0:W-:Y:S04]  /*d9810*/  STL.64 [R1+0x3e8], R10 ;  /* 0x0003e80a01007387 */ /* 0x0001e80000100a00 */
[----:B------:R-:W-:Y:S01]  /*d9820*/  STL [R1+0xa0], R2 ;  /* 0x0000a00201007387 */ /* 0x000fe20000100800 */
[----:B--2---:R-:W-:Y:S02]  /*d9830*/  F2FP.F16.E5M2.UNPACK_B R3, R61.H1 ;  /* 0x0000003dff03723e */ /* 0x004fe400030004ff */
[----:B------:R-:W-:Y:S01]  /*d9840*/  F2FP.F16.E5M2.UNPACK_B R6, R60.H1 ;  /* 0x0000003cff06723e */ /* 0x000fe200030004ff */
[----:B------:R-:W2:Y:S04]  /*d9850*/  LDL.LU R61, [R1+0x38bc] ;  /* 0x0038bc00013d7983 */ /* 0x000ea80000300800 */
[----:B0-----:R-:W-:Y:S01]  /*d9860*/  HMMA.16816.F32 R8, R24, R2, R56 ;  /* 0x000000021808723c */ /* 0x001fe20000001838 */
[----:B------:R-:W-:Y:S04]  /*d9870*/  STL [R1+0xa4], R3 ;  /* 0x0000a40301007387 */ /* 0x000fe80000100800 */
[----:B------:R-:W3:-:S14]  /*d9880*/  LDL.LU R44, [R1+0x4e0] ;  /* 0x0004e000012c7983 */ /* 0x000edc0000300800 */
[----:B------:R0:W-:Y:S04]  /*d9890*/  STL.64 [R1+0x400], R8 ;  /* 0x0004000801007387 */ /* 0x0001e80000100a00 */
[----:B------:R1:W-:Y:S04]  /*d98a0*/  STL.64 [R1+0x408], R10 ;  /* 0x0004080a01007387 */ /* 0x0003e80000100a00 */
[----:B------:R-:W3:Y:S04]  /*d98b0*/  LDL.LU R45, [R1+0x4e4] ;  /* 0x0004e400012d7983 */ /* 0x000ee80000300800 */
[----:B------:R-:W-:Y:S04]  /*d98c0*/  STL [R1+0x98], R6 ;  /* 0x0000980601007387 */ /* 0x000fe80000100800 */
[----:B------:R-:W3:Y:S04]  /*d98d0*/  LDL.LU R46, [R1+0x4e8] ;  /* 0x0004e800012e7983 */ /* 0x000ee80000300800 */
[----:B------:R-:W3:Y:S04]  /*d98e0*/  LDL.LU R47, [R1+0x4ec] ;  /* 0x0004ec00012f7983 */ /* 0x000ee80000300800 */
[----:B0-----:R-:W4:Y:S04]  /*d98f0*/  LDL.LU R8, [R1+0x4b0] ;  /* 0x0004b00001087983 */ /* 0x001f280000300800 */
[----:B------:R-:W4:Y:S04]  /*d9900*/  LDL.LU R9, [R1+0x4b4] ;  /* 0x0004b40001097983 */ /* 0x000f280000300800 */
[----:B-1----:R-:W4:Y:S04]  /*d9910*/  LDL.LU R10, [R1+0x4b8] ;  /* 0x0004b800010a7983 */ /* 0x002f280000300800 */
[----:B------:R-:W4:Y:S04]  /*d9920*/  LDL.LU R11, [R1+0x4bc] ;  /* 0x0004bc00010b7983 */ /* 0x000f280000300800 */
        /* <DEDUP_REMOVED lines=34> */
[----:B--2---:R-:W-:-:S02]  /*d9b50*/  F2FP.F16.E5M2.UNPACK_B R7, R5.H1 ;  /* 0x00000005ff07723e */ /* 0x004fc400030004ff */
[----:B---3--:R-:W-:Y:S02]  /*d9b60*/  F2FP.F16.E5M2.UNPACK_B R4, R2.H1 ;  /* 0x00000002ff04723e */ /* 0x008fe400030004ff */
[----:B----4-:R-:W-:-:S03]  /*d9b70*/  F2FP.F16.E5M2.UNPACK_B R5, R3.H1 ;  /* 0x00000003ff05723e */ /* 0x010fc600030004ff */
[----:B------:R-:W-:Y:S01]  /*d9b80*/  HMMA.16816.F32 R16, R24, R6, R16 ;  /* 0x000000061810723c */ /* 0x000fe20000001810 */
[----:B------:R-:W-:-:S07]  /*d9b90*/  F2FP.F16.E5M2.UNPACK_B R2, R34.H1 ;  /* 0x00000022ff02723e */ /* 0x000fce00030004ff */
[----:B------:R-:W-:Y:S01]  /*d9ba0*/  HMMA.16816.F32 R12, R24, R4, R12 ;  /* 0x00000004180c723c */ /* 0x000fe2000000180c */
[----:B------:R-:W-:Y:S01]  /*d9bb0*/  F2FP.F16.E5M2.UNPACK_B R3, R35.H1 ;  /* 0x00000023ff03723e */ /* 0x000fe200030004ff */
[----:B------:R-:W-:-:S06]  /*d9bc0*/  IMAD.MOV.U32 R0, RZ, RZ, R7 ;  /* 0x000000ffff007224 */ /* 0x000fcc00078e0007 */
[----:B------:R-:W-:Y:S01]  /*d9bd0*/  HMMA.16816.F32 R8, R24, R2, R8 ;  /* 0x000000021808723c */ /* 0x000fe20000001808 */
[----:B------:R-:W-:Y:S04]  /*d9be0*/  STL [R1+0x9c], R7 ;  /* 0x00009c0701007387 */ /* 0x000fe80000100800 */
[----:B------:R0:W-:Y:S04]  /*d9bf0*/  STL [R1+0x789c], R0 ;  /* 0x00789c0001007387 */ /* 0x0001e80000100800 */
[----:B------:R-:W-:Y:S04]  /*d9c00*/  STL.64 [R1+0x430], R16 ;  /* 0x0004301001007387 */ /* 0x000fe80000100a00 */
[----:B------:R-:W-:Y:S04]  /*d9c10*/  STL.64 [R1+0x438], R18 ;  /* 0x0004381201007387 */ /* 0x000fe80000100a00 */
[----:B------:R1:W-:Y:S01]  /*d9c20*/  STL [R1+0x90], R4 ;  /* 0x0000900401007387 */ /* 0x0003e20000100800 */
[----:B0-----:R-:W-:-:S03]  /*d9c30*/  IMAD.MOV.U32 R0, RZ, RZ, R5 ;  /* 0x000000ffff007224 */ /* 0x001fc600078e0005 */
[----:B------:R0:W-:Y:S04]  /*d9c40*/  STL [R1+0x94], R5 ;  /* 0x0000940501007387 */ /* 0x0001e80000100800 */
[----:B------:R-:W-:Y:S04]  /*d9c50*/  STL [R1+0x78a0], R0 ;  /* 0x0078a00001007387 */ /* 0x000fe80000100800 */
[----:B------:R-:W-:Y:S04]  /*d9c60*/  STL.64 [R1+0x460], R12 ;  /* 0x0004600c01007387 */ /* 0x000fe80000100a00 */
[----:B------:R-:W-:Y:S01]  /*d9c70*/  STL.64 [R1+0x468], R14 ;  /* 0x0004680e01007387 */ /* 0x000fe20000100a00 */
[----:B-1----:R-:W-:-:S02]  /*d9c80*/  F2FP.F16.E5M2.UNPACK_B R4, R40.H1 ;  /* 0x00000028ff04723e */ /* 0x002fc400030004ff */
[----:B0-----:R-:W-:Y:S01]  /*d9c90*/  F2FP.F16.E5M2.UNPACK_B R5, R41.H1 ;  /* 0x00000029ff05723e */ /* 0x001fe200030004ff */
[----:B------:R-:W-:Y:S04]  /*d9ca0*/  STL [R1+0x88], R2 ;  /* 0x0000880201007387 */ /* 0x000fe80000100800 */
[----:B------:R-:W-:Y:S04]  /*d9cb0*/  STL [R1+0x8c], R3 ;  /* 0x00008c0301007387 */ /* 0x000fe80000100800 */
[----:B------:R-:W-:Y:S04]  /*d9cc0*/  STL.64 [R1+0x480], R8 ;  /* 0x0004800801007387 */ /* 0x000fe80000100a00 */
[----:B------:R0:W-:Y:S02]  /*d9cd0*/  STL.64 [R1+0x488], R10 ;  /* 0x0004880a01007387 */ /* 0x0001e40000100a00 */
[----:B0-----:R-:W-:Y:S01]  /*d9ce0*/  HMMA.16816.F32 R8, R24, R4, R36 ;  /* 0x000000041808723c */ /* 0x001fe20000001824 */
[----:B------:R-:W-:Y:S01]  /*d9cf0*/  IMAD.MOV.U32 R0, RZ, RZ, R5 ;  /* 0x000000ffff007224 */ /* 0x000fe200078e0005 */
[----:B------:R-:W-:-:S02]  /*d9d00*/  F2FP.F16.E5M2.UNPACK_B R2, R42.H1 ;  /* 0x0000002aff02723e */ /* 0x000fc400030004ff */
[----:B------:R-:W-:Y:S01]  /*d9d10*/  F2FP.F16.E5M2.UNPACK_B R3, R43.H1 ;  /* 0x0000002bff03723e */ /* 0x000fe200030004ff */
[----:B------:R-:W-:Y:S04]  /*d9d20*/  STL.64 [R1+0x80], R4 ;  /* 0x0000800401007387 */ /* 0x000fe80000100a00 */
[----:B------:R-:W-:Y:S10]  /*d9d30*/  STL [R1+0x78a4], R0 ;  /* 0x0078a40001007387 */ /* 0x000ff40000100800 */
[----:B------:R-:W-:Y:S04]  /*d9d40*/  STL.64 [R1+0x4a0], R8 ;  /* 0x0004a00801007387 */ /* 0x000fe80000100a00 */
[----:B------:R0:W-:Y:S02]  /*d9d50*/  STL.64 [R1+0x4a8], R10 ;  /* 0x0004a80a01007387 */ /* 0x0001e40000100a00 */
[----:B0-----:R-:W-:Y:S01]  /*d9d60*/  HMMA.16816.F32 R8, R24, R2, R44 ;  /* 0x000000021808723c */ /* 0x001fe2000000182c */
[----:B------:R-:W-:-:S02]  /*d9d70*/  F2FP.F16.E5M2.UNPACK_B R4, R52.H1 ;  /* 0x00000034ff04723e */ /* 0x000fc400030004ff */
[----:B------:R-:W-:Y:S01]  /*d9d80*/  F2FP.F16.E5M2.UNPACK_B R5, R53.H1 ;  /* 0x00000035ff05723e */ /* 0x000fe200030004ff */
[----:B------:R0:W-:Y:S04]  /*d9d90*/  STL [R1+0x78], R2 ;  /* 0x0000780201007387 */ /* 0x0001e80000100800 */
[----:B------:R1:W-:Y:S01]  /*d9da0*/  STL [R1+0x7c], R3 ;  /* 0x00007c0301007387 */ /* 0x0003e20000100800 */
[----:B------:R-:W-:Y:S01]  /*d9db0*/  IMAD.MOV.U32 R0, RZ, RZ, R5 ;  /* 0x000000ffff007224 */ /* 0x000fe200078e0005 */
[----:B0-----:R-:W-:Y:S02]  /*d9dc0*/  F2FP.F16.E5M2.UNPACK_B R2, R54.H1 ;  /* 0x00000036ff02723e */ /* 0x001fe400030004ff */
[----:B-1----:R-:W-:-:S07]  /*d9dd0*/  F2FP.F16.E5M2.UNPACK_B R3, R55.H1 ;  /* 0x00000037ff03723e */ /* 0x002fce00030004ff */
[----:B------:R-:W-:Y:S04]  /*d9de0*/  STL.64 [R1+0x4d0], R8 ;  /* 0x0004d00801007387 */ /* 0x000fe80000100a00 */
[----:B------:R0:W-:Y:S04]  /*d9df0*/  STL.64 [R1+0x4d8], R10 ;  /* 0x0004d80a01007387 */ /* 0x0001e80000100a00 */
[----:B------:R1:W-:Y:S01]  /*d9e00*/  STL.64 [R1+0x70], R4 ;  /* 0x0000700401007387 */ /* 0x0003e20000100a00 */
[C---:B0-----:R-:W-:Y:S08]  /*d9e10*/  HMMA.16816.F32 R8, R24.reuse, R4, R48 ;  /* 0x000000041808723c */ /* 0x041ff00000001830 */
[----:B-1----:R-:W-:Y:S01]  /*d9e20*/  HMMA.16816.F32 R4, R24, R2, R56 ;  /* 0x000000021804723c */ /* 0x002fe20000001838 */
[----:B------:R-:W-:Y:S01]  /*d9e30*/  STL [R1+0x78a8], R0 ;  /* 0x0078a80001007387 */ /* 0x000fe20000100800 */
[----:B------:R-:W-:-:S02]  /*d9e40*/  F2FP.F16.E5M2.UNPACK_B R14, R60.H1 ;  /* 0x0000003cff0e723e */ /* 0x000fc400030004ff */
[----:B------:R-:W-:-:S07]  /*d9e50*/  F2FP.F16.E5M2.UNPACK_B R15, R61.H1 ;  /* 0x0000003dff0f723e */ /* 0x000fce00030004ff */
[----:B------:R-:W-:Y:S04]  /*d9e60*/  STL.64 [R1+0x4e0], R8 ;  /* 0x0004e00801007387 */ /* 0x000fe80000100a00 */
[----:B------:R-:W-:Y:S04]  /*d9e70*/  STL.64 [R1+0x4e8], R10 ;  /* 0x0004e80a01007387 */ /* 0x000fe80000100a00 */
[----:B------:R-:W-:Y:S04]  /*d9e80*/  STL [R1+0x68], R2 ;  /* 0x0000680201007387 */ /* 0x000fe80000100800 */
[----:B------:R-:W-:Y:S04]  /*d9e90*/  STL [R1+0x6c], R3 ;  /* 0x00006c0301007387 */ /* 0x000fe80000100800 */
[----:B------:R-:W2:Y:S04]  /*d9ea0*/  LDL.LU R48, [R1+0x600] ;  /* 0x0006000001307983 */ /* 0x000ea80000300800 */
[----:B------:R0:W-:Y:S04]  /*d9eb0*/  STL.64 [R1+0x520], R4 ;  /* 0x0005200401007387 */ /* 0x0001e80000100a00 */
[----:B------:R1:W-:Y:S04]  /*d9ec0*/  STL.64 [R1+0x528], R6 ;  /* 0x0005280601007387 */ /* 0x0003e80000100a00 */
[----:B------:R-:W-:Y:S04]  /*d9ed0*/  STL [R1+0x60], R14 ;  /* 0x0000600e01007387 */ /* 0x000fe80000100800 */
[----:B------:R-:W2:Y:S04]  /*d9ee0*/  LDL.LU R49, [R1+0x604] ;  /* 0x0006040001317983 */ /* 0x000ea80000300800 */
[----:B------:R-:W2:Y:S04]  /*d9ef0*/  LDL.LU R50, [R1+0x608] ;  /* 0x0006080001327983 */ /* 0x000ea80000300800 */
[----:B------:R-:W-:Y:S04]  /*d9f00*/  STL [R1+0x64], R15 ;  /* 0x0000640f01007387 */ /* 0x000fe80000100800 */
[----:B------:R-:W2:Y:S04]  /*d9f10*/  LDL.LU R51, [R1+0x60c] ;  /* 0x00060c0001337983 */ /* 0x000ea80000300800 */
[----:B------:R-:W3:Y:S04]  /*d9f20*/  LDL.LU R56, [R1+0x540] ;  /* 0x0005400001387983 */ /* 0x000ee80000300800 */
[----:B------:R-:W3:Y:S04]  /*d9f30*/  LDL.LU R57, [R1+0x544] ;  /* 0x0005440001397983 */ /* 0x000ee80000300800 */
[----:B------:R-:W3:Y:S04]  /*d9f40*/  LDL.LU R58, [R1+0x548] ;  /* 0x00054800013a7983 */ /* 0x000ee80000300800 */
[----:B------:R-:W3:Y:S04]  /*d9f50*/  LDL.LU R59, [R1+0x54c] ;  /* 0x00054c00013b7983 */ /* 0x000ee80000300800 */
[----:B------:R-:W4:Y:S04]  /*d9f60*/  LDL.LU R55, [R1+0x38c8] ;  /* 0x0038c80001377983 */ /* 0x000f280000300800 */
        /* <DEDUP_REMOVED lines=32> */
[----:B------:R-:W-:Y:S01]  /*da170*/  IMAD.MOV.U32 R0, RZ, RZ, R15 ;  /* 0x000000ffff007224 */ /* 0x000fe200078e000f */
[----:B---3--:R-:W-:Y:S01]  /*da180*/  HMMA.16816.F32 R20, R24, R14, R56 ;  /* 0x0000000e1814723c */ /* 0x008fe20000001838 */
[----:B----4-:R-:W-:-:S02]  /*da190*/  F2FP.F16.E5M2.UNPACK_B R12, R55.H1 ;  /* 0x00000037ff0c723e */ /* 0x010fc400030004ff */
[----:B--2---:R-:W-:-:S15]  /*da1a0*/  F2FP.F16.E5M2.UNPACK_B R13, R60.H1 ;  /* 0x0000003cff0d723e */ /* 0x004fde00030004ff */
[----:B------:R-:W-:Y:S01]  /*da1b0*/  NOP ;  /* 0x0000000000007918 */ /* 0x000fe20000000000 */
[----:B------:R-:W-:Y:S04]  /*da1c0*/  STL.64 [R1+0x540], R20 ;  /* 0x0005401401007387 */ /* 0x000fe80000100a00 */
[----:B------:R-:W-:Y:S04]  /*da1d0*/  STL.64 [R1+0x548], R22 ;  /* 0x0005481601007387 */ /* 0x000fe80000100a00 */
[----:B------:R-:W-:Y:S04]  /*da1e0*/  STL [R1+0x58], R12 ;  /* 0x0000580c01007387 */ /* 0x000fe80000100800 */
[----:B------:R-:W2:Y:S04]  /*da1f0*/  LDL.LU R55, [R1+0x392c] ;  /* 0x00392c0001377983 */ /* 0x000ea80000300800 */
[----:B------:R-:W3:Y:S04]  /*da200*/  LDL.LU R60, [R1+0x3938] ;  /* 0x00393800013c7983 */ /* 0x000ee80000300800 */
[----:B------:R-:W4:Y:S04]  /*da210*/  LDL.LU R56, [R1+0x630] ;  /* 0x0006300001387983 */ /* 0x000f280000300800 */
[----:B------:R0:W-:Y:S04]  /*da220*/  STL [R1+0x5c], R13 ;  /* 0x00005c0d01007387 */ /* 0x0001e80000100800 */
[----:B------:R-:W4:Y:S04]  /*da230*/  LDL.LU R57, [R1+0x634] ;  /* 0x0006340001397983 */ /* 0x000f280000300800 */
[----:B------:R-:W4:Y:S04]  /*da240*/  LDL.LU R58, [R1+0x638] ;  /* 0x00063800013a7983 */ /* 0x000f280000300800 */
[----:B------:R-:W4:Y:S01]  /*da250*/  LDL.LU R59, [R1+0x63c] ;  /* 0x00063c00013b7983 */ /* 0x000f220000300800 */
[----:B------:R-:W-:-:S02]  /*da260*/  F2FP.F16.E5M2.UNPACK_B R2, R3.H1 ;  /* 0x00000003ff02723e */ /* 0x000fc400030004ff */
[----:B------:R-:W-:Y:S01]  /*da270*/  F2FP.F16.E5M2.UNPACK_B R3, R34.H1 ;  /* 0x00000022ff03723e */ /* 0x000fe200030004ff */
[C---:B0-----:R-:W-:Y:S08]  /*da280*/  HMMA.16816.F32 R12, R24.reuse, R12, R16 ;  /* 0x0000000c180c723c */ /* 0x041ff00000001810 */
[----:B------:R-:W-:Y:S01]  /*da290*/  HMMA.16816.F32 R8, R24, R2, R8 ;  /* 0x000000021808723c */ /* 0x000fe20000001808 */
[----:B------:R-:W-:-:S02]  /*da2a0*/  F2FP.F16.E5M2.UNPACK_B R32, R35.H1 ;  /* 0x00000023ff20723e */ /* 0x000fc400030004ff */
[----:B------:R-:W-:-:S08]  /*da2b0*/  F2FP.F16.E5M2.UNPACK_B R33, R40.H1 ;  /* 0x00000028ff21723e */ /* 0x000fd000030004ff */
        /* <DEDUP_REMOVED lines=8> */
[----:B------:R-:W-:Y:S01]  /*da340*/  STL.64 [R1+0x48], R32 ;  /* 0x0000482001007387 */ /* 0x000fe20000100a00 */
[----:B------:R-:W-:-:S14]  /*da350*/  F2FP.F16.E5M2.UNPACK_B R4, R61.H1 ;  /* 0x0000003dff04723e */ /* 0x000fdc00030004ff */
[----:B------:R-:W-:Y:S04]  /*da360*/  STL.64 [R1+0x610], R8 ;  /* 0x0006100801007387 */ /* 0x000fe80000100a00 */
[----:B------:R0:W-:Y:S04]  /*da370*/  STL.64 [R1+0x618], R10 ;  /* 0x0006180a01007387 */ /* 0x0001e80000100a00 */
[----:B------:R-:W-:Y:S04]  /*da380*/  STL.64 [R1+0x40], R34 ;  /* 0x0000402201007387 */ /* 0x000fe80000100a00 */
[----:B------:R-:W3:Y:S01]  /*da390*/  LDL.LU R61, [R1+0x393c] ;  /* 0x00393c00013d7983 */ /* 0x000ee20000300800 */
[----:B0-----:R-:W-:Y:S01]  /*da3a0*/  HMMA.16816.F32 R8, R24, R34, R36 ;  /* 0x000000221808723c */ /* 0x001fe20000001824 */
[----:B------:R-:W-:-:S02]  /*da3b0*/  F2FP.F16.E5M2.UNPACK_B R5, R43.H1 ;  /* 0x0000002bff05723e */ /* 0x000fc400030004ff */
[----:B------:R-:W-:Y:S01]  /*da3c0*/  STL [R1+0x38], R4 ;  /* 0x0000380401007387 */ /* 0x000fe20000100800 */
[----:B------:R-:W-:-:S15]  /*da3d0*/  F2FP.F16.E5M2.UNPACK_B R2, R52.H1 ;  /* 0x00000034ff02723e */ /* 0x000fde00030004ff */
[----:B------:R-:W-:Y:S04]  /*da3e0*/  STL.64 [R1+0x21c0], R8 ;  /* 0x0021c00801007387 */ /* 0x000fe80000100a00 */
[----:B------:R0:W-:Y:S02]  /*da3f0*/  STL.64 [R1+0x21c8], R10 ;  /* 0x0021c80a01007387 */ /* 0x0001e40000100a00 */
[C---:B0-----:R-:W-:Y:S01]  /*da400*/  HMMA.16816.F32 R8, R24.reuse, R4, R44 ;  /* 0x000000041808723c */ /* 0x041fe2000000182c */
[----:B------:R-:W-:Y:S01]  /*da410*/  F2FP.F16.E5M2.UNPACK_B R3, R53.H1 ;  /* 0x00000035ff03723e */ /* 0x000fe200030004ff */
[----:B------:R-:W-:Y:S04]  /*da420*/  STL.64 [R1+0x77d0], R34 ;  /* 0x0077d02201007387 */ /* 0x000fe80000100a00 */
[----:B------:R-:W-:Y:S04]  /*da430*/  STL.64 [R1+0x77c8], R32 ;  /* 0x0077c82001007387 */ /* 0x000fe80000100a00 */
[----:B------:R-:W-:Y:S09]  /*da440*/  STL [R1+0x3c], R5 ;  /* 0x00003c0501007387 */ /* 0x000ff20000100800 */
[----:B------:R-:W-:Y:S04]  /*da450*/  STL.64 [R1+0x21d0], R8 ;  /* 0x0021d00801007387 */ /* 0x000fe80000100a00 */
[----:B------:R0:W-:Y:S02]  /*da460*/  STL.64 [R1+0x21d8], R10 ;  /* 0x0021d80a01007387 */ /* 0x0001e40000100a00 */
[----:B0-----:R-:W-:Y:S01]  /*da470*/  HMMA.16816.F32 R8, R24, R2, R48 ;  /* 0x000000021808723c */ /* 0x001fe20000001830 */
[----:B------:R-:W-:Y:S01]  /*da480*/  F2FP.F16.E5M2.UNPACK_B R4, R54.H1 ;  /* 0x00000036ff04723e */ /* 0x000fe200030004ff */
[----:B------:R-:W-:Y:S01]  /*da490*/  STL.64 [R1+0x30], R2 ;  /* 0x0000300201007387 */ /* 0x000fe20000100a00 */
[----:B------:R-:W-:-:S02]  /*da4a0*/  IMAD.MOV.U32 R32, RZ, RZ, R3 ;  /* 0x000000ffff207224 */ /* 0x000fc400078e0003 */
[----:B------:R-:W-:-:S14]  /*da4b0*/  IMAD.MOV.U32 R33, RZ, RZ, R2 ;  /* 0x000000ffff217224 */ /* 0x000fdc00078e0002 */
[----:B------:R-:W-:Y:S04]  /*da4c0*/  STL.64 [R1+0x21e0], R8 ;  /* 0x0021e00801007387 */ /* 0x000fe80000100a00 */
[----:B------:R4:W-:Y:S04]  /*da4d0*/  STL.64 [R1+0x21e8], R10 ;  /* 0x0021e80a01007387 */ /* 0x0009e80000100a00 */
[----:B------:R-:W-:Y:S04]  /*da4e0*/  STL [R1+0x28], R4 ;  /* 0x0000280401007387 */ /* 0x000fe80000100800 */
[----:B------:R-:W-:Y:S04]  /*da4f0*/  STL [R1+0x77ec], R32 ;  /* 0x0077ec2001007387 */ /* 0x000fe80000100800 */
[----:B------:R-:W-:Y:S01]  /*da500*/  STL [R1+0x77e8], R33 ;  /* 0x0077e82101007387 */ /* 0x000fe20000100800 */
[----:B------:R-:W-:Y:S01]  /*da510*/  IMAD.MOV.U32 R35, RZ, RZ, R4 ;  /* 0x000000ffff237224 */ /* 0x000fe200078e0004 */
[----:B--2---:R-:W-:-:S07]  /*da520*/  F2FP.F16.E5M2.UNPACK_B R5, R55.H1 ;  /* 0x00000037ff05723e */ /* 0x004fce00030004ff */
[----:B----4-:R-:W-:Y:S01]  /*da530*/  HMMA.16816.F32 R8, R24, R4, R56 ;  /* 0x000000041808723c */ /* 0x010fe20000001838 */
[----:B------:R-:W-:Y:S01]  /*da540*/  STL [R1+0x2c], R5 ;  /* 0x00002c0501007387 */ /* 0x000fe20000100800 */
[----:B---3--:R-:W-:-:S15]  /*da550*/  F2FP.F16.E5M2.UNPACK_B R2, R60.H1 ;  /* 0x0000003cff02723e */ /* 0x008fde00030004ff */
[----:B------:R-:W-:Y:S02]  /*da560*/  NOP ;  /* 0x0000000000007918 */ /* 0x000fe40000000000 */
[----:B------:R0:W-:Y:S04]  /*da570*/  STL.64 [R1+0x21f0], R8 ;  /* 0x0021f00801007387 */ /* 0x0001e80000100a00 */
[----:B------:R1:W-:Y:S04]  /*da580*/  STL.64 [R1+0x21f8], R10 ;  /* 0x0021f80a01007387 */ /* 0x0003e80000100a00 */
[----:B0-----:R-:W2:Y:S04]  /*da590*/  LDL.LU R8, [R1+0x650] ;  /* 0x0006500001087983 */ /* 0x001ea80000300800 */
[----:B------:R-:W2:Y:S04]  /*da5a0*/  LDL.LU R9, [R1+0x654] ;  /* 0x0006540001097983 */ /* 0x000ea80000300800 */
[----:B-1----:R-:W2:Y:S04]  /*da5b0*/  LDL.LU R10, [R1+0x658] ;  /* 0x00065800010a7983 */ /* 0x002ea80000300800 */
[----:B------:R-:W2:Y:S04]  /*da5c0*/  LDL.LU R11, [R1+0x65c] ;  /* 0x00065c00010b7983 */ /* 0x000ea80000300800 */
[----:B------:R-:W3:Y:S04]  /*da5d0*/  LDL.LU R40, [R1+0x3948] ;  /* 0x0039480001287983 */ /* 0x000ee80000300800 */
[----:B------:R-:W-:Y:S04]  /*da5e0*/  STL [R1+0x20], R2 ;  /* 0x0000200201007387 */ /* 0x000fe80000100800 */
[----:B------:R-:W4:Y:S04]  /*da5f0*/  LDL.LU R36, [R1+0x670] ;  /* 0x0006700001247983 */ /* 0x000f280000300800 */
[----:B------:R-:W4:Y:S04]  /*da600*/  LDL.LU R37, [R1+0x674] ;  /* 0x0006740001257983 */ /* 0x000f280000300800 */
[----:B------:R-:W4:Y:S04]  /*da610*/  LDL.LU R38, [R1+0x678] ;  /* 0x0006780001267983 */ /* 0x000f280000300800 */
[----:B------:R-:W4:Y:S04]  /*da620*/  LDL.LU R39, [R1+0x67c] ;  /* 0x00067c0001277983 */ /* 0x000f280000300800 */
[----:B------:R-:W4:Y:S01]  /*da630*/  LDL.LU R41, [R1+0x394c] ;  /* 0x00394c0001297983 */ /* 0x000f220000300800 */
[----:B------:R-:W-:-:S03]  /*da640*/  IMAD.MOV.U32 R34, RZ, RZ, R5 ;  /* 0x000000ffff227224 */ /* 0x000fc600078e0005 */
[----:B------:R-:W4:Y:S04]  /*da650*/  LDL.LU R42, [R1+0x3958] ;  /* 0x00395800012a7983 */ /* 0x000f280000300800 */
[----:B------:R-:W-:Y:S04]  /*da660*/  STL [R1+0x77f4], R34 ;  /* 0x0077f42201007387 */ /* 0x000fe80000100800 */
[----:B------:R-:W-:Y:S04]  /*da670*/  STL [R1+0x77f0], R35 ;  /* 0x0077f02301007387 */ /* 0x000fe80000100800 */
[----:B------:R-:W4:Y:S04]  /*da680*/  LDL.LU R43, [R1+0x395c] ;  /* 0x00395c00012b7983 */ /* 0x000f280000300800 */
[----:B------:R-:W4:Y:S04]  /*da690*/  LDL.LU R52, [R1+0x3968] ;  /* 0x0039680001347983 */ /* 0x000f280000300800 */
[----:B------:R-:W4:Y:S01]  /*da6a0*/  LDL.LU R44, [R1+0x690] ;  /* 0x00069000012c7983 */ /* 0x000f220000300800 */
[----:B------:R-:W-:-:S05]  /*da6b0*/  F2FP.F16.E5M2.UNPACK_B R3, R61.H1 ;  /* 0x0000003dff03723e */ /* 0x000fca00030004ff */
[----:B------:R-:W-:Y:S04]  /*da6c0*/  STL [R1+0x24], R3 ;  /* 0x0000240301007387 */ /* 0x000fe80000100800 */
        /* <DEDUP_REMOVED lines=16> */
[----:B------:R-:W-:-:S02]  /*da7d0*/  IMAD.MOV.U32 R33, RZ, RZ, R3 ;  /* 0x000000ffff217224 */ /* 0x000fc400078e0003 */
[----:B------:R-:W-:Y:S01]  /*da7e0*/  IMAD.MOV.U32 R32, RZ, RZ, R2 ;  /* 0x000000ffff207224 */ /* 0x000fe200078e0002 */
[----:B--2---:R-:W-:Y:S01]  /*da7f0*/  HMMA.16816.F32 R8, R24, R2, R8 ;  /* 0x000000021808723c */ /* 0x004fe20000001808 */
[----:B---3--:R-:W-:Y:S02]  /*da800*/  F2FP.F16.E5M2.UNPACK_B R4, R40.H1 ;  /* 0x00000028ff04723e */ /* 0x008fe400030004ff */
[----:B----4-:R-:W-:-:S15]  /*da810*/  F2FP.F16.E5M2.UNPACK_B R5, R41.H1 ;  /* 0x00000029ff05723e */ /* 0x010fde00030004ff */
[----:B------:R-:W-:Y:S01]  /*da820*/  NOP ;  /* 0x0000000000007918 */ /* 0x000fe20000000000 */
[----:B------:R-:W-:Y:S04]  /*da830*/  STL.64 [R1+0x2200], R8 ;  /* 0x0022000801007387 */ /* 0x000fe80000100a00 */
[----:B------:R0:W-:Y:S02]  /*da840*/  STL.64 [R1+0x2208], R10 ;  /* 0x0022080a01007387 */ /* 0x0001e40000100a00 */
[----:B0-----:R-:W-:Y:S01]  /*da850*/  HMMA.16816.F32 R8, R24, R4, R36 ;  /* 0x000000041808723c */ /* 0x001fe20000001824 */
[----:B------:R-:W-:Y:S02]  /*da860*/  F2FP.F16.E5M2.UNPACK_B R2, R42.H1 ;  /* 0x0000002aff02723e */ /* 0x000fe400030004ff */
[----:B------:R-:W-:Y:S01]  /*da870*/  F2FP.F16.E5M2.UNPACK_B R3, R43.H1 ;  /* 0x0000002bff03723e */ /* 0x000fe200030004ff */
[----:B------:R-:W-:Y:S04]  /*da880*/  STL [R1+0x18], R4 ;  /* 0x0000180401007387 */ /* 0x000fe80000100800 */
[----:B------:R-:W-:Y:S04]  /*da890*/  STL [R1+0x77fc], R33 ;  /* 0x0077fc2101007387 */ /* 0x000fe80000100800 */
[----:B------:R-:W-:Y:S04]  /*da8a0*/  STL [R1+0x77f8], R32 ;  /* 0x0077f82001007387 */ /* 0x000fe80000100800 */
[----:B------:R-:W-:Y:S01]  /*da8b0*/  STL [R1+0x1c], R5 ;  /* 0x00001c0501007387 */ /* 0x000fe20000100800 */
[----:B------:R-:W-:-:S03]  /*da8c0*/  IMAD.MOV.U32 R35, RZ, RZ, R5 ;  /* 0x000000ffff237224 */ /* 0x000fc600078e0005 */
[----:B------:R-:W-:Y:S04]  /*da8d0*/  STL.64 [R1+0x2210], R8 ;  /* 0x0022100801007387 */ /* 0x000fe80000100a00 */
[----:B------:R0:W-:Y:S01]  /*da8e0*/  STL.64 [R1+0x2218], R10 ;  /* 0x0022180a01007387 */ /* 0x0001e20000100a00 */
[----:B------:R-:W-:Y:S01]  /*da8f0*/  IMAD.MOV.U32 R34, RZ, RZ, R4 ;  /* 0x000000ffff227224 */ /* 0x000fe200078e0004 */
[----:B0-----:R-:W-:Y:S02]  /*da900*/  HMMA.16816.F32 R8, R24, R2, R44 ;  /* 0x000000021808723c */ /* 0x001fe4000000182c */
[----:B------:R0:W-:Y:S01]  /*da910*/  STL [R1+0x10], R2 ;  /* 0x0000100201007387 */ /* 0x0001e20000100800 */
[----:B------:R-:W-:Y:S02]  /*da920*/  F2FP.F16.E5M2.UNPACK_B R4, R52.H1 ;  /* 0x00000034ff04723e */ /* 0x000fe400030004ff */
[----:B------:R-:W-:Y:S01]  /*da930*/  F2FP.F16.E5M2.UNPACK_B R5, R53.H1 ;  /* 0x00000035ff05723e */ /* 0x000fe200030004ff */
[----:B------:R-:W-:Y:S04]  /*da940*/  STL [R1+0x7804], R35 ;  /* 0x0078042301007387 */ /* 0x000fe80000100800 */
[----:B------:R-:W-:Y:S04]  /*da950*/  STL [R1+0x7800], R34 ;  /* 0x0078002201007387 */ /* 0x000fe80000100800 */
[----:B------:R1:W-:Y:S01]  /*da960*/  STL [R1+0x14], R3 ;  /* 0x0000140301007387 */ /* 0x0003e20000100800 */
[----:B------:R-:W-:-:S02]  /*da970*/  IMAD.MOV.U32 R33, RZ, RZ, R2 ;  /* 0x000000ffff217224 */ /* 0x000fc400078e0002 */
[----:B------:R-:W-:Y:S01]  /*da980*/  IMAD.MOV.U32 R32, RZ, RZ, R3 ;  /* 0x000000ffff207224 */ /* 0x000fe200078e0003 */
[----:B0-----:R-:W-:Y:S02]  /*da990*/  F2FP.F16.E5M2.UNPACK_B R2, R54.H1 ;  /* 0x00000036ff02723e */ /* 0x001fe400030004ff */
[----:B-1----:R-:W-:Y:S01]  /*da9a0*/  F2FP.F16.E5M2.UNPACK_B R3, R55.H1 ;  /* 0x00000037ff03723e */ /* 0x002fe200030004ff */
[----:B------:R-:W-:Y:S04]  /*da9b0*/  STL.64 [R1+0x2220], R8 ;  /* 0x0022200801007387 */ /* 0x000fe80000100a00 */
[----:B------:R0:W-:Y:S04]  /*da9c0*/  STL.64 [R1+0x2228], R10 ;  /* 0x0022280a01007387 */ /* 0x0001e80000100a00 */
[----:B------:R-:W-:Y:S04]  /*da9d0*/  STL [R1+0x8], R4 ;  /* 0x0000080401007387 */ /* 0x000fe80000100800 */
[----:B------:R-:W-:Y:S04]  /*da9e0*/  STL [R1+0x780c], R32 ;  /* 0x00780c2001007387 */ /* 0x000fe80000100800 */
[----:B------:R-:W-:Y:S04]  /*da9f0*/  STL [R1+0x7808], R33 ;  /* 0x0078082101007387 */ /* 0x000fe80000100800 */
[----:B------:R1:W-:Y:S01]  /*daa00*/  STL [R1+0xc], R5 ;  /* 0x00000c0501007387 */ /* 0x0003e20000100800 */
[----:B------:R-:W-:-:S02]  /*daa10*/  IMAD.MOV.U32 R35, RZ, RZ, R4 ;  /* 0x000000ffff237224 */ /* 0x000fc400078e0004 */
[----:B------:R-:W-:Y:S01]  /*daa20*/  IMAD.MOV.U32 R34, RZ, RZ, R5 ;  /* 0x000000ffff227224 */ /* 0x000fe200078e0005 */
[C---:B0-----:R-:W-:Y:S08]  /*daa30*/  HMMA.16816.F32 R8, R24.reuse, R4, R48 ;  /* 0x000000041808723c */ /* 0x041ff00000001830 */
[----:B-1----:R-:W-:Y:S01]  /*daa40*/  HMMA.16816.F32 R4, R24, R2, R56 ;  /* 0x000000021804723c */ /* 0x002fe20000001838 */
[----:B------:R-:W-:-:S02]  /*daa50*/  IMAD.MOV.U32 R32, RZ, RZ, R2 ;  /* 0x000000ffff207224 */ /* 0x000fc400078e0002 */
[----:B------:R-:W-:-:S08]  /*daa60*/  IMAD.MOV.U32 R33, RZ, RZ, R3 ;  /* 0x000000ffff217224 */ /* 0x000fd000078e0003 */
[----:B------:R0:W-:Y:S04]  /*daa70*/  STL.64 [R1+0x2230], R8 ;  /* 0x0022300801007387 */ /* 0x0001e80000100a00 */
[----:B------:R1:W-:Y:S04]  /*daa80*/  STL.64 [R1+0x2238], R10 ;  /* 0x0022380a01007387 */ /* 0x0003e80000100a00 */
[----:B------:R-:W-:Y:S04]  /*daa90*/  STL [R1], R2 ;  /* 0x0000000201007387 */ /* 0x000fe80000100800 */
[----:B------:R-:W-:Y:S04]  /*daaa0*/  STL [R1+0x4], R3 ;  /* 0x0000040301007387 */ /* 0x000fe80000100800 */
[----:B------:R2:W-:Y:S04]  /*daab0*/  STL.64 [R1+0x2240], R4 ;  /* 0x0022400401007387 */ /* 0x0005e80000100a00 */
[----:B------:R3:W-:Y:S04]  /*daac0*/  STL.64 [R1+0x2248], R6 ;  /* 0x0022480601007387 */ /* 0x0007e80000100a00 */
[----:B------:R-:W-:Y:S04]  /*daad0*/  STL.64 [R1+0x7818], R34 ;  /* 0x0078182201007387 */ /* 0x000fe80000100a00 */
[----:B------:R-:W-:Y:S04]  /*daae0*/  STL.64 [R1+0x7810], R32 ;  /* 0x0078102001007387 */ /* 0x000fe80000100a00 */
        /* <DEDUP_REMOVED lines=35> */
[----:B--2---:R-:W2:Y:S04]  /*dad20*/  LDL.LU R4, [R1+0x790] ;  /* 0x0007900001047983 */ /* 0x004ea80000300800 */
[----:B------:R-:W2:Y:S04]  /*dad30*/  LDL.LU R5, [R1+0x794] ;  /* 0x0007940001057983 */ /* 0x000ea80000300800 */
[----:B---3--:R-:W2:Y:S04]  /*dad40*/  LDL.LU R6, [R1+0x798] ;  /* 0x0007980001067983 */ /* 0x008ea80000300800 */
        /* <DEDUP_REMOVED lines=9> */
[----:B------:R-:W-:-:S02]  /*dade0*/  F2FP.F16.E5M2.UNPACK_B R60, R60.H1 ;  /* 0x0000003cff3c723e */ /* 0x000fc400030004ff */
[----:B------:R-:W-:Y:S01]  /*dadf0*/  F2FP.F16.E5M2.UNPACK_B R61, R61.H1 ;  /* 0x0000003dff3d723e */ /* 0x000fe200030004ff */
[----:B------:R-:W3:Y:S04]  /*dae00*/  LDL.LU R45, [R1+0x3a0c] ;  /* 0x003a0c00012d7983 */ /* 0x000ee80000300800 */
[----:B------:R-:W-:Y:S01]  /*dae10*/  STL.64 [R1+0x7870], R60 ;  /* 0x0078703c01007387 */ /* 0x000fe20000100a00 */
[----:B----4-:R-:W-:Y:S02]  /*dae20*/  F2FP.F16.E5M2.UNPACK_B R58, R58.H1 ;  /* 0x0000003aff3a723e */ /* 0x010fe400030004ff */
[----:B------:R-:W-:Y:S02]  /*dae30*/  F2FP.F16.E5M2.UNPACK_B R59, R59.H1 ;  /* 0x0000003bff3b723e */ /* 0x000fe400030004ff */
[----:B------:R-:W-:Y:S01]  /*dae40*/  F2FP.F16.E5M2.UNPACK_B R56, R56.H1 ;  /* 0x00000038ff38723e */ /* 0x000fe200030004ff */
[C---:B------:R-:W-:Y:S08]  /*dae50*/  HMMA.16816.F32 R28, R24.reuse, R60, R28 ;  /* 0x0000003c181c723c */ /* 0x040ff0000000181c */
[----:B------:R-:W-:Y:S01]  /*dae60*/  HMMA.16816.F32 R20, R24, R58, R20 ;  /* 0x0000003a1814723c */ /* 0x000fe20000001814 */
[----:B------:R-:W-:-:S02]  /*dae70*/  F2FP.F16.E5M2.UNPACK_B R57, R57.H1 ;  /* 0x00000039ff39723e */ /* 0x000fc400030004ff */
[----:B------:R-:W-:Y:S02]  /*dae80*/  F2FP.F16.E5M2.UNPACK_B R54, R54.H1 ;  /* 0x00000036ff36723e */ /* 0x000fe400030004ff */
[----:B------:R-:W-:Y:S02]  /*dae90*/  F2FP.F16.E5M2.UNPACK_B R55, R55.H1 ;  /* 0x00000037ff37723e */ /* 0x000fe400030004ff */
[----:B------:R-:W-:Y:S01]  /*daea0*/  F2FP.F16.E5M2.UNPACK_B R52, R52.H1 ;  /* 0x00000034ff34723e */ /* 0x000fe200030004ff */
[----:B------:R-:W-:Y:S01]  /*daeb0*/  HMMA.16816.F32 R16, R24, R56, R16 ;  /* 0x000000381810723c */ /* 0x000fe20000001810 */
[----:B------:R-:W-:Y:S02]  /*daec0*/  F2FP.F16.E5M2.UNPACK_B R53, R53.H1 ;  /* 0x00000035ff35723e */ /* 0x000fe400030004ff */
[----:B------:R-:W-:Y:S02]  /*daed0*/  F2FP.F16.E5M2.UNPACK_B R50, R50.H1 ;  /* 0x00000032ff32723e */ /* 0x000fe400030004ff */
[----:B------:R-:W-:-:S03]  /*daee0*/  F2FP.F16.E5M2.UNPACK_B R51, R51.H1 ;  /* 0x00000033ff33723e */ /* 0x000fc600030004ff */
[C---:B------:R-:W-:Y:S08]  /*daef0*/  HMMA.16816.F32 R12, R24.reuse, R54, R12 ;  /* 0x00000036180c723c */ /* 0x040ff0000000180c */
[C---:B------:R-:W-:Y:S08]  /*daf00*/  HMMA.16816.F32 R8, R24.reuse, R52, R8 ;  /* 0x000000341808723c */ /* 0x040ff00000001808 */
[----:B--2---:R-:W-:Y:S01]  /*daf10*/  HMMA.16816.F32 R4, R24, R50, R4 ;  /* 0x000000321804723c */ /* 0x004fe20000001804 */
[----:B------:R-:W-:Y:S04]  /*daf20*/  STL.64 [R1+0x2250], R28 ;  /* 0x0022501c01007387 */ /* 0x000fe80000100a00 */
[----:B------:R-:W-:Y:S04]  /*daf30*/  STL.64 [R1+0x2258], R30 ;  /* 0x0022581e01007387 */ /* 0x000fe80000100a00 */
[----:B------:R-:W-:Y:S04]  /*daf40*/  STL.64 [R1+0x2260], R20 ;  /* 0x0022601401007387 */ /* 0x000fe80000100a00 */
[----:B------:R-:W-:Y:S04]  /*daf50*/  STL.64 [R1+0x2268], R22 ;  /* 0x0022681601007387 */ /* 0x000fe80000100a00 */
[----:B------:R-:W-:Y:S04]  /*daf60*/  STL.64 [R1+0x76f8], R58 ;  /* 0x0076f83a01007387 */ /* 0x000fe80000100a00 */
[----:B------:R-:W-:Y:S01]  /*daf70*/  STL.64 [R1+0x76f0], R56 ;  /* 0x0076f03801007387 */ /* 0x000fe20000100a00 */
[----:B------:R-:W-:-:S02]  /*daf80*/  F2FP.F16.E5M2.UNPACK_B R48, R48.H1 ;  /* 0x00000030ff30723e */ /* 0x000fc400030004ff */
[----:B---3--:R-:W-:Y:S01]  /*daf90*/  F2FP.F16.E5M2.UNPACK_B R49, R49.H1 ;  /* 0x00000031ff31723e */ /* 0x008fe200030004ff */
        /* <DEDUP_REMOVED lines=67> */
[----:B------:R-:W-:-:S02]  /*db3d0*/  F2FP.F16.E5M2.UNPACK_B R44, R44.H1 ;  /* 0x0000002cff2c723e */ /* 0x000fc400030004ff */
[----:B------:R-:W-:Y:S01]  /*db3e0*/  F2FP.F16.E5M2.UNPACK_B R45, R45.H1 ;  /* 0x0000002dff2d723e */ /* 0x000fe200030004ff */
        /* <DEDUP_REMOVED lines=15> */
[----:B---3--:R-:W-:-:S02]  /*db4e0*/  F2FP.F16.E5M2.UNPACK_B R42, R42.H1 ;  /* 0x0000002aff2a723e */ /* 0x008fc400030004ff */
[----:B------:R-:W-:Y:S01]  /*db4f0*/  F2FP.F16.E5M2.UNPACK_B R43, R43.H1 ;  /* 0x0000002bff2b723e */ /* 0x000fe200030004ff */
[----:B------:R-:W-:Y:S04]  /*db500*/  STL.64 [R1+0x7708], R46 ;  /* 0x0077082e01007387 */ /* 0x000fe80000100a00 */
[----:B------:R0:W-:Y:S02]  /*db510*/  STL.64 [R1+0x7700], R44 ;  /* 0x0077002c01007387 */ /* 0x0001e40000100a00 */
[----:B0-----:R-:W-:Y:S01]  /*db520*/  HMMA.16816.F32 R44, R24, R42, R48 ;  /* 0x0000002a182c723c */ /* 0x001fe20000001830 */
[----:B------:R-:W-:Y:S02]  /*db530*/  F2FP.F16.E5M2.UNPACK_B R2, R2.H1 ;  /* 0x00000002ff02723e */ /* 0x000fe400030004ff */
[----:B------:R-:W-:-:S02]  /*db540*/  F2FP.F16.E5M2.UNPACK_B R3, R3.H1 ;  /* 0x00000003ff03723e */ /* 0x000fc400030004ff */
[----:B------:R-:W-:-:S14]  /*db550*/  F2FP.F16.E5M2.UNPACK_B R4, R4.H1 ;  /* 0x00000004ff04723e */ /* 0x000fdc00030004ff */
[----:B------:R-:W-:Y:S04]  /*db560*/  STL.64 [R1+0x22f0], R44 ;  /* 0x0022f02c01007387 */ /* 0x000fe80000100a00 */
[----:B------:R4:W-:Y:S02]  /*db570*/  STL.64 [R1+0x22f8], R46 ;  /* 0x0022f82e01007387 */ /* 0x0009e40000100a00 */
[----:B----4-:R-:W-:Y:S01]  /*db580*/  HMMA.16816.F32 R44, R24, R2, R52 ;  /* 0x00000002182c723c */ /* 0x010fe20000001834 */
[----:B------:R-:W-:Y:S02]  /*db590*/  F2FP.F16.E5M2.UNPACK_B R5, R5.H1 ;  /* 0x00000005ff05723e */ /* 0x000fe400030004ff */
[----:B------:R-:W-:Y:S02]  /*db5a0*/  F2FP.F16.E5M2.UNPACK_B R6, R6.H1 ;  /* 0x00000006ff06723e */ /* 0x000fe400030004ff */
[----:B------:R-:W-:-:S14]  /*db5b0*/  F2FP.F16.E5M2.UNPACK_B R7, R7.H1 ;  /* 0x00000007ff07723e */ /* 0x000fdc00030004ff */
[----:B------:R-:W-:Y:S04]  /*db5c0*/  STL.64 [R1+0x2300], R44 ;  /* 0x0023002c01007387 */ /* 0x000fe80000100a00 */
[----:B------:R0:W-:Y:S02]  /*db5d0*/  STL.64 [R1+0x2308], R46 ;  /* 0x0023082e01007387 */ /* 0x0001e40000100a00 */
[----:B0-----:R-:W-:Y:S01]  /*db5e0*/  HMMA.16816.F32 R44, R24, R4, R56 ;  /* 0x00000004182c723c */ /* 0x001fe20000001838 */
[----:B------:R-:W-:Y:S02]  /*db5f0*/  F2FP.F16.E5M2.UNPACK_B R8, R8.H1 ;  /* 0x00000008ff08723e */ /* 0x000fe400030004ff */
[----:B------:R-:W-:-:S05]  /*db600*/  F2FP.F16.E5M2.UNPACK_B R9, R9.H1 ;  /* 0x00000009ff09723e */ /* 0x000fca00030004ff */
[C---:B------:R-:W-:Y:S11]  /*db610*/  HMMA.16816.F32 R32, R24.reuse, R6, R32 ;  /* 0x000000061820723c */ /* 0x040ff60000001820 */
        /* <DEDUP_REMOVED lines=20> */
[----:B------:R-:W-:-:S15]  /*db760*/  F2FP.F16.E5M2.UNPACK_B R15, R40.H1 ;  /* 0x00000028ff0f723e */ /* 0x000fde00030004ff */
[----:B------:R-:W-:Y:S01]  /*db770*/  NOP ;  /* 0x0000000000007918 */ /* 0x000fe20000000000 */
[----:B------:R-:W-:Y:S04]  /*db780*/  STL.64 [R1+0x2350], R4 ;  /* 0x0023500401007387 */ /* 0x000fe80000100a00 */
[----:B------:R2:W-:Y:S04]  /*db790*/  STL.64 [R1+0x2358], R6 ;  /* 0x0023580601007387 */ /* 0x0005e80000100a00 */
[----:B------:R-:W3:Y:S01]  /*db7a0*/  LDL.LU R32, [R1+0x9d0] ;  /* 0x0009d00001207983 */ /* 0x000ee20000300800 */
[----:B------:R-:W-:Y:S01]  /*db7b0*/  F2FP.F16.E5M2.UNPACK_B R16, R41.H1 ;  /* 0x00000029ff10723e */ /* 0x000fe200030004ff */
[----:B--2---:R-:W-:-:S15]  /*db7c0*/  HMMA.16816.F32 R4, R24, R14, R36 ;  /* 0x0000000e1804723c */ /* 0x004fde0000001824 */
[----:B------:R-:W-:-:S04]  /*db7d0*/  NOP ;  /* 0x0000000000007918 */ /* 0x000fc80000000000 */
        /* <DEDUP_REMOVED lines=52> */
[----:B--2---:R-:W-:-:S02]  /*dbb20*/  F2FP.F16.E5M2.UNPACK_B R17, R17.H1 ;  /* 0x00000011ff11723e */ /* 0x004fc400030004ff */
[----:B---3--:R-:W-:Y:S02]  /*dbb30*/  F2FP.F16.E5M2.UNPACK_B R18, R18.H1 ;  /* 0x00000012ff12723e */ /* 0x008fe400030004ff */
[----:B----4-:R-:W-:Y:S02]  /*dbb40*/  F2FP.F16.E5M2.UNPACK_B R19, R19.H1 ;  /* 0x00000013ff13723e */ /* 0x010fe400030004ff */
[----:B------:R-:W-:Y:S02]  /*dbb50*/  F2FP.F16.E5M2.UNPACK_B R20, R20.H1 ;  /* 0x00000014ff14723e */ /* 0x000fe400030004ff */
[----:B------:R-:W-:-:S03]  /*dbb60*/  F2FP.F16.E5M2.UNPACK_B R21, R21.H1 ;  /* 0x00000015ff15723e */ /* 0x000fc600030004ff */
[C---:B------:R-:W-:Y:S08]  /*dbb70*/  HMMA.16816.F32 R8, R24.reuse, R18, R8 ;  /* 0x000000121808723c */ /* 0x040ff00000001808 */
[----:B------:R-:W-:Y:S01]  /*dbb80*/  HMMA.16816.F32 R4, R24, R20, R4 ;  /* 0x000000141804723c */ /* 0x000fe20000001804 */
[----:B------:R-:W-:Y:S02]  /*dbb90*/  F2FP.F16.E5M2.UNPACK_B R22, R22.H1 ;  /* 0x00000016ff16723e */ /* 0x000fe400030004ff */
[----:B------:R-:W-:-:S05]  /*dbba0*/  F2FP.F16.E5M2.UNPACK_B R23, R23.H1 ;  /* 0x00000017ff17723e */ /* 0x000fca00030004ff */
        /* <DEDUP_REMOVED lines=57> */
[----:B---3--:R-:W-:Y:S04]  /*dbf40*/  STL.64 [R1+0x78e8], R14 ;  /* 0x0078e80e01007387 */ /* 0x008fe80000100a00 */
[----:B----4-:R-:W-:Y:S04]  /*dbf50*/  STL.64 [R1+0x78e0], R12 ;  /* 0x0078e00c01007387 */ /* 0x010fe80000100a00 */
[----:B------:R-:W3:Y:S04]  /*dbf60*/  LDL R38, [R1+0x100] ;  /* 0x0001000001267983 */ /* 0x000ee80000100800 */
[----:B------:R-:W3:Y:S04]  /*dbf70*/  LDL R39, [R1+0x104] ;  /* 0x0001040001277983 */ /* 0x000ee80000100800 */
[----:B------:R-:W4:Y:S04]  /*dbf80*/  LDL.LU R20, [R1+0x1c90] ;  /* 0x001c900001147983 */ /* 0x000f280000300800 */
[----:B------:R-:W4:Y:S04]  /*dbf90*/  LDL.LU R21, [R1+0x1c94] ;  /* 0x001c940001157983 */ /* 0x000f280000300800 */
[----:B------:R-:W2:Y:S04]  /*dbfa0*/  LDL.LU R22, [R1+0x1c98] ;  /* 0x001c980001167983 */ /* 0x000ea80000300800 */
[----:B------:R-:W2:Y:S04]  /*dbfb0*/  LDL.LU R23, [R1+0x1c9c] ;  /* 0x001c9c0001177983 */ /* 0x000ea80000300800 */
[----:B--2---:R2:W-:Y:S04]  /*dbfc0*/  STL.64 [R1+0x78f8], R22 ;  /* 0x0078f81601007387 */ /* 0x0045e80000100a00 */
[----:B----4-:R-:W-:Y:S04]  /*dbfd0*/  STL.64 [R1+0x78f0], R20 ;  /* 0x0078f01401007387 */ /* 0x010fe80000100a00 */
[----:B------:R-:W4:Y:S04]  /*dbfe0*/  LDL R36, [R1+0x108] ;  /* 0x0001080001247983 */ /* 0x000f280000100800 */
[----:B------:R-:W4:Y:S04]  /*dbff0*/  LDL R37, [R1+0x10c] ;  /* 0x00010c0001257983 */ /* 0x000f280000100800 */
[----:B---3--:R-:W-:Y:S04]  /*dc000*/  STL.64 [R1+0x7908], R38 ;  /* 0x0079082601007387 */ /* 0x008fe80000100a00 */
[----:B----4-:R3:W-:Y:S04]  /*dc010*/  STL.64 [R1+0x7900], R36 ;  /* 0x0079002401007387 */ /* 0x0107e80000100a00 */
        /* <DEDUP_REMOVED lines=8> */
[----:B------:R-:W4:Y:S04]  /*dc0a0*/  LDL.LU R16, [R1+0x1cc0] ;  /* 0x001cc00001107983 */ /* 0x000f280000300800 */
[----:B------:R-:W4:Y:S04]  /*dc0b0*/  LDL.LU R17, [R1+0x1cc4] ;  /* 0x001cc40001117983 */ /* 0x000f280000300800 */
[----:B------:R-:W2:Y:S04]  /*dc0c0*/  LDL.LU R18, [R1+0x1cc8] ;  /* 0x001cc80001127983 */ /* 0x000ea80000300800 */
[----:B------:R-:W2:Y:S04]  /*dc0d0*/  LDL.LU R19, [R1+0x1ccc] ;  /* 0x001ccc0001137983 */ /* 0x000ea80000300800 */
[----:B--2---:R1:W-:Y:S04]  /*dc0e0*/  STL.64 [R1+0x7928], R18 ;  /* 0x0079281201007387 */ /* 0x0043e80000100a00 */
[----:B----4-:R-:W-:Y:S04]  /*dc0f0*/  STL.64 [R1+0x7920], R16 ;  /* 0x0079201001007387 */ /* 0x010fe80000100a00 */
[----:B------:R-:W2:Y:S04]  /*dc100*/  LDL R8, [R1+0x118] ;  /* 0x0001180001087983 */ /* 0x000ea80000100800 */
[----:B------:R-:W2:Y:S04]  /*dc110*/  LDL R9, [R1+0x11c] ;  /* 0x00011c0001097983 */ /* 0x000ea80000100800 */
[----:B------:R-:W-:Y:S04]  /*dc120*/  STL.64 [R1+0x7938], R10 ;  /* 0x0079380a01007387 */ /* 0x000fe80000100a00 */
[----:B--2---:R2:W-:Y:S04]  /*dc130*/  STL.64 [R1+0x7930], R8 ;  /* 0x0079300801007387 */ /* 0x0045e80000100a00 */
[----:B------:R-:W4:Y:S04]  /*dc140*/  LDL R22, [R1+0x120] ;  /* 0x0001200001167983 */ /* 0x000f280000100800 */
[----:B------:R-:W4:Y:S04]  /*dc150*/  LDL R23, [R1+0x124] ;  /* 0x0001240001177983 */ /* 0x000f280000100800 */
[----:B---3--:R-:W3:Y:S04]  /*dc160*/  LDL.LU R36, [R1+0x1ce0] ;  /* 0x001ce00001247983 */ /* 0x008ee80000300800 */
[----:B------:R-:W3:Y:S04]  /*dc170*/  LDL.LU R37, [R1+0x1ce4] ;  /* 0x001ce40001257983 */ /* 0x000ee80000300800 */
[----:B------:R-:W2:Y:S04]  /*dc180*/  LDL.LU R38, [R1+0x1ce8] ;  /* 0x001ce80001267983 */ /* 0x000ea80000300800 */
[----:B------:R-:W2:Y:S04]  /*dc190*/  LDL.LU R39, [R1+0x1cec] ;  /* 0x001cec0001277983 */ /* 0x000ea80000300800 */
[----:B--2---:R-:W-:Y:S04]  /*dc1a0*/  STL.64 [R1+0x7948], R38 ;  /* 0x0079482601007387 */ /* 0x004fe80000100a00 */
[----:B---3--:R2:W-:Y:S04]  /*dc1b0*/  STL.64 [R1+0x7940], R36 ;  /* 0x0079402401007387 */ /* 0x0085e80000100a00 */
[----:B------:R-:W3:Y:S04]  /*dc1c0*/  LDL R20, [R1+0x128] ;  /* 0x0001280001147983 */ /* 0x000ee80000100800 */
[----:B------:R-:W3:Y:S04]  /*dc1d0*/  LDL R21, [R1+0x12c] ;  /* 0x00012c0001157983 */ /* 0x000ee80000100800 */
        /* <DEDUP_REMOVED lines=15> */
[----:B------:R-:W3:Y:S01]  /*dc2d0*/  LDL.LU R39, [R1+0x1d1c] ;  /* 0x001d1c0001277983 */ /* 0x000ee20000300800 */
[----:B------:R-:W-:-:S02]  /*dc2e0*/  IMAD R28, R28, 0x100, R58 ;  /* 0x000001001c1c7824 */ /* 0x000fc400078e023a */
[----:B------:R-:W-:Y:S02]  /*dc2f0*/  IMAD R29, R29, 0x100, R59 ;  /* 0x000001001d1d7824 */ /* 0x000fe400078e023b */
[----:B------:R-:W-:Y:S02]  /*dc300*/  IMAD R30, R30, 0x100, R60 ;  /* 0x000001001e1e7824 */ /* 0x000fe400078e023c */
[----:B------:R-:W-:Y:S01]  /*dc310*/  IMAD R31, R31, 0x100, R61 ;  /* 0x000001001f1f7824 */ /* 0x000fe200078e023d */
[----:B------:R-:W2:Y:S01]  /*dc320*/  LDL.LU R12, [R1+0x1cd0] ;  /* 0x001cd000010c7983 */ /* 0x000ea20000300800 */
[----:B------:R-:W-:Y:S02]  /*dc330*/  F2FP.F16.E5M2.UNPACK_B R24, R28 ;  /* 0x0000001cff18723e */ /* 0x000fe400020004ff */
[----:B------:R-:W-:Y:S02]  /*dc340*/  F2FP.F16.E5M2.UNPACK_B R25, R29 ;  /* 0x0000001dff19723e */ /* 0x000fe400020004ff */
[----:B------:R-:W-:-:S02]  /*dc350*/  F2FP.F16.E5M2.UNPACK_B R26, R30 ;  /* 0x0000001eff1a723e */ /* 0x000fc400020004ff */
[----:B------:R-:W-:Y:S01]  /*dc360*/  F2FP.F16.E5M2.UNPACK_B R27, R31 ;  /* 0x0000001fff1b723e */ /* 0x000fe200020004ff */
        /* <DEDUP_REMOVED lines=19> */
[----:B------:R-:W-:Y:S04]  /*dc4a0*/  STL [R1+0x762c], R40 ;  /* 0x00762c2801007387 */ /* 0x000fe80000100800 */
[----:B------:R-:W-:Y:S04]  /*dc4b0*/  STL [R1+0x7628], R41 ;  /* 0x0076282901007387 */ /* 0x000fe80000100800 */
        /* <DEDUP_REMOVED lines=8> */
[----:B0-----:R-:W4:Y:S04]  /*dc540*/  LDL.LU.64 R38, [R1+0x7948] ;  /* 0x0079480001267983 */ /* 0x001f280000300a00 */
[----:B------:R-:W4:Y:S01]  /*dc550*/  LDL.LU.64 R36, [R1+0x7940] ;  /* 0x0079400001247983 */ /* 0x000f220000300a00 */
[C---:B------:R-:W-:Y:S03]  /*dc560*/  HMMA.16816.F32 R16, R24.reuse, R18, R8 ;  /* 0x000000121810723c */ /* 0x040fe60000001808 */
[----:B------:R-:W3:Y:S04]  /*dc570*/  LDL.LU.64 R10, [R1+0x7938] ;  /* 0x00793800010a7983 */ /* 0x000ee80000300a00 */
[----:B------:R-:W2:Y:S01]  /*dc580*/  LDL.LU.64 R8, [R1+0x7930] ;  /* 0x0079300001087983 */ /* 0x000ea20000300a00 */
[C---:B------:R-:W-:Y:S11]  /*dc590*/  HMMA.16816.F32 R48, R24.reuse, R20, R48 ;  /* 0x000000141830723c */ /* 0x040ff60000001830 */
        /* <DEDUP_REMOVED lines=11> */
[C---:B--2---:R-:W-:Y:S11]  /*dc650*/  HMMA.16816.F32 R12, R24.reuse, R8, R12 ;  /* 0x00000008180c723c */ /* 0x044ff6000000180c */
[----:B------:R-:W-:Y:S04]  /*dc660*/  STL.64 [R1+0x2970], R20 ;  /* 0x0029701401007387 */ /* 0x000fe80000100a00 */
[----:B------:R0:W-:Y:S04]  /*dc670*/  STL.64 [R1+0x2978], R22 ;  /* 0x0029781601007387 */ /* 0x0001e80000100a00 */
[----:B0-----:R-:W2:Y:S04]  /*dc680*/  LDL.LU.64 R22, [R1+0x78f8] ;  /* 0x0078f80001167983 */ /* 0x001ea80000300a00 */
[----:B------:R-:W2:Y:S01]  /*dc690*/  LDL.LU.64 R20, [R1+0x78f0] ;  /* 0x0078f00001147983 */ /* 0x000ea20000300a00 */
[C---:B---3--:R-:W-:Y:S03]  /*dc6a0*/  HMMA.16816.F32 R8, R24.reuse, R10, R16 ;  /* 0x0000000a1808723c */ /* 0x048fe60000001810 */
[----:B------:R-:W-:Y:S04]  /*dc6b0*/  STL.64 [R1+0x2960], R12 ;  /* 0x0029600c01007387 */ /* 0x000fe80000100a00 */
[----:B------:R0:W-:Y:S04]  /*dc6c0*/  STL.64 [R1+0x2968], R14 ;  /* 0x0029680e01007387 */ /* 0x0001e80000100a00 */
[----:B0-----:R-:W3:Y:S04]  /*dc6d0*/  LDL.LU.64 R14, [R1+0x78e8] ;  /* 0x0078e800010e7983 */ /* 0x001ee80000300a00 */
[----:B------:R-:W2:Y:S04]  /*dc6e0*/  LDL.LU.64 R12, [R1+0x78e0] ;  /* 0x0078e000010c7983 */ /* 0x000ea80000300a00 */
        /* <DEDUP_REMOVED lines=12> */
[C---:B------:R-:W-:Y:S08]  /*dc7b0*/  HMMA.16816.F32 R28, R24.reuse, R38, R28 ;  /* 0x00000026181c723c */ /* 0x040ff0000000181c */
[C---:B--2---:R-:W-:Y:S08]  /*dc7c0*/  HMMA.16816.F32 R20, R24.reuse, R12, R20 ;  /* 0x0000000c1814723c */ /* 0x044ff00000001814 */
        /* <DEDUP_REMOVED lines=18> */
[----:B------:R-:W-:Y:S02]  /*dc8f0*/  IMAD.MOV.U32 R41, RZ, RZ, R60 ;  /* 0x000000ffff297224 */ /* 0x000fe400078e003c */
[----:B------:R-:W-:Y:S01]  /*dc900*/  IMAD.MOV.U32 R31, RZ, RZ, R33 ;  /* 0x000000ffff1f7224 */ /* 0x000fe200078e0021 */
[----:B----4-:R-:W-:-:S15]  /*dc910*/  HMMA.16816.F32 R4, R24, R60, R48 ;  /* 0x0000003c1804723c */ /* 0x010fde0000001830 */
[----:B------:R-:W-:-:S04]  /*dc920*/  NOP ;  /* 0x0000000000007918 */ /* 0x000fc80000000000 */
[----:B------:R-:W-:Y:S04]  /*dc930*/  STL.64 [R1+0x28e0], R4 ;  /* 0x0028e00401007387 */ /* 0x000fe80000100a00 */
[----:B------:R0:W-:Y:S02]  /*dc940*/  STL.64 [R1+0x28e8], R6 ;  /* 0x0028e80601007387 */ /* 0x0001e40000100a00 */
[C---:B0-----:R-:W-:Y:S02]  /*dc950*/  HMMA.16816.F32 R4, R24.reuse, R32, R52 ;  /* 0x000000201804723c */ /* 0x041fe40000001834 */
[----:B------:R-:W-:Y:S04]  /*dc960*/  STL [R1+0x763c], R40 ;  /* 0x00763c2801007387 */ /* 0x000fe80000100800 */
[----:B------:R-:W-:Y:S04]  /*dc970*/  STL [R1+0x7638], R41 ;  /* 0x0076382901007387 */ /* 0x000fe80000100800 */
[----:B------:R-:W-:Y:S09]  /*dc980*/  STL [R1+0x7640], R31 ;  /* 0x0076401f01007387 */ /* 0x000ff20000100800 */
[----:B------:R-:W-:Y:S04]  /*dc990*/  STL.64 [R1+0x28d0], R4 ;  /* 0x0028d00401007387 */ /* 0x000fe80000100a00 */
[----:B------:R0:W-:Y:S02]  /*dc9a0*/  STL.64 [R1+0x28d8], R6 ;  /* 0x0028d80601007387 */ /* 0x0001e40000100a00 */
[----:B0-----:R-:W-:-:S15]  /*dc9b0*/  HMMA.16816.F32 R4, R24, R34, R56 ;  /* 0x000000221804723c */ /* 0x001fde0000001838 */
[----:B------:R-:W-:-:S04]  /*dc9c0*/  NOP ;  /* 0x0000000000007918 */ /* 0x000fc80000000000 */
        /* <DEDUP_REMOVED lines=8> */
[----:B--2---:R-:W-:Y:S04]  /*dca50*/  STL.64 [R1+0x7820], R52 ;  /* 0x0078203401007387 */ /* 0x004fe80000100a00 */
[----:B------:R-:W2:Y:S04]  /*dca60*/  LDL R56, [R1+0x60] ;  /* 0x0000600001387983 */ /* 0x000ea80000100800 */
[----:B------:R-:W3:Y:S04]  /*dca70*/  LDL.LU R0, [R1+0x78a8] ;  /* 0x0078a80001007983 */ /* 0x000ee80000300800 */
[----:B0-----:R-:W4:Y:S04]  /*dca80*/  LDL.LU R4, [R1+0x1b70] ;  /* 0x001b700001047983 */ /* 0x001f280000300800 */
[----:B------:R-:W4:Y:S04]  /*dca90*/  LDL.LU R5, [R1+0x1b74] ;  /* 0x001b740001057983 */ /* 0x000f280000300800 */
[----:B-1----:R-:W2:Y:S04]  /*dcaa0*/  LDL.LU R6, [R1+0x1b78] ;  /* 0x001b780001067983 */ /* 0x002ea80000300800 */
[----:B------:R-:W2:Y:S01]  /*dcab0*/  LDL.LU R7, [R1+0x1b7c] ;  /* 0x001b7c0001077983 */ /* 0x000ea20000300800 */
[----:B---3--:R-:W-:-:S03]  /*dcac0*/  IMAD.MOV.U32 R45, RZ, RZ, R0 ;  /* 0x000000ffff2d7224 */ /* 0x008fc600078e0000 */
[----:B--2---:R-:W-:Y:S04]  /*dcad0*/  STL.64 [R1+0x7838], R6 ;  /* 0x0078380601007387 */ /* 0x004fe80000100a00 */
[----:B----4-:R-:W-:Y:S04]  /*dcae0*/  STL.64 [R1+0x7830], R4 ;  /* 0x0078300401007387 */ /* 0x010fe80000100a00 */
        /* <DEDUP_REMOVED lines=20> */
[----:B------:R-:W4:Y:S04]  /*dcc30*/  LDL.64 R38, [R1+0x88] ;  /* 0x0000880001267983 */ /* 0x000f280000100a00 */
[----:B----4-:R-:W-:Y:S04]  /*dcc40*/  STL.64 [R1+0x7868], R38 ;  /* 0x0078682601007387 */ /* 0x010fe80000100a00 */
[----:B--2---:R-:W-:Y:S04]  /*dcc50*/  STL.64 [R1+0x7860], R36 ;  /* 0x0078602401007387 */ /* 0x004fe80000100a00 */
[----:B------:R-:W2:Y:S04]  /*dcc60*/  LDL.64 R14, [R1+0x78] ;  /* 0x00007800010e7983 */ /* 0x000ea80000100a00 */
[----:B--2---:R-:W-:Y:S04]  /*dcc70*/  STL.64 [R1+0x7880], R14 ;  /* 0x0078800e01007387 */ /* 0x004fe80000100a00 */
[----:B------:R-:W-:Y:S04]  /*dcc80*/  STL.64 [R1+0x7878], R12 ;  /* 0x0078780c01007387 */ /* 0x000fe80000100a00 */
[----:B------:R-:W2:Y:S04]  /*dcc90*/  LDL.LU R8, [R1+0x1b80] ;  /* 0x001b800001087983 */ /* 0x000ea80000300800 */
[----:B------:R-:W2:Y:S04]  /*dcca0*/  LDL.LU R9, [R1+0x1b84] ;  /* 0x001b840001097983 */ /* 0x000ea80000300800 */
[----:B------:R-:W4:Y:S04]  /*dccb0*/  LDL.LU R10, [R1+0x1b88] ;  /* 0x001b8800010a7983 */ /* 0x000f280000300800 */
[----:B------:R-:W4:Y:S01]  /*dccc0*/  LDL.LU R11, [R1+0x1b8c] ;  /* 0x001b8c00010b7983 */ /* 0x000f220000300800 */
[----:B------:R-:W-:-:S02]  /*dccd0*/  IMAD.MOV.U32 R40, RZ, RZ, R34 ;  /* 0x000000ffff287224 */ /* 0x000fc400078e0022 */
[----:B------:R-:W-:Y:S02]  /*dcce0*/  IMAD.MOV.U32 R41, RZ, RZ, R35 ;  /* 0x000000ffff297224 */ /* 0x000fe400078e0023 */
[----:B---3--:R-:W-:Y:S01]  /*dccf0*/  IMAD.MOV.U32 R35, RZ, RZ, R0 ;  /* 0x000000ffff237224 */ /* 0x008fe200078e0000 */
[----:B----4-:R-:W-:Y:S04]  /*dcd00*/  STL.64 [R1+0x7890], R10 ;  /* 0x0078900a01007387 */ /* 0x010fe80000100a00 */
[----:B--2---:R0:W-:Y:S04]  /*dcd10*/  STL.64 [R1+0x7888], R8 ;  /* 0x0078880801007387 */ /* 0x0041e80000100a00 */
[----:B------:R-:W2:Y:S04]  /*dcd20*/  LDL R34, [R1+0x98] ;  /* 0x0000980001227983 */ /* 0x000ea80000100800 */
[----:B------:R-:W3:Y:S04]  /*dcd30*/  LDL.LU R0, [R1+0x7898] ;  /* 0x0078980001007983 */ /* 0x000ee80000300800 */
[----:B0-----:R-:W4:Y:S04]  /*dcd40*/  LDL.LU R8, [R1+0x1c20] ;  /* 0x001c200001087983 */ /* 0x001f280000300800 */
[----:B------:R-:W4:Y:S04]  /*dcd50*/  LDL.LU R9, [R1+0x1c24] ;  /* 0x001c240001097983 */ /* 0x000f280000300800 */
[----:B------:R-:W4:Y:S04]  /*dcd60*/  LDL.LU R10, [R1+0x1c28] ;  /* 0x001c2800010a7983 */ /* 0x000f280000300800 */
[----:B------:R-:W4:Y:S04]  /*dcd70*/  LDL.LU R11, [R1+0x1c2c] ;  /* 0x001c2c00010b7983 */ /* 0x000f280000300800 */
[----:B------:R-:W4:Y:S04]  /*dcd80*/  LDL.64 R28, [R1+0xc0] ;  /* 0x0000c000011c7983 */ /* 0x000f280000100a00 */
        /* <DEDUP_REMOVED lines=9> */
[----:B------:R-:W3:Y:S04]  /*dce20*/  LDL R18, [R1+0xa8] ;  /* 0x0000a80001127983 */ /* 0x000ee80000100800 */
        /* <DEDUP_REMOVED lines=20> */
[----:B------:R0:W-:Y:S04]  /*dcf70*/  STL [R1+0x7648], R41 ;  /* 0x0076482901007387 */ /* 0x0001e80000100800 */
[----:B------:R1:W-:Y:S01]  /*dcf80*/  STL [R1+0x7644], R40 ;  /* 0x0076442801007387 */ /* 0x0003e20000100800 */
[C---:B----4-:R-:W-:Y:S08]  /*dcf90*/  HMMA.16816.F32 R8, R24.reuse, R28, R8 ;  /* 0x0000001c1808723c */ /* 0x050ff00000001808 */
[----:B--2---:R-:W-:Y:S01]  /*dcfa0*/  HMMA.16816.F32 R12, R24, R60, R12 ;  /* 0x0000003c180c723c */ /* 0x004fe2000000180c */
[----:B------:R-:W-:-:S07]  /*dcfb0*/  IMAD.MOV.U32 R31, RZ, RZ, R29 ;  /* 0x000000ffff1f7224 */ /* 0x000fce00078e001d */
[----:B---3--:R-:W-:Y:S01]  /*dcfc0*/  HMMA.16816.F32 R36, R24, R16, R36 ;  /* 0x000000101824723c */ /* 0x008fe20000001824 */
[----:B------:R-:W-:Y:S02]  /*dcfd0*/  IMAD.MOV.U32 R19, RZ, RZ, R0 ;  /* 0x000000ffff137224 */ /* 0x000fe400078e0000 */
[----:B------:R-:W-:Y:S04]  /*dcfe0*/  STL.64 [R1+0x28b0], R8 ;  /* 0x0028b00801007387 */ /* 0x000fe80000100a00 */
[----:B------:R2:W-:Y:S01]  /*dcff0*/  STL.64 [R1+0x28b8], R10 ;  /* 0x0028b80a01007387 */ /* 0x0005e20000100a00 */
[----:B0-----:R-:W-:Y:S02]  /*dd000*/  IMAD.MOV.U32 R41, RZ, RZ, R60 ;  /* 0x000000ffff297224 */ /* 0x001fe400078e003c */
[----:B-1----:R-:W-:-:S02]  /*dd010*/  IMAD.MOV.U32 R40, RZ, RZ, R61 ;  /* 0x000000ffff287224 */ /* 0x002fc400078e003d */
[----:B------:R-:W-:Y:S01]  /*dd020*/  IMAD.MOV.U32 R0, RZ, RZ, R17 ;  /* 0x000000ffff007224 */ /* 0x000fe200078e0011 */
[----:B--2---:R-:W2:Y:S04]  /*dd030*/  LDL.LU.64 R10, [R1+0x7890] ;  /* 0x00789000010a7983 */ /* 0x004ea80000300a00 */
[----:B------:R-:W2:Y:S04]  /*dd040*/  LDL.LU.64 R8, [R1+0x7888] ;  /* 0x0078880001087983 */ /* 0x000ea80000300a00 */
[----:B------:R0:W-:Y:S04]  /*dd050*/  STL [R1+0x7710], R31 ;  /* 0x0077101f01007387 */ /* 0x0001e80000100800 */
[----:B------:R-:W3:Y:S04]  /*dd060*/  LDL.LU R28, [R1+0x1bb0] ;  /* 0x001bb000011c7983 */ /* 0x000ee80000300800 */
[----:B------:R-:W3:Y:S04]  /*dd070*/  LDL.LU R29, [R1+0x1bb4] ;  /* 0x001bb400011d7983 */ /* 0x000ee80000300800 */
[----:B------:R-:W3:Y:S01]  /*dd080*/  LDL.LU R30, [R1+0x1bb8] ;  /* 0x001bb800011e7983 */ /* 0x000ee20000300800 */
[C---:B------:R-:W-:Y:S03]  /*dd090*/  HMMA.16816.F32 R16, R24.reuse, R18, R20 ;  /* 0x000000121810723c */ /* 0x040fe60000001814 */
[----:B0-----:R-:W3:Y:S04]  /*dd0a0*/  LDL.LU R31, [R1+0x1bbc] ;  /* 0x001bbc00011f7983 */ /* 0x001ee80000300800 */
[----:B------:R-:W-:Y:S04]  /*dd0b0*/  STL.64 [R1+0x28a0], R12 ;  /* 0x0028a00c01007387 */ /* 0x000fe80000100a00 */
[----:B------:R0:W-:Y:S01]  /*dd0c0*/  STL.64 [R1+0x28a8], R14 ;  /* 0x0028a80e01007387 */ /* 0x0001e20000100a00 */
[----:B------:R-:W-:Y:S03]  /*dd0d0*/  HMMA.16816.F32 R4, R24, R32, R4 ;  /* 0x000000201804723c */ /* 0x000fe60000001804 */
[----:B0-----:R-:W4:Y:S04]  /*dd0e0*/  LDL.LU.64 R14, [R1+0x7880] ;  /* 0x00788000010e7983 */ /* 0x001f280000300a00 */
[----:B------:R-:W3:Y:S04]  /*dd0f0*/  LDL.LU.64 R12, [R1+0x7878] ;  /* 0x00787800010c7983 */ /* 0x000ee80000300a00 */
[----:B------:R-:W3:Y:S04]  /*dd100*/  LDL.LU.64 R60, [R1+0x7870] ;  /* 0x00787000013c7983 */ /* 0x000ee80000300a00 */
        /* <DEDUP_REMOVED lines=8> */
[----:B0-----:R-:W3:Y:S04]  /*dd190*/  LDL.LU.64 R38, [R1+0x7868] ;  /* 0x0078680001267983 */ /* 0x001ee80000300a00 */
[----:B------:R-:W3:Y:S04]  /*dd1a0*/  LDL.LU.64 R36, [R1+0x7860] ;  /* 0x0078600001247983 */ /* 0x000ee80000300a00 */
        /* <DEDUP_REMOVED lines=13> */
[----:B------:R-:W-:Y:S04]  /*dd280*/  STL [R1+0x754c], R0 ;  /* 0x00754c0001007387 */ /* 0x000fe80000100800 */
[----:B------:R-:W4:Y:S04]  /*dd290*/  LDL.LU.64 R54, [R1+0x7828] ;  /* 0x0078280001367983 */ /* 0x000f280000300a00 */
[----:B------:R-:W4:Y:S08]  /*dd2a0*/  LDL.LU.64 R52, [R1+0x7820] ;  /* 0x0078200001347983 */ /* 0x000f300000300a00 */
[----:B------:R-:W-:Y:S04]  /*dd2b0*/  STL.64 [R1+0x2860], R32 ;  /* 0x0028602001007387 */ /* 0x000fe80000100a00 */
[----:B------:R0:W-:Y:S04]  /*dd2c0*/  STL.64 [R1+0x2868], R34 ;  /* 0x0028682201007387 */ /* 0x0001e80000100a00 */
[----:B0-----:R-:W4:Y:S04]  /*dd2d0*/  LDL.LU.64 R34, [R1+0x7818] ;  /* 0x0078180001227983 */ /* 0x001f280000300a00 */
[----:B------:R-:W4:Y:S01]  /*dd2e0*/  LDL.LU.64 R32, [R1+0x7810] ;  /* 0x0078100001207983 */ /* 0x000f220000300a00 */
[C---:B--2---:R-:W-:Y:S08]  /*dd2f0*/  HMMA.16816.F32 R8, R24.reuse, R44, R8 ;  /* 0x0000002c1808723c */ /* 0x044ff00000001808 */
[C---:B---3--:R-:W-:Y:S08]  /*dd300*/  HMMA.16816.F32 R40, R24.reuse, R36, R40 ;  /* 0x000000241828723c */ /* 0x048ff00000001828 */
[C---:B------:R-:W-:Y:S08]  /*dd310*/  HMMA.16816.F32 R28, R24.reuse, R38, R28 ;  /* 0x00000026181c723c */ /* 0x040ff0000000181c */
[----:B----4-:R-:W-:Y:S01]  /*dd320*/  HMMA.16816.F32 R20, R24, R12, R20 ;  /* 0x0000000c1814723c */ /* 0x010fe20000001814 */
[----:B------:R-:W-:-:S07]  /*dd330*/  IMAD.MOV.U32 R0, RZ, RZ, R39 ;  /* 0x000000ffff007224 */ /* 0x000fce00078e0027 */
[C---:B------:R-:W-:Y:S01]  /*dd340*/  HMMA.16816.F32 R16, R24.reuse, R14, R16 ;  /* 0x0000000e1810723c */ /* 0x040fe20000001810 */
[----:B------:R-:W-:Y:S04]  /*dd350*/  STL.64 [R1+0x2850], R40 ;  /* 0x0028502801007387 */ /* 0x000fe80000100a00 */
[----:B------:R-:W-:Y:S04]  /*dd360*/  STL.64 [R1+0x2858], R42 ;  /* 0x0028582a01007387 */ /* 0x000fe80000100a00 */
[----:B------:R0:W-:Y:S04]  /*dd370*/  STL [R1+0x7550], R0 ;  /* 0x0075500001007387 */ /* 0x0001e80000100800 */
[----:B------:R-:W-:Y:S04]  /*dd380*/  STL.64 [R1+0x2840], R28 ;  /* 0x0028401c01007387 */ /* 0x000fe80000100a00 */
[----:B------:R-:W-:Y:S01]  /*dd390*/  STL.64 [R1+0x2848], R30 ;  /* 0x0028481e01007387 */ /* 0x000fe20000100a00 */
[----:B------:R-:W-:Y:S01]  /*dd3a0*/  HMMA.16816.F32 R4, R24, R46, R4 ;  /* 0x0000002e1804723c */ /* 0x000fe20000001804 */
[----:B0-----:R-:W-:-:S02]  /*dd3b0*/  IMAD.MOV.U32 R0, RZ, RZ, R15 ;  /* 0x000000ffff007224 */ /* 0x001fc400078e000f */
        /* <DEDUP_REMOVED lines=8> */
[----:B------:R-:W-:Y:S01]  /*dd440*/  STL [R1+0x7558], R0 ;  /* 0x0075580001007387 */ /* 0x000fe20000100800 */
[C---:B-1----:R-:W-:Y:S03]  /*dd450*/  HMMA.16816.F32 R8, R24.reuse, R56, R48 ;  /* 0x000000381808723c */ /* 0x042fe60000001830 */
[----:B------:R-:W-:Y:S04]  /*dd460*/  STL.64 [R1+0x2800], R4 ;  /* 0x0028000401007387 */ /* 0x000fe80000100a00 */
[----:B------:R0:W-:Y:S02]  /*dd470*/  STL.64 [R1+0x2808], R6 ;  /* 0x0028080601007387 */ /* 0x0001e40000100a00 */
[----:B0-----:R-:W-:Y:S10]  /*dd480*/  HMMA.16816.F32 R4, R24, R58, R52 ;  /* 0x0000003a1804723c */ /* 0x001ff40000001834 */
        /* <DEDUP_REMOVED lines=27> */
[----:B----4-:R4:W-:Y:S04]  /*dd640*/  STL.64 [R1+0x7760], R50 ;  /* 0x0077603201007387 */ /* 0x0109e80000100a00 */
[----:B---3--:R3:W-:Y:S04]  /*dd650*/  STL.64 [R1+0x7758], R48 ;  /* 0x0077583001007387 */ /* 0x0087e80000100a00 */
        /* <DEDUP_REMOVED lines=8> */
[----:B--2---:R-:W-:Y:S04]  /*dd6e0*/  STL.64 [R1+0x7770], R58 ;  /* 0x0077703a01007387 */ /* 0x004fe80000100a00 */
[----:B------:R-:W-:Y:S04]  /*dd6f0*/  STL.64 [R1+0x7768], R56 ;  /* 0x0077683801007387 */ /* 0x000fe80000100a00 */
[----:B------:R-:W0:Y:S04]  /*dd700*/  LDL.LU R32, [R1+0x780c] ;  /* 0x00780c0001207983 */ /* 0x000e280000300800 */
[----:B------:R-:W2:Y:S04]  /*dd710*/  LDL.LU R33, [R1+0x7808] ;  /* 0x0078080001217983 */ /* 0x000ea80000300800 */
[----:B------:R-:W3:Y:S04]  /*dd720*/  LDL.LU R35, [R1+0x7804] ;  /* 0x0078040001237983 */ /* 0x000ee80000300800 */
[----:B------:R-:W3:Y:S04]  /*dd730*/  LDL.LU R34, [R1+0x7800] ;  /* 0x0078000001227983 */ /* 0x000ee80000300800 */
[----:B------:R-:W-:Y:S04]  /*dd740*/  STL.64 [R1+0x7780], R46 ;  /* 0x0077802e01007387 */ /* 0x000fe80000100a00 */
[----:B------:R0:W-:Y:S04]  /*dd750*/  STL.64 [R1+0x7778], R44 ;  /* 0x0077782c01007387 */ /* 0x0001e80000100a00 */
[----:B------:R-:W3:Y:S04]  /*dd760*/  LDL.LU R40, [R1+0x1ab0] ;  /* 0x001ab00001287983 */ /* 0x000ee80000300800 */
[----:B------:R-:W3:Y:S04]  /*dd770*/  LDL.LU R41, [R1+0x1ab4] ;  /* 0x001ab40001297983 */ /* 0x000ee80000300800 */
[----:B------:R-:W3:Y:S04]  /*dd780*/  LDL.LU R42, [R1+0x1ab8] ;  /* 0x001ab800012a7983 */ /* 0x000ee80000300800 */
[----:B------:R-:W3:Y:S01]  /*dd790*/  LDL.LU R43, [R1+0x1abc] ;  /* 0x001abc00012b7983 */ /* 0x000ee20000300800 */
[----:B0-----:R-:W-:-:S02]  /*dd7a0*/  IMAD.MOV.U32 R11, RZ, RZ, R32 ;  /* 0x000000ffff0b7224 */ /* 0x001fc400078e0020 */
[----:B--2---:R-:W-:Y:S01]  /*dd7b0*/  IMAD.MOV.U32 R10, RZ, RZ, R33 ;  /* 0x000000ffff0a7224 */ /* 0x004fe200078e0021 */
[----:B---3--:R-:W-:Y:S04]  /*dd7c0*/  STL.64 [R1+0x7790], R42 ;  /* 0x0077902a01007387 */ /* 0x008fe80000100a00 */
[----:B------:R-:W-:Y:S04]  /*dd7d0*/  STL.64 [R1+0x7788], R40 ;  /* 0x0077882801007387 */ /* 0x000fe80000100a00 */
[----:B------:R-:W2:Y:S04]  /*dd7e0*/  LDL.LU R33, [R1+0x77fc] ;  /* 0x0077fc0001217983 */ /* 0x000ea80000300800 */
[----:B------:R-:W4:Y:S04]  /*dd7f0*/  LDL.LU R32, [R1+0x77f8] ;  /* 0x0077f80001207983 */ /* 0x000f280000300800 */
[----:B-1----:R-:W3:Y:S04]  /*dd800*/  LDL.LU R16, [R1+0x1ac0] ;  /* 0x001ac00001107983 */ /* 0x002ee80000300800 */
[----:B------:R-:W3:Y:S04]  /*dd810*/  LDL.LU R17, [R1+0x1ac4] ;  /* 0x001ac40001117983 */ /* 0x000ee80000300800 */
[----:B------:R-:W2:Y:S04]  /*dd820*/  LDL.LU R18, [R1+0x1ac8] ;  /* 0x001ac80001127983 */ /* 0x000ea80000300800 */
[----:B------:R-:W2:Y:S01]  /*dd830*/  LDL.LU R19, [R1+0x1acc] ;  /* 0x001acc0001137983 */ /* 0x000ea20000300800 */
[----:B------:R-:W-:-:S02]  /*dd840*/  IMAD.MOV.U32 R8, RZ, RZ, R34 ;  /* 0x000000ffff087224 */ /* 0x000fc400078e0022 */
[----:B------:R-:W-:Y:S01]  /*dd850*/  IMAD.MOV.U32 R9, RZ, RZ, R35 ;  /* 0x000000ffff097224 */ /* 0x000fe200078e0023 */
[----:B--2---:R-:W-:Y:S04]  /*dd860*/  STL.64 [R1+0x77a0], R18 ;  /* 0x0077a01201007387 */ /* 0x004fe80000100a00 */
[----:B---3--:R-:W-:Y:S04]  /*dd870*/  STL.64 [R1+0x7798], R16 ;  /* 0x0077981001007387 */ /* 0x008fe80000100a00 */
[----:B------:R-:W2:Y:S04]  /*dd880*/  LDL.LU R34, [R1+0x77f4] ;  /* 0x0077f40001227983 */ /* 0x000ea80000300800 */
[----:B------:R-:W3:Y:S04]  /*dd890*/  LDL.LU R35, [R1+0x77f0] ;  /* 0x0077f00001237983 */ /* 0x000ee80000300800 */
[----:B------:R-:W-:Y:S04]  /*dd8a0*/  STL.64 [R1+0x77b0], R10 ;  /* 0x0077b00a01007387 */ /* 0x000fe80000100a00 */
[----:B------:R0:W-:Y:S04]  /*dd8b0*/  STL.64 [R1+0x77a8], R8 ;  /* 0x0077a80801007387 */ /* 0x0001e80000100a00 */
[----:B------:R-:W3:Y:S04]  /*dd8c0*/  LDL.LU R36, [R1+0x1ad0] ;  /* 0x001ad00001247983 */ /* 0x000ee80000300800 */
[----:B------:R-:W3:Y:S04]  /*dd8d0*/  LDL.LU R37, [R1+0x1ad4] ;  /* 0x001ad40001257983 */ /* 0x000ee80000300800 */
[----:B------:R-:W3:Y:S04]  /*dd8e0*/  LDL.LU R38, [R1+0x1ad8] ;  /* 0x001ad80001267983 */ /* 0x000ee80000300800 */
[----:B------:R-:W3:Y:S01]  /*dd8f0*/  LDL.LU R39, [R1+0x1adc] ;  /* 0x001adc0001277983 */ /* 0x000ee20000300800 */
[----:B----4-:R-:W-:-:S02]  /*dd900*/  IMAD.MOV.U32 R50, RZ, RZ, R32 ;  /* 0x000000ffff327224 */ /* 0x010fc400078e0020 */
[----:B------:R-:W-:Y:S02]  /*dd910*/  IMAD.MOV.U32 R51, RZ, RZ, R33 ;  /* 0x000000ffff337224 */ /* 0x000fe400078e0021 */
[----:B--2---:R-:W-:Y:S02]  /*dd920*/  IMAD.MOV.U32 R49, RZ, RZ, R34 ;  /* 0x000000ffff317224 */ /* 0x004fe400078e0022 */
[----:B---3--:R-:W-:Y:S01]  /*dd930*/  IMAD.MOV.U32 R48, RZ, RZ, R35 ;  /* 0x000000ffff307224 */ /* 0x008fe200078e0023 */
[----:B------:R-:W-:Y:S04]  /*dd940*/  STL.64 [R1+0x77c0], R38 ;  /* 0x0077c02601007387 */ /* 0x000fe80000100a00 */
[----:B------:R-:W-:Y:S04]  /*dd950*/  STL.64 [R1+0x77b8], R36 ;  /* 0x0077b82401007387 */ /* 0x000fe80000100a00 */
[----:B------:R-:W2:Y:S04]  /*dd960*/  LDL.LU R32, [R1+0x77ec] ;  /* 0x0077ec0001207983 */ /* 0x000ea80000300800 */
[----:B------:R-:W3:Y:S04]  /*dd970*/  LDL.LU R33, [R1+0x77e8] ;  /* 0x0077e80001217983 */ /* 0x000ee80000300800 */
[----:B------:R-:W-:Y:S04]  /*dd980*/  STL.64 [R1+0x77e0], R50 ;  /* 0x0077e03201007387 */ /* 0x000fe80000100a00 */
[----:B------:R1:W-:Y:S04]  /*dd990*/  STL.64 [R1+0x77d8], R48 ;  /* 0x0077d83001007387 */ /* 0x0003e80000100a00 */
        /* <DEDUP_REMOVED lines=8> */
[----:B------:R-:W4:Y:S04]  /*dda20*/  LDL R34, [R1+0x50] ;  /* 0x0000500001227983 */ /* 0x000f280000100800 */
[----:B------:R-:W4:Y:S04]  /*dda30*/  LDL R35, [R1+0x54] ;  /* 0x0000540001237983 */ /* 0x000f280000100800 */
        /* <DEDUP_REMOVED lines=39> */
[----:B----4-:R-:W-:Y:S01]  /*ddcb0*/  HMMA.16816.F32 R32, R24, R34, R48 ;  /* 0x000000221820723c */ /* 0x010fe20000001830 */
[----:B------:R-:W2:Y:S04]  /*ddcc0*/  LDL.LU.64 R50, [R1+0x77e0] ;  /* 0x0077e00001327983 */ /* 0x000ea80000300a00 */
[----:B------:R-:W3:-:S14]  /*ddcd0*/  LDL.LU.64 R48, [R1+0x77d8] ;  /* 0x0077d80001307983 */ /* 0x000edc0000300a00 */
[----:B------:R-:W-:Y:S04]  /*ddce0*/  STL.64 [R1+0x27d0], R32 ;  /* 0x0027d02001007387 */ /* 0x000fe80000100a00 */
[----:B------:R0:W-:Y:S04]  /*ddcf0*/  STL.64 [R1+0x27d8], R34 ;  /* 0x0027d82201007387 */ /* 0x0001e80000100a00 */
[----:B0-----:R-:W4:Y:S04]  /*ddd00*/  LDL.LU.64 R34, [R1+0x77d0] ;  /* 0x0077d00001227983 */ /* 0x001f280000300a00 */
[----:B------:R-:W2:Y:S02]  /*ddd10*/  LDL.LU.64 R32, [R1+0x77c8] ;  /* 0x0077c80001207983 */ /* 0x000ea40000300a00 */
        /* <DEDUP_REMOVED lines=17> */
[C---:B------:R-:W-:Y:S08]  /*dde30*/  HMMA.16816.F32 R48, R24.reuse, R50, R56 ;  /* 0x000000321830723c */ /* 0x040ff00000001838 */
[----:B--2---:R-:W-:-:S15]  /*dde40*/  HMMA.16816.F32 R32, R24, R40, R32 ;  /* 0x000000281820723c */ /* 0x004fde0000001820 */
[----:B------:R-:W-:-:S04]  /*dde50*/  NOP ;  /* 0x0000000000007918 */ /* 0x000fc80000000000 */
[----:B------:R0:W-:Y:S02]  /*dde60*/  STL.64 [R1+0x27a0], R32 ;  /* 0x0027a02001007387 */ /* 0x0001e40000100a00 */
[----:B0-----:R-:W-:Y:S02]  /*dde70*/  IMAD.MOV.U32 R33, RZ, RZ, R40 ;  /* 0x000000ffff217224 */ /* 0x001fe400078e0028 */
[----:B------:R-:W-:Y:S02]  /*dde80*/  IMAD.MOV.U32 R32, RZ, RZ, R41 ;  /* 0x000000ffff207224 */ /* 0x000fe400078e0029 */
[C---:B------:R-:W-:Y:S01]  /*dde90*/  HMMA.16816.F32 R40, R24.reuse, R42, R16 ;  /* 0x0000002a1828723c */ /* 0x040fe20000001810 */
[----:B------:R-:W-:Y:S04]  /*ddea0*/  STL.64 [R1+0x27a8], R34 ;  /* 0x0027a82201007387 */ /* 0x000fe80000100a00 */
[----:B------:R-:W4:Y:S04]  /*ddeb0*/  LDL.LU.64 R18, [R1+0x77a0] ;  /* 0x0077a00001127983 */ /* 0x000f280000300a00 */
[----:B------:R-:W4:Y:S10]  /*ddec0*/  LDL.LU.64 R16, [R1+0x7798] ;  /* 0x0077980001107983 */ /* 0x000f340000300a00 */
        /* <DEDUP_REMOVED lines=8> */
[----:B------:R-:W3:Y:S04]  /*ddf50*/  LDL.LU.64 R58, [R1+0x7770] ;  /* 0x00777000013a7983 */ /* 0x000ee80000300a00 */
[----:B------:R-:W3:Y:S01]  /*ddf60*/  LDL.LU.64 R56, [R1+0x7768] ;  /* 0x0077680001387983 */ /* 0x000ee20000300a00 */
[C---:B------:R-:W-:Y:S03]  /*ddf70*/  HMMA.16816.F32 R36, R24.reuse, R8, R36 ;  /* 0x000000081824723c */ /* 0x040fe60000001824 */
        /* <DEDUP_REMOVED lines=8> */
[----:B----4-:R-:W-:Y:S03]  /*de000*/  HMMA.16816.F32 R8, R24, R10, R16 ;  /* 0x0000000a1808723c */ /* 0x010fe60000001810 */
[----:B------:R-:W4:Y:S04]  /*de010*/  LDL.LU.64 R18, [R1+0x7740] ;  /* 0x0077400001127983 */ /* 0x000f280000300a00 */
[----:B------:R-:W4:-:S12]  /*de020*/  LDL.LU.64 R16, [R1+0x7738] ;  /* 0x0077380001107983 */ /* 0x000f180000300a00 */
[----:B------:R-:W-:Y:S04]  /*de030*/  STL.64 [R1+0x2750], R8 ;  /* 0x0027500801007387 */ /* 0x000fe80000100a00 */
[----:B------:R0:W-:Y:S04]  /*de040*/  STL.64 [R1+0x2758], R10 ;  /* 0x0027580a01007387 */ /* 0x0001e80000100a00 */
[----:B0-----:R-:W4:Y:S04]  /*de050*/  LDL.LU.64 R10, [R1+0x7730] ;  /* 0x00773000010a7983 */ /* 0x001f280000300a00 */
[----:B------:R-:W4:Y:S01]  /*de060*/  LDL.LU.64 R8, [R1+0x7728] ;  /* 0x0077280001087983 */ /* 0x000f220000300a00 */
[C---:B--2---:R-:W-:Y:S08]  /*de070*/  HMMA.16816.F32 R40, R24.reuse, R44, R40 ;  /* 0x0000002c1828723c */ /* 0x044ff00000001828 */
[C---:B---3--:R-:W-:Y:S08]  /*de080*/  HMMA.16816.F32 R44, R24.reuse, R46, R28 ;  /* 0x0000002e182c723c */ /* 0x048ff0000000181c */
[C---:B------:R-:W-:Y:S03]  /*de090*/  HMMA.16816.F32 R56, R24.reuse, R60, R56 ;  /* 0x0000003c1838723c */ /* 0x040fe60000001838 */
[----:B------:R-:W-:Y:S04]  /*de0a0*/  STL.64 [R1+0x2740], R40 ;  /* 0x0027402801007387 */ /* 0x000fe80000100a00 */
[----:B------:R0:W-:Y:S04]  /*de0b0*/  STL.64 [R1+0x2748], R42 ;  /* 0x0027482a01007387 */ /* 0x0001e80000100a00 */
[----:B0-----:R-:W2:Y:S04]  /*de0c0*/  LDL.LU.64 R42, [R1+0x7720] ;  /* 0x00772000012a7983 */ /* 0x001ea80000300a00 */
[----:B------:R-:W3:Y:S04]  /*de0d0*/  LDL.LU.64 R40, [R1+0x7718] ;  /* 0x0077180001287983 */ /* 0x000ee80000300a00 */
[----:B------:R-:W2:Y:S04]  /*de0e0*/  LDL.LU R31, [R1+0x7710] ;  /* 0x00771000011f7983 */ /* 0x000ea80000300800 */
[----:B------:R-:W-:Y:S04]  /*de0f0*/  STL.64 [R1+0x2730], R44 ;  /* 0x0027302c01007387 */ /* 0x000fe80000100a00 */
[----:B------:R0:W-:Y:S04]  /*de100*/  STL.64 [R1+0x2738], R46 ;  /* 0x0027382e01007387 */ /* 0x0001e80000100a00 */
[----:B0-----:R-:W4:Y:S04]  /*de110*/  LDL.LU.64 R46, [R1+0x7708] ;  /* 0x00770800012e7983 */ /* 0x001f280000300a00 */
        /* <DEDUP_REMOVED lines=15> */
[----:B------:R-:W3:Y:S01]  /*de210*/  LDL.LU.64 R52, [R1+0x76d0] ;  /* 0x0076d00001347983 */ /* 0x000ee20000300a00 */
[C---:B----4-:R-:W-:Y:S08]  /*de220*/  HMMA.16816.F32 R8, R24.reuse, R46, R8 ;  /* 0x0000002e1808723c */ /* 0x050ff00000001808 */
[C---:B------:R-:W-:Y:S01]  /*de230*/  HMMA.16816.F32 R4, R24.reuse, R44, R4 ;  /* 0x0000002c1804723c */ /* 0x040fe20000001804 */
[----:B------:R-:W-:Y:S04]  /*de240*/  STL.64 [R1+0x7438], R58 ;  /* 0x0074383a01007387 */ /* 0x000fe80000100a00 */
[----:B------:R0:W-:Y:S03]  /*de250*/  STL.64 [R1+0x7430], R56 ;  /* 0x0074303801007387 */ /* 0x0001e60000100a00 */
[C---:B--2---:R-:W-:Y:S08]  /*de260*/  HMMA.16816.F32 R16, R24.reuse, R50, R16 ;  /* 0x000000321810723c */ /* 0x044ff00000001810 */
[C---:B---3--:R-:W-:Y:S08]  /*de270*/  HMMA.16816.F32 R12, R24.reuse, R48, R12 ;  /* 0x00000030180c723c */ /* 0x048ff0000000180c */
[C---:B------:R-:W-:Y:S08]  /*de280*/  HMMA.16816.F32 R36, R24.reuse, R54, R36 ;  /* 0x000000361824723c */ /* 0x040ff00000001824 */
        /* <DEDUP_REMOVED lines=33> */
[----:B0-----:R-:W2:Y:S04]  /*de4a0*/  LDL.LU R8, [R1+0x19d0] ;  /* 0x0019d00001087983 */ /* 0x001ea80000300800 */
[----:B------:R-:W2:Y:S04]  /*de4b0*/  LDL.LU R9, [R1+0x19d4] ;  /* 0x0019d40001097983 */ /* 0x000ea80000300800 */
[----:B---3--:R-:W2:Y:S04]  /*de4c0*/  LDL.LU R10, [R1+0x19d8] ;  /* 0x0019d800010a7983 */ /* 0x008ea80000300800 */
[----:B------:R-:W2:Y:S04]  /*de4d0*/  LDL.LU R11, [R1+0x19dc] ;  /* 0x0019dc00010b7983 */ /* 0x000ea80000300800 */
[----:B----4-:R-:W3:Y:S04]  /*de4e0*/  LDL.LU R4, [R1+0x19f0] ;  /* 0x0019f00001047983 */ /* 0x010ee80000300800 */
[----:B------:R-:W3:Y:S04]  /*de4f0*/  LDL.LU R5, [R1+0x19f4] ;  /* 0x0019f40001057983 */ /* 0x000ee80000300800 */
[----:B------:R-:W3:Y:S04]  /*de500*/  LDL.LU R6, [R1+0x19f8] ;  /* 0x0019f80001067983 */ /* 0x000ee80000300800 */
[----:B------:R-:W3:Y:S04]  /*de510*/  LDL.LU R7, [R1+0x19fc] ;  /* 0x0019fc0001077983 */ /* 0x000ee80000300800 */
[----:B-1----:R-:W4:Y:S04]  /*de520*/  LDL.LU R48, [R1+0x1a00] ;  /* 0x001a000001307983 */ /* 0x002f280000300800 */
        /* <DEDUP_REMOVED lines=89> */
[----:B------:R-:W-:Y:S01]  /*deac0*/  STL.64 [R1+0x73c0], R12 ;  /* 0x0073c00c01007387 */ /* 0x000fe20000100a00 */
[----:B------:R-:W-:-:S02]  /*dead0*/  IMAD R29, R29, 0x100, R34 ;  /* 0x000001001d1d7824 */ /* 0x000fc400078e0222 */
[----:B------:R-:W-:Y:S02]  /*deae0*/  IMAD R30, R30, 0x100, R35 ;  /* 0x000001001e1e7824 */ /* 0x000fe400078e0223 */
[----:B------:R-:W-:Y:S02]  /*deaf0*/  IMAD.MOV.U32 R34, RZ, RZ, R41 ;  /* 0x000000ffff227224 */ /* 0x000fe400078e0029 */
[----:B------:R-:W-:Y:S01]  /*deb00*/  IMAD.MOV.U32 R35, RZ, RZ, R40 ;  /* 0x000000ffff237224 */ /* 0x000fe200078e0028 */
[C---:B---3--:R-:W-:Y:S08]  /*deb10*/  HMMA.16816.F32 R8, R24.reuse, R16, R8 ;  /* 0x000000101808723c */ /* 0x048ff00000001808 */
[C---:B--2---:R-:W-:Y:S01]  /*deb20*/  HMMA.16816.F32 R4, R24.reuse, R18, R4 ;  /* 0x000000121804723c */ /* 0x044fe20000001804 */
        /* <DEDUP_REMOVED lines=13> */
[----:B------:R4:W-:Y:S02]  /*dec00*/  STL.64 [R1+0x25e8], R6 ;  /* 0x0025e80601007387 */ /* 0x0009e40000100a00 */
[----:B----4-:R-:W-:Y:S02]  /*dec10*/  HMMA.16816.F32 R4, R24, R36, R52 ;  /* 0x000000241804723c */ /* 0x010fe40000001834 */
[----:B------:R-:W-:Y:S04]  /*dec20*/  STL [R1+0x73a4], R36 ;  /* 0x0073a42401007387 */ /* 0x000fe80000100800 */
[----:B------:R-:W-:-:S13]  /*dec30*/  STL [R1+0x73a0], R37 ;  /* 0x0073a02501007387 */ /* 0x000fda0000100800 */
[----:B------:R-:W-:Y:S04]  /*dec40*/  STL.64 [R1+0x25d0], R4 ;  /* 0x0025d00401007387 */ /* 0x000fe80000100a00 */
[----:B------:R0:W-:Y:S02]  /*dec50*/  STL.64 [R1+0x25d8], R6 ;  /* 0x0025d80601007387 */ /* 0x0001e40000100a00 */
[----:B0-----:R-:W-:Y:S02]  /*dec60*/  HMMA.16816.F32 R4, R24, R38, R56 ;  /* 0x000000261804723c */ /* 0x001fe40000001838 */
[----:B------:R-:W-:Y:S04]  /*dec70*/  STL [R1+0x73ac], R38 ;  /* 0x0073ac2601007387 */ /* 0x000fe80000100800 */
[----:B------:R-:W-:Y:S01]  /*dec80*/  STL [R1+0x73a8], R39 ;  /* 0x0073a82701007387 */ /* 0x000fe20000100800 */
[----:B------:R-:W-:-:S12]  /*dec90*/  IMAD.MOV.U32 R55, RZ, RZ, R31 ;  /* 0x000000ffff377224 */ /* 0x000fd800078e001f */
[----:B------:R-:W-:Y:S04]  /*deca0*/  STL.64 [R1+0x25c0], R4 ;  /* 0x0025c00401007387 */ /* 0x000fe80000100a00 */
[----:B------:R0:W-:Y:S04]  /*decb0*/  STL.64 [R1+0x25c8], R6 ;  /* 0x0025c80601007387 */ /* 0x0001e80000100a00 */
[----:B------:R-:W2:Y:S04]  /*decc0*/  LDL.LU R41, [R1+0x7648] ;  /* 0x0076480001297983 */ /* 0x000ea80000300800 */
[----:B------:R-:W3:Y:S04]  /*decd0*/  LDL.LU R40, [R1+0x7644] ;  /* 0x0076440001287983 */ /* 0x000ee80000300800 */
[----:B------:R-:W-:Y:S04]  /*dece0*/  STL.64 [R1+0x7568], R34 ;  /* 0x0075682201007387 */ /* 0x000fe80000100a00 */
[----:B------:R-:W-:Y:S04]  /*decf0*/  STL.64 [R1+0x7560], R32 ;  /* 0x0075602001007387 */ /* 0x000fe80000100a00 */
[----:B------:R-:W4:Y:S04]  /*ded00*/  LDL R54, [R1+0xc0] ;  /* 0x0000c00001367983 */ /* 0x000f280000100800 */
        /* <DEDUP_REMOVED lines=10> */
[----:B------:R-:W3:Y:S04]  /*dedb0*/  LDL.LU R41, [R1+0x7638] ;  /* 0x0076380001297983 */ /* 0x000ee80000300800 */
[----:B------:R-:W-:Y:S04]  /*dedc0*/  STL.64 [R1+0x7588], R54 ;  /* 0x0075883601007387 */ /* 0x000fe80000100a00 */
[----:B------:R-:W-:Y:S04]  /*dedd0*/  STL.64 [R1+0x7580], R52 ;  /* 0x0075803401007387 */ /* 0x000fe80000100a00 */
[----:B------:R-:W4:Y:S04]  /*dede0*/  LDL.LU R44, [R1+0x1840] ;  /* 0x00184000012c7983 */ /* 0x000f280000300800 */
[----:B------:R-:W4:Y:S04]  /*dedf0*/  LDL.LU R45, [R1+0x1844] ;  /* 0x00184400012d7983 */ /* 0x000f280000300800 */
[----:B------:R-:W2:Y:S04]  /*dee00*/  LDL.LU R46, [R1+0x1848] ;  /* 0x00184800012e7983 */ /* 0x000ea80000300800 */
[----:B------:R-:W2:Y:S04]  /*dee10*/  LDL.LU R47, [R1+0x184c] ;  /* 0x00184c00012f7983 */ /* 0x000ea80000300800 */
[----:B--2---:R-:W-:Y:S04]  /*dee20*/  STL.64 [R1+0x7598], R46 ;  /* 0x0075982e01007387 */ /* 0x004fe80000100a00 */
[----:B----4-:R-:W-:Y:S04]  /*dee30*/  STL.64 [R1+0x7590], R44 ;  /* 0x0075902c01007387 */ /* 0x010fe80000100a00 */
[----:B0-----:R-:W2:Y:S04]  /*dee40*/  LDL R6, [R1+0xd0] ;  /* 0x0000d00001067983 */ /* 0x001ea80000100800 */
[----:B------:R-:W4:Y:S04]  /*dee50*/  LDL.LU R8, [R1+0x1850] ;  /* 0x0018500001087983 */ /* 0x000f280000300800 */
[----:B------:R-:W4:Y:S04]  /*dee60*/  LDL.LU R9, [R1+0x1854] ;  /* 0x0018540001097983 */ /* 0x000f280000300800 */
[----:B------:R-:W2:Y:S04]  /*dee70*/  LDL.LU R10, [R1+0x1858] ;  /* 0x00185800010a7983 */ /* 0x000ea80000300800 */
[----:B------:R-:W2:Y:S04]  /*dee80*/  LDL.LU R11, [R1+0x185c] ;  /* 0x00185c00010b7983 */ /* 0x000ea80000300800 */
[----:B------:R-:W4:Y:S04]  /*dee90*/  LDL.LU R36, [R1+0x9c0] ;  /* 0x0009c00001247983 */ /* 0x000f280000300800 */
[----:B------:R-:W4:Y:S04]  /*deea0*/  LDL.LU R37, [R1+0x9c4] ;  /* 0x0009c40001257983 */ /* 0x000f280000300800 */
[----:B------:R-:W4:Y:S01]  /*deeb0*/  LDL.LU R38, [R1+0x9c8] ;  /* 0x0009c80001267983 */ /* 0x000f220000300800 */
[----:B------:R-:W-:-:S03]  /*deec0*/  IMAD R28, R28, 0x100, R61 ;  /* 0x000001001c1c7824 */ /* 0x000fc600078e023d */
[----:B------:R-:W4:Y:S01]  /*deed0*/  LDL.LU R39, [R1+0x9cc] ;  /* 0x0009cc0001277983 */ /* 0x000f220000300800 */
[----:B------:R-:W-:-:S03]  /*deee0*/  IMAD.MOV.U32 R7, RZ, RZ, R31 ;  /* 0x000000ffff077224 */ /* 0x000fc600078e001f */
[----:B------:R-:W4:Y:S04]  /*deef0*/  LDL.LU R61, [R1+0x6508] ;  /* 0x00650800013d7983 */ /* 0x000f280000300800 */
[----:B------:R-:W4:Y:S01]  /*def00*/  LDL.LU R31, [R1+0x6504] ;  /* 0x00650400011f7983 */ /* 0x000f220000300800 */
[----:B---3--:R-:W-:Y:S02]  /*def10*/  IMAD.MOV.U32 R4, RZ, RZ, R41 ;  /* 0x000000ffff047224 */ /* 0x008fe400078e0029 */
[----:B------:R-:W-:Y:S01]  /*def20*/  IMAD.MOV.U32 R5, RZ, RZ, R40 ;  /* 0x000000ffff057224 */ /* 0x000fe200078e0028 */
[----:B--2---:R-:W-:Y:S04]  /*def30*/  STL.64 [R1+0x75a8], R10 ;  /* 0x0075a80a01007387 */ /* 0x004fe80000100a00 */
[----:B----4-:R-:W-:Y:S04]  /*def40*/  STL.64 [R1+0x75a0], R8 ;  /* 0x0075a00801007387 */ /* 0x010fe80000100a00 */
        /* <DEDUP_REMOVED lines=14> */
[----:B------:R-:W0:Y:S04]  /*df030*/  LDL.LU R40, [R1+0x762c] ;  /* 0x00762c0001287983 */ /* 0x000e280000300800 */
[----:B------:R-:W0:Y:S04]  /*df040*/  LDL.LU R41, [R1+0x7628] ;  /* 0x0076280001297983 */ /* 0x000e280000300800 */
[----:B------:R-:W-:Y:S04]  /*df050*/  STL.64 [R1+0x75d8], R18 ;  /* 0x0075d81201007387 */ /* 0x000fe80000100a00 */
[----:B------:R-:W-:Y:S04]  /*df060*/  STL.64 [R1+0x75d0], R16 ;  /* 0x0075d01001007387 */ /* 0x000fe80000100a00 */
        /* <DEDUP_REMOVED lines=10> */
[----:B0-----:R-:W-:Y:S03]  /*df110*/  HMMA.16816.F32 R4, R24, R40, R36 ;  /* 0x000000281804723c */ /* 0x001fe60000001824 */
[----:B----4-:R-:W-:Y:S04]  /*df120*/  STL.64 [R1+0x7600], R58 ;  /* 0x0076003a01007387 */ /* 0x010fe80000100a00 */
[----:B---3--:R0:W-:Y:S04]  /*df130*/  STL.64 [R1+0x75f8], R56 ;  /* 0x0075f83801007387 */ /* 0x0081e80000100a00 */
[----:B------:R-:W3:Y:S08]  /*df140*/  LDL R34, [R1+0xf8] ;  /* 0x0000f80001227983 */ /* 0x000ef00000100800 */
[----:B------:R-:W-:Y:S04]  /*df150*/  STL.64 [R1+0x1930], R4 ;  /* 0x0019300401007387 */ /* 0x000fe80000100a00 */
[----:B------:R-:W-:Y:S04]  /*df160*/  STL.64 [R1+0x1938], R6 ;  /* 0x0019380601007387 */ /* 0x000fe80000100a00 */
[----:B------:R-:W3:Y:S04]  /*df170*/  LDL R35, [R1+0xfc] ;  /* 0x0000fc0001237983 */ /* 0x000ee80000100800 */
[----:B------:R-:W4:Y:S04]  /*df180*/  LDL R32, [R1+0x100] ;  /* 0x0001000001207983 */ /* 0x000f280000100800 */
[----:B------:R-:W4:Y:S04]  /*df190*/  LDL R33, [R1+0x104] ;  /* 0x0001040001217983 */ /* 0x000f280000100800 */
[----:B---3--:R3:W-:Y:S04]  /*df1a0*/  STL.64 [R1+0x7610], R34 ;  /* 0x0076102201007387 */ /* 0x0087e80000100a00 */
[----:B----4-:R-:W-:Y:S04]  /*df1b0*/  STL.64 [R1+0x7608], R32 ;  /* 0x0076082001007387 */ /* 0x010fe80000100a00 */
[----:B------:R-:W4:Y:S04]  /*df1c0*/  LDL.LU R52, [R1+0x18b0] ;  /* 0x0018b00001347983 */ /* 0x000f280000300800 */
[----:B------:R-:W4:Y:S04]  /*df1d0*/  LDL.LU R53, [R1+0x18b4] ;  /* 0x0018b40001357983 */ /* 0x000f280000300800 */
[----:B------:R-:W2:Y:S04]  /*df1e0*/  LDL.LU R54, [R1+0x18b8] ;  /* 0x0018b80001367983 */ /* 0x000ea80000300800 */
[----:B------:R-:W2:Y:S01]  /*df1f0*/  LDL.LU R55, [R1+0x18bc] ;  /* 0x0018bc0001377983 */ /* 0x000ea20000300800 */
[----:B------:R-:W-:-:S03]  /*df200*/  IMAD R31, R31, 0x100, R61 ;  /* 0x000001001f1f7824 */ /* 0x000fc600078e023d */
[----:B--2---:R-:W-:Y:S04]  /*df210*/  STL.64 [R1+0x7620], R54 ;  /* 0x0076203601007387 */ /* 0x004fe80000100a00 */
[----:B----4-:R2:W-:Y:S04]  /*df220*/  STL.64 [R1+0x7618], R52 ;  /* 0x0076183401007387 */ /* 0x0105e80000100a00 */
[----:B------:R-:W4:Y:S04]  /*df230*/  LDL R46, [R1+0x108] ;  /* 0x00010800012e7983 */ /* 0x000f280000100800 */
[----:B------:R-:W4:Y:S04]  /*df240*/  LDL R47, [R1+0x10c] ;  /* 0x00010c00012f7983 */ /* 0x000f280000100800 */
[----:B-1----:R-:W4:Y:S04]  /*df250*/  LDL.LU R20, [R1+0x18e0] ;  /* 0x0018e00001147983 */ /* 0x002f280000300800 */
        /* <DEDUP_REMOVED lines=15> */
[----:B---3--:R-:W3:Y:S04]  /*df350*/  LDL R34, [R1+0x138] ;  /* 0x0001380001227983 */ /* 0x008ee80000100800 */
[----:B------:R-:W3:Y:S04]  /*df360*/  LDL R35, [R1+0x13c] ;  /* 0x00013c0001237983 */ /* 0x000ee80000100800 */
[----:B--2---:R-:W3:Y:S04]  /*df370*/  LDL.LU R52, [R1+0x1920] ;  /* 0x0019200001347983 */ /* 0x004ee80000300800 */
[----:B------:R-:W3:Y:S04]  /*df380*/  LDL.LU R53, [R1+0x1924] ;  /* 0x0019240001357983 */ /* 0x000ee80000300800 */
[----:B------:R-:W3:Y:S04]  /*df390*/  LDL.LU R54, [R1+0x1928] ;  /* 0x0019280001367983 */ /* 0x000ee80000300800 */
[----:B------:R-:W3:Y:S04]  /*df3a0*/  LDL.LU R55, [R1+0x192c] ;  /* 0x00192c0001377983 */ /* 0x000ee80000300800 */
        /* <DEDUP_REMOVED lines=20> */
[----:B------:R0:W-:Y:S01]  /*df4f0*/  STL.64 [R1+0x7400], R40 ;  /* 0x0074002801007387 */ /* 0x0001e20000100a00 */
[----:B------:R-:W-:-:S02]  /*df500*/  F2FP.F16.E5M2.UNPACK_B R26, R30 ;  /* 0x0000001eff1a723e */ /* 0x000fc400020004ff */
[----:B------:R-:W-:Y:S02]  /*df510*/  F2FP.F16.E5M2.UNPACK_B R27, R31 ;  /* 0x0000001fff1b723e */ /* 0x000fe400020004ff */
[----:B------:R-:W-:Y:S02]  /*df520*/  F2FP.F16.E5M2.UNPACK_B R24, R28 ;  /* 0x0000001cff18723e */ /* 0x000fe400020004ff */
[----:B------:R-:W-:Y:S01]  /*df530*/  F2FP.F16.E5M2.UNPACK_B R25, R29 ;  /* 0x0000001dff19723e */ /* 0x000fe200020004ff */
[----:B0-----:R-:W2:Y:S04]  /*df540*/  LDL.LU R40, [R1+0x1880] ;  /* 0x0018800001287983 */ /* 0x001ea80000300800 */
[----:B------:R-:W2:Y:S04]  /*df550*/  LDL.LU R41, [R1+0x1884] ;  /* 0x0018840001297983 */ /* 0x000ea80000300800 */
[----:B------:R-:W2:Y:S04]  /*df560*/  LDL.LU R42, [R1+0x1888] ;  /* 0x00188800012a7983 */ /* 0x000ea80000300800 */
[----:B------:R-:W2:Y:S04]  /*df570*/  LDL.LU R43, [R1+0x188c] ;  /* 0x00188c00012b7983 */ /* 0x000ea80000300800 */
[----:B------:R-:W2:Y:S04]  /*df580*/  LDL.64 R30, [R1+0x118] ;  /* 0x00011800011e7983 */ /* 0x000ea80000100a00 */
[----:B------:R-:W2:Y:S04]  /*df590*/  LDL R28, [R1+0xf0] ;  /* 0x0000f000011c7983 */ /* 0x000ea80000100800 */
[----:B------:R-:W2:Y:S01]  /*df5a0*/  LDL R29, [R1+0xf4] ;  /* 0x0000f400011d7983 */ /* 0x000ea20000100800 */
[----:B---3--:R-:W-:Y:S03]  /*df5b0*/  HMMA.16816.F32 R32, R24, R34, R52 ;  /* 0x000000221820723c */ /* 0x008fe60000001834 */
[----:B------:R-:W3:Y:S04]  /*df5c0*/  LDL.LU.64 R54, [R1+0x7620] ;  /* 0x0076200001367983 */ /* 0x000ee80000300a00 */
[----:B------:R-:W3:-:S12]  /*df5d0*/  LDL.LU.64 R52, [R1+0x7618] ;  /* 0x0076180001347983 */ /* 0x000ed80000300a00 */
[----:B------:R-:W-:Y:S04]  /*df5e0*/  STL.64 [R1+0x25b0], R32 ;  /* 0x0025b02001007387 */ /* 0x000fe80000100a00 */
[----:B------:R0:W-:Y:S04]  /*df5f0*/  STL.64 [R1+0x25b8], R34 ;  /* 0x0025b82201007387 */ /* 0x0001e80000100a00 */
[----:B0-----:R-:W3:Y:S04]  /*df600*/  LDL.LU.64 R34, [R1+0x7610] ;  /* 0x0076100001227983 */ /* 0x001ee80000300a00 */
[----:B------:R-:W3:Y:S01]  /*df610*/  LDL.LU.64 R32, [R1+0x7608] ;  /* 0x0076080001207983 */ /* 0x000ee20000300a00 */
[C---:B----4-:R-:W-:Y:S08]  /*df620*/  HMMA.16816.F32 R56, R24.reuse, R38, R56 ;  /* 0x000000261838723c */ /* 0x050ff00000001838 */
[C---:B--2---:R-:W-:Y:S08]  /*df630*/  HMMA.16816.F32 R12, R24.reuse, R60, R12 ;  /* 0x0000003c180c723c */ /* 0x044ff0000000180c */
[C---:B------:R-:W-:Y:S08]  /*df640*/  HMMA.16816.F32 R16, R24.reuse, R36, R16 ;  /* 0x000000241810723c */ /* 0x040ff00000001810 */
[C---:B------:R-:W-:Y:S08]  /*df650*/  HMMA.16816.F32 R20, R24.reuse, R30, R20 ;  /* 0x0000001e1814723c */ /* 0x040ff00000001814 */
[----:B------:R-:W-:Y:S01]  /*df660*/  HMMA.16816.F32 R4, R24, R44, R4 ;  /* 0x0000002c1804723c */ /* 0x000fe20000001804 */
[----:B------:R-:W-:-:S02]  /*df670*/  IMAD.MOV.U32 R38, RZ, RZ, R60 ;  /* 0x000000ffff267224 */ /* 0x000fc400078e003c */
[----:B------:R-:W-:Y:S01]  /*df680*/  IMAD.MOV.U32 R39, RZ, RZ, R61 ;  /* 0x000000ffff277224 */ /* 0x000fe200078e003d */
[----:B------:R-:W-:Y:S04]  /*df690*/  STL.64 [R1+0x25a0], R56 ;  /* 0x0025a03801007387 */ /* 0x000fe80000100a00 */
[----:B------:R0:W-:Y:S01]  /*df6a0*/  STL.64 [R1+0x25a8], R58 ;  /* 0x0025a83a01007387 */ /* 0x0001e20000100a00 */
[----:B------:R-:W-:-:S03]  /*df6b0*/  IMAD.MOV.U32 R36, RZ, RZ, R30 ;  /* 0x000000ffff247224 */ /* 0x000fc600078e001e */
[----:B0-----:R-:W2:Y:S04]  /*df6c0*/  LDL.LU.64 R58, [R1+0x7600] ;  /* 0x00760000013a7983 */ /* 0x001ea80000300a00 */
[----:B------:R-:W2:Y:S04]  /*df6d0*/  LDL.LU.64 R56, [R1+0x75f8] ;  /* 0x0075f80001387983 */ /* 0x000ea80000300a00 */
[----:B------:R-:W-:Y:S04]  /*df6e0*/  STL.64 [R1+0x2590], R12 ;  /* 0x0025900c01007387 */ /* 0x000fe80000100a00 */
[----:B------:R0:W-:Y:S01]  /*df6f0*/  STL.64 [R1+0x2598], R14 ;  /* 0x0025980e01007387 */ /* 0x0001e20000100a00 */
[----:B------:R-:W-:-:S03]  /*df700*/  IMAD.MOV.U32 R37, RZ, RZ, R31 ;  /* 0x000000ffff257224 */ /* 0x000fc600078e001f */
[----:B0-----:R-:W4:Y:S04]  /*df710*/  LDL.LU.64 R14, [R1+0x75f0] ;  /* 0x0075f000010e7983 */ /* 0x001f280000300a00 */
[----:B------:R-:W4:Y:S04]  /*df720*/  LDL.LU.64 R12, [R1+0x75e8] ;  /* 0x0075e800010c7983 */ /* 0x000f280000300a00 */
[----:B------:R-:W2:Y:S04]  /*df730*/  LDL.LU.64 R60, [R1+0x75e0] ;  /* 0x0075e000013c7983 */ /* 0x000ea80000300a00 */
        /* <DEDUP_REMOVED lines=26> */
[C---:B------:R-:W-:Y:S11]  /*df8e0*/  HMMA.16816.F32 R32, R24.reuse, R34, R48 ;  /* 0x000000221820723c */ /* 0x040ff60000001830 */
        /* <DEDUP_REMOVED lines=13> */
[C---:B----4-:R-:W-:Y:S08]  /*df9c0*/  HMMA.16816.F32 R12, R24.reuse, R4, R12 ;  /* 0x00000004180c723c */ /* 0x050ff0000000180c */
        /* <DEDUP_REMOVED lines=11> */
[C---:B---3--:R-:W-:Y:S08]  /*dfa80*/  HMMA.16816.F32 R4, R24.reuse, R52, R44 ;  /* 0x000000341804723c */ /* 0x048ff0000000182c */
[C---:B0-----:R-:W-:Y:S08]  /*dfa90*/  HMMA.16816.F32 R12, R24.reuse, R54, R48 ;  /* 0x00000036180c723c */ /* 0x041ff00000001830 */
[----:B-1----:R-:W-:Y:S03]  /*dfaa0*/  HMMA.16816.F32 R8, R24, R34, R56 ;  /* 0x000000221808723c */ /* 0x002fe60000001838 */
[----:B------:R0:W-:Y:S04]  /*dfab0*/  STL.64 [R1+0x24d0], R4 ;  /* 0x0024d00401007387 */ /* 0x0001e80000100a00 */
[----:B------:R1:W-:Y:S04]  /*dfac0*/  STL.64 [R1+0x24d8], R6 ;  /* 0x0024d80601007387 */ /* 0x0003e80000100a00 */
[----:B0-----:R-:W2:Y:S04]  /*dfad0*/  LDL.LU R4, [R1+0x1710] ;  /* 0x0017100001047983 */ /* 0x001ea80000300800 */
[----:B------:R-:W-:Y:S04]  /*dfae0*/  STL.64 [R1+0x24c0], R12 ;  /* 0x0024c00c01007387 */ /* 0x000fe80000100a00 */
[----:B------:R-:W-:Y:S04]  /*dfaf0*/  STL.64 [R1+0x24c8], R14 ;  /* 0x0024c80e01007387 */ /* 0x000fe80000100a00 */
[----:B------:R-:W-:Y:S04]  /*dfb00*/  STL.64 [R1+0x24b0], R8 ;  /* 0x0024b00801007387 */ /* 0x000fe80000100a00 */
[----:B------:R0:W-:Y:S04]  /*dfb10*/  STL.64 [R1+0x24b8], R10 ;  /* 0x0024b80a01007387 */ /* 0x0001e80000100a00 */
        /* <DEDUP_REMOVED lines=8> */
[----:B------:R-:W3:Y:S01]  /*dfba0*/  LDL.LU R19, [R1+0x173c] ;  /* 0x00173c0001137983 */ /* 0x000ee20000300800 */
[----:B0-----:R-:W-:-:S02]  /*dfbb0*/  IMAD.MOV.U32 R10, RZ, RZ, R33 ;  /* 0x000000ffff0a7224 */ /* 0x001fc400078e0021 */
[----:B------:R-:W-:Y:S01]  /*dfbc0*/  IMAD.MOV.U32 R11, RZ, RZ, R32 ;  /* 0x000000ffff0b7224 */ /* 0x000fe200078e0020 */
[----:B---3--:R0:W-:Y:S04]  /*dfbd0*/  STL.64 [R1+0x7488], R18 ;  /* 0x0074881201007387 */ /* 0x0081e80000100a00 */
[----:B--2---:R-:W-:Y:S04]  /*dfbe0*/  STL.64 [R1+0x7480], R16 ;  /* 0x0074801001007387 */ /* 0x004fe80000100a00 */
[----:B------:R-:W2:Y:S04]  /*dfbf0*/  LDL R8, [R1+0x50] ;  /* 0x0000500001087983 */ /* 0x000ea80000100800 */
[----:B------:R-:W2:Y:S04]  /*dfc00*/  LDL R9, [R1+0x54] ;  /* 0x0000540001097983 */ /* 0x000ea80000100800 */
[----:B------:R-:W-:Y:S04]  /*dfc10*/  STL.64 [R1+0x7498], R10 ;  /* 0x0074980a01007387 */ /* 0x000fe80000100a00 */
        /* <DEDUP_REMOVED lines=22> */
[----:B------:R-:W-:Y:S04]  /*dfd80*/  STL.64 [R1+0x74c0], R32 ;  /* 0x0074c02001007387 */ /* 0x000fe80000100a00 */
[----:B------:R-:W2:Y:S04]  /*dfd90*/  LDL R54, [R1+0x68] ;  /* 0x0000680001367983 */ /* 0x000ea80000100800 */
[----:B------:R-:W0:Y:S04]  /*dfda0*/  LDL.LU R0, [R1+0x7554] ;  /* 0x0075540001007983 */ /* 0x000e280000300800 */
[----:B-1----:R-:W4:Y:S04]  /*dfdb0*/  LDL.LU R4, [R1+0x1790] ;  /* 0x0017900001047983 */ /* 0x002f280000300800 */
[----:B------:R-:W4:Y:S04]  /*dfdc0*/  LDL.LU R5, [R1+0x1794] ;  /* 0x0017940001057983 */ /* 0x000f280000300800 */
[----:B------:R-:W2:Y:S04]  /*dfdd0*/  LDL.LU R6, [R1+0x1798] ;  /* 0x0017980001067983 */ /* 0x000ea80000300800 */
[----:B------:R-:W2:Y:S01]  /*dfde0*/  LDL.LU R7, [R1+0x179c] ;  /* 0x00179c0001077983 */ /* 0x000ea20000300800 */
[----:B0-----:R-:W-:-:S03]  /*dfdf0*/  IMAD.MOV.U32 R19, RZ, RZ, R0 ;  /* 0x000000ffff137224 */ /* 0x001fc600078e0000 */
[----:B--2---:R-:W-:Y:S04]  /*dfe00*/  STL.64 [R1+0x74d8], R6 ;  /* 0x0074d80601007387 */ /* 0x004fe80000100a00 */
[----:B----4-:R0:W-:Y:S04]  /*dfe10*/  STL.64 [R1+0x74d0], R4 ;  /* 0x0074d00401007387 */ /* 0x0101e80000100a00 */
        /* <DEDUP_REMOVED lines=9> */
[----:B------:R-:W2:Y:S04]  /*dfeb0*/  LDL R38, [R1+0x88] ;  /* 0x0000880001267983 */ /* 0x000ea80000100800 */
[----:B------:R-:W4:Y:S04]  /*dfec0*/  LDL.LU R0, [R1+0x754c] ;  /* 0x00754c0001007983 */ /* 0x000f280000300800 */
[----:B0-----:R-:W2:Y:S04]  /*dfed0*/  LDL.LU R4, [R1+0x17d0] ;  /* 0x0017d00001047983 */ /* 0x001ea80000300800 */
[----:B------:R-:W2:Y:S04]  /*dfee0*/  LDL.LU R5, [R1+0x17d4] ;  /* 0x0017d40001057983 */ /* 0x000ea80000300800 */
[----:B------:R-:W2:Y:S04]  /*dfef0*/  LDL.LU R6, [R1+0x17d8] ;  /* 0x0017d80001067983 */ /* 0x000ea80000300800 */
[----:B------:R-:W2:Y:S04]  /*dff00*/  LDL.LU R7, [R1+0x17dc] ;  /* 0x0017dc0001077983 */ /* 0x000ea80000300800 */
[----:B--2---:R-:W-:Y:S04]  /*dff10*/  STL.64 [R1+0x74f8], R6 ;  /* 0x0074f80601007387 */ /* 0x004fe80000100a00 */
[----:B------:R0:W-:Y:S04]  /*dff20*/  STL.64 [R1+0x74f0], R4 ;  /* 0x0074f00401007387 */ /* 0x0001e80000100a00 */
[----:B-1----:R-:W2:Y:S04]  /*dff30*/  LDL R42, [R1+0x98] ;  /* 0x00009800012a7983 */ /* 0x002ea80000100800 */
[----:B------:R-:W2:Y:S04]  /*dff40*/  LDL R43, [R1+0x9c] ;  /* 0x00009c00012b7983 */ /* 0x000ea80000100800 */
[----:B--2---:R-:W-:Y:S04]  /*dff50*/  STL.64 [R1+0x7500], R42 ;  /* 0x0075002a01007387 */ /* 0x004fe80000100a00 */
        /* <DEDUP_REMOVED lines=27> */
[----:B0-----:R-:W2:Y:S04]  /*e0110*/  LDL.LU R4, [R1+0x1810] ;  /* 0x0018100001047983 */ /* 0x001ea80000300800 */
        /* <DEDUP_REMOVED lines=56> */
[----:B0-----:R-:W3:Y:S04]  /*e04a0*/  LDL.LU.64 R42, [R1+0x74e8] ;  /* 0x0074e800012a7983 */ /* 0x001ee80000300a00 */
[----:B------:R-:W3:Y:S01]  /*e04b0*/  LDL.LU.64 R40, [R1+0x74e0] ;  /* 0x0074e00001287983 */ /* 0x000ee20000300a00 */
[----:B----4-:R-:W-:Y:S01]  /*e04c0*/  IMAD.MOV.U32 R0, RZ, RZ, R37 ;  /* 0x000000ffff007224 */ /* 0x010fe200078e0025 */
[C---:B--2---:R-:W-:Y:S08]  /*e04d0*/  HMMA.16816.F32 R4, R24.reuse, R36, R4 ;  /* 0x000000241804723c */ /* 0x044ff00000001804 */
[C---:B---3--:R-:W-:Y:S11]  /*e04e0*/  HMMA.16816.F32 R36, R24.reuse, R38, R32 ;  /* 0x000000261824723c */ /* 0x048ff60000001820 */
[----:B------:R-:W-:Y:S04]  /*e04f0*/  STL.64 [R1+0x2460], R4 ;  /* 0x0024600401007387 */ /* 0x000fe80000100a00 */
[----:B------:R0:W-:Y:S04]  /*e0500*/  STL.64 [R1+0x2468], R6 ;  /* 0x0024680601007387 */ /* 0x0001e80000100a00 */
[----:B0-----:R-:W2:Y:S04]  /*e0510*/  LDL.LU.64 R6, [R1+0x74d8] ;  /* 0x0074d80001067983 */ /* 0x001ea80000300a00 */
[----:B------:R-:W2:Y:S04]  /*e0520*/  LDL.LU.64 R4, [R1+0x74d0] ;  /* 0x0074d00001047983 */ /* 0x000ea80000300a00 */
[----:B------:R0:W-:Y:S04]  /*e0530*/  STL [R1+0x7340], R0 ;  /* 0x0073400001007387 */ /* 0x0001e80000100800 */
[----:B------:R-:W3:Y:S04]  /*e0540*/  LDL.LU.64 R34, [R1+0x74c8] ;  /* 0x0074c80001227983 */ /* 0x000ee80000300a00 */
[----:B------:R-:W3:Y:S01]  /*e0550*/  LDL.LU.64 R32, [R1+0x74c0] ;  /* 0x0074c00001207983 */ /* 0x000ee20000300a00 */
[----:B------:R-:W-:Y:S03]  /*e0560*/  HMMA.16816.F32 R40, R24, R16, R40 ;  /* 0x000000101828723c */ /* 0x000fe60000001828 */
[----:B------:R-:W-:Y:S04]  /*e0570*/  STL.64 [R1+0x2450], R36 ;  /* 0x0024502401007387 */ /* 0x000fe80000100a00 */
[----:B------:R1:W-:Y:S01]  /*e0580*/  STL.64 [R1+0x2458], R38 ;  /* 0x0024582601007387 */ /* 0x0003e20000100a00 */
[----:B0-----:R-:W-:-:S02]  /*e0590*/  IMAD.MOV.U32 R0, RZ, RZ, R17 ;  /* 0x000000ffff007224 */ /* 0x001fc400078e0011 */
[----:B------:R-:W-:Y:S01]  /*e05a0*/  HMMA.16816.F32 R16, R24, R18, R8 ;  /* 0x000000121810723c */ /* 0x000fe20000001808 */
[----:B-1----:R-:W4:Y:S04]  /*e05b0*/  LDL.LU.64 R38, [R1+0x74b8] ;  /* 0x0074b80001267983 */ /* 0x002f280000300a00 */
[----:B------:R-:W4:Y:S04]  /*e05c0*/  LDL.LU.64 R36, [R1+0x74b0] ;  /* 0x0074b00001247983 */ /* 0x000f280000300a00 */
[----:B------:R-:W-:Y:S04]  /*e05d0*/  STL.64 [R1+0x2440], R40 ;  /* 0x0024402801007387 */ /* 0x000fe80000100a00 */
[----:B------:R0:W-:Y:S04]  /*e05e0*/  STL.64 [R1+0x2448], R42 ;  /* 0x0024482a01007387 */ /* 0x0001e80000100a00 */
[----:B0-----:R-:W4:Y:S04]  /*e05f0*/  LDL.LU.64 R42, [R1+0x74a8] ;  /* 0x0074a800012a7983 */ /* 0x001f280000300a00 */
[----:B------:R-:W4:Y:S04]  /*e0600*/  LDL.LU.64 R40, [R1+0x74a0] ;  /* 0x0074a00001287983 */ /* 0x000f280000300a00 */
[----:B------:R0:W-:Y:S04]  /*e0610*/  STL [R1+0x7344], R0 ;  /* 0x0073440001007387 */ /* 0x0001e80000100800 */
[----:B------:R-:W4:Y:S04]  /*e0620*/  LDL.LU.64 R10, [R1+0x7498] ;  /* 0x00749800010a7983 */ /* 0x000f280000300a00 */
[----:B------:R-:W4:Y:S01]  /*e0630*/  LDL.LU.64 R8, [R1+0x7490] ;  /* 0x0074900001087983 */ /* 0x000f220000300a00 */
[----:B0-----:R-:W-:-:S03]  /*e0640*/  IMAD.MOV.U32 R0, RZ, RZ, R53 ;  /* 0x000000ffff007224 */ /* 0x001fc600078e0035 */
[----:B------:R-:W-:Y:S04]  /*e0650*/  STL.64 [R1+0x2430], R16 ;  /* 0x0024301001007387 */ /* 0x000fe80000100a00 */
[----:B------:R0:W-:Y:S04]  /*e0660*/  STL.64 [R1+0x2438], R18 ;  /* 0x0024381201007387 */ /* 0x0001e80000100a00 */
[----:B0-----:R-:W4:Y:S04]  /*e0670*/  LDL.LU.64 R18, [R1+0x7488] ;  /* 0x0074880001127983 */ /* 0x001f280000300a00 */
[----:B------:R-:W4:Y:S01]  /*e0680*/  LDL.LU.64 R16, [R1+0x7480] ;  /* 0x0074800001107983 */ /* 0x000f220000300a00 */
[C---:B--2---:R-:W-:Y:S08]  /*e0690*/  HMMA.16816.F32 R4, R24.reuse, R52, R4 ;  /* 0x000000341804723c */ /* 0x044ff00000001804 */
[C---:B------:R-:W-:Y:S08]  /*e06a0*/  HMMA.16816.F32 R52, R24.reuse, R54, R48 ;  /* 0x000000361834723c */ /* 0x040ff00000001830 */
[C---:B---3--:R-:W-:Y:S03]  /*e06b0*/  HMMA.16816.F32 R32, R24.reuse, R30, R32 ;  /* 0x0000001e1820723c */ /* 0x048fe60000001820 */
        /* <DEDUP_REMOVED lines=15> */
[----:B----4-:R-:W-:Y:S01]  /*e07b0*/  HMMA.16816.F32 R36, R24, R28, R36 ;  /* 0x0000001c1824723c */ /* 0x010fe20000001824 */
[----:B------:R-:W-:-:S07]  /*e07c0*/  IMAD.MOV.U32 R0, RZ, RZ, R31 ;  /* 0x000000ffff007224 */ /* 0x000fce00078e001f */
[C---:B------:R-:W-:Y:S08]  /*e07d0*/  HMMA.16816.F32 R28, R24.reuse, R8, R40 ;  /* 0x00000008181c723c */ /* 0x040ff00000001828 */
[C---:B------:R-:W-:Y:S03]  /*e07e0*/  HMMA.16816.F32 R8, R24.reuse, R10, R12 ;  /* 0x0000000a1808723c */ /* 0x040fe6000000180c */
[----:B------:R-:W-:Y:S04]  /*e07f0*/  STL.64 [R1+0x1d10], R36 ;  /* 0x001d102401007387 */ /* 0x000fe80000100a00 */
[----:B------:R-:W-:Y:S04]  /*e0800*/  STL.64 [R1+0x1d18], R38 ;  /* 0x001d182601007387 */ /* 0x000fe80000100a00 */
        /* <DEDUP_REMOVED lines=19> */
[----:B------:R-:W-:Y:S01]  /*e0940*/  STL [R1+0x72a0], R33 ;  /* 0x0072a02101007387 */ /* 0x000fe20000100800 */
[----:B------:R-:W-:Y:S02]  /*e0950*/  IMAD.MOV.U32 R35, RZ, RZ, R58 ;  /* 0x000000ffff237224 */ /* 0x000fe400078e003a */
[----:B------:R-:W-:-:S06]  /*e0960*/  IMAD.MOV.U32 R34, RZ, RZ, R59 ;  /* 0x000000ffff227224 */ /* 0x000fcc00078e003b */
[----:B------:R0:W-:Y:S04]  /*e0970*/  STL.64 [R1+0x1cb0], R4 ;  /* 0x001cb00401007387 */ /* 0x0001e80000100a00 */
[----:B------:R1:W-:Y:S04]  /*e0980*/  STL.64 [R1+0x1cb8], R6 ;  /* 0x001cb80601007387 */ /* 0x0003e80000100a00 */
        /* <DEDUP_REMOVED lines=23> */
[----:B------:R-:W2:Y:S04]  /*e0b00*/  LDL.64 R22, [R1] ;  /* 0x0000000001167983 */ /* 0x000ea80000100a00 */
        /* <DEDUP_REMOVED lines=12> */
[----:B------:R-:W-:Y:S04]  /*e0bd0*/  STL [R1+0x72ac], R34 ;  /* 0x0072ac2201007387 */ /* 0x000fe80000100800 */
[----:B------:R0:W-:Y:S04]  /*e0be0*/  STL [R1+0x72a8], R35 ;  /* 0x0072a82301007387 */ /* 0x0001e80000100800 */
[----:B0-----:R-:W3:Y:S02]  /*e0bf0*/  LDL.64 R34, [R1+0x20] ;  /* 0x0000200001227983 */ /* 0x001ee40000100a00 */
[----:B---3--:R-:W-:Y:S01]  /*e0c00*/  HMMA.16816.F32 R56, R24, R34, R56 ;  /* 0x000000221838723c */ /* 0x008fe20000001838 */
[----:B------:R-:W-:-:S02]  /*e0c10*/  IMAD.MOV.U32 R33, RZ, RZ, R35 ;  /* 0x000000ffff217224 */ /* 0x000fc400078e0023 */
[----:B------:R-:W-:-:S15]  /*e0c20*/  IMAD.MOV.U32 R32, RZ, RZ, R34 ;  /* 0x000000ffff207224 */ /* 0x000fde00078e0022 */
[----:B------:R-:W-:Y:S01]  /*e0c30*/  NOP ;  /* 0x0000000000007918 */ /* 0x000fe20000000000 */
[----:B------:R-:W-:Y:S04]  /*e0c40*/  STL.64 [R1+0x1ca0], R56 ;  /* 0x001ca03801007387 */ /* 0x000fe80000100a00 */
[----:B------:R0:W-:Y:S04]  /*e0c50*/  STL.64 [R1+0x1ca8], R58 ;  /* 0x001ca83a01007387 */ /* 0x0001e80000100a00 */
[----:B0-----:R-:W3:Y:S04]  /*e0c60*/  LDL.LU.64 R58, [R1+0x7438] ;  /* 0x00743800013a7983 */ /* 0x001ee80000300a00 */
[----:B------:R-:W4:Y:S04]  /*e0c70*/  LDL.LU.64 R56, [R1+0x7430] ;  /* 0x0074300001387983 */ /* 0x000f280000300a00 */
[----:B------:R-:W-:Y:S04]  /*e0c80*/  STL [R1+0x72b4], R33 ;  /* 0x0072b42101007387 */ /* 0x000fe80000100800 */
[----:B------:R0:W-:Y:S04]  /*e0c90*/  STL [R1+0x72b0], R32 ;  /* 0x0072b02001007387 */ /* 0x0001e80000100800 */
        /* <DEDUP_REMOVED lines=8> */
[----:B0-----:R-:W-:Y:S02]  /*e0d20*/  IMAD.MOV.U32 R35, RZ, RZ, R37 ;  /* 0x000000ffff237224 */ /* 0x001fe400078e0025 */
[----:B------:R-:W-:-:S03]  /*e0d30*/  IMAD.MOV.U32 R34, RZ, RZ, R36 ;  /* 0x000000ffff227224 */ /* 0x000fc600078e0024 */
[----:B------:R-:W-:Y:S04]  /*e0d40*/  STL [R1+0x72bc], R35 ;  /* 0x0072bc2301007387 */ /* 0x000fe80000100800 */
[----:B------:R0:W-:Y:S04]  /*e0d50*/  STL [R1+0x72b8], R34 ;  /* 0x0072b82201007387 */ /* 0x0001e80000100800 */
[----:B------:R-:W2:Y:S04]  /*e0d60*/  LDL.LU R32, [R1+0x16d0] ;  /* 0x0016d00001207983 */ /* 0x000ea80000300800 */
[----:B------:R-:W2:Y:S04]  /*e0d70*/  LDL.LU R33, [R1+0x16d4] ;  /* 0x0016d40001217983 */ /* 0x000ea80000300800 */
[----:B0-----:R-:W2:Y:S04]  /*e0d80*/  LDL.LU R34, [R1+0x16d8] ;  /* 0x0016d80001227983 */ /* 0x001ea80000300800 */
[----:B------:R-:W2:Y:S01]  /*e0d90*/  LDL.LU R35, [R1+0x16dc] ;  /* 0x0016dc0001237983 */ /* 0x000ea20000300800 */
[C---:B------:R-:W-:Y:S08]  /*e0da0*/  HMMA.16816.F32 R28, R24.reuse, R20, R28 ;  /* 0x00000014181c723c */ /* 0x040ff0000000181c */
[C---:B------:R-:W-:Y:S08]  /*e0db0*/  HMMA.16816.F32 R16, R24.reuse, R60, R16 ;  /* 0x0000003c1810723c */ /* 0x040ff00000001810 */
[C---:B---3--:R-:W-:Y:S08]  /*e0dc0*/  HMMA.16816.F32 R12, R24.reuse, R58, R12 ;  /* 0x0000003a180c723c */ /* 0x048ff0000000180c */
[C---:B----4-:R-:W-:Y:S08]  /*e0dd0*/  HMMA.16816.F32 R8, R24.reuse, R56, R8 ;  /* 0x000000381808723c */ /* 0x050ff00000001808 */
[----:B--2---:R-:W-:-:S15]  /*e0de0*/  HMMA.16816.F32 R32, R24, R38, R32 ;  /* 0x000000261820723c */ /* 0x004fde0000001820 */
[----:B------:R-:W-:-:S04]  /*e0df0*/  NOP ;  /* 0x0000000000007918 */ /* 0x000fc80000000000 */
[----:B------:R0:W-:Y:S04]  /*e0e00*/  STL.64 [R1+0x1c80], R32 ;  /* 0x001c802001007387 */ /* 0x0001e80000100a00 */
[----:B------:R-:W-:Y:S01]  /*e0e10*/  STL.64 [R1+0x1c88], R34 ;  /* 0x001c882201007387 */ /* 0x000fe20000100a00 */
[----:B0-----:R-:W-:Y:S02]  /*e0e20*/  IMAD.MOV.U32 R32, RZ, RZ, R39 ;  /* 0x000000ffff207224 */ /* 0x001fe400078e0027 */
[----:B------:R-:W-:-:S03]  /*e0e30*/  IMAD.MOV.U32 R33, RZ, RZ, R38 ;  /* 0x000000ffff217224 */ /* 0x000fc600078e0026 */
[----:B------:R-:W-:Y:S04]  /*e0e40*/  STL [R1+0x72c4], R32 ;  /* 0x0072c42001007387 */ /* 0x000fe80000100800 */
[----:B------:R-:W-:Y:S04]  /*e0e50*/  STL [R1+0x72c0], R33 ;  /* 0x0072c02101007387 */ /* 0x000fe80000100800 */
[----:B------:R-:W-:Y:S04]  /*e0e60*/  STL.64 [R1+0x1c70], R28 ;  /* 0x001c701c01007387 */ /* 0x000fe80000100a00 */
[----:B------:R0:W-:Y:S02]  /*e0e70*/  STL.64 [R1+0x1c78], R30 ;  /* 0x001c781e01007387 */ /* 0x0001e40000100a00 */
[----:B0-----:R-:W-:Y:S01]  /*e0e80*/  HMMA.16816.F32 R28, R24, R22, R40 ;  /* 0x00000016181c723c */ /* 0x001fe20000001828 */
[----:B------:R-:W-:-:S02]  /*e0e90*/  IMAD.MOV.U32 R35, RZ, RZ, R20 ;  /* 0x000000ffff237224 */ /* 0x000fc400078e0014 */
[----:B------:R-:W-:Y:S02]  /*e0ea0*/  IMAD.MOV.U32 R34, RZ, RZ, R21 ;  /* 0x000000ffff227224 */ /* 0x000fe400078e0015 */
[----:B------:R-:W-:Y:S02]  /*e0eb0*/  IMAD.MOV.U32 R32, RZ, RZ, R22 ;  /* 0x000000ffff207224 */ /* 0x000fe400078e0016 */
[----:B------:R-:W-:-:S12]  /*e0ec0*/  IMAD.MOV.U32 R33, RZ, RZ, R23 ;  /* 0x000000ffff217224 */ /* 0x000fd800078e0017 */
        /* <DEDUP_REMOVED lines=118> */
[----:B0-----:R-:W2:Y:S04]  /*e1630*/  LDL.LU.64 R6, [R1+0x73d8] ;  /* 0x0073d80001067983 */ /* 0x001ea80000300a00 */
[----:B------:R-:W2:Y:S02]  /*e1640*/  LDL.LU.64 R4, [R1+0x73d0] ;  /* 0x0073d00001047983 */ /* 0x000ea40000300a00 */
[C---:B--2---:R-:W-:Y:S08]  /*e1650*/  HMMA.16816.F32 R12, R24.reuse, R4, R12 ;  /* 0x00000004180c723c */ /* 0x044ff0000000180c */
[----:B------:R-:W-:Y:S11]  /*e1660*/  HMMA.16816.F32 R8, R24, R6, R8 ;  /* 0x000000061808723c */ /* 0x000ff60000001808 */
        /* <DEDUP_REMOVED lines=14> */
[----:B------:R-:W-:-:S02]  /*e1750*/  IMAD.MOV.U32 R60, RZ, RZ, R38 ;  /* 0x000000ffff3c7224 */ /* 0x000fc400078e0026 */
[----:B------:R-:W-:Y:S01]  /*e1760*/  IMAD.MOV.U32 R61, RZ, RZ, R39 ;  /* 0x000000ffff3d7224 */ /* 0x000fe200078e0027 */
[----:B--2---:R-:W-:-:S15]  /*e1770*/  HMMA.16816.F32 R4, R24, R8, R4 ;  /* 0x000000081804723c */ /* 0x004fde0000001804 */
[----:B------:R-:W-:-:S04]  /*e1780*/  NOP ;  /* 0x0000000000007918 */ /* 0x000fc80000000000 */
[----:B------:R-:W-:Y:S04]  /*e1790*/  STL.64 [R1+0x1b80], R4 ;  /* 0x001b800401007387 */ /* 0x000fe80000100a00 */
[----:B------:R4:W-:Y:S02]  /*e17a0*/  STL.64 [R1+0x1b88], R6 ;  /* 0x001b880601007387 */ /* 0x0009e40000100a00 */
[C---:B----4-:R-:W-:Y:S02]  /*e17b0*/  HMMA.16816.F32 R4, R24.reuse, R10, R40 ;  /* 0x0000000a1804723c */ /* 0x050fe40000001828 */
        /* <DEDUP_REMOVED lines=16> */
[----:B------:R0:W-:Y:S04]  /*e18c0*/  STL.64 [R1+0x1b48], R10 ;  /* 0x001b480a01007387 */ /* 0x0001e80000100a00 */
[----:B------:R-:W-:Y:S01]  /*e18d0*/  STL.64 [R1+0x7100], R16 ;  /* 0x0071001001007387 */ /* 0x000fe20000100a00 */
[C---:B0-----:R-:W-:Y:S03]  /*e18e0*/  HMMA.16816.F32 R8, R24.reuse, R20, R32 ;  /* 0x000000141808723c */ /* 0x041fe60000001820 */
[----:B------:R-:W-:Y:S04]  /*e18f0*/  STL.64 [R1+0x1b30], R4 ;  /* 0x001b300401007387 */ /* 0x000fe80000100a00 */
[----:B------:R0:W-:Y:S04]  /*e1900*/  STL.64 [R1+0x1b38], R6 ;  /* 0x001b380601007387 */ /* 0x0001e80000100a00 */
[----:B------:R-:W2:Y:S01]  /*e1910*/  LDL.LU R52, [R1+0x1500] ;  /* 0x0015000001347983 */ /* 0x000ea20000300800 */
[----:B0-----:R-:W-:Y:S07]  /*e1920*/  HMMA.16816.F32 R4, R24, R22, R28 ;  /* 0x000000161804723c */ /* 0x001fee000000181c */
[----:B------:R-:W-:Y:S04]  /*e1930*/  STL.64 [R1+0x1b20], R8 ;  /* 0x001b200801007387 */ /* 0x000fe80000100a00 */
[----:B------:R-:W-:Y:S08]  /*e1940*/  STL.64 [R1+0x1b28], R10 ;  /* 0x001b280a01007387 */ /* 0x000ff00000100a00 */
        /* <DEDUP_REMOVED lines=31> */
[----:B------:R-:W3:Y:S04]  /*e1b40*/  LDL.64 R46, [R1+0x130] ;  /* 0x00013000012e7983 */ /* 0x000ee80000100a00 */
[----:B------:R-:W2:Y:S04]  /*e1b50*/  LDL.LU R38, [R1+0x73ac] ;  /* 0x0073ac0001267983 */ /* 0x000ea80000300800 */
[----:B------:R-:W2:Y:S04]  /*e1b60*/  LDL.LU R39, [R1+0x73a8] ;  /* 0x0073a80001277983 */ /* 0x000ea80000300800 */
[----:B------:R-:W2:Y:S04]  /*e1b70*/  LDL.LU R48, [R1+0x1510] ;  /* 0x0015100001307983 */ /* 0x000ea80000300800 */
[----:B------:R-:W2:Y:S04]  /*e1b80*/  LDL.LU R49, [R1+0x1514] ;  /* 0x0015140001317983 */ /* 0x000ea80000300800 */
[----:B------:R-:W2:Y:S04]  /*e1b90*/  LDL.LU R50, [R1+0x1518] ;  /* 0x0015180001327983 */ /* 0x000ea80000300800 */
[----:B------:R-:W2:Y:S04]  /*e1ba0*/  LDL.LU R51, [R1+0x151c] ;  /* 0x00151c0001337983 */ /* 0x000ea80000300800 */
[----:B------:R-:W2:Y:S01]  /*e1bb0*/  LDL.64 R32, [R1+0x120] ;  /* 0x0001200001207983 */ /* 0x000ea20000100a00 */
[----:B------:R-:W-:-:S03]  /*e1bc0*/  IMAD.MOV.U32 R34, RZ, RZ, R36 ;  /* 0x000000ffff227224 */ /* 0x000fc600078e0024 */
[----:B------:R-:W4:Y:S01]  /*e1bd0*/  LDL.LU R36, [R1+0x73a4] ;  /* 0x0073a40001247983 */ /* 0x000f220000300800 */
[----:B------:R-:W-:-:S03]  /*e1be0*/  IMAD.MOV.U32 R35, RZ, RZ, R37 ;  /* 0x000000ffff237224 */ /* 0x000fc600078e0025 */
[----:B------:R-:W4:Y:S04]  /*e1bf0*/  LDL.LU R37, [R1+0x73a0] ;  /* 0x0073a00001257983 */ /* 0x000f280000300800 */
        /* <DEDUP_REMOVED lines=8> */
[----:B------:R-:W3:Y:S04]  /*e1c80*/  LDL.LU R22, [R1+0x1548] ;  /* 0x0015480001167983 */ /* 0x000ee80000300800 */
[----:B------:R-:W3:Y:S01]  /*e1c90*/  LDL.LU R23, [R1+0x154c] ;  /* 0x00154c0001177983 */ /* 0x000ee20000300800 */
[----:B----4-:R-:W-:-:S15]  /*e1ca0*/  HMMA.16816.F32 R40, R24, R36, R40 ;  /* 0x000000241828723c */ /* 0x010fde0000001828 */
[----:B------:R-:W-:-:S04]  /*e1cb0*/  NOP ;  /* 0x0000000000007918 */ /* 0x000fc80000000000 */
[----:B------:R-:W-:Y:S04]  /*e1cc0*/  STL.64 [R1+0x1b00], R40 ;  /* 0x001b002801007387 */ /* 0x000fe80000100a00 */
[----:B------:R0:W-:Y:S04]  /*e1cd0*/  STL.64 [R1+0x1b08], R42 ;  /* 0x001b082a01007387 */ /* 0x0001e80000100a00 */
[----:B0-----:R-:W4:Y:S04]  /*e1ce0*/  LDL.LU.64 R42, [R1+0x7398] ;  /* 0x00739800012a7983 */ /* 0x001f280000300a00 */
[----:B------:R-:W4:Y:S01]  /*e1cf0*/  LDL.LU.64 R40, [R1+0x7390] ;  /* 0x0073900001287983 */ /* 0x000f220000300a00 */
[----:B--2---:R-:W-:-:S02]  /*e1d00*/  IMAD R28, R28, 0x100, R16 ;  /* 0x000001001c1c7824 */ /* 0x004fc400078e0210 */
[----:B------:R-:W-:Y:S02]  /*e1d10*/  IMAD R29, R29, 0x100, R17 ;  /* 0x000001001d1d7824 */ /* 0x000fe400078e0211 */
[----:B------:R-:W-:Y:S02]  /*e1d20*/  IMAD R30, R30, 0x100, R18 ;  /* 0x000001001e1e7824 */ /* 0x000fe400078e0212 */
[----:B------:R-:W-:Y:S01]  /*e1d30*/  IMAD R31, R31, 0x100, R19 ;  /* 0x000001001f1f7824 */ /* 0x000fe200078e0213 */
[----:B---3--:R-:W-:Y:S01]  /*e1d40*/  HMMA.16816.F32 R20, R24, R38, R20 ;  /* 0x000000261814723c */ /* 0x008fe20000001814 */
[----:B------:R-:W-:Y:S04]  /*e1d50*/  STL.64 [R1+0x7138], R38 ;  /* 0x0071382601007387 */ /* 0x000fe80000100a00 */
[----:B------:R-:W-:-:S14]  /*e1d60*/  STL.64 [R1+0x7130], R36 ;  /* 0x0071302401007387 */ /* 0x000fdc0000100a00 */
[----:B------:R-:W-:Y:S04]  /*e1d70*/  STL.64 [R1+0x1af0], R20 ;  /* 0x001af01401007387 */ /* 0x000fe80000100a00 */
[----:B------:R-:W-:Y:S01]  /*e1d80*/  STL.64 [R1+0x1af8], R22 ;  /* 0x001af81601007387 */ /* 0x000fe20000100a00 */
[----:B----4-:R-:W-:Y:S01]  /*e1d90*/  HMMA.16816.F32 R12, R24, R40, R12 ;  /* 0x00000028180c723c */ /* 0x010fe2000000180c */
[----:B------:R-:W-:Y:S02]  /*e1da0*/  F2FP.F16.E5M2.UNPACK_B R24, R28 ;  /* 0x0000001cff18723e */ /* 0x000fe400020004ff */
[----:B------:R-:W-:Y:S02]  /*e1db0*/  F2FP.F16.E5M2.UNPACK_B R25, R29 ;  /* 0x0000001dff19723e */ /* 0x000fe400020004ff */
[----:B------:R-:W-:-:S02]  /*e1dc0*/  F2FP.F16.E5M2.UNPACK_B R26, R30 ;  /* 0x0000001eff1a723e */ /* 0x000fc400020004ff */
[----:B------:R-:W-:-:S07]  /*e1dd0*/  F2FP.F16.E5M2.UNPACK_B R27, R31 ;  /* 0x0000001fff1b723e */ /* 0x000fce00020004ff */
[C---:B------:R-:W-:Y:S08]  /*e1de0*/  HMMA.16816.F32 R8, R24.reuse, R44, R8 ;  /* 0x0000002c1808723c */ /* 0x040ff00000001808 */
[C---:B------:R-:W-:Y:S01]  /*e1df0*/  HMMA.16816.F32 R4, R24.reuse, R46, R4 ;  /* 0x0000002e1804723c */ /* 0x040fe20000001804 */
        /* <DEDUP_REMOVED lines=50> */
[----:B------:R-:W2:Y:S04]  /*e2120*/  LDL R20, [R1+0xf8] ;  /* 0x0000f80001147983 */ /* 0x000ea80000100800 */
[----:B------:R-:W2:Y:S04]  /*e2130*/  LDL R21, [R1+0xfc] ;  /* 0x0000fc0001157983 */ /* 0x000ea80000100800 */
        /* <DEDUP_REMOVED lines=8> */
[----:B-1----:R-:W2:Y:S04]  /*e21c0*/  LDL.64 R44, [R1+0x110] ;  /* 0x00011000012c7983 */ /* 0x002ea80000100a00 */
[----:B------:R-:W4:Y:S04]  /*e21d0*/  LDL R46, [R1+0x108] ;  /* 0x00010800012e7983 */ /* 0x000f280000100800 */
[----:B------:R-:W4:Y:S04]  /*e21e0*/  LDL R47, [R1+0x10c] ;  /* 0x00010c00012f7983 */ /* 0x000f280000100800 */
[----:B---3--:R-:W4:Y:S04]  /*e21f0*/  LDL.LU R12, [R1+0x14d0] ;  /* 0x0014d000010c7983 */ /* 0x008f280000300800 */
        /* <DEDUP_REMOVED lines=27> */
[----:B------:R-:W3:Y:S01]  /*e23b0*/  LDL.64 R34, [R1+0xc0] ;  /* 0x0000c00001227983 */ /* 0x000ee20000100a00 */
[----:B--2---:R-:W-:-:S15]  /*e23c0*/  HMMA.16816.F32 R40, R24, R44, R40 ;  /* 0x0000002c1828723c */ /* 0x004fde0000001828 */
[----:B------:R-:W-:-:S04]  /*e23d0*/  NOP ;  /* 0x0000000000007918 */ /* 0x000fc80000000000 */
[----:B------:R0:W-:Y:S02]  /*e23e0*/  STL.64 [R1+0x1a90], R40 ;  /* 0x001a902801007387 */ /* 0x0001e40000100a00 */
[----:B0-----:R-:W-:Y:S02]  /*e23f0*/  IMAD.MOV.U32 R40, RZ, RZ, R44 ;  /* 0x000000ffff287224 */ /* 0x001fe400078e002c */
[----:B------:R-:W-:Y:S02]  /*e2400*/  IMAD.MOV.U32 R41, RZ, RZ, R45 ;  /* 0x000000ffff297224 */ /* 0x000fe400078e002d */
[C---:B----4-:R-:W-:Y:S01]  /*e2410*/  HMMA.16816.F32 R44, R24.reuse, R46, R12 ;  /* 0x0000002e182c723c */ /* 0x050fe2000000180c */
[----:B------:R0:W-:Y:S07]  /*e2420*/  STL.64 [R1+0x1a98], R42 ;  /* 0x001a982a01007387 */ /* 0x0001ee0000100a00 */
[C---:B---3--:R-:W-:Y:S01]  /*e2430*/  HMMA.16816.F32 R56, R24.reuse, R60, R56 ;  /* 0x0000003c1838723c */ /* 0x048fe20000001838 */
[----:B0-----:R-:W2:Y:S04]  /*e2440*/  LDL.LU.64 R42, [R1+0x7388] ;  /* 0x00738800012a7983 */ /* 0x001ea80000300a00 */
[----:B------:R-:W-:Y:S04]  /*e2450*/  STL [R1+0x70bc], R41 ;  /* 0x0070bc2901007387 */ /* 0x000fe80000100800 */
[----:B------:R-:W-:Y:S04]  /*e2460*/  STL [R1+0x70b8], R40 ;  /* 0x0070b82801007387 */ /* 0x000fe80000100800 */
        /* <DEDUP_REMOVED lines=9> */
[----:B------:R-:W2:Y:S01]  /*e2500*/  LDL.LU.64 R56, [R1+0x7358] ;  /* 0x0073580001387983 */ /* 0x000ea20000300a00 */
[----:B------:R-:W-:Y:S01]  /*e2510*/  HMMA.16816.F32 R28, R24, R20, R28 ;  /* 0x00000014181c723c */ /* 0x000fe2000000181c */
[----:B------:R-:W-:-:S02]  /*e2520*/  IMAD.MOV.U32 R40, RZ, RZ, R61 ;  /* 0x000000ffff287224 */ /* 0x000fc400078e003d */
[----:B------:R-:W-:Y:S02]  /*e2530*/  IMAD.MOV.U32 R41, RZ, RZ, R60 ;  /* 0x000000ffff297224 */ /* 0x000fe400078e003c */
[----:B------:R-:W2:Y:S04]  /*e2540*/  LDL.LU.64 R60, [R1+0x7350] ;  /* 0x00735000013c7983 */ /* 0x000ea80000300a00 */
[----:B------:R-:W-:Y:S04]  /*e2550*/  STL [R1+0x70c4], R40 ;  /* 0x0070c42801007387 */ /* 0x000fe80000100800 */
[----:B------:R-:W-:Y:S06]  /*e2560*/  STL [R1+0x70c0], R41 ;  /* 0x0070c02901007387 */ /* 0x000fec0000100800 */
[----:B------:R-:W-:Y:S04]  /*e2570*/  STL.64 [R1+0x1a60], R28 ;  /* 0x001a601c01007387 */ /* 0x000fe80000100a00 */
[----:B------:R0:W-:Y:S02]  /*e2580*/  STL.64 [R1+0x1a68], R30 ;  /* 0x001a681e01007387 */ /* 0x0001e40000100a00 */
[----:B0-----:R-:W-:Y:S01]  /*e2590*/  HMMA.16816.F32 R28, R24, R22, R36 ;  /* 0x00000016181c723c */ /* 0x001fe20000001824 */
[----:B------:R-:W-:-:S02]  /*e25a0*/  IMAD.MOV.U32 R41, RZ, RZ, R23 ;  /* 0x000000ffff297224 */ /* 0x000fc400078e0017 */
[----:B------:R-:W-:-:S05]  /*e25b0*/  IMAD.MOV.U32 R40, RZ, RZ, R22 ;  /* 0x000000ffff287224 */ /* 0x000fca00078e0016 */
[----:B------:R-:W-:Y:S11]  /*e25c0*/  HMMA.16816.F32 R16, R24, R8, R16 ;  /* 0x000000081810723c */ /* 0x000ff60000001810 */
[----:B------:R-:W-:Y:S04]  /*e25d0*/  STL.64 [R1+0x1a50], R28 ;  /* 0x001a501c01007387 */ /* 0x000fe80000100a00 */
[----:B------:R-:W-:Y:S04]  /*e25e0*/  STL.64 [R1+0x1a58], R30 ;  /* 0x001a581e01007387 */ /* 0x000fe80000100a00 */
[----:B------:R0:W-:Y:S04]  /*e25f0*/  STL [R1+0x70cc], R41 ;  /* 0x0070cc2901007387 */ /* 0x0001e80000100800 */
[----:B------:R1:W-:Y:S01]  /*e2600*/  STL [R1+0x70c8], R40 ;  /* 0x0070c82801007387 */ /* 0x0003e20000100800 */
[----:B0-----:R-:W-:-:S02]  /*e2610*/  IMAD.MOV.U32 R41, RZ, RZ, R10 ;  /* 0x000000ffff297224 */ /* 0x001fc400078e000a */
[----:B-1----:R-:W-:Y:S01]  /*e2620*/  IMAD.MOV.U32 R40, RZ, RZ, R11 ;  /* 0x000000ffff287224 */ /* 0x002fe200078e000b */
[----:B------:R-:W-:Y:S04]  /*e2630*/  STL.64 [R1+0x1a40], R16 ;  /* 0x001a401001007387 */ /* 0x000fe80000100a00 */
[----:B------:R-:W-:Y:S01]  /*e2640*/  STL.64 [R1+0x1a48], R18 ;  /* 0x001a481201007387 */ /* 0x000fe20000100a00 */
[C---:B---3--:R-:W-:Y:S08]  /*e2650*/  HMMA.16816.F32 R12, R24.reuse, R10, R12 ;  /* 0x0000000a180c723c */ /* 0x048ff0000000180c */
[C---:B------:R-:W-:Y:S08]  /*e2660*/  HMMA.16816.F32 R8, R24.reuse, R48, R4 ;  /* 0x000000301808723c */ /* 0x040ff00000001804 */
[C---:B----4-:R-:W-:Y:S03]  /*e2670*/  HMMA.16816.F32 R4, R24.reuse, R50, R44 ;  /* 0x000000321804723c */ /* 0x050fe6000000182c */
[----:B------:R-:W-:Y:S04]  /*e2680*/  STL.64 [R1+0x1a30], R12 ;  /* 0x001a300c01007387 */ /* 0x000fe80000100a00 */
[----:B------:R-:W-:Y:S04]  /*e2690*/  STL.64 [R1+0x1a38], R14 ;  /* 0x001a380e01007387 */ /* 0x000fe80000100a00 */
[----:B------:R-:W-:Y:S04]  /*e26a0*/  STL [R1+0x70d4], R40 ;  /* 0x0070d42801007387 */ /* 0x000fe80000100800 */
[----:B------:R-:W-:Y:S04]  /*e26b0*/  STL [R1+0x70d0], R41 ;  /* 0x0070d02901007387 */ /* 0x000fe80000100800 */
[----:B------:R-:W-:Y:S04]  /*e26c0*/  STL.64 [R1+0x1a20], R8 ;  /* 0x001a200801007387 */ /* 0x000fe80000100a00 */
[----:B------:R0:W-:Y:S04]  /*e26d0*/  STL.64 [R1+0x1a28], R10 ;  /* 0x001a280a01007387 */ /* 0x0001e80000100a00 */
[----:B------:R-:W-:Y:S04]  /*e26e0*/  STL.64 [R1+0x1a10], R4 ;  /* 0x001a100401007387 */ /* 0x000fe80000100a00 */
[----:B------:R2:W-:Y:S01]  /*e26f0*/  STL.64 [R1+0x1a18], R6 ;  /* 0x001a180601007387 */ /* 0x0005e20000100a00 */
[----:B0-----:R-:W-:Y:S01]  /*e2700*/  HMMA.16816.F32 R8, R24, R32, R52 ;  /* 0x000000201808723c */ /* 0x001fe20000001834 */
[----:B------:R-:W-:-:S07]  /*e2710*/  IMAD.MOV.U32 R41, RZ, RZ, R51 ;  /* 0x000000ffff297224 */ /* 0x000fce00078e0033 */
[----:B--2---:R-:W-:Y:S01]  /*e2720*/  HMMA.16816.F32 R4, R24, R34, R56 ;  /* 0x000000221804723c */ /* 0x004fe20000001838 */
[----:B------:R-:W-:Y:S01]  /*e2730*/  IMAD.MOV.U32 R40, RZ, RZ, R50 ;  /* 0x000000ffff287224 */ /* 0x000fe200078e0032 */
[----:B------:R-:W-:Y:S04]  /*e2740*/  STL [R1+0x70dc], R41 ;  /* 0x0070dc2901007387 */ /* 0x000fe80000100800 */
[----:B------:R-:W-:Y:S05]  /*e2750*/  STL [R1+0x70d8], R40 ;  /* 0x0070d82801007387 */ /* 0x000fea0000100800 */
[----:B------:R0:W-:Y:S04]  /*e2760*/  STL.64 [R1+0x1a00], R8 ;  /* 0x001a000801007387 */ /* 0x0001e80000100a00 */
[----:B------:R1:W-:Y:S01]  /*e2770*/  STL.64 [R1+0x1a08], R10 ;  /* 0x001a080a01007387 */ /* 0x0003e20000100a00 */
[----:B------:R-:W-:-:S03]  /*e2780*/  IMAD.MOV.U32 R59, RZ, RZ, R0 ;  /* 0x000000ffff3b7224 */ /* 0x000fc600078e0000 */
[----:B------:R-:W-:Y:S04]  /*e2790*/  STL.64 [R1+0x19f0], R4 ;  /* 0x0019f00401007387 */ /* 0x000fe80000100a00 */
[----:B------:R-:W-:Y:S04]  /*e27a0*/  STL.64 [R1+0x19f8], R6 ;  /* 0x0019f80601007387 */ /* 0x000fe80000100a00 */
[----:B------:R-:W2:Y:S04]  /*e27b0*/  LDL R58, [R1+0x60] ;  /* 0x00006000013a7983 */ /* 0x000ea80000100800 */
[----:B------:R-:W3:Y:S04]  /*e27c0*/  LDL.LU R0, [R1+0x7348] ;  /* 0x0073480001007983 */ /* 0x000ee80000300800 */
[----:B------:R-:W4:Y:S04]  /*e27d0*/  LDL.LU R48, [R1+0x1390] ;  /* 0x0013900001307983 */ /* 0x000f280000300800 */
[----:B------:R-:W4:Y:S04]  /*e27e0*/  LDL.LU R49, [R1+0x1394] ;  /* 0x0013940001317983 */ /* 0x000f280000300800 */
[----:B------:R-:W2:Y:S04]  /*e27f0*/  LDL.LU R50, [R1+0x1398] ;  /* 0x0013980001327983 */ /* 0x000ea80000300800 */
[----:B------:R-:W2:Y:S01]  /*e2800*/  LDL.LU R51, [R1+0x139c] ;  /* 0x00139c0001337983 */ /* 0x000ea20000300800 */
[----:B---3--:R-:W-:-:S03]  /*e2810*/  IMAD.MOV.U32 R47, RZ, RZ, R0 ;  /* 0x000000ffff2f7224 */ /* 0x008fc600078e0000 */
[----:B--2---:R2:W-:Y:S04]  /*e2820*/  STL.64 [R1+0x72e0], R50 ;  /* 0x0072e03201007387 */ /* 0x0045e80000100a00 */
[----:B----4-:R-:W-:Y:S04]  /*e2830*/  STL.64 [R1+0x72d8], R48 ;  /* 0x0072d83001007387 */ /* 0x010fe80000100a00 */
[----:B------:R-:W3:Y:S04]  /*e2840*/  LDL R46, [R1+0x70] ;  /* 0x00007000012e7983 */ /* 0x000ee80000100800 */
[----:B------:R-:W4:Y:S04]  /*e2850*/  LDL.LU R0, [R1+0x7344] ;  /* 0x0073440001007983 */ /* 0x000f280000300800 */
[----:B0-----:R-:W2:Y:S04]  /*e2860*/  LDL.LU R8, [R1+0x13b0] ;  /* 0x0013b00001087983 */ /* 0x001ea80000300800 */
[----:B------:R-:W2:Y:S04]  /*e2870*/  LDL.LU R9, [R1+0x13b4] ;  /* 0x0013b40001097983 */ /* 0x000ea80000300800 */
[----:B-1----:R-:W2:Y:S04]  /*e2880*/  LDL.LU R10, [R1+0x13b8] ;  /* 0x0013b800010a7983 */ /* 0x002ea80000300800 */
[----:B------:R-:W2:Y:S01]  /*e2890*/  LDL.LU R11, [R1+0x13bc] ;  /* 0x0013bc00010b7983 */ /* 0x000ea20000300800 */
[----:B----4-:R-:W-:-:S03]  /*e28a0*/  IMAD.MOV.U32 R15, RZ, RZ, R0 ;  /* 0x000000ffff0f7224 */ /* 0x010fc600078e0000 */
[----:B--2---:R-:W-:Y:S04]  /*e28b0*/  STL.64 [R1+0x72f0], R10 ;  /* 0x0072f00a01007387 */ /* 0x004fe80000100a00 */
[----:B------:R-:W-:Y:S04]  /*e28c0*/  STL.64 [R1+0x72e8], R8 ;  /* 0x0072e80801007387 */ /* 0x000fe80000100a00 */
[----:B------:R-:W2:Y:S04]  /*e28d0*/  LDL R14, [R1+0x80] ;  /* 0x00008000010e7983 */ /* 0x000ea80000100800 */
[----:B------:R-:W4:Y:S04]  /*e28e0*/  LDL.LU R0, [R1+0x7340] ;  /* 0x0073400001007983 */ /* 0x000f280000300800 */
[----:B------:R-:W2:Y:S04]  /*e28f0*/  LDL.LU R20, [R1+0x13d0] ;  /* 0x0013d00001147983 */ /* 0x000ea80000300800 */
[----:B------:R-:W2:Y:S04]  /*e2900*/  LDL.LU R21, [R1+0x13d4] ;  /* 0x0013d40001157983 */ /* 0x000ea80000300800 */
[----:B------:R-:W2:Y:S04]  /*e2910*/  LDL.LU R22, [R1+0x13d8] ;  /* 0x0013d80001167983 */ /* 0x000ea80000300800 */
[----:B------:R-:W2:Y:S01]  /*e2920*/  LDL.LU R23, [R1+0x13dc] ;  /* 0x0013dc0001177983 */ /* 0x000ea20000300800 */
[----:B------:R-:W-:-:S02]  /*e2930*/  IMAD.MOV.U32 R41, RZ, RZ, R34 ;  /* 0x000000ffff297224 */ /* 0x000fc400078e0022 */
[----:B------:R-:W-:Y:S01]  /*e2940*/  IMAD.MOV.U32 R40, RZ, RZ, R35 ;  /* 0x000000ffff287224 */ /* 0x000fe200078e0023 */
[----:B--2---:R-:W-:Y:S04]  /*e2950*/  STL.64 [R1+0x7300], R22 ;  /* 0x0073001601007387 */ /* 0x004fe80000100a00 */
[----:B------:R0:W-:Y:S04]  /*e2960*/  STL.64 [R1+0x72f8], R20 ;  /* 0x0072f81401007387 */ /* 0x0001e80000100a00 */
[----:B------:R-:W2:Y:S04]  /*e2970*/  LDL.LU R32, [R1+0x13f0] ;  /* 0x0013f00001207983 */ /* 0x000ea80000300800 */
[----:B------:R-:W2:Y:S04]  /*e2980*/  LDL.LU R33, [R1+0x13f4] ;  /* 0x0013f40001217983 */ /* 0x000ea80000300800 */
[----:B------:R-:W2:Y:S04]  /*e2990*/  LDL.LU R34, [R1+0x13f8] ;  /* 0x0013f80001227983 */ /* 0x000ea80000300800 */
[----:B------:R-:W2:Y:S04]  /*e29a0*/  LDL.LU R35, [R1+0x13fc] ;  /* 0x0013fc0001237983 */ /* 0x000ea80000300800 */
[----:B--2---:R1:W-:Y:S04]  /*e29b0*/  STL.64 [R1+0x7310], R34 ;  /* 0x0073102201007387 */ /* 0x0043e80000100a00 */
[----:B------:R2:W-:Y:S04]  /*e29c0*/  STL.64 [R1+0x7308], R32 ;  /* 0x0073082001007387 */ /* 0x0005e80000100a00 */
        /* <DEDUP_REMOVED lines=10> */
[----:B------:R-:W3:Y:S04]  /*e2a70*/  LDL R32, [R1+0xb8] ;  /* 0x0000b80001207983 */ /* 0x000ee80000100800 */
[----:B------:R-:W3:Y:S04]  /*e2a80*/  LDL R33, [R1+0xbc] ;  /* 0x0000bc0001217983 */ /* 0x000ee80000100800 */
[----:B--2---:R-:W-:Y:S04]  /*e2a90*/  STL.64 [R1+0x7328], R34 ;  /* 0x0073282201007387 */ /* 0x004fe80000100a00 */
        /* <DEDUP_REMOVED lines=15> */
[----:B------:R-:W2:Y:S04]  /*e2b90*/  LDL.64 R36, [R1+0x98] ;  /* 0x0000980001247983 */ /* 0x000ea80000100a00 */
[----:B------:R-:W2:Y:S04]  /*e2ba0*/  LDL R38, [R1+0x90] ;  /* 0x0000900001267983 */ /* 0x000ea80000100800 */
        /* <DEDUP_REMOVED lines=19> */
[----:B------:R-:W-:Y:S04]  /*e2ce0*/  STL [R1+0x70e4], R40 ;  /* 0x0070e42801007387 */ /* 0x000fe80000100800 */
[----:B------:R-:W-:Y:S01]  /*e2cf0*/  STL [R1+0x70e0], R41 ;  /* 0x0070e02901007387 */ /* 0x000fe20000100800 */
[----:B---3--:R-:W-:Y:S03]  /*e2d00*/  HMMA.16816.F32 R32, R24, R32, R20 ;  /* 0x000000201820723c */ /* 0x008fe60000001814 */
[----:B------:R-:W3:Y:S04]  /*e2d10*/  LDL.LU.64 R22, [R1+0x7338] ;  /* 0x0073380001167983 */ /* 0x000ee80000300a00 */
[----:B------:R-:W3:-:S12]  /*e2d20*/  LDL.LU.64 R20, [R1+0x7330] ;  /* 0x0073300001147983 */ /* 0x000ed80000300a00 */
        /* <DEDUP_REMOVED lines=8> */
[----:B0-----:R-:W4:Y:S04]  /*e2db0*/  LDL.LU.64 R34, [R1+0x7310] ;  /* 0x0073100001227983 */ /* 0x001f280000300a00 */
[----:B------:R-:W4:Y:S01]  /*e2dc0*/  LDL.LU.64 R32, [R1+0x7308] ;  /* 0x0073080001207983 */ /* 0x000f220000300a00 */
[----:B--2---:R-:W-:-:S02]  /*e2dd0*/  IMAD.MOV.U32 R41, RZ, RZ, R49 ;  /* 0x000000ffff297224 */ /* 0x004fc400078e0031 */
[----:B------:R-:W-:Y:S01]  /*e2de0*/  IMAD.MOV.U32 R40, RZ, RZ, R48 ;  /* 0x000000ffff287224 */ /* 0x000fe200078e0030 */
[C---:B---3--:R-:W-:Y:S08]  /*e2df0*/  HMMA.16816.F32 R20, R24.reuse, R48, R20 ;  /* 0x000000301814723c */ /* 0x048ff00000001814 */
[C---:B------:R-:W-:Y:S11]  /*e2e00*/  HMMA.16816.F32 R48, R24.reuse, R50, R8 ;  /* 0x000000321830723c */ /* 0x040ff60000001808 */
[----:B------:R-:W-:Y:S04]  /*e2e10*/  STL.64 [R1+0x19c0], R20 ;  /* 0x0019c01401007387 */ /* 0x000fe80000100a00 */
[----:B------:R0:W-:Y:S04]  /*e2e20*/  STL.64 [R1+0x19c8], R22 ;  /* 0x0019c81601007387 */ /* 0x0001e80000100a00 */
[----:B0-----:R-:W2:Y:S04]  /*e2e30*/  LDL.LU.64 R22, [R1+0x7300] ;  /* 0x0073000001167983 */ /* 0x001ea80000300a00 */
[----:B------:R-:W2:Y:S04]  /*e2e40*/  LDL.LU.64 R20, [R1+0x72f8] ;  /* 0x0072f80001147983 */ /* 0x000ea80000300a00 */
[----:B------:R-:W-:Y:S04]  /*e2e50*/  STL [R1+0x70ec], R41 ;  /* 0x0070ec2901007387 */ /* 0x000fe80000100800 */
[----:B------:R-:W-:Y:S04]  /*e2e60*/  STL [R1+0x70e8], R40 ;  /* 0x0070e82801007387 */ /* 0x000fe80000100800 */
[----:B------:R-:W3:Y:S04]  /*e2e70*/  LDL.LU.64 R10, [R1+0x72f0] ;  /* 0x0072f000010a7983 */ /* 0x000ee80000300a00 */
[----:B------:R-:W3:Y:S04]  /*e2e80*/  LDL.LU.64 R8, [R1+0x72e8] ;  /* 0x0072e80001087983 */ /* 0x000ee80000300a00 */
[----:B------:R-:W-:Y:S04]  /*e2e90*/  STL.64 [R1+0x19b0], R48 ;  /* 0x0019b03001007387 */ /* 0x000fe80000100a00 */
[----:B------:R0:W-:Y:S04]  /*e2ea0*/  STL.64 [R1+0x19b8], R50 ;  /* 0x0019b83201007387 */ /* 0x0001e80000100a00 */
[----:B0-----:R-:W3:Y:S04]  /*e2eb0*/  LDL.LU.64 R50, [R1+0x72e0] ;  /* 0x0072e00001327983 */ /* 0x001ee80000300a00 */
[----:B------:R-:W3:Y:S01]  /*e2ec0*/  LDL.LU.64 R48, [R1+0x72d8] ;  /* 0x0072d80001307983 */ /* 0x000ee20000300a00 */
[----:B----4-:R-:W-:Y:S01]  /*e2ed0*/  HMMA.16816.F32 R32, R24, R36, R32 ;  /* 0x000000241820723c */ /* 0x010fe20000001820 */
[----:B------:R-:W-:-:S02]  /*e2ee0*/  IMAD.MOV.U32 R39, RZ, RZ, R0 ;  /* 0x000000ffff277224 */ /* 0x000fc400078e0000 */
[----:B------:R-:W-:Y:S02]  /*e2ef0*/  IMAD.MOV.U32 R40, RZ, RZ, R37 ;  /* 0x000000ffff287224 */ /* 0x000fe400078e0025 */
[----:B------:R-:W-:-:S03]  /*e2f00*/  IMAD.MOV.U32 R41, RZ, RZ, R36 ;  /* 0x000000ffff297224 */ /* 0x000fc600078e0024 */
[----:B------:R-:W-:Y:S11]  /*e2f10*/  HMMA.16816.F32 R28, R24, R38, R28 ;  /* 0x00000026181c723c */ /* 0x000ff6000000181c */
[----:B------:R-:W-:Y:S04]  /*e2f20*/  STL.64 [R1+0x19a0], R32 ;  /* 0x0019a02001007387 */ /* 0x000fe80000100a00 */
[----:B------:R0:W-:Y:S04]  /*e2f30*/  STL.64 [R1+0x19a8], R34 ;  /* 0x0019a82201007387 */ /* 0x0001e80000100a00 */
[----:B0-----:R-:W4:Y:S04]  /*e2f40*/  LDL.LU.64 R34, [R1+0x72d0] ;  /* 0x0072d00001227983 */ /* 0x001f280000300a00 */
[----:B------:R-:W4:Y:S04]  /*e2f50*/  LDL.LU.64 R32, [R1+0x72c8] ;  /* 0x0072c80001207983 */ /* 0x000f280000300a00 */
[----:B------:R0:W-:Y:S04]  /*e2f60*/  STL [R1+0x70f4], R40 ;  /* 0x0070f42801007387 */ /* 0x0001e80000100800 */
[----:B------:R1:W-:Y:S01]  /*e2f70*/  STL [R1+0x70f0], R41 ;  /* 0x0070f02901007387 */ /* 0x0003e20000100800 */
[----:B0-----:R-:W-:-:S02]  /*e2f80*/  IMAD.MOV.U32 R40, RZ, RZ, R12 ;  /* 0x000000ffff287224 */ /* 0x001fc400078e000c */
[----:B-1----:R-:W-:Y:S01]  /*e2f90*/  IMAD.MOV.U32 R41, RZ, RZ, R13 ;  /* 0x000000ffff297224 */ /* 0x002fe200078e000d */
[----:B------:R-:W-:Y:S04]  /*e2fa0*/  STL.64 [R1+0x1990], R28 ;  /* 0x0019901c01007387 */ /* 0x000fe80000100a00 */
[----:B------:R-:W-:Y:S01]  /*e2fb0*/  STL.64 [R1+0x1998], R30 ;  /* 0x0019981e01007387 */ /* 0x000fe20000100a00 */
[----:B------:R-:W-:Y:S01]  /*e2fc0*/  IMAD.MOV.U32 R0, RZ, RZ, R57 ;  /* 0x000000ffff007224 */ /* 0x000fe200078e0039 */
[C---:B--2---:R-:W-:Y:S08]  /*e2fd0*/  HMMA.16816.F32 R20, R24.reuse, R12, R20 ;  /* 0x0000000c1814723c */ /* 0x044ff00000001814 */
[C---:B------:R-:W-:Y:S08]  /*e2fe0*/  HMMA.16816.F32 R12, R24.reuse, R14, R16 ;  /* 0x0000000e180c723c */ /* 0x040ff00000001810 */
[C---:B---3--:R-:W-:Y:S03]  /*e2ff0*/  HMMA.16816.F32 R8, R24.reuse, R44, R8 ;  /* 0x0000002c1808723c */ /* 0x048fe60000001808 */
[----:B------:R-:W-:Y:S04]  /*e3000*/  STL.64 [R1+0x1980], R20 ;  /* 0x0019801401007387 */ /* 0x000fe80000100a00 */
[----:B------:R-:W-:Y:S04]  /*e3010*/  STL.64 [R1+0x1988], R22 ;  /* 0x0019881601007387 */ /* 0x000fe80000100a00 */
[----:B------:R-:W-:Y:S04]  /*e3020*/  STL [R1+0x70fc], R41 ;  /* 0x0070fc2901007387 */ /* 0x000fe80000100800 */
[----:B------:R-:W-:Y:S04]  /*e3030*/  STL [R1+0x70f8], R40 ;  /* 0x0070f82801007387 */ /* 0x000fe80000100800 */
[----:B------:R-:W-:Y:S04]  /*e3040*/  STL.64 [R1+0x1970], R12 ;  /* 0x0019700c01007387 */ /* 0x000fe80000100a00 */
[----:B------:R-:W-:Y:S04]  /*e3050*/  STL.64 [R1+0x1978], R14 ;  /* 0x0019780e01007387 */ /* 0x000fe80000100a00 */
[----:B------:R-:W-:Y:S04]  /*e3060*/  STL.64 [R1+0x1960], R8 ;  /* 0x0019600801007387 */ /* 0x000fe80000100a00 */
[----:B------:R0:W-:Y:S02]  /*e3070*/  STL.64 [R1+0x1968], R10 ;  /* 0x0019680a01007387 */ /* 0x0001e40000100a00 */
[C---:B0-----:R-:W-:Y:S08]  /*e3080*/  HMMA.16816.F32 R8, R24.reuse, R46, R4 ;  /* 0x0000002e1808723c */ /* 0x041ff00000001804 */
[----:B------:R-:W-:Y:S01]  /*e3090*/  HMMA.16816.F32 R4, R24, R56, R48 ;  /* 0x000000381804723c */ /* 0x000fe20000001830 */
[----:B------:R-:W-:-:S02]  /*e30a0*/  IMAD.MOV.U32 R41, RZ, RZ, R44 ;  /* 0x000000ffff297224 */ /* 0x000fc400078e002c */
[----:B------:R-:W-:Y:S01]  /*e30b0*/  IMAD.MOV.U32 R40, RZ, RZ, R45 ;  /* 0x000000ffff287224 */ /* 0x000fe200078e002d */
[----:B------:R-:W-:Y:S04]  /*e30c0*/  STL.64 [R1+0x71c8], R42 ;  /* 0x0071c82a01007387 */ /* 0x000fe80000100a00 */
[----:B------:R-:W-:Y:S04]  /*e30d0*/  STL.64 [R1+0x71c0], R40 ;  /* 0x0071c02801007387 */ /* 0x000fe80000100a00 */
        /* <DEDUP_REMOVED lines=37> */
[----:B----4-:R-:W-:-:S02]  /*e3330*/  IMAD.MOV.U32 R54, RZ, RZ, R32 ;  /* 0x000000ffff367224 */ /* 0x010fc400078e0020 */
[----:B------:R-:W-:Y:S02]  /*e3340*/  IMAD.MOV.U32 R55, RZ, RZ, R33 ;  /* 0x000000ffff377224 */ /* 0x000fe400078e0021 */
[----:B------:R-:W-:Y:S02]  /*e3350*/  IMAD.MOV.U32 R52, RZ, RZ, R35 ;  /* 0x000000ffff347224 */ /* 0x000fe400078e0023 */
[----:B------:R-:W-:Y:S01]  /*e3360*/  IMAD.MOV.U32 R53, RZ, RZ, R34 ;  /* 0x000000ffff357224 */ /* 0x000fe200078e0022 */
[----:B--2---:R-:W-:Y:S04]  /*e3370*/  STL.64 [R1+0x7218], R58 ;  /* 0x0072183a01007387 */ /* 0x004fe80000100a00 */
[----:B------:R2:W-:Y:S04]  /*e3380*/  STL.64 [R1+0x7210], R56 ;  /* 0x0072103801007387 */ /* 0x0005e80000100a00 */
[----:B------:R-:W4:Y:S04]  /*e3390*/  LDL.LU R32, [R1+0x72c4] ;  /* 0x0072c40001207983 */ /* 0x000f280000300800 */
[----:B------:R-:W2:Y:S04]  /*e33a0*/  LDL.LU R33, [R1+0x72c0] ;  /* 0x0072c00001217983 */ /* 0x000ea80000300800 */
[----:B------:R-:W3:Y:S04]  /*e33b0*/  LDL.LU R35, [R1+0x72bc] ;  /* 0x0072bc0001237983 */ /* 0x000ee80000300800 */
[----:B------:R-:W3:Y:S04]  /*e33c0*/  LDL.LU R34, [R1+0x72b8] ;  /* 0x0072b80001227983 */ /* 0x000ee80000300800 */
[----:B------:R-:W-:Y:S04]  /*e33d0*/  STL.64 [R1+0x7228], R54 ;  /* 0x0072283601007387 */ /* 0x000fe80000100a00 */
[----:B------:R-:W-:Y:S04]  /*e33e0*/  STL.64 [R1+0x7220], R52 ;  /* 0x0072203401007387 */ /* 0x000fe80000100a00 */
[----:B------:R-:W3:Y:S04]  /*e33f0*/  LDL.LU R44, [R1+0x12d0] ;  /* 0x0012d000012c7983 */ /* 0x000ee80000300800 */
[----:B------:R-:W3:Y:S04]  /*e3400*/  LDL.LU R45, [R1+0x12d4] ;  /* 0x0012d400012d7983 */ /* 0x000ee80000300800 */
[----:B------:R-:W3:Y:S04]  /*e3410*/  LDL.LU R46, [R1+0x12d8] ;  /* 0x0012d800012e7983 */ /* 0x000ee80000300800 */
[----:B------:R-:W3:Y:S01]  /*e3420*/  LDL.LU R47, [R1+0x12dc] ;  /* 0x0012dc00012f7983 */ /* 0x000ee20000300800 */
[----:B----4-:R-:W-:-:S02]  /*e3430*/  IMAD.MOV.U32 R43, RZ, RZ, R32 ;  /* 0x000000ffff2b7224 */ /* 0x010fc400078e0020 */
[----:B--2---:R-:W-:Y:S01]  /*e3440*/  IMAD.MOV.U32 R42, RZ, RZ, R33 ;  /* 0x000000ffff2a7224 */ /* 0x004fe200078e0021 */
[----:B---3--:R-:W-:Y:S04]  /*e3450*/  STL.64 [R1+0x7238], R46 ;  /* 0x0072382e01007387 */ /* 0x008fe80000100a00 */
[----:B------:R2:W-:Y:S04]  /*e3460*/  STL.64 [R1+0x7230], R44 ;  /* 0x0072302c01007387 */ /* 0x0005e80000100a00 */
[----:B------:R-:W3:Y:S04]  /*e3470*/  LDL.LU R33, [R1+0x72b4] ;  /* 0x0072b40001217983 */ /* 0x000ee80000300800 */
[----:B------:R-:W4:Y:S04]  /*e3480*/  LDL.LU R32, [R1+0x72b0] ;  /* 0x0072b00001207983 */ /* 0x000f280000300800 */
[----:B0-----:R-:W2:Y:S04]  /*e3490*/  LDL.LU R8, [R1+0x12e0] ;  /* 0x0012e00001087983 */ /* 0x001ea80000300800 */
        /* <DEDUP_REMOVED lines=11> */
[----:B-1----:R-:W2:Y:S04]  /*e3550*/  LDL.LU R16, [R1+0x12f0] ;  /* 0x0012f00001107983 */ /* 0x002ea80000300800 */
[----:B------:R-:W2:Y:S04]  /*e3560*/  LDL.LU R17, [R1+0x12f4] ;  /* 0x0012f40001117983 */ /* 0x000ea80000300800 */
[----:B------:R-:W2:Y:S04]  /*e3570*/  LDL.LU R18, [R1+0x12f8] ;  /* 0x0012f80001127983 */ /* 0x000ea80000300800 */
[----:B------:R-:W2:Y:S01]  /*e3580*/  LDL.LU R19, [R1+0x12fc] ;  /* 0x0012fc0001137983 */ /* 0x000ea20000300800 */
[----:B----4-:R-:W-:-:S02]  /*e3590*/  IMAD.MOV.U32 R38, RZ, RZ, R32 ;  /* 0x000000ffff267224 */ /* 0x010fc400078e0020 */
[----:B---3--:R-:W-:Y:S02]  /*e35a0*/  IMAD.MOV.U32 R39, RZ, RZ, R33 ;  /* 0x000000ffff277224 */ /* 0x008fe400078e0021 */
[----:B--2---:R-:W-:Y:S02]  /*e35b0*/  IMAD.MOV.U32 R37, RZ, RZ, R34 ;  /* 0x000000ffff257224 */ /* 0x004fe400078e0022 */
[----:B------:R-:W-:Y:S01]  /*e35c0*/  IMAD.MOV.U32 R36, RZ, RZ, R35 ;  /* 0x000000ffff247224 */ /* 0x000fe200078e0023 */
[----:B------:R-:W-:Y:S04]  /*e35d0*/  STL.64 [R1+0x7268], R18 ;  /* 0x0072681201007387 */ /* 0x000fe80000100a00 */
        /* <DEDUP_REMOVED lines=25> */
[----:B--2---:R-:W2:Y:S04]  /*e3770*/  LDL.LU R56, [R1+0x1370] ;  /* 0x0013700001387983 */ /* 0x004ea80000300800 */
[----:B------:R-:W2:Y:S04]  /*e3780*/  LDL.LU R57, [R1+0x1374] ;  /* 0x0013740001397983 */ /* 0x000ea80000300800 */
[----:B------:R-:W2:Y:S01]  /*e3790*/  LDL.LU R58, [R1+0x1378] ;  /* 0x00137800013a7983 */ /* 0x000ea20000300800 */
[----:B---3--:R-:W-:-:S02]  /*e37a0*/  IMAD.MOV.U32 R54, RZ, RZ, R33 ;  /* 0x000000ffff367224 */ /* 0x008fc400078e0021 */
[----:B------:R-:W-:Y:S01]  /*e37b0*/  IMAD.MOV.U32 R55, RZ, RZ, R32 ;  /* 0x000000ffff377224 */ /* 0x000fe200078e0020 */
        /* <DEDUP_REMOVED lines=34> */
[C---:B----4-:R-:W-:Y:S11]  /*e39e0*/  HMMA.16816.F32 R32, R24.reuse, R34, R36 ;  /* 0x000000221820723c */ /* 0x050ff60000001824 */
        /* <DEDUP_REMOVED lines=8> */
[----:B0-----:R-:W2:Y:S04]  /*e3a70*/  LDL.LU.64 R34, [R1+0x7278] ;  /* 0x0072780001227983 */ /* 0x001ea80000300a00 */
[----:B------:R-:W2:Y:S01]  /*e3a80*/  LDL.LU.64 R32, [R1+0x7270] ;  /* 0x0072700001207983 */ /* 0x000ea20000300a00 */
[C---:B---3--:R-:W-:Y:S08]  /*e3a90*/  HMMA.16816.F32 R8, R24.reuse, R52, R8 ;  /* 0x000000341808723c */ /* 0x048ff00000001808 */
[C---:B------:R-:W-:Y:S08]  /*e3aa0*/  HMMA.16816.F32 R52, R24.reuse, R54, R44 ;  /* 0x000000361834723c */ /* 0x040ff0000000182c */
[C---:B--2---:R-:W-:Y:S08]  /*e3ab0*/  HMMA.16816.F32 R16, R24.reuse, R32, R16 ;  /* 0x000000201810723c */ /* 0x044ff00000001810 */
[C---:B------:R-:W-:Y:S08]  /*e3ac0*/  HMMA.16816.F32 R40, R24.reuse, R34, R40 ;  /* 0x000000221828723c */ /* 0x040ff00000001828 */
[C---:B------:R-:W-:Y:S03]  /*e3ad0*/  HMMA.16816.F32 R56, R24.reuse, R36, R56 ;  /* 0x000000241838723c */ /* 0x040fe60000001838 */
        /* <DEDUP_REMOVED lines=35> */
[----:B--2---:R-:W-:-:S15]  /*e3d10*/  HMMA.16816.F32 R16, R24, R40, R16 ;  /* 0x000000281810723c */ /* 0x004fde0000001810 */
[----:B------:R-:W-:-:S04]  /*e3d20*/  NOP ;  /* 0x0000000000007918 */ /* 0x000fc80000000000 */
[----:B------:R-:W-:Y:S01]  /*e3d30*/  STL.64 [R1+0x18a0], R16 ;  /* 0x0018a01001007387 */ /* 0x000fe20000100a00 */
[C---:B---3--:R-:W-:Y:S03]  /*e3d40*/  HMMA.16816.F32 R40, R24.reuse, R42, R8 ;  /* 0x0000002a1828723c */ /* 0x048fe60000001808 */
        /* <DEDUP_REMOVED lines=8> */
[----:B------:R0:W-:Y:S03]  /*e3dd0*/  STL.64 [R1+0x1898], R42 ;  /* 0x0018982a01007387 */ /* 0x0001e60000100a00 */
[C---:B------:R-:W-:Y:S01]  /*e3de0*/  HMMA.16816.F32 R56, R24.reuse, R60, R56 ;  /* 0x0000003c1838723c */ /* 0x040fe20000001838 */
[----:B0-----:R-:W2:Y:S04]  /*e3df0*/  LDL.LU.64 R42, [R1+0x71c8] ;  /* 0x0071c800012a7983 */ /* 0x001ea80000300a00 */
[----:B------:R-:W2:Y:S04]  /*e3e00*/  LDL.LU.64 R40, [R1+0x71c0] ;  /* 0x0071c00001287983 */ /* 0x000ea80000300a00 */
[----:B------:R-:W-:Y:S04]  /*e3e10*/  STL.64 [R1+0x1880], R44 ;  /* 0x0018802c01007387 */ /* 0x000fe80000100a00 */
[----:B------:R0:W-:Y:S04]  /*e3e20*/  STL.64 [R1+0x1888], R46 ;  /* 0x0018882e01007387 */ /* 0x0001e80000100a00 */
[----:B0-----:R-:W3:Y:S04]  /*e3e30*/  LDL.LU.64 R46, [R1+0x71b8] ;  /* 0x0071b800012e7983 */ /* 0x001ee80000300a00 */
[----:B------:R-:W2:Y:S04]  /*e3e40*/  LDL.LU.64 R44, [R1+0x71b0] ;  /* 0x0071b000012c7983 */ /* 0x000ea80000300a00 */
[----:B------:R-:W2:Y:S04]  /*e3e50*/  LDL.LU.64 R50, [R1+0x71a8] ;  /* 0x0071a80001327983 */ /* 0x000ea80000300a00 */
        /* <DEDUP_REMOVED lines=8> */
[----:B------:R-:W4:Y:S04]  /*e3ee0*/  LDL.LU.64 R56, [R1+0x7180] ;  /* 0x0071800001387983 */ /* 0x000f280000300a00 */
[----:B------:R-:W-:Y:S01]  /*e3ef0*/  STL.64 [R1+0x6e58], R60 ;  /* 0x006e583c01007387 */ /* 0x000fe20000100a00 */
[C---:B--2---:R-:W-:Y:S08]  /*e3f00*/  HMMA.16816.F32 R16, R24.reuse, R50, R16 ;  /* 0x000000321810723c */ /* 0x044ff00000001810 */
[C---:B---3--:R-:W-:Y:S08]  /*e3f10*/  HMMA.16816.F32 R32, R24.reuse, R58, R32 ;  /* 0x0000003a1820723c */ /* 0x048ff00000001820 */
[C---:B----4-:R-:W-:Y:S01]  /*e3f20*/  HMMA.16816.F32 R28, R24.reuse, R56, R28 ;  /* 0x00000038181c723c */ /* 0x050fe2000000181c */
[----:B------:R-:W-:Y:S07]  /*e3f30*/  STL.64 [R1+0x6e50], R58 ;  /* 0x006e503a01007387 */ /* 0x000fee0000100a00 */
[C---:B------:R-:W-:Y:S08]  /*e3f40*/  HMMA.16816.F32 R20, R24.reuse, R52, R20 ;  /* 0x000000341814723c */ /* 0x040ff00000001814 */
[C---:B------:R-:W-:Y:S01]  /*e3f50*/  HMMA.16816.F32 R12, R24.reuse, R48, R12 ;  /* 0x00000030180c723c */ /* 0x040fe2000000180c */
[----:B------:R-:W-:Y:S04]  /*e3f60*/  STL.64 [R1+0x1850], R32 ;  /* 0x0018502001007387 */ /* 0x000fe80000100a00 */
[----:B------:R-:W-:Y:S04]  /*e3f70*/  STL.64 [R1+0x1858], R34 ;  /* 0x0018582201007387 */ /* 0x000fe80000100a00 */
[----:B------:R-:W-:Y:S04]  /*e3f80*/  STL.64 [R1+0x6e48], R56 ;  /* 0x006e483801007387 */ /* 0x000fe80000100a00 */
[----:B------:R-:W-:Y:S04]  /*e3f90*/  STL.64 [R1+0x1840], R28 ;  /* 0x0018401c01007387 */ /* 0x000fe80000100a00 */
[----:B------:R0:W-:Y:S02]  /*e3fa0*/  STL.64 [R1+0x1848], R30 ;  /* 0x0018481e01007387 */ /* 0x0001e40000100a00 */
[C---:B0-----:R-:W-:Y:S08]  /*e3fb0*/  HMMA.16816.F32 R28, R24.reuse, R54, R36 ;  /* 0x00000036181c723c */ /* 0x041ff00000001824 */
[C---:B------:R-:W-:Y:S08]  /*e3fc0*/  HMMA.16816.F32 R8, R24.reuse, R46, R8 ;  /* 0x0000002e1808723c */ /* 0x040ff00000001808 */
[C---:B------:R-:W-:Y:S01]  /*e3fd0*/  HMMA.16816.F32 R4, R24.reuse, R44, R4 ;  /* 0x0000002c1804723c */ /* 0x040fe20000001804 */
        /* <DEDUP_REMOVED lines=21> */
[----:B--2---:R2:W-:Y:S04]  /*e4130*/  STL.64 [R1+0x7150], R56 ;  /* 0x0071503801007387 */ /* 0x0045e80000100a00 */
[----:B0-----:R-:W3:Y:S04]  /*e4140*/  LDL.LU R52, [R1+0x1160] ;  /* 0x0011600001347983 */ /* 0x001ee80000300800 */
[----:B------:R-:W3:Y:S04]  /*e4150*/  LDL.LU R53, [R1+0x1164] ;  /* 0x0011640001357983 */ /* 0x000ee80000300800 */
[----:B------:R-:W4:Y:S04]  /*e4160*/  LDL.LU R54, [R1+0x1168] ;  /* 0x0011680001367983 */ /* 0x000f280000300800 */
[----:B------:R-:W4:Y:S04]  /*e4170*/  LDL.LU R55, [R1+0x116c] ;  /* 0x00116c0001377983 */ /* 0x000f280000300800 */
[----:B----4-:R-:W-:Y:S04]  /*e4180*/  STL.64 [R1+0x7178], R54 ;  /* 0x0071783601007387 */ /* 0x010fe80000100a00 */
[----:B---3--:R0:W-:Y:S04]  /*e4190*/  STL.64 [R1+0x7170], R52 ;  /* 0x0071703401007387 */ /* 0x0081e80000100a00 */
        /* <DEDUP_REMOVED lines=60> */
[----:B------:R-:W2:Y:S02]  /*e4560*/  LDL.LU.64 R4, [R1+0x7160] ;  /* 0x0071600001047983 */ /* 0x000ea40000300a00 */
[C---:B--2---:R-:W-:Y:S08]  /*e4570*/  HMMA.16816.F32 R56, R24.reuse, R4, R56 ;  /* 0x000000041838723c */ /* 0x044ff00000001838 */
[C---:B---3--:R-:W-:Y:S11]  /*e4580*/  HMMA.16816.F32 R8, R24.reuse, R6, R8 ;  /* 0x000000061808723c */ /* 0x048ff60000001808 */
        /* <DEDUP_REMOVED lines=31> */
[----:B----4-:R-:W-:Y:S11]  /*e4780*/  HMMA.16816.F32 R16, R24, R14, R16 ;  /* 0x0000000e1810723c */ /* 0x010ff60000001810 */
        /* <DEDUP_REMOVED lines=12> */
[----:B------:R-:W-:Y:S02]  /*e4850*/  IMAD R28, R28, 0x100, R32 ;  /* 0x000001001c1c7824 */ /* 0x000fe400078e0220 */
[----:B------:R-:W-:Y:S01]  /*e4860*/  IMAD R29, R29, 0x100, R33 ;  /* 0x000001001d1d7824 */ /* 0x000fe200078e0221 */
        /* <DEDUP_REMOVED lines=22> */
[----:B------:R0:W-:Y:S04]  /*e49d0*/  STL.64 [R1+0x1700], R4 ;  /* 0x0017000401007387 */ /* 0x0001e80000100a00 */
[----:B------:R1:W-:Y:S04]  /*e49e0*/  STL.64 [R1+0x1708], R6 ;  /* 0x0017080601007387 */ /* 0x0003e80000100a00 */
[----:B------:R-:W-:Y:S04]  /*e49f0*/  STL.64 [R1+0x7098], R30 ;  /* 0x0070981e01007387 */ /* 0x000fe80000100a00 */
[----:B------:R-:W-:Y:S04]  /*e4a00*/  STL.64 [R1+0x7090], R28 ;  /* 0x0070901c01007387 */ /* 0x000fe80000100a00 */
[----:B------:R-:W2:Y:S04]  /*e4a10*/  LDL R34, [R1+0x70] ;  /* 0x0000700001227983 */ /* 0x000ea80000100800 */
[----:B------:R-:W2:Y:S01]  /*e4a20*/  LDL R35, [R1+0x74] ;  /* 0x0000740001237983 */ /* 0x000ea20000100800 */
        /* <DEDUP_REMOVED lines=24> */
[----:B0-----:R-:W2:Y:S04]  /*e4bb0*/  LDL.LU R4, [R1+0xfe0] ;  /* 0x000fe00001047983 */ /* 0x001ea80000300800 */
[----:B------:R-:W2:Y:S04]  /*e4bc0*/  LDL.LU R5, [R1+0xfe4] ;  /* 0x000fe40001057983 */ /* 0x000ea80000300800 */
[----:B-1----:R-:W2:Y:S04]  /*e4bd0*/  LDL.LU R6, [R1+0xfe8] ;  /* 0x000fe80001067983 */ /* 0x002ea80000300800 */
[----:B------:R-:W2:Y:S04]  /*e4be0*/  LDL.LU R7, [R1+0xfec] ;  /* 0x000fec0001077983 */ /* 0x000ea80000300800 */
[----:B--2---:R-:W-:Y:S04]  /*e4bf0*/  STL.64 [R1+0x6f18], R6 ;  /* 0x006f180601007387 */ /* 0x004fe80000100a00 */
[----:B------:R-:W-:Y:S04]  /*e4c00*/  STL.64 [R1+0x6f10], R4 ;  /* 0x006f100401007387 */ /* 0x000fe80000100a00 */
[----:B------:R-:W2:Y:S04]  /*e4c10*/  LDL R44, [R1+0x90] ;  /* 0x00009000012c7983 */ /* 0x000ea80000100800 */
[----:B------:R-:W2:Y:S04]  /*e4c20*/  LDL R45, [R1+0x94] ;  /* 0x00009400012d7983 */ /* 0x000ea80000100800 */
[----:B------:R0:W-:Y:S01]  /*e4c30*/  STL.64 [R1+0x6f28], R46 ;  /* 0x006f282e01007387 */ /* 0x0001e20000100a00 */
[----:B----4-:R-:W-:-:S02]  /*e4c40*/  IMAD.MOV.U32 R42, RZ, RZ, R41 ;  /* 0x000000ffff2a7224 */ /* 0x010fc400078e0029 */
[----:B---3--:R-:W-:Y:S01]  /*e4c50*/  IMAD.MOV.U32 R43, RZ, RZ, R40 ;  /* 0x000000ffff2b7224 */ /* 0x008fe200078e0028 */
        /* <DEDUP_REMOVED lines=9> */
[----:B------:R-:W2:Y:S04]  /*e4cf0*/  LDL R18, [R1+0xa0] ;  /* 0x0000a00001127983 */ /* 0x000ea80000100800 */
[----:B------:R-:W2:Y:S04]  /*e4d00*/  LDL R19, [R1+0xa4] ;  /* 0x0000a40001137983 */ /* 0x000ea80000100800 */
[----:B------:R-:W4:Y:S04]  /*e4d10*/  LDL.LU R20, [R1+0x1010] ;  /* 0x0010100001147983 */ /* 0x000f280000300800 */
[----:B------:R-:W4:Y:S04]  /*e4d20*/  LDL.LU R21, [R1+0x1014] ;  /* 0x0010140001157983 */ /* 0x000f280000300800 */
[----:B------:R-:W2:Y:S04]  /*e4d30*/  LDL.LU R22, [R1+0x1018] ;  /* 0x0010180001167983 */ /* 0x000ea80000300800 */
[----:B------:R-:W2:Y:S01]  /*e4d40*/  LDL.LU R23, [R1+0x101c] ;  /* 0x00101c0001177983 */ /* 0x000ea20000300800 */
[----:B---3--:R-:W-:-:S02]  /*e4d50*/  IMAD.MOV.U32 R16, RZ, RZ, R40 ;  /* 0x000000ffff107224 */ /* 0x008fc400078e0028 */
[----:B------:R-:W-:Y:S01]  /*e4d60*/  IMAD.MOV.U32 R17, RZ, RZ, R41 ;  /* 0x000000ffff117224 */ /* 0x000fe200078e0029 */
[----:B--2---:R-:W-:Y:S04]  /*e4d70*/  STL.64 [R1+0x6f48], R22 ;  /* 0x006f481601007387 */ /* 0x004fe80000100a00 */
[----:B----4-:R2:W-:Y:S04]  /*e4d80*/  STL.64 [R1+0x6f40], R20 ;  /* 0x006f401401007387 */ /* 0x0105e80000100a00 */
[----:B------:R-:W3:Y:S04]  /*e4d90*/  LDL.LU R40, [R1+0x70e4] ;  /* 0x0070e40001287983 */ /* 0x000ee80000300800 */
[----:B------:R-:W4:Y:S04]  /*e4da0*/  LDL.LU R41, [R1+0x70e0] ;  /* 0x0070e00001297983 */ /* 0x000f280000300800 */
[----:B------:R0:W-:Y:S04]  /*e4db0*/  STL.64 [R1+0x6f58], R18 ;  /* 0x006f581201007387 */ /* 0x0001e80000100a00 */
[----:B------:R-:W-:Y:S04]  /*e4dc0*/  STL.64 [R1+0x6f50], R16 ;  /* 0x006f501001007387 */ /* 0x000fe80000100a00 */
        /* <DEDUP_REMOVED lines=26> */
[----:B0-----:R-:W2:Y:S04]  /*e4f70*/  LDL R46, [R1+0xc8] ;  /* 0x0000c800012e7983 */ /* 0x001ea80000100800 */
[----:B------:R-:W2:Y:S04]  /*e4f80*/  LDL R47, [R1+0xcc] ;  /* 0x0000cc00012f7983 */ /* 0x000ea80000100800 */
[----:B-1----:R-:W2:Y:S04]  /*e4f90*/  LDL.LU R12, [R1+0x1060] ;  /* 0x00106000010c7983 */ /* 0x002ea80000300800 */
[----:B------:R-:W2:Y:S04]  /*e4fa0*/  LDL.LU R13, [R1+0x1064] ;  /* 0x00106400010d7983 */ /* 0x000ea80000300800 */
[----:B------:R-:W2:Y:S04]  /*e4fb0*/  LDL.LU R14, [R1+0x1068] ;  /* 0x00106800010e7983 */ /* 0x000ea80000300800 */
[----:B------:R-:W2:Y:S01]  /*e4fc0*/  LDL.LU R15, [R1+0x106c] ;  /* 0x00106c00010f7983 */ /* 0x000ea20000300800 */
[----:B---3--:R-:W-:-:S02]  /*e4fd0*/  IMAD.MOV.U32 R45, RZ, RZ, R41 ;  /* 0x000000ffff2d7224 */ /* 0x008fc400078e0029 */
[----:B----4-:R-:W-:Y:S01]  /*e4fe0*/  IMAD.MOV.U32 R44, RZ, RZ, R40 ;  /* 0x000000ffff2c7224 */ /* 0x010fe200078e0028 */
[----:B--2---:R-:W-:Y:S04]  /*e4ff0*/  STL.64 [R1+0x6fa8], R14 ;  /* 0x006fa80e01007387 */ /* 0x004fe80000100a00 */
[----:B------:R0:W-:Y:S04]  /*e5000*/  STL.64 [R1+0x6fa0], R12 ;  /* 0x006fa00c01007387 */ /* 0x0001e80000100a00 */
[----:B------:R-:W2:Y:S04]  /*e5010*/  LDL.LU R40, [R1+0x70d4] ;  /* 0x0070d40001287983 */ /* 0x000ea80000300800 */
[----:B------:R-:W3:Y:S04]  /*e5020*/  LDL.LU R41, [R1+0x70d0] ;  /* 0x0070d00001297983 */ /* 0x000ee80000300800 */
[----:B------:R1:W-:Y:S04]  /*e5030*/  STL.64 [R1+0x6fb8], R46 ;  /* 0x006fb82e01007387 */ /* 0x0003e80000100a00 */
[----:B------:R-:W-:Y:S04]  /*e5040*/  STL.64 [R1+0x6fb0], R44 ;  /* 0x006fb02c01007387 */ /* 0x000fe80000100a00 */
        /* <DEDUP_REMOVED lines=11> */
[----:B------:R-:W2:Y:S01]  /*e5100*/  LDL.LU R39, [R1+0x108c] ;  /* 0x00108c0001277983 */ /* 0x000ea20000300800 */
[----:B---3--:R-:W-:-:S02]  /*e5110*/  IMAD.MOV.U32 R16, RZ, RZ, R41 ;  /* 0x000000ffff107224 */ /* 0x008fc400078e0029 */
[----:B------:R-:W-:Y:S01]  /*e5120*/  IMAD.MOV.U32 R17, RZ, RZ, R40 ;  /* 0x000000ffff117224 */ /* 0x000fe200078e0028 */
[----:B--2---:R-:W-:Y:S04]  /*e5130*/  STL.64 [R1+0x6fd8], R38 ;  /* 0x006fd82601007387 */ /* 0x004fe80000100a00 */
[----:B------:R-:W-:Y:S04]  /*e5140*/  STL.64 [R1+0x6fd0], R36 ;  /* 0x006fd02401007387 */ /* 0x000fe80000100a00 */
[----:B------:R-:W2:Y:S04]  /*e5150*/  LDL.LU R41, [R1+0x70cc] ;  /* 0x0070cc0001297983 */ /* 0x000ea80000300800 */
[----:B------:R-:W3:Y:S04]  /*e5160*/  LDL.LU R40, [R1+0x70c8] ;  /* 0x0070c80001287983 */ /* 0x000ee80000300800 */
[----:B----4-:R4:W-:Y:S04]  /*e5170*/  STL.64 [R1+0x6fe8], R18 ;  /* 0x006fe81201007387 */ /* 0x0109e80000100a00 */
        /* <DEDUP_REMOVED lines=31> */
[----:B------:R-:W2:Y:S04]  /*e5370*/  LDL.LU R41, [R1+0x70bc] ;  /* 0x0070bc0001297983 */ /* 0x000ea80000300800 */
[----:B------:R-:W3:Y:S04]  /*e5380*/  LDL.LU R40, [R1+0x70b8] ;  /* 0x0070b80001287983 */ /* 0x000ee80000300800 */
[----:B------:R-:W-:Y:S04]  /*e5390*/  STL.64 [R1+0x7038], R46 ;  /* 0x0070382e01007387 */ /* 0x000fe80000100a00 */
        /* <DEDUP_REMOVED lines=53> */
[----:B0-----:R-:W3:Y:S04]  /*e56f0*/  LDL R22, [R1+0x138] ;  /* 0x0001380001167983 */ /* 0x001ee80000100800 */
[----:B------:R-:W3:Y:S04]  /*e5700*/  LDL R23, [R1+0x13c] ;  /* 0x00013c0001177983 */ /* 0x000ee80000100800 */
        /* <DEDUP_REMOVED lines=32> */
[----:B------:R2:W-:Y:S02]  /*e5910*/  STL.64 [R1+0x1158], R26 ;  /* 0x0011581a01007387 */ /* 0x0005e40000100a00 */
[----:B--2---:R-:W-:Y:S02]  /*e5920*/  F2FP.F16.E5M2.UNPACK_B R26, R30 ;  /* 0x0000001eff1a723e */ /* 0x004fe400020004ff */
[----:B---3--:R-:W-:Y:S02]  /*e5930*/  F2FP.F16.E5M2.UNPACK_B R24, R28 ;  /* 0x0000001cff18723e */ /* 0x008fe400020004ff */
[----:B------:R-:W-:-:S02]  /*e5940*/  F2FP.F16.E5M2.UNPACK_B R25, R29 ;  /* 0x0000001dff19723e */ /* 0x000fc400020004ff */
[----:B------:R-:W-:Y:S01]  /*e5950*/  F2FP.F16.E5M2.UNPACK_B R27, R31 ;  /* 0x0000001fff1b723e */ /* 0x000fe200020004ff */
[----:B------:R-:W2:Y:S04]  /*e5960*/  LDL R28, [R1+0xb0] ;  /* 0x0000b000011c7983 */ /* 0x000ea80000100800 */
[----:B------:R-:W2:Y:S02]  /*e5970*/  LDL R29, [R1+0xb4] ;  /* 0x0000b400011d7983 */ /* 0x000ea40000100800 */
[C---:B------:R-:W-:Y:S08]  /*e5980*/  HMMA.16816.F32 R20, R24.reuse, R22, R12 ;  /* 0x000000161814723c */ /* 0x040ff0000000180c */
[C---:B------:R-:W-:Y:S01]  /*e5990*/  HMMA.16816.F32 R48, R24.reuse, R52, R48 ;  /* 0x000000341830723c */ /* 0x040fe20000001830 */
[----:B------:R-:W3:Y:S04]  /*e59a0*/  LDL.LU.64 R14, [R1+0x7088] ;  /* 0x00708800010e7983 */ /* 0x000ee80000300a00 */
[----:B------:R-:W2:Y:S03]  /*e59b0*/  LDL.LU.64 R12, [R1+0x7080] ;  /* 0x00708000010c7983 */ /* 0x000ea60000300a00 */
[C---:B----4-:R-:W-:Y:S03]  /*e59c0*/  HMMA.16816.F32 R52, R24.reuse, R54, R16 ;  /* 0x000000361834723c */ /* 0x050fe60000001810 */
        /* <DEDUP_REMOVED lines=20> */
[----:B------:R-:W3:Y:S04]  /*e5b10*/  LDL.LU.64 R44, [R1+0x7030] ;  /* 0x00703000012c7983 */ /* 0x000ee80000300a00 */
[----:B------:R-:W2:Y:S04]  /*e5b20*/  LDL.LU.64 R22, [R1+0x7028] ;  /* 0x0070280001167983 */ /* 0x000ea80000300a00 */
[----:B------:R-:W2:Y:S01]  /*e5b30*/  LDL.LU.64 R20, [R1+0x7020] ;  /* 0x0070200001147983 */ /* 0x000ea20000300a00 */
[C---:B----4-:R-:W-:Y:S03]  /*e5b40*/  HMMA.16816.F32 R48, R24.reuse, R16, R48 ;  /* 0x000000101830723c */ /* 0x050fe60000001830 */
        /* <DEDUP_REMOVED lines=20> */
[----:B------:R-:W2:Y:S04]  /*e5c90*/  LDL.LU.64 R36, [R1+0x6fd0] ;  /* 0x006fd00001247983 */ /* 0x000ea80000300a00 */
[----:B------:R-:W3:Y:S04]  /*e5ca0*/  LDL.LU.64 R22, [R1+0x6fc8] ;  /* 0x006fc80001167983 */ /* 0x000ee80000300a00 */
[----:B------:R-:W3:Y:S01]  /*e5cb0*/  LDL.LU.64 R20, [R1+0x6fc0] ;  /* 0x006fc00001147983 */ /* 0x000ee20000300a00 */
[C---:B----4-:R-:W-:Y:S03]  /*e5cc0*/  HMMA.16816.F32 R12, R24.reuse, R48, R12 ;  /* 0x00000030180c723c */ /* 0x050fe6000000180c */
[----:B------:R-:W-:Y:S04]  /*e5cd0*/  STL.64 [R1+0x1670], R44 ;  /* 0x0016702c01007387 */ /* 0x000fe80000100a00 */
[----:B------:R0:W-:Y:S01]  /*e5ce0*/  STL.64 [R1+0x1678], R46 ;  /* 0x0016782e01007387 */ /* 0x0001e20000100a00 */
[C---:B------:R-:W-:Y:S03]  /*e5cf0*/  HMMA.16816.F32 R48, R24.reuse, R50, R52 ;  /* 0x000000321830723c */ /* 0x040fe60000001834 */
[----:B0-----:R-:W4:Y:S04]  /*e5d00*/  LDL.LU.64 R46, [R1+0x6fb8] ;  /* 0x006fb800012e7983 */ /* 0x001f280000300a00 */
        /* <DEDUP_REMOVED lines=8> */
[----:B------:R0:W-:Y:S01]  /*e5d90*/  STL.64 [R1+0x1658], R50 ;  /* 0x0016583201007387 */ /* 0x0001e20000100a00 */
[----:B------:R-:W-:Y:S03]  /*e5da0*/  HMMA.16816.F32 R32, R24, R16, R32 ;  /* 0x000000101820723c */ /* 0x000fe60000001820 */
[----:B0-----:R-:W4:Y:S04]  /*e5db0*/  LDL.LU.64 R50, [R1+0x6f88] ;  /* 0x006f880001327983 */ /* 0x001f280000300a00 */
[----:B------:R-:W4:-:S12]  /*e5dc0*/  LDL.LU.64 R48, [R1+0x6f80] ;  /* 0x006f800001307983 */ /* 0x000f180000300a00 */
        /* <DEDUP_REMOVED lines=11> */
[----:B------:R-:W2:Y:S01]  /*e5e80*/  LDL.LU.64 R16, [R1+0x6f50] ;  /* 0x006f500001107983 */ /* 0x000ea20000300a00 */
[C---:B----4-:R-:W-:Y:S08]  /*e5e90*/  HMMA.16816.F32 R44, R24.reuse, R46, R12 ;  /* 0x0000002e182c723c */ /* 0x050ff0000000180c */
[C---:B------:R-:W-:Y:S01]  /*e5ea0*/  HMMA.16816.F32 R4, R24.reuse, R52, R4 ;  /* 0x000000341804723c */ /* 0x040fe20000001804 */
[----:B------:R-:W-:Y:S04]  /*e5eb0*/  STL.64 [R1+0x1620], R20 ;  /* 0x0016201401007387 */ /* 0x000fe80000100a00 */
[----:B------:R0:W-:Y:S04]  /*e5ec0*/  STL.64 [R1+0x1628], R22 ;  /* 0x0016281601007387 */ /* 0x0001e80000100a00 */
[----:B0-----:R-:W3:Y:S04]  /*e5ed0*/  LDL.LU.64 R22, [R1+0x6f48] ;  /* 0x006f480001167983 */ /* 0x001ee80000300a00 */
[----:B------:R-:W3:Y:S04]  /*e5ee0*/  LDL.LU.64 R20, [R1+0x6f40] ;  /* 0x006f400001147983 */ /* 0x000ee80000300a00 */
[----:B------:R-:W4:Y:S04]  /*e5ef0*/  LDL.LU.64 R14, [R1+0x6f38] ;  /* 0x006f3800010e7983 */ /* 0x000f280000300a00 */
[----:B------:R-:W4:Y:S04]  /*e5f00*/  LDL.LU.64 R12, [R1+0x6f30] ;  /* 0x006f3000010c7983 */ /* 0x000f280000300a00 */
        /* <DEDUP_REMOVED lines=13> */
[C---:B------:R-:W-:Y:S03]  /*e5fe0*/  HMMA.16816.F32 R28, R24.reuse, R28, R32 ;  /* 0x0000001c181c723c */ /* 0x040fe60000001820 */
[----:B0-----:R-:W4:Y:S04]  /*e5ff0*/  LDL.LU.64 R54, [R1+0x6ef8] ;  /* 0x006ef80001367983 */ /* 0x001f280000300a00 */
[----:B------:R-:W4:Y:S04]  /*e6000*/  LDL.LU.64 R52, [R1+0x6ef0] ;  /* 0x006ef00001347983 */ /* 0x000f280000300a00 */
[----:B------:R-:W4:Y:S04]  /*e6010*/  LDL.LU.64 R34, [R1+0x6ee8] ;  /* 0x006ee80001227983 */ /* 0x000f280000300a00 */
[----:B------:R-:W4:Y:S04]  /*e6020*/  LDL.LU.64 R32, [R1+0x6ee0] ;  /* 0x006ee00001207983 */ /* 0x000f280000300a00 */
[----:B------:R-:W-:Y:S04]  /*e6030*/  STL.64 [R1+0x15e0], R28 ;  /* 0x0015e01c01007387 */ /* 0x000fe80000100a00 */
[----:B------:R2:W-:Y:S02]  /*e6040*/  STL.64 [R1+0x15e8], R30 ;  /* 0x0015e81e01007387 */ /* 0x0005e40000100a00 */
[C---:B--2---:R-:W-:Y:S08]  /*e6050*/  HMMA.16816.F32 R28, R24.reuse, R16, R36 ;  /* 0x00000010181c723c */ /* 0x044ff00000001824 */
[C---:B---3--:R-:W-:Y:S08]  /*e6060*/  HMMA.16816.F32 R16, R24.reuse, R18, R20 ;  /* 0x000000121810723c */ /* 0x048ff00000001814 */
[C---:B----4-:R-:W-:Y:S03]  /*e6070*/  HMMA.16816.F32 R12, R24.reuse, R42, R12 ;  /* 0x0000002a180c723c */ /* 0x050fe6000000180c */
[----:B------:R-:W-:Y:S04]  /*e6080*/  STL.64 [R1+0x15d0], R28 ;  /* 0x0015d01c01007387 */ /* 0x000fe80000100a00 */
[----:B------:R-:W-:Y:S01]  /*e6090*/  STL.64 [R1+0x15d8], R30 ;  /* 0x0015d81e01007387 */ /* 0x000fe20000100a00 */
[C---:B------:R-:W-:Y:S03]  /*e60a0*/  HMMA.16816.F32 R8, R24.reuse, R44, R8 ;  /* 0x0000002c1808723c */ /* 0x040fe60000001808 */
[----:B------:R-:W-:Y:S05]  /*e60b0*/  STL.64 [R1+0x15c0], R16 ;  /* 0x0015c01001007387 */ /* 0x000fea0000100a00 */
[C---:B------:R-:W-:Y:S01]  /*e60c0*/  HMMA.16816.F32 R4, R24.reuse, R46, R4 ;  /* 0x0000002e1804723c */ /* 0x040fe20000001804 */
[----:B------:R-:W-:Y:S04]  /*e60d0*/  STL.64 [R1+0x15c8], R18 ;  /* 0x0015c81201007387 */ /* 0x000fe80000100a00 */
        /* <DEDUP_REMOVED lines=21> */
[----:B0-----:R-:W2:Y:S04]  /*e6230*/  LDL R8, [R1+0x50] ;  /* 0x0000500001087983 */ /* 0x001ea80000100800 */
[----:B------:R-:W2:Y:S04]  /*e6240*/  LDL R9, [R1+0x54] ;  /* 0x0000540001097983 */ /* 0x000ea80000100800 */
[----:B------:R-:W3:Y:S04]  /*e6250*/  LDL.LU R36, [R1+0xf70] ;  /* 0x000f700001247983 */ /* 0x000ee80000300800 */
[----:B------:R-:W3:Y:S04]  /*e6260*/  LDL.LU R37, [R1+0xf74] ;  /* 0x000f740001257983 */ /* 0x000ee80000300800 */
[----:B------:R-:W4:Y:S04]  /*e6270*/  LDL.LU R38, [R1+0xf78] ;  /* 0x000f780001267983 */ /* 0x000f280000300800 */
[----:B------:R-:W4:Y:S01]  /*e6280*/  LDL.LU R39, [R1+0xf7c] ;  /* 0x000f7c0001277983 */ /* 0x000f220000300800 */
[----:B------:R-:W-:-:S03]  /*e6290*/  IMAD.MOV.U32 R29, RZ, RZ, R0 ;  /* 0x000000ffff1d7224 */ /* 0x000fc600078e0000 */
[----:B----4-:R0:W-:Y:S04]  /*e62a0*/  STL.64 [R1+0x6ec0], R38 ;  /* 0x006ec02601007387 */ /* 0x0101e80000100a00 */
[----:B---3--:R-:W-:Y:S04]  /*e62b0*/  STL.64 [R1+0x6eb8], R36 ;  /* 0x006eb82401007387 */ /* 0x008fe80000100a00 */
[----:B------:R-:W3:Y:S04]  /*e62c0*/  LDL R28, [R1+0x58] ;  /* 0x00005800011c7983 */ /* 0x000ee80000100800 */
[----:B------:R-:W4:Y:S04]  /*e62d0*/  LDL.LU R0, [R1+0x6ed8] ;  /* 0x006ed80001007983 */ /* 0x000f280000300800 */
        /* <DEDUP_REMOVED lines=8> */
[----:B0-----:R-:W2:Y:S04]  /*e6360*/  LDL R38, [R1+0x68] ;  /* 0x0000680001267983 */ /* 0x001ea80000100800 */
        /* <DEDUP_REMOVED lines=28> */
[----:B------:R-:W3:Y:S01]  /*e6530*/  LDL.LU R49, [R1+0xf14] ;  /* 0x000f140001317983 */ /* 0x000ee20000300800 */
[----:B----4-:R-:W-:-:S03]  /*e6540*/  IMAD.MOV.U32 R39, RZ, RZ, R0 ;  /* 0x000000ffff277224 */ /* 0x010fc600078e0000 */
        /* <DEDUP_REMOVED lines=20> */
[C---:B--2---:R-:W-:Y:S03]  /*e6690*/  HMMA.16816.F32 R28, R24.reuse, R28, R32 ;  /* 0x0000001c181c723c */ /* 0x044fe60000001820 */
[----:B------:R-:W2:Y:S04]  /*e66a0*/  LDL.LU.64 R34, [R1+0x6ea0] ;  /* 0x006ea00001227983 */ /* 0x000ea80000300a00 */
[----:B------:R-:W4:Y:S01]  /*e66b0*/  LDL.LU.64 R32, [R1+0x6e98] ;  /* 0x006e980001207983 */ /* 0x000f220000300a00 */
[C---:B------:R-:W-:Y:S08]  /*e66c0*/  HMMA.16816.F32 R12, R24.reuse, R10, R12 ;  /* 0x0000000a180c723c */ /* 0x040ff0000000180c */
[C---:B------:R-:W-:Y:S03]  /*e66d0*/  HMMA.16816.F32 R4, R24.reuse, R42, R4 ;  /* 0x0000002a1804723c */ /* 0x040fe60000001804 */
[----:B------:R-:W-:Y:S04]  /*e66e0*/  STL.64 [R1+0x1530], R28 ;  /* 0x0015301c01007387 */ /* 0x000fe80000100a00 */
[----:B------:R3:W-:Y:S02]  /*e66f0*/  STL.64 [R1+0x1538], R30 ;  /* 0x0015381e01007387 */ /* 0x0007e40000100a00 */
[----:B---3--:R-:W-:-:S15]  /*e6700*/  HMMA.16816.F32 R28, R24, R8, R36 ;  /* 0x00000008181c723c */ /* 0x008fde0000001824 */
[----:B------:R-:W-:-:S04]  /*e6710*/  NOP ;  /* 0x0000000000007918 */ /* 0x000fc80000000000 */
[----:B------:R-:W-:Y:S04]  /*e6720*/  STL.64 [R1+0x1520], R28 ;  /* 0x0015201c01007387 */ /* 0x000fe80000100a00 */
[----:B------:R-:W-:Y:S01]  /*e6730*/  STL.64 [R1+0x1528], R30 ;  /* 0x0015281e01007387 */ /* 0x000fe20000100a00 */
[----:B------:R-:W-:Y:S01]  /*e6740*/  IMAD.MOV.U32 R0, RZ, RZ, R43 ;  /* 0x000000ffff007224 */ /* 0x000fe200078e002b */
[C---:B----4-:R-:W-:Y:S08]  /*e6750*/  HMMA.16816.F32 R20, R24.reuse, R32, R20 ;  /* 0x000000201814723c */ /* 0x050ff00000001814 */
[----:B--2---:R-:W-:Y:S01]  /*e6760*/  HMMA.16816.F32 R16, R24, R34, R16 ;  /* 0x000000221810723c */ /* 0x004fe20000001810 */
[----:B------:R-:W-:-:S02]  /*e6770*/  IMAD.MOV.U32 R32, RZ, RZ, R35 ;  /* 0x000000ffff207224 */ /* 0x000fc400078e0023 */
[----:B------:R-:W-:Y:S02]  /*e6780*/  IMAD.MOV.U32 R33, RZ, RZ, R34 ;  /* 0x000000ffff217224 */ /* 0x000fe400078e0022 */
[----:B------:R-:W-:Y:S02]  /*e6790*/  IMAD.MOV.U32 R34, RZ, RZ, R11 ;  /* 0x000000ffff227224 */ /* 0x000fe400078e000b */
[----:B------:R-:W-:-:S04]  /*e67a0*/  IMAD.MOV.U32 R35, RZ, RZ, R10 ;  /* 0x000000ffff237224 */ /* 0x000fc800078e000a */
        /* <DEDUP_REMOVED lines=31> */
[----:B------:R-:W-:Y:S04]  /*e69a0*/  STL.64 [R1+0x14b8], R6 ;  /* 0x0014b80601007387 */ /* 0x000fe80000100a00 */
[----:B------:R-:W2:Y:S04]  /*e69b0*/  LDL.LU R8, [R1+0xe20] ;  /* 0x000e200001087983 */ /* 0x000ea80000300800 */
[----:B------:R-:W2:Y:S04]  /*e69c0*/  LDL.LU R9, [R1+0xe24] ;  /* 0x000e240001097983 */ /* 0x000ea80000300800 */
[----:B------:R-:W3:Y:S04]  /*e69d0*/  LDL.LU R10, [R1+0xe28] ;  /* 0x000e2800010a7983 */ /* 0x000ee80000300800 */
[----:B------:R-:W3:Y:S01]  /*e69e0*/  LDL.LU R11, [R1+0xe2c] ;  /* 0x000e2c00010b7983 */ /* 0x000ee20000300800 */
[----:B------:R-:W-:-:S02]  /*e69f0*/  IMAD.MOV.U32 R35, RZ, RZ, R60 ;  /* 0x000000ffff237224 */ /* 0x000fc400078e003c */
        /* <DEDUP_REMOVED lines=24> */
[----:B------:R-:W4:Y:S04]  /*e6b80*/  LDL.64 R60, [R1] ;  /* 0x00000000013c7983 */ /* 0x000f280000100a00 */
        /* <DEDUP_REMOVED lines=24> */
[----:B------:R-:W-:Y:S04]  /*e6d10*/  STL [R1+0x6b70], R0 ;  /* 0x006b700001007387 */ /* 0x000fe80000100800 */
[----:B------:R0:W-:Y:S04]  /*e6d20*/  STL [R1+0x6b6c], R35 ;  /* 0x006b6c2301007387 */ /* 0x0001e80000100800 */
[----:B0-----:R-:W3:Y:S01]  /*e6d30*/  LDL.64 R34, [R1+0x10] ;  /* 0x0000100001227983 */ /* 0x001ee20000100a00 */
[C---:B--2---:R-:W-:Y:S08]  /*e6d40*/  HMMA.16816.F32 R4, R24.reuse, R42, R4 ;  /* 0x0000002a1804723c */ /* 0x044ff00000001804 */
[----:B----4-:R-:W-:Y:S01]  /*e6d50*/  HMMA.16816.F32 R44, R24, R60, R44 ;  /* 0x0000003c182c723c */ /* 0x010fe2000000182c */
[----:B------:R-:W-:-:S07]  /*e6d60*/  IMAD.MOV.U32 R0, RZ, RZ, R61 ;  /* 0x000000ffff007224 */ /* 0x000fce00078e003d */
[----:B---3--:R-:W-:Y:S01]  /*e6d70*/  HMMA.16816.F32 R8, R24, R34, R8 ;  /* 0x000000221808723c */ /* 0x008fe20000001808 */
[----:B------:R-:W-:Y:S02]  /*e6d80*/  IMAD.MOV.U32 R33, RZ, RZ, R34 ;  /* 0x000000ffff217224 */ /* 0x000fe400078e0022 */
[----:B------:R-:W-:Y:S02]  /*e6d90*/  IMAD.MOV.U32 R32, RZ, RZ, R35 ;  /* 0x000000ffff207224 */ /* 0x000fe400078e0023 */
[----:B------:R-:W-:Y:S02]  /*e6da0*/  IMAD.MOV.U32 R35, RZ, RZ, R42 ;  /* 0x000000ffff237224 */ /* 0x000fe400078e002a */
[----:B------:R-:W-:-:S12]  /*e6db0*/  IMAD.MOV.U32 R34, RZ, RZ, R43 ;  /* 0x000000ffff227224 */ /* 0x000fd800078e002b */
[----:B------:R-:W-:Y:S04]  /*e6dc0*/  STL.64 [R1+0x14a0], R8 ;  /* 0x0014a00801007387 */ /* 0x000fe80000100a00 */
[----:B------:R0:W-:Y:S04]  /*e6dd0*/  STL.64 [R1+0x14a8], R10 ;  /* 0x0014a80a01007387 */ /* 0x0001e80000100a00 */
[----:B0-----:R-:W2:Y:S04]  /*e6de0*/  LDL.LU.64 R10, [R1+0x6e90] ;  /* 0x006e9000010a7983 */ /* 0x001ea80000300a00 */
[----:B------:R-:W2:Y:S04]  /*e6df0*/  LDL.LU.64 R8, [R1+0x6e88] ;  /* 0x006e880001087983 */ /* 0x000ea80000300a00 */
[----:B------:R-:W-:Y:S04]  /*e6e00*/  STL [R1+0x6b74], R33 ;  /* 0x006b742101007387 */ /* 0x000fe80000100800 */
[----:B------:R-:W-:Y:S04]  /*e6e10*/  STL.64 [R1+0x1490], R4 ;  /* 0x0014900401007387 */ /* 0x000fe80000100a00 */
[----:B------:R0:W-:Y:S04]  /*e6e20*/  STL.64 [R1+0x1498], R6 ;  /* 0x0014980601007387 */ /* 0x0001e80000100a00 */
[----:B0-----:R-:W3:Y:S04]  /*e6e30*/  LDL.LU.64 R6, [R1+0x6e80] ;  /* 0x006e800001067983 */ /* 0x001ee80000300a00 */
[----:B------:R-:W4:Y:S04]  /*e6e40*/  LDL.LU.64 R4, [R1+0x6e78] ;  /* 0x006e780001047983 */ /* 0x000f280000300a00 */
[----:B------:R-:W2:Y:S04]  /*e6e50*/  LDL.LU.64 R42, [R1+0x6e70] ;  /* 0x006e7000012a7983 */ /* 0x000ea80000300a00 */
[----:B------:R-:W-:Y:S04]  /*e6e60*/  STL.64 [R1+0x1480], R44 ;  /* 0x0014802c01007387 */ /* 0x000fe80000100a00 */
[----:B------:R0:W-:Y:S01]  /*e6e70*/  STL.64 [R1+0x1488], R46 ;  /* 0x0014882e01007387 */ /* 0x0001e20000100a00 */
[----:B------:R-:W-:-:S03]  /*e6e80*/  IMAD.MOV.U32 R33, RZ, RZ, R60 ;  /* 0x000000ffff217224 */ /* 0x000fc600078e003c */
[----:B0-----:R-:W2:Y:S04]  /*e6e90*/  LDL.LU.64 R46, [R1+0x6e68] ;  /* 0x006e6800012e7983 */ /* 0x001ea80000300a00 */
[----:B------:R-:W2:Y:S04]  /*e6ea0*/  LDL.LU.64 R44, [R1+0x6e60] ;  /* 0x006e6000012c7983 */ /* 0x000ea80000300a00 */
        /* <DEDUP_REMOVED lines=34> */
[----:B---3--:R-:W-:Y:S01]  /*e70d0*/  HMMA.16816.F32 R56, R24, R54, R56 ;  /* 0x000000361838723c */ /* 0x008fe20000001838 */
        /* <DEDUP_REMOVED lines=104> */
[----:B------:R-:W-:Y:S04]  /*e7760*/  STL [R1+0x6984], R8 ;  /* 0x0069840801007387 */ /* 0x000fe80000100800 */
[----:B------:R-:W-:Y:S04]  /*e7770*/  STL [R1+0x6980], R9 ;  /* 0x0069800901007387 */ /* 0x000fe80000100800 */
[----:B------:R-:W-:Y:S04]  /*e7780*/  STL.64 [R1+0x1390], R12 ;  /* 0x0013900c01007387 */ /* 0x000fe80000100a00 */
[----:B------:R0:W-:Y:S04]  /*e7790*/  STL.64 [R1+0x1398], R14 ;  /* 0x0013980e01007387 */ /* 0x0001e80000100a00 */
[----:B0-----:R-:W2:Y:S04]  /*e77a0*/  LDL.LU.64 R14, [R1+0x6df0] ;  /* 0x006df000010e7983 */ /* 0x001ea80000300a00 */
[----:B------:R-:W2:Y:S04]  /*e77b0*/  LDL.LU.64 R12, [R1+0x6de8] ;  /* 0x006de800010c7983 */ /* 0x000ea80000300a00 */
[----:B------:R0:W-:Y:S04]  /*e77c0*/  STL [R1+0x6968], R10 ;  /* 0x0069680a01007387 */ /* 0x0001e80000100800 */
[----:B------:R1:W-:Y:S04]  /*e77d0*/  STL [R1+0x6964], R11 ;  /* 0x0069640b01007387 */ /* 0x0003e80000100800 */
[----:B------:R-:W3:Y:S04]  /*e77e0*/  LDL.LU R8, [R1+0xda0] ;  /* 0x000da00001087983 */ /* 0x000ee80000300800 */
[----:B------:R-:W3:Y:S04]  /*e77f0*/  LDL.LU R9, [R1+0xda4] ;  /* 0x000da40001097983 */ /* 0x000ee80000300800 */
[----:B0-----:R-:W3:Y:S04]  /*e7800*/  LDL.LU R10, [R1+0xda8] ;  /* 0x000da800010a7983 */ /* 0x001ee80000300800 */
[----:B-1----:R-:W3:Y:S01]  /*e7810*/  LDL.LU R11, [R1+0xdac] ;  /* 0x000dac00010b7983 */ /* 0x002ee20000300800 */
[C---:B--2---:R-:W-:Y:S08]  /*e7820*/  HMMA.16816.F32 R36, R24.reuse, R12, R36 ;  /* 0x0000000c1824723c */ /* 0x044ff00000001824 */
[C---:B------:R-:W-:Y:S11]  /*e7830*/  HMMA.16816.F32 R16, R24.reuse, R14, R16 ;  /* 0x0000000e1810723c */ /* 0x040ff60000001810 */
[----:B------:R-:W-:Y:S04]  /*e7840*/  STL.64 [R1+0x1380], R36 ;  /* 0x0013802401007387 */ /* 0x000fe80000100a00 */
[----:B------:R0:W-:Y:S04]  /*e7850*/  STL.64 [R1+0x1388], R38 ;  /* 0x0013882601007387 */ /* 0x0001e80000100a00 */
[----:B0-----:R-:W2:Y:S04]  /*e7860*/  LDL.LU.64 R38, [R1+0x6de0] ;  /* 0x006de00001267983 */ /* 0x001ea80000300a00 */
[----:B------:R-:W2:Y:S04]  /*e7870*/  LDL.LU.64 R36, [R1+0x6dd8] ;  /* 0x006dd80001247983 */ /* 0x000ea80000300a00 */
[----:B------:R-:W-:Y:S04]  /*e7880*/  STL [R1+0x6988], R12 ;  /* 0x0069880c01007387 */ /* 0x000fe80000100800 */
[----:B------:R-:W-:Y:S04]  /*e7890*/  STL [R1+0x696c], R13 ;  /* 0x00696c0d01007387 */ /* 0x000fe80000100800 */
[----:B------:R-:W-:Y:S04]  /*e78a0*/  STL.64 [R1+0x1370], R16 ;  /* 0x0013701001007387 */ /* 0x000fe80000100a00 */
[----:B------:R0:W-:Y:S04]  /*e78b0*/  STL.64 [R1+0x1378], R18 ;  /* 0x0013781201007387 */ /* 0x0001e80000100a00 */
[----:B0-----:R-:W3:Y:S04]  /*e78c0*/  LDL.LU.64 R18, [R1+0x6dd0] ;  /* 0x006dd00001127983 */ /* 0x001ee80000300a00 */
[----:B------:R-:W2:Y:S02]  /*e78d0*/  LDL.LU.64 R16, [R1+0x6dc8] ;  /* 0x006dc80001107983 */ /* 0x000ea40000300a00 */
        /* <DEDUP_REMOVED lines=10> */
[----:B------:R2:W-:Y:S01]  /*e7980*/  STL.64 [R1+0x1358], R10 ;  /* 0x0013580a01007387 */ /* 0x0005e20000100a00 */
[----:B------:R-:W-:Y:S02]  /*e7990*/  IMAD R30, R30, 0x100, R58 ;  /* 0x000001001e1e7824 */ /* 0x000fe400078e023a */
[----:B------:R-:W-:Y:S01]  /*e79a0*/  IMAD R31, R31, 0x100, R59 ;  /* 0x000001001f1f7824 */ /* 0x000fe200078e023b */
        /* <DEDUP_REMOVED lines=16> */
[----:B------:R-:W2:Y:S01]  /*e7ab0*/  LDL R58, [R1+0x48] ;  /* 0x00004800013a7983 */ /* 0x000ea20000100800 */
[----:B----4-:R-:W-:-:S15]  /*e7ac0*/  HMMA.16816.F32 R4, R24, R40, R32 ;  /* 0x000000281804723c */ /* 0x010fde0000001820 */
[----:B------:R-:W-:-:S04]  /*e7ad0*/  NOP ;  /* 0x0000000000007918 */ /* 0x000fc80000000000 */
[----:B------:R0:W-:Y:S04]  /*e7ae0*/  STL.64 [R1+0xd60], R4 ;  /* 0x000d600401007387 */ /* 0x0001e80000100a00 */
[----:B------:R1:W-:Y:S04]  /*e7af0*/  STL.64 [R1+0xd68], R6 ;  /* 0x000d680601007387 */ /* 0x0003e80000100a00 */
[----:B------:R-:W2:Y:S04]  /*e7b00*/  LDL R59, [R1+0x4c] ;  /* 0x00004c00013b7983 */ /* 0x000ea80000100800 */
[----:B------:R-:W3:Y:S04]  /*e7b10*/  LDL.LU R52, [R1+0xb70] ;  /* 0x000b700001347983 */ /* 0x000ee80000300800 */
[----:B------:R-:W3:Y:S04]  /*e7b20*/  LDL.LU R53, [R1+0xb74] ;  /* 0x000b740001357983 */ /* 0x000ee80000300800 */
[----:B------:R-:W4:Y:S04]  /*e7b30*/  LDL.LU R54, [R1+0xb78] ;  /* 0x000b780001367983 */ /* 0x000f280000300800 */
[----:B------:R-:W4:Y:S01]  /*e7b40*/  LDL.LU R55, [R1+0xb7c] ;  /* 0x000b7c0001377983 */ /* 0x000f220000300800 */
[----:B------:R-:W-:-:S02]  /*e7b50*/  IMAD R28, R28, 0x100, R56 ;  /* 0x000001001c1c7824 */ /* 0x000fc400078e0238 */
[----:B------:R-:W-:Y:S01]  /*e7b60*/  IMAD R29, R29, 0x100, R57 ;  /* 0x000001001d1d7824 */ /* 0x000fe200078e0239 */
[----:B----4-:R4:W-:Y:S04]  /*e7b70*/  STL.64 [R1+0x6b90], R54 ;  /* 0x006b903601007387 */ /* 0x0109e80000100a00 */
[----:B---3--:R-:W-:Y:S04]  /*e7b80*/  STL.64 [R1+0x6b88], R52 ;  /* 0x006b883401007387 */ /* 0x008fe80000100a00 */
        /* <DEDUP_REMOVED lines=14> */
[----:B-1----:R-:W2:Y:S04]  /*e7c70*/  LDL.LU R6, [R1+0xb98] ;  /* 0x000b980001067983 */ /* 0x002ea80000300800 */
        /* <DEDUP_REMOVED lines=13> */
[----:B------:R-:W3:Y:S04]  /*e7d50*/  LDL R12, [R1+0x68] ;  /* 0x00006800010c7983 */ /* 0x000ee80000100800 */
[----:B------:R-:W3:Y:S04]  /*e7d60*/  LDL R13, [R1+0x6c] ;  /* 0x00006c00010d7983 */ /* 0x000ee80000100800 */
[----:B------:R0:W-:Y:S04]  /*e7d70*/  STL.64 [R1+0x6bf0], R14 ;  /* 0x006bf00e01007387 */ /* 0x0001e80000100a00 */
[----:B---3--:R3:W-:Y:S04]  /*e7d80*/  STL.64 [R1+0x6be8], R12 ;  /* 0x006be80c01007387 */ /* 0x0087e80000100a00 */
        /* <DEDUP_REMOVED lines=62> */
[----:B---3--:R-:W3:Y:S04]  /*e8170*/  LDL R12, [R1+0xb0] ;  /* 0x0000b000010c7983 */ /* 0x008ee80000100800 */
        /* <DEDUP_REMOVED lines=8> */
[----:B---3--:R3:W-:Y:S04]  /*e8200*/  STL.64 [R1+0x6ca8], R36 ;  /* 0x006ca82401007387 */ /* 0x0087e80000100a00 */
        /* <DEDUP_REMOVED lines=18> */
[----:B----4-:R-:W4:Y:S04]  /*e8330*/  LDL R54, [R1+0xc8] ;  /* 0x0000c80001367983 */ /* 0x010f280000100800 */
[----:B------:R-:W4:Y:S04]  /*e8340*/  LDL R55, [R1+0xcc] ;  /* 0x0000cc0001377983 */ /* 0x000f280000100800 */
[----:B------:R-:W2:Y:S04]  /*e8350*/  LDL R52, [R1+0xd0] ;  /* 0x0000d00001347983 */ /* 0x000ea80000100800 */
[----:B------:R-:W2:Y:S04]  /*e8360*/  LDL R53, [R1+0xd4] ;  /* 0x0000d40001357983 */ /* 0x000ea80000100800 */
[----:B----4-:R-:W-:Y:S04]  /*e8370*/  STL.64 [R1+0x6cf0], R54 ;  /* 0x006cf03601007387 */ /* 0x010fe80000100a00 */
[----:B--2---:R2:W-:Y:S04]  /*e8380*/  STL.64 [R1+0x6ce8], R52 ;  /* 0x006ce83401007387 */ /* 0x0045e80000100a00 */
        /* <DEDUP_REMOVED lines=26> */
[----:B---3--:R-:W3:Y:S04]  /*e8530*/  LDL R36, [R1+0xf0] ;  /* 0x0000f00001247983 */ /* 0x008ee80000100800 */
[----:B------:R-:W3:Y:S04]  /*e8540*/  LDL R37, [R1+0xf4] ;  /* 0x0000f40001257983 */ /* 0x000ee80000100800 */
        /* <DEDUP_REMOVED lines=19> */
[----:B--2---:R2:W-:Y:S04]  /*e8680*/  STL.64 [R1+0x6d68], R56 ;  /* 0x006d683801007387 */ /* 0x0045e80000100a00 */
[----:B0-----:R-:W2:Y:S04]  /*e8690*/  LDL.LU R44, [R1+0xce0] ;  /* 0x000ce000012c7983 */ /* 0x001ea80000300800 */
[----:B------:R-:W2:Y:S04]  /*e86a0*/  LDL.LU R45, [R1+0xce4] ;  /* 0x000ce400012d7983 */ /* 0x000ea80000300800 */
[----:B------:R-:W2:Y:S04]  /*e86b0*/  LDL.LU R46, [R1+0xce8] ;  /* 0x000ce800012e7983 */ /* 0x000ea80000300800 */
[----:B------:R-:W2:Y:S04]  /*e86c0*/  LDL.LU R47, [R1+0xcec] ;  /* 0x000cec00012f7983 */ /* 0x000ea80000300800 */
[----:B--2---:R-:W-:Y:S04]  /*e86d0*/  STL.64 [R1+0x6d80], R46 ;  /* 0x006d802e01007387 */ /* 0x004fe80000100a00 */
[----:B------:R-:W-:Y:S04]  /*e86e0*/  STL.64 [R1+0x6d78], R44 ;  /* 0x006d782c01007387 */ /* 0x000fe80000100a00 */
[----:B-1----:R-:W2:Y:S04]  /*e86f0*/  LDL R10, [R1+0x108] ;  /* 0x00010800010a7983 */ /* 0x002ea80000100800 */
        /* <DEDUP_REMOVED lines=21> */
[----:B------:R-:W4:Y:S04]  /*e8850*/  LDL.LU R52, [R1+0xd20] ;  /* 0x000d200001347983 */ /* 0x000f280000300800 */
[----:B------:R-:W4:Y:S04]  /*e8860*/  LDL.LU R53, [R1+0xd24] ;  /* 0x000d240001357983 */ /* 0x000f280000300800 */
[----:B------:R-:W4:Y:S04]  /*e8870*/  LDL.LU R54, [R1+0xd28] ;  /* 0x000d280001367983 */ /* 0x000f280000300800 */
[----:B------:R-:W4:Y:S04]  /*e8880*/  LDL.LU R55, [R1+0xd2c] ;  /* 0x000d2c0001377983 */ /* 0x000f280000300800 */
[----:B------:R-:W2:Y:S04]  /*e8890*/  LDL R58, [R1+0x128] ;  /* 0x00012800013a7983 */ /* 0x000ea80000100800 */
[----:B------:R-:W2:Y:S04]  /*e88a0*/  LDL R59, [R1+0x12c] ;  /* 0x00012c00013b7983 */ /* 0x000ea80000100800 */
[----:B------:R-:W2:Y:S04]  /*e88b0*/  LDL R56, [R1+0x130] ;  /* 0x0001300001387983 */ /* 0x000ea80000100800 */
[----:B------:R-:W2:Y:S04]  /*e88c0*/  LDL R57, [R1+0x134] ;  /* 0x0001340001397983 */ /* 0x000ea80000100800 */
[----:B0-----:R-:W2:Y:S04]  /*e88d0*/  LDL.LU R8, [R1+0xd40] ;  /* 0x000d400001087983 */ /* 0x001ea80000300800 */
[----:B------:R-:W2:Y:S04]  /*e88e0*/  LDL.LU R9, [R1+0xd44] ;  /* 0x000d440001097983 */ /* 0x000ea80000300800 */
[----:B------:R-:W2:Y:S04]  /*e88f0*/  LDL.LU R10, [R1+0xd48] ;  /* 0x000d4800010a7983 */ /* 0x000ea80000300800 */
[----:B------:R-:W2:Y:S04]  /*e8900*/  LDL.LU R11, [R1+0xd4c] ;  /* 0x000d4c00010b7983 */ /* 0x000ea80000300800 */
[----:B-1----:R-:W2:Y:S04]  /*e8910*/  LDL R14, [R1+0x138] ;  /* 0x00013800010e7983 */ /* 0x002ea80000100800 */
[----:B------:R-:W2:Y:S04]  /*e8920*/  LDL R15, [R1+0x13c] ;  /* 0x00013c00010f7983 */ /* 0x000ea80000100800 */
        /* <DEDUP_REMOVED lines=24> */
[----:B------:R-:W-:-:S02]  /*e8ab0*/  F2FP.F16.E5M2.UNPACK_B R24, R28 ;  /* 0x0000001cff18723e */ /* 0x000fc400020004ff */
[----:B------:R-:W-:Y:S02]  /*e8ac0*/  F2FP.F16.E5M2.UNPACK_B R25, R29 ;  /* 0x0000001dff19723e */ /* 0x000fe400020004ff */
[----:B------:R-:W-:Y:S02]  /*e8ad0*/  F2FP.F16.E5M2.UNPACK_B R26, R30 ;  /* 0x0000001eff1a723e */ /* 0x000fe400020004ff */
[----:B------:R-:W-:Y:S01]  /*e8ae0*/  F2FP.F16.E5M2.UNPACK_B R27, R31 ;  /* 0x0000001fff1b723e */ /* 0x000fe200020004ff */
[----:B------:R-:W-:Y:S04]  /*e8af0*/  STL.64 [R1+0x69d8], R42 ;  /* 0x0069d82a01007387 */ /* 0x000fe80000100a00 */
[----:B------:R0:W-:Y:S04]  /*e8b00*/  STL.64 [R1+0x69d0], R40 ;  /* 0x0069d02801007387 */ /* 0x0001e80000100a00 */
[----:B0-----:R-:W4:Y:S04]  /*e8b10*/  LDL.LU R40, [R1+0xbd0] ;  /* 0x000bd00001287983 */ /* 0x001f280000300800 */
[----:B------:R-:W4:Y:S04]  /*e8b20*/  LDL.LU R41, [R1+0xbd4] ;  /* 0x000bd40001297983 */ /* 0x000f280000300800 */
[----:B------:R-:W4:Y:S04]  /*e8b30*/  LDL.LU R42, [R1+0xbd8] ;  /* 0x000bd800012a7983 */ /* 0x000f280000300800 */
[----:B------:R-:W4:Y:S04]  /*e8b40*/  LDL.LU R43, [R1+0xbdc] ;  /* 0x000bdc00012b7983 */ /* 0x000f280000300800 */
[----:B------:R-:W4:Y:S04]  /*e8b50*/  LDL R28, [R1+0x80] ;  /* 0x00008000011c7983 */ /* 0x000f280000100800 */
[----:B------:R-:W4:Y:S01]  /*e8b60*/  LDL R29, [R1+0x84] ;  /* 0x00008400011d7983 */ /* 0x000f220000100800 */
[C---:B--2---:R-:W-:Y:S03]  /*e8b70*/  HMMA.16816.F32 R12, R24.reuse, R14, R20 ;  /* 0x0000000e180c723c */ /* 0x044fe60000001814 */
[----:B------:R-:W2:Y:S04]  /*e8b80*/  LDL.LU.64 R22, [R1+0x6db0] ;  /* 0x006db00001167983 */ /* 0x000ea80000300a00 */
[----:B------:R-:W2:Y:S01]  /*e8b90*/  LDL.LU.64 R20, [R1+0x6da8] ;  /* 0x006da80001147983 */ /* 0x000ea20000300a00 */
[C---:B------:R-:W-:Y:S08]  /*e8ba0*/  HMMA.16816.F32 R8, R24.reuse, R56, R8 ;  /* 0x000000381808723c */ /* 0x040ff00000001808 */
[C---:B---3--:R-:W-:Y:S08]  /*e8bb0*/  HMMA.16816.F32 R56, R24.reuse, R58, R44 ;  /* 0x0000003a1838723c */ /* 0x048ff0000000182c */
[C---:B----4-:R-:W-:Y:S01]  /*e8bc0*/  HMMA.16816.F32 R52, R24.reuse, R36, R52 ;  /* 0x000000241834723c */ /* 0x050fe20000001834 */
[----:B------:R-:W-:Y:S04]  /*e8bd0*/  STL.64 [R1+0x1300], R12 ;  /* 0x0013000c01007387 */ /* 0x000fe80000100a00 */
[----:B------:R0:W-:Y:S04]  /*e8be0*/  STL.64 [R1+0x1308], R14 ;  /* 0x0013080e01007387 */ /* 0x0001e80000100a00 */
[----:B0-----:R-:W3:Y:S04]  /*e8bf0*/  LDL.LU.64 R14, [R1+0x6da0] ;  /* 0x006da000010e7983 */ /* 0x001ee80000300a00 */
[----:B------:R-:W3:Y:S04]  /*e8c00*/  LDL.LU.64 R12, [R1+0x6d98] ;  /* 0x006d9800010c7983 */ /* 0x000ee80000300a00 */
[----:B------:R-:W-:Y:S04]  /*e8c10*/  STL.64 [R1+0x12f0], R8 ;  /* 0x0012f00801007387 */ /* 0x000fe80000100a00 */
[----:B------:R0:W-:Y:S04]  /*e8c20*/  STL.64 [R1+0x12f8], R10 ;  /* 0x0012f80a01007387 */ /* 0x0001e80000100a00 */
[----:B0-----:R-:W4:Y:S04]  /*e8c30*/  LDL.LU.64 R10, [R1+0x6d90] ;  /* 0x006d9000010a7983 */ /* 0x001f280000300a00 */
[----:B------:R-:W3:Y:S04]  /*e8c40*/  LDL.LU.64 R8, [R1+0x6d88] ;  /* 0x006d880001087983 */ /* 0x000ee80000300a00 */
        /* <DEDUP_REMOVED lines=18> */
[C---:B----4-:R-:W-:Y:S08]  /*e8d70*/  HMMA.16816.F32 R8, R24.reuse, R10, R4 ;  /* 0x0000000a1808723c */ /* 0x050ff00000001804 */
[C---:B------:R-:W-:Y:S03]  /*e8d80*/  HMMA.16816.F32 R44, R24.reuse, R56, R44 ;  /* 0x00000038182c723c */ /* 0x040fe6000000182c */
[----:B------:R-:W-:Y:S04]  /*e8d90*/  STL.64 [R1+0x12b0], R12 ;  /* 0x0012b00c01007387 */ /* 0x000fe80000100a00 */
[----:B------:R0:W-:Y:S04]  /*e8da0*/  STL.64 [R1+0x12b8], R14 ;  /* 0x0012b80e01007387 */ /* 0x0001e80000100a00 */
[----:B0-----:R-:W3:Y:S04]  /*e8db0*/  LDL.LU.64 R14, [R1+0x6d30] ;  /* 0x006d3000010e7983 */ /* 0x001ee80000300a00 */
[----:B------:R-:W3:Y:S04]  /*e8dc0*/  LDL.LU.64 R12, [R1+0x6d28] ;  /* 0x006d2800010c7983 */ /* 0x000ee80000300a00 */
[----:B------:R-:W4:Y:S04]  /*e8dd0*/  LDL.LU.64 R6, [R1+0x6d20] ;  /* 0x006d200001067983 */ /* 0x000f280000300a00 */
[----:B------:R-:W3:Y:S01]  /*e8de0*/  LDL.LU.64 R4, [R1+0x6d18] ;  /* 0x006d180001047983 */ /* 0x000ee20000300a00 */
[C---:B------:R-:W-:Y:S03]  /*e8df0*/  HMMA.16816.F32 R56, R24.reuse, R58, R52 ;  /* 0x0000003a1838723c */ /* 0x040fe60000001834 */
        /* <DEDUP_REMOVED lines=20> */
[C---:B------:R-:W-:Y:S03]  /*e8f40*/  HMMA.16816.F32 R36, R24.reuse, R38, R32 ;  /* 0x000000261824723c */ /* 0x040fe60000001820 */
[----:B------:R-:W2:Y:S04]  /*e8f50*/  LDL.LU.64 R34, [R1+0x6cc0] ;  /* 0x006cc00001227983 */ /* 0x000ea80000300a00 */
[----:B------:R-:W2:Y:S01]  /*e8f60*/  LDL.LU.64 R32, [R1+0x6cb8] ;  /* 0x006cb80001207983 */ /* 0x000ea20000300a00 */
[C---:B---3--:R-:W-:Y:S11]  /*e8f70*/  HMMA.16816.F32 R12, R24.reuse, R4, R12 ;  /* 0x00000004180c723c */ /* 0x048ff6000000180c */
[----:B------:R-:W-:Y:S04]  /*e8f80*/  STL.64 [R1+0x1260], R36 ;  /* 0x0012602401007387 */ /* 0x000fe80000100a00 */
[----:B------:R0:W-:Y:S01]  /*e8f90*/  STL.64 [R1+0x1268], R38 ;  /* 0x0012682601007387 */ /* 0x0001e20000100a00 */
[C---:B----4-:R-:W-:Y:S03]  /*e8fa0*/  HMMA.16816.F32 R4, R24.reuse, R6, R8 ;  /* 0x000000061804723c */ /* 0x050fe60000001808 */
[----:B0-----:R-:W3:Y:S04]  /*e8fb0*/  LDL.LU.64 R38, [R1+0x6cb0] ;  /* 0x006cb00001267983 */ /* 0x001ee80000300a00 */
[----:B------:R-:W3:Y:S04]  /*e8fc0*/  LDL.LU.64 R36, [R1+0x6ca8] ;  /* 0x006ca80001247983 */ /* 0x000ee80000300a00 */
[----:B------:R-:W-:Y:S04]  /*e8fd0*/  STL.64 [R1+0x1250], R12 ;  /* 0x0012500c01007387 */ /* 0x000fe80000100a00 */
[----:B------:R0:W-:Y:S01]  /*e8fe0*/  STL.64 [R1+0x1258], R14 ;  /* 0x0012580e01007387 */ /* 0x0001e20000100a00 */
[C---:B------:R-:W-:Y:S08]  /*e8ff0*/  HMMA.16816.F32 R44, R24.reuse, R52, R44 ;  /* 0x00000034182c723c */ /* 0x040ff0000000182c */
[C---:B------:R-:W-:Y:S01]  /*e9000*/  HMMA.16816.F32 R52, R24.reuse, R54, R48 ;  /* 0x000000361834723c */ /* 0x040fe20000001830 */
        /* <DEDUP_REMOVED lines=27> */
[C---:B---3--:R-:W-:Y:S08]  /*e91c0*/  HMMA.16816.F32 R36, R24.reuse, R12, R36 ;  /* 0x0000000c1824723c */ /* 0x048ff00000001824 */
[C---:B----4-:R-:W-:Y:S03]  /*e91d0*/  HMMA.16816.F32 R12, R24.reuse, R14, R16 ;  /* 0x0000000e180c723c */ /* 0x050fe60000001810 */
[----:B------:R-:W-:Y:S04]  /*e91e0*/  STL.64 [R1+0x1200], R20 ;  /* 0x0012001401007387 */ /* 0x000fe80000100a00 */
[----:B------:R0:W-:Y:S04]  /*e91f0*/  STL.64 [R1+0x1208], R22 ;  /* 0x0012081601007387 */ /* 0x0001e80000100a00 */
[----:B0-----:R-:W3:Y:S04]  /*e9200*/  LDL.LU.64 R22, [R1+0x6c20] ;  /* 0x006c200001167983 */ /* 0x001ee80000300a00 */
[----:B------:R-:W4:Y:S01]  /*e9210*/  LDL.LU.64 R20, [R1+0x6c18] ;  /* 0x006c180001147983 */ /* 0x000f220000300a00 */
[C---:B------:R-:W-:Y:S03]  /*e9220*/  HMMA.16816.F32 R8, R24.reuse, R4, R8 ;  /* 0x000000041808723c */ /* 0x040fe60000001808 */
        /* <DEDUP_REMOVED lines=33> */
[C---:B------:R-:W-:Y:S03]  /*e9440*/  HMMA.16816.F32 R28, R24.reuse, R28, R32 ;  /* 0x0000001c181c723c */ /* 0x040fe60000001820 */
[----:B------:R-:W2:Y:S05]  /*e9450*/  LDL.LU.64 R34, [R1+0x6b80] ;  /* 0x006b800001227983 */ /* 0x000eaa0000300a00 */
[C---:B----4-:R-:W-:Y:S01]  /*e9460*/  HMMA.16816.F32 R40, R24.reuse, R20, R40 ;  /* 0x000000141828723c */ /* 0x050fe20000001828 */
[----:B------:R-:W4:Y:S07]  /*e9470*/  LDL.LU.64 R32, [R1+0x6b78] ;  /* 0x006b780001207983 */ /* 0x000f2e0000300a00 */
[C---:B---3--:R-:W-:Y:S03]  /*e9480*/  HMMA.16816.F32 R36, R24.reuse, R22, R36 ;  /* 0x000000161824723c */ /* 0x048fe60000001824 */
[----:B------:R-:W-:Y:S04]  /*e9490*/  STL.64 [R1+0x1190], R28 ;  /* 0x0011901c01007387 */ /* 0x000fe80000100a00 */
[----:B------:R0:W-:Y:S02]  /*e94a0*/  STL.64 [R1+0x1198], R30 ;  /* 0x0011981e01007387 */ /* 0x0001e40000100a00 */
[C---:B0-----:R-:W-:Y:S02]  /*e94b0*/  HMMA.16816.F32 R28, R24.reuse, R12, R16 ;  /* 0x0000000c181c723c */ /* 0x041fe40000001810 */
[----:B------:R-:W-:Y:S04]  /*e94c0*/  STL.64 [R1+0x1180], R40 ;  /* 0x0011802801007387 */ /* 0x000fe80000100a00 */
[----:B------:R-:W-:Y:S02]  /*e94d0*/  STL.64 [R1+0x1188], R42 ;  /* 0x0011882a01007387 */ /* 0x000fe40000100a00 */
[C---:B------:R-:W-:Y:S02]  /*e94e0*/  HMMA.16816.F32 R20, R24.reuse, R44, R8 ;  /* 0x0000002c1814723c */ /* 0x040fe40000001808 */
[----:B------:R-:W-:Y:S06]  /*e94f0*/  STL.64 [R1+0x1170], R36 ;  /* 0x0011702401007387 */ /* 0x000fec0000100a00 */
[C---:B------:R-:W-:Y:S01]  /*e9500*/  HMMA.16816.F32 R16, R24.reuse, R46, R4 ;  /* 0x0000002e1810723c */ /* 0x040fe20000001804 */
[----:B------:R-:W-:Y:S04]  /*e9510*/  STL.64 [R1+0x1178], R38 ;  /* 0x0011782601007387 */ /* 0x000fe80000100a00 */
[----:B------:R-:W-:Y:S04]  /*e9520*/  STL.64 [R1+0x1160], R28 ;  /* 0x0011601c01007387 */ /* 0x000fe80000100a00 */
[----:B------:R-:W-:Y:S04]  /*e9530*/  STL.64 [R1+0x1168], R30 ;  /* 0x0011681e01007387 */ /* 0x000fe80000100a00 */
[----:B------:R-:W-:Y:S04]  /*e9540*/  STL.64 [R1+0x23d0], R20 ;  /* 0x0023d01401007387 */ /* 0x000fe80000100a00 */
[----:B------:R-:W-:Y:S04]  /*e9550*/  STL.64 [R1+0x23d8], R22 ;  /* 0x0023d81601007387 */ /* 0x000fe80000100a00 */
[----:B------:R0:W-:Y:S04]  /*e9560*/  STL.64 [R1+0x1140], R16 ;  /* 0x0011401001007387 */ /* 0x0001e80000100a00 */
[----:B------:R1:W-:Y:S04]  /*e9570*/  STL.64 [R1+0x1148], R18 ;  /* 0x0011481201007387 */ /* 0x0003e80000100a00 */
[----:B0-----:R-:W3:Y:S01]  /*e9580*/  LDL.LU R16, [R1+0xa00] ;  /* 0x000a000001107983 */ /* 0x001ee20000300800 */
[C---:B--2---:R-:W-:Y:S08]  /*e9590*/  HMMA.16816.F32 R8, R24.reuse, R56, R48 ;  /* 0x000000381808723c */ /* 0x044ff00000001830 */
[----:B------:R-:W-:Y:S11]  /*e95a0*/  HMMA.16816.F32 R4, R24, R58, R52 ;  /* 0x0000003a1804723c */ /* 0x000ff60000001834 */
[----:B------:R-:W-:Y:S04]  /*e95b0*/  STL.64 [R1+0x1130], R8 ;  /* 0x0011300801007387 */ /* 0x000fe80000100a00 */
[----:B------:R-:W-:Y:S04]  /*e95c0*/  STL.64 [R1+0x1138], R10 ;  /* 0x0011380a01007387 */ /* 0x000fe80000100a00 */
[----:B------:R0:W-:Y:S04]  /*e95d0*/  STL.64 [R1+0x1120], R4 ;  /* 0x0011200401007387 */ /* 0x0001e80000100a00 */
[----:B------:R2:W-:Y:S04]  /*e95e0*/  STL.64 [R1+0x1128], R6 ;  /* 0x0011280601007387 */ /* 0x0005e80000100a00 */
        /* <DEDUP_REMOVED lines=15> */
[----:B--2---:R-:W-:Y:S04]  /*e96e0*/  STL.64 [R1+0x6a08], R38 ;  /* 0x006a082601007387 */ /* 0x004fe80000100a00 */
[----:B---3--:R2:W-:Y:S04]  /*e96f0*/  STL.64 [R1+0x6a00], R36 ;  /* 0x006a002401007387 */ /* 0x0085e80000100a00 */
[----:B0-----:R-:W3:Y:S04]  /*e9700*/  LDL.LU R4, [R1+0xa30] ;  /* 0x000a300001047983 */ /* 0x001ee80000300800 */
[----:B------:R-:W3:Y:S04]  /*e9710*/  LDL.LU R5, [R1+0xa34] ;  /* 0x000a340001057983 */ /* 0x000ee80000300800 */
[----:B------:R-:W2:Y:S04]  /*e9720*/  LDL.LU R6, [R1+0xa38] ;  /* 0x000a380001067983 */ /* 0x000ea80000300800 */
[----:B------:R-:W2:Y:S04]  /*e9730*/  LDL.LU R7, [R1+0xa3c] ;  /* 0x000a3c0001077983 */ /* 0x000ea80000300800 */
[----:B--2---:R-:W-:Y:S04]  /*e9740*/  STL.64 [R1+0x6a28], R6 ;  /* 0x006a280601007387 */ /* 0x004fe80000100a00 */
[----:B---3--:R0:W-:Y:S04]  /*e9750*/  STL.64 [R1+0x6a20], R4 ;  /* 0x006a200401007387 */ /* 0x0081e80000100a00 */
[----:B-1----:R-:W2:Y:S04]  /*e9760*/  LDL.LU R16, [R1+0xa40] ;  /* 0x000a400001107983 */ /* 0x002ea80000300800 */
        /* <DEDUP_REMOVED lines=29> */
[----:B0-----:R-:W2:Y:S04]  /*e9940*/  LDL.LU R4, [R1+0xaa0] ;  /* 0x000aa00001047983 */ /* 0x001ea80000300800 */
        /* <DEDUP_REMOVED lines=15> */
[----:B----4-:R-:W-:-:S02]  /*e9a40*/  IMAD.MOV.U32 R42, RZ, RZ, R33 ;  /* 0x000000ffff2a7224 */ /* 0x010fc400078e0021 */
[----:B------:R-:W-:Y:S01]  /*e9a50*/  IMAD.MOV.U32 R43, RZ, RZ, R0 ;  /* 0x000000ffff2b7224 */ /* 0x000fe200078e0000 */
[----:B--2---:R2:W-:Y:S04]  /*e9a60*/  STL.64 [R1+0x6ac8], R58 ;  /* 0x006ac83a01007387 */ /* 0x0045e80000100a00 */
[----:B------:R-:W-:Y:S04]  /*e9a70*/  STL.64 [R1+0x6ac0], R56 ;  /* 0x006ac03801007387 */ /* 0x000fe80000100a00 */
[----:B------:R-:W4:Y:S04]  /*e9a80*/  LDL.LU R33, [R1+0x6b74] ;  /* 0x006b740001217983 */ /* 0x000f280000300800 */
[----:B------:R-:W2:Y:S04]  /*e9a90*/  LDL.LU R0, [R1+0x6b70] ;  /* 0x006b700001007983 */ /* 0x000ea80000300800 */
[----:B------:R-:W2:Y:S04]  /*e9aa0*/  LDL.LU R20, [R1+0xae0] ;  /* 0x000ae00001147983 */ /* 0x000ea80000300800 */
[----:B------:R-:W2:Y:S04]  /*e9ab0*/  LDL.LU R21, [R1+0xae4] ;  /* 0x000ae40001157983 */ /* 0x000ea80000300800 */
[----:B------:R-:W2:Y:S04]  /*e9ac0*/  LDL.LU R22, [R1+0xae8] ;  /* 0x000ae80001167983 */ /* 0x000ea80000300800 */
[----:B------:R-:W2:Y:S01]  /*e9ad0*/  LDL.LU R23, [R1+0xaec] ;  /* 0x000aec0001177983 */ /* 0x000ea20000300800 */
[----:B------:R-:W-:-:S02]  /*e9ae0*/  IMAD.MOV.U32 R40, RZ, RZ, R35 ;  /* 0x000000ffff287224 */ /* 0x000fc400078e0023 */
[----:B------:R-:W-:Y:S02]  /*e9af0*/  IMAD.MOV.U32 R41, RZ, RZ, R34 ;  /* 0x000000ffff297224 */ /* 0x000fe400078e0022 */
[----:B---3--:R-:W-:Y:S02]  /*e9b00*/  IMAD.MOV.U32 R51, RZ, RZ, R32 ;  /* 0x000000ffff337224 */ /* 0x008fe400078e0020 */
[----:B----4-:R-:W-:Y:S01]  /*e9b10*/  IMAD.MOV.U32 R50, RZ, RZ, R33 ;  /* 0x000000ffff327224 */ /* 0x010fe200078e0021 */
        /* <DEDUP_REMOVED lines=8> */
[----:B0-----:R-:W2:Y:S04]  /*e9ba0*/  LDL.LU R4, [R1+0xb00] ;  /* 0x000b000001047983 */ /* 0x001ea80000300800 */
[----:B------:R-:W2:Y:S04]  /*e9bb0*/  LDL.LU R5, [R1+0xb04] ;  /* 0x000b040001057983 */ /* 0x000ea80000300800 */
[----:B------:R-:W2:Y:S04]  /*e9bc0*/  LDL.LU R6, [R1+0xb08] ;  /* 0x000b080001067983 */ /* 0x000ea80000300800 */
[----:B------:R-:W2:Y:S01]  /*e9bd0*/  LDL.LU R7, [R1+0xb0c] ;  /* 0x000b0c0001077983 */ /* 0x000ea20000300800 */
[----:B------:R-:W-:-:S02]  /*e9be0*/  IMAD.MOV.U32 R49, RZ, RZ, R0 ;  /* 0x000000ffff317224 */ /* 0x000fc400078e0000 */
[----:B---3--:R-:W-:Y:S01]  /*e9bf0*/  IMAD.MOV.U32 R48, RZ, RZ, R35 ;  /* 0x000000ffff307224 */ /* 0x008fe200078e0023 */
[----:B--2---:R0:W-:Y:S04]  /*e9c00*/  STL.64 [R1+0x6af8], R6 ;  /* 0x006af80601007387 */ /* 0x0041e80000100a00 */
[----:B------:R-:W-:Y:S04]  /*e9c10*/  STL.64 [R1+0x6af0], R4 ;  /* 0x006af00401007387 */ /* 0x000fe80000100a00 */
[----:B------:R-:W2:Y:S04]  /*e9c20*/  LDL.LU R35, [R1+0x6b5c] ;  /* 0x006b5c0001237983 */ /* 0x000ea80000300800 */
[----:B------:R-:W0:Y:S04]  /*e9c30*/  LDL.LU R0, [R1+0x6b58] ;  /* 0x006b580001007983 */ /* 0x000e280000300800 */
[----:B------:R-:W-:Y:S04]  /*e9c40*/  STL.64 [R1+0x6b08], R50 ;  /* 0x006b083201007387 */ /* 0x000fe80000100a00 */
[----:B------:R3:W-:Y:S04]  /*e9c50*/  STL.64 [R1+0x6b00], R48 ;  /* 0x006b003001007387 */ /* 0x0007e80000100a00 */
[----:B-1----:R-:W2:Y:S04]  /*e9c60*/  LDL.LU R16, [R1+0xb10] ;  /* 0x000b100001107983 */ /* 0x002ea80000300800 */
[----:B------:R-:W2:Y:S04]  /*e9c70*/  LDL.LU R17, [R1+0xb14] ;  /* 0x000b140001117983 */ /* 0x000ea80000300800 */
[----:B------:R-:W2:Y:S04]  /*e9c80*/  LDL.LU R18, [R1+0xb18] ;  /* 0x000b180001127983 */ /* 0x000ea80000300800 */
[----:B------:R-:W2:Y:S01]  /*e9c90*/  LDL.LU R19, [R1+0xb1c] ;  /* 0x000b1c0001137983 */ /* 0x000ea20000300800 */
[----:B------:R-:W-:-:S02]  /*e9ca0*/  IMAD.MOV.U32 R58, RZ, RZ, R33 ;  /* 0x000000ffff3a7224 */ /* 0x000fc400078e0021 */
[----:B----4-:R-:W-:Y:S01]  /*e9cb0*/  IMAD.MOV.U32 R59, RZ, RZ, R34 ;  /* 0x000000ffff3b7224 */ /* 0x010fe200078e0022 */
[----:B--2---:R-:W-:Y:S04]  /*e9cc0*/  STL.64 [R1+0x6b18], R18 ;  /* 0x006b181201007387 */ /* 0x004fe80000100a00 */
[----:B------:R1:W-:Y:S04]  /*e9cd0*/  STL.64 [R1+0x6b10], R16 ;  /* 0x006b101001007387 */ /* 0x0003e80000100a00 */
[----:B------:R-:W2:Y:S04]  /*e9ce0*/  LDL.LU R33, [R1+0x6b54] ;  /* 0x006b540001217983 */ /* 0x000ea80000300800 */
[----:B------:R-:W4:Y:S04]  /*e9cf0*/  LDL.LU R34, [R1+0x6b50] ;  /* 0x006b500001227983 */ /* 0x000f280000300800 */
[----:B------:R-:W3:Y:S04]  /*e9d00*/  LDL.LU R20, [R1+0xb20] ;  /* 0x000b200001147983 */ /* 0x000ee80000300800 */
[----:B------:R-:W3:Y:S04]  /*e9d10*/  LDL.LU R21, [R1+0xb24] ;  /* 0x000b240001157983 */ /* 0x000ee80000300800 */
[----:B------:R-:W3:Y:S04]  /*e9d20*/  LDL.LU R22, [R1+0xb28] ;  /* 0x000b280001167983 */ /* 0x000ee80000300800 */
[----:B------:R-:W3:Y:S01]  /*e9d30*/  LDL.LU R23, [R1+0xb2c] ;  /* 0x000b2c0001177983 */ /* 0x000ee20000300800 */
[----:B------:R-:W-:-:S02]  /*e9d40*/  IMAD.MOV.U32 R56, RZ, RZ, R35 ;  /* 0x000000ffff387224 */ /* 0x000fc400078e0023 */
[----:B------:R-:W-:Y:S02]  /*e9d50*/  IMAD.MOV.U32 R57, RZ, RZ, R32 ;  /* 0x000000ffff397224 */ /* 0x000fe400078e0020 */
[----:B0-----:R-:W-:Y:S02]  /*e9d60*/  IMAD.MOV.U32 R7, RZ, RZ, R0 ;  /* 0x000000ffff077224 */ /* 0x001fe400078e0000 */
[----:B--2---:R-:W-:Y:S01]  /*e9d70*/  IMAD.MOV.U32 R6, RZ, RZ, R33 ;  /* 0x000000ffff067224 */ /* 0x004fe200078e0021 */
[----:B---3--:R-:W-:Y:S04]  /*e9d80*/  STL.64 [R1+0x6b28], R22 ;  /* 0x006b281601007387 */ /* 0x008fe80000100a00 */
        /* <DEDUP_REMOVED lines=11> */
[----:B-1----:R-:W2:Y:S04]  /*e9e40*/  LDL.LU R16, [R1+0xb50] ;  /* 0x000b500001107983 */ /* 0x002ea80000300800 */
        /* <DEDUP_REMOVED lines=31> */
[----:B----4-:R-:W-:-:S02]  /*ea040*/  IMAD.MOV.U32 R5, RZ, RZ, R34 ;  /* 0x000000ffff057224 */ /* 0x010fc400078e0022 */
[----:B---3--:R-:W-:Y:S02]  /*ea050*/  IMAD.MOV.U32 R23, RZ, RZ, R32 ;  /* 0x000000ffff177224 */ /* 0x008fe400078e0020 */
[----:B------:R-:W3:Y:S01]  /*ea060*/  LDL.LU R32, [R1+0x658c] ;  /* 0x00658c0001207983 */ /* 0x000ee20000300800 */
[----:B--2---:R-:W-:-:S03]  /*ea070*/  IMAD.MOV.U32 R22, RZ, RZ, R33 ;  /* 0x000000ffff167224 */ /* 0x004fc600078e0021 */
[----:B------:R-:W2:Y:S01]  /*ea080*/  LDL.LU R11, [R1+0x6598] ;  /* 0x00659800010b7983 */ /* 0x000ea20000300800 */
[----:B------:R-:W-:-:S03]  /*ea090*/  IMAD.MOV.U32 R47, RZ, RZ, R0 ;  /* 0x000000ffff2f7224 */ /* 0x000fc600078e0000 */
[----:B------:R-:W2:Y:S04]  /*ea0a0*/  LDL.LU R33, [R1+0x6594] ;  /* 0x0065940001217983 */ /* 0x000ea80000300800 */
[----:B------:R-:W4:Y:S01]  /*ea0b0*/  LDL.LU R0, [R1+0x65a0] ;  /* 0x0065a00001007983 */ /* 0x000f220000300800 */
[----:B------:R-:W-:-:S03]  /*ea0c0*/  IMAD.MOV.U32 R4, RZ, RZ, R35 ;  /* 0x000000ffff047224 */ /* 0x000fc600078e0023 */
[----:B------:R-:W4:Y:S04]  /*ea0d0*/  LDL.LU R34, [R1+0x659c] ;  /* 0x00659c0001227983 */ /* 0x000f280000300800 */
[----:B------:R-:W2:Y:S01]  /*ea0e0*/  LDL.LU R35, [R1+0x65a8] ;  /* 0x0065a80001237983 */ /* 0x000ea20000300800 */
[----:B------:R-:W-:Y:S03]  /*ea0f0*/  HMMA.16816.F32 R20, R24, R22, R56 ;  /* 0x000000161814723c */ /* 0x000fe60000001838 */
[----:B------:R-:W2:Y:S04]  /*ea100*/  LDL.LU.64 R58, [R1+0x6b38] ;  /* 0x006b3800013a7983 */ /* 0x000ea80000300a00 */
[----:B------:R-:W2:-:S12]  /*ea110*/  LDL.LU.64 R56, [R1+0x6b30] ;  /* 0x006b300001387983 */ /* 0x000e980000300a00 */
[----:B------:R-:W-:Y:S04]  /*ea120*/  STL.64 [R1+0x1110], R20 ;  /* 0x0011101401007387 */ /* 0x000fe80000100a00 */
[----:B------:R0:W-:Y:S04]  /*ea130*/  STL.64 [R1+0x1118], R22 ;  /* 0x0011181601007387 */ /* 0x0001e80000100a00 */
[----:B0-----:R-:W3:Y:S04]  /*ea140*/  LDL.LU.64 R22, [R1+0x6b28] ;  /* 0x006b280001167983 */ /* 0x001ee80000300a00 */
[----:B------:R-:W3:Y:S01]  /*ea150*/  LDL.LU.64 R20, [R1+0x6b20] ;  /* 0x006b200001147983 */ /* 0x000ee20000300a00 */
[C---:B------:R-:W-:Y:S08]  /*ea160*/  HMMA.16816.F32 R16, R24.reuse, R4, R16 ;  /* 0x000000041810723c */ /* 0x040ff00000001810 */
[C---:B------:R-:W-:Y:S11]  /*ea170*/  HMMA.16816.F32 R4, R24.reuse, R6, R48 ;  /* 0x000000061804723c */ /* 0x040ff60000001830 */
        /* <DEDUP_REMOVED lines=13> */
[----:B------:R0:W-:Y:S01]  /*ea250*/  STL.64 [R1+0x10e8], R42 ;  /* 0x0010e82a01007387 */ /* 0x0001e20000100a00 */
[C---:B---3--:R-:W-:Y:S03]  /*ea260*/  HMMA.16816.F32 R56, R24.reuse, R58, R20 ;  /* 0x0000003a1838723c */ /* 0x048fe60000001814 */
        /* <DEDUP_REMOVED lines=8> */
[C---:B----4-:R-:W-:Y:S08]  /*ea2f0*/  HMMA.16816.F32 R16, R24.reuse, R48, R16 ;  /* 0x000000301810723c */ /* 0x050ff00000001810 */
        /* <DEDUP_REMOVED lines=14> */
[----:B------:R0:W-:Y:S01]  /*ea3e0*/  STL.64 [R1+0x10a8], R38 ;  /* 0x0010a82601007387 */ /* 0x0001e20000100a00 */
[C---:B------:R-:W-:Y:S03]  /*ea3f0*/  HMMA.16816.F32 R56, R24.reuse, R60, R56 ;  /* 0x0000003c1838723c */ /* 0x040fe60000001838 */
[----:B0-----:R-:W2:Y:S04]  /*ea400*/  LDL.LU.64 R38, [R1+0x6a88] ;  /* 0x006a880001267983 */ /* 0x001ea80000300a00 */
[----:B------:R-:W2:Y:S04]  /*ea410*/  LDL.LU.64 R36, [R1+0x6a80] ;  /* 0x006a800001247983 */ /* 0x000ea80000300a00 */
[----:B------:R-:W3:Y:S04]  /*ea420*/  LDL.LU.64 R22, [R1+0x6a78] ;  /* 0x006a780001167983 */ /* 0x000ee80000300a00 */
[----:B------:R-:W3:Y:S04]  /*ea430*/  LDL.LU.64 R20, [R1+0x6a70] ;  /* 0x006a700001147983 */ /* 0x000ee80000300a00 */
        /* <DEDUP_REMOVED lines=8> */
[C---:B----4-:R-:W-:Y:S08]  /*ea4c0*/  HMMA.16816.F32 R16, R24.reuse, R58, R16 ;  /* 0x0000003a1810723c */ /* 0x050ff00000001810 */
[C---:B--2---:R-:W-:Y:S11]  /*ea4d0*/  HMMA.16816.F32 R52, R24.reuse, R56, R52 ;  /* 0x000000381834723c */ /* 0x044ff60000001834 */
        /* <DEDUP_REMOVED lines=26> */
[----:B0-----:R-:W3:Y:S04]  /*ea680*/  LDL.LU.64 R46, [R1+0x69f8] ;  /* 0x0069f800012e7983 */ /* 0x001ee80000300a00 */
[----:B------:R-:W4:Y:S01]  /*ea690*/  LDL.LU.64 R44, [R1+0x69f0] ;  /* 0x0069f000012c7983 */ /* 0x000f220000300a00 */
[C---:B---3--:R-:W-:Y:S08]  /*ea6a0*/  HMMA.16816.F32 R20, R24.reuse, R46, R20 ;  /* 0x0000002e1814723c */ /* 0x048ff00000001814 */
[C---:B----4-:R-:W-:Y:S11]  /*ea6b0*/  HMMA.16816.F32 R40, R24.reuse, R44, R40 ;  /* 0x0000002c1828723c */ /* 0x050ff60000001828 */
[----:B------:R-:W-:Y:S04]  /*ea6c0*/  STL.64 [R1+0x1010], R20 ;  /* 0x0010101401007387 */ /* 0x000fe80000100a00 */
[----:B------:R0:W-:Y:S04]  /*ea6d0*/  STL.64 [R1+0x1018], R22 ;  /* 0x0010181601007387 */ /* 0x0001e80000100a00 */
[----:B0-----:R-:W3:Y:S04]  /*ea6e0*/  LDL.LU.64 R22, [R1+0x69e8] ;  /* 0x0069e80001167983 */ /* 0x001ee80000300a00 */
[----:B------:R-:W3:Y:S04]  /*ea6f0*/  LDL.LU.64 R20, [R1+0x69e0] ;  /* 0x0069e00001147983 */ /* 0x000ee80000300a00 */
[----:B------:R-:W-:Y:S04]  /*ea700*/  STL.64 [R1+0x1000], R40 ;  /* 0x0010002801007387 */ /* 0x000fe80000100a00 */
[----:B------:R0:W-:Y:S04]  /*ea710*/  STL.64 [R1+0x1008], R42 ;  /* 0x0010082a01007387 */ /* 0x0001e80000100a00 */
[----:B0-----:R-:W4:Y:S01]  /*ea720*/  LDL.LU.64 R42, [R1+0x69d8] ;  /* 0x0069d800012a7983 */ /* 0x001f220000300a00 */
[C---:B------:R-:W-:Y:S03]  /*ea730*/  HMMA.16816.F32 R4, R24.reuse, R2, R4 ;  /* 0x000000021804723c */ /* 0x040fe60000001804 */
[----:B------:R-:W2:Y:S05]  /*ea740*/  LDL.LU.64 R40, [R1+0x69d0] ;  /* 0x0069d00001287983 */ /* 0x000eaa0000300a00 */
[----:B----4-:R-:W-:-:S15]  /*ea750*/  HMMA.16816.F32 R16, R24, R42, R16 ;  /* 0x0000002a1810723c */ /* 0x010fde0000001810 */
[----:B------:R-:W-:-:S04]  /*ea760*/  NOP ;  /* 0x0000000000007918 */ /* 0x000fc80000000000 */
[----:B------:R-:W-:Y:S04]  /*ea770*/  STL.64 [R1+0xff0], R16 ;  /* 0x000ff01001007387 */ /* 0x000fe80000100a00 */
[----:B------:R0:W-:Y:S04]  /*ea780*/  STL.64 [R1+0xff8], R18 ;  /* 0x000ff81201007387 */ /* 0x0001e80000100a00 */
[----:B0-----:R-:W4:Y:S04]  /*ea790*/  LDL.LU.64 R18, [R1+0x69c8] ;  /* 0x0069c80001127983 */ /* 0x001f280000300a00 */
[----:B------:R-:W4:Y:S04]  /*ea7a0*/  LDL.LU.64 R16, [R1+0x69c0] ;  /* 0x0069c00001107983 */ /* 0x000f280000300a00 */
[----:B------:R-:W-:Y:S04]  /*ea7b0*/  STL.64 [R1+0xfe0], R4 ;  /* 0x000fe00401007387 */ /* 0x000fe80000100a00 */
[----:B------:R0:W-:Y:S04]  /*ea7c0*/  STL.64 [R1+0xfe8], R6 ;  /* 0x000fe80601007387 */ /* 0x0001e80000100a00 */
[----:B0-----:R-:W3:Y:S04]  /*ea7d0*/  LDL.LU.64 R6, [R1+0x69b8] ;  /* 0x0069b80001067983 */ /* 0x001ee80000300a00 */
[----:B------:R-:W2:Y:S01]  /*ea7e0*/  LDL.LU.64 R4, [R1+0x69b0] ;  /* 0x0069b00001047983 */ /* 0x000ea20000300a00 */
[----:B------:R-:W-:-:S02]  /*ea7f0*/  IMAD R28, R28, 0x100, R12 ;  /* 0x000001001c1c7824 */ /* 0x000fc400078e020c */
[----:B------:R-:W-:Y:S02]  /*ea800*/  IMAD R29, R29, 0x100, R8 ;  /* 0x000001001d1d7824 */ /* 0x000fe400078e0208 */
[----:B------:R-:W-:Y:S01]  /*ea810*/  IMAD R30, R30, 0x100, R9 ;  /* 0x000001001e1e7824 */ /* 0x000fe200078e0209 */
        /* <DEDUP_REMOVED lines=10> */
[----:B------:R-:W2:Y:S04]  /*ea8c0*/  LDL.LU R12, [R1+0x6988] ;  /* 0x00698800010c7983 */ /* 0x000ea80000300800 */
[----:B------:R-:W4:Y:S04]  /*ea8d0*/  LDL.LU R8, [R1+0x6984] ;  /* 0x0069840001087983 */ /* 0x000f280000300800 */
[----:B------:R-:W4:Y:S01]  /*ea8e0*/  LDL.LU R9, [R1+0x6980] ;  /* 0x0069800001097983 */ /* 0x000f220000300800 */
[----:B------:R-:W-:-:S02]  /*ea8f0*/  IMAD R31, R31, 0x100, R13 ;  /* 0x000001001f1f7824 */ /* 0x000fc400078e020d */
[----:B------:R-:W-:Y:S02]  /*ea900*/  IMAD R32, R32, 0x100, R10 ;  /* 0x0000010020207824 */ /* 0x000fe400078e020a */
[----:B------:R-:W-:Y:S02]  /*ea910*/  IMAD R33, R33, 0x100, R11 ;  /* 0x0000010021217824 */ /* 0x000fe400078e020b */
[----:B------:R-:W-:Y:S01]  /*ea920*/  IMAD R34, R34, 0x100, R0 ;  /* 0x0000010022227824 */ /* 0x000fe200078e0200 */
[----:B----4-:R-:W-:-:S15]  /*ea930*/  HMMA.16816.F32 R16, R24, R8, R16 ;  /* 0x000000081810723c */ /* 0x010fde0000001810 */
[----:B------:R-:W-:-:S04]  /*ea940*/  NOP ;  /* 0x0000000000007918 */ /* 0x000fc80000000000 */
[----:B------:R-:W-:Y:S04]  /*ea950*/  STL.64 [R1+0xfb0], R16 ;  /* 0x000fb01001007387 */ /* 0x000fe80000100a00 */
[----:B------:R0:W-:Y:S04]  /*ea960*/  STL.64 [R1+0xfb8], R18 ;  /* 0x000fb81201007387 */ /* 0x0001e80000100a00 */
[----:B0-----:R-:W4:Y:S04]  /*ea970*/  LDL.LU.64 R18, [R1+0x6978] ;  /* 0x0069780001127983 */ /* 0x001f280000300a00 */
[----:B------:R-:W2:Y:S04]  /*ea980*/  LDL.LU.64 R16, [R1+0x6970] ;  /* 0x0069700001107983 */ /* 0x000ea80000300a00 */
[----:B------:R-:W2:Y:S04]  /*ea990*/  LDL.LU R13, [R1+0x696c] ;  /* 0x00696c00010d7983 */ /* 0x000ea80000300800 */
[----:B------:R-:W2:Y:S04]  /*ea9a0*/  LDL.LU R10, [R1+0x6968] ;  /* 0x00696800010a7983 */ /* 0x000ea80000300800 */
[----:B------:R-:W2:Y:S04]  /*ea9b0*/  LDL.LU R11, [R1+0x6964] ;  /* 0x00696400010b7983 */ /* 0x000ea80000300800 */
[----:B------:R-:W2:Y:S01]  /*ea9c0*/  LDL.LU R0, [R1+0x6960] ;  /* 0x0069600001007983 */ /* 0x000ea20000300800 */
[----:B------:R-:W-:-:S02]  /*ea9d0*/  F2FP.F16.E5M2.UNPACK_B R30, R30 ;  /* 0x0000001eff1e723e */ /* 0x000fc400020004ff */
[----:B------:R-:W-:Y:S02]  /*ea9e0*/  F2FP.F16.E5M2.UNPACK_B R31, R31 ;  /* 0x0000001fff1f723e */ /* 0x000fe400020004ff */
[----:B------:R-:W-:Y:S02]  /*ea9f0*/  F2FP.F16.E5M2.UNPACK_B R28, R28 ;  /* 0x0000001cff1c723e */ /* 0x000fe400020004ff */
[----:B------:R-:W-:Y:S01]  /*eaa00*/  F2FP.F16.E5M2.UNPACK_B R29, R29 ;  /* 0x0000001dff1d723e */ /* 0x000fe200020004ff */
[----:B--2---:R-:W-:Y:S02]  /*eaa10*/  IMAD R35, R0, 0x100, R35 ;  /* 0x0000010000237824 */ /* 0x004fe400078e0223 */
[----:B------:R-:W2:Y:S04]  /*eaa20*/  LDL.LU R0, [R1+0x695c] ;  /* 0x00695c0001007983 */ /* 0x000ea80000300800 */
[----:B------:R-:W-:Y:S04]  /*eaa30*/  STL.64 [R1+0x6e88], R38 ;  /* 0x006e882601007387 */ /* 0x000fe80000100a00 */
[----:B---3--:R-:W-:Y:S04]  /*eaa40*/  STL.64 [R1+0x6e80], R36 ;  /* 0x006e802401007387 */ /* 0x008fe80000100a00 */
        /* <DEDUP_REMOVED lines=32> */
[----:B------:R-:W-:-:S03]  /*eac50*/  F2FP.F16.E5M2.UNPACK_B R34, R34 ;  /* 0x00000022ff22723e */ /* 0x000fc600020004ff */
[----:B0-----:R-:W4:Y:S04]  /*eac60*/  LDL.LU R48, [R1+0x2140] ;  /* 0x0021400001307983 */ /* 0x001f280000300800 */
[----:B------:R-:W4:Y:S04]  /*eac70*/  LDL.LU R49, [R1+0x2144] ;  /* 0x0021440001317983 */ /* 0x000f280000300800 */
[----:B------:R-:W4:Y:S04]  /*eac80*/  LDL.LU R50, [R1+0x2148] ;  /* 0x0021480001327983 */ /* 0x000f280000300800 */
[----:B------:R-:W4:Y:S04]  /*eac90*/  LDL.LU R51, [R1+0x214c] ;  /* 0x00214c0001337983 */ /* 0x000f280000300800 */
[----:B------:R-:W-:Y:S04]  /*eaca0*/  STL.64 [R1+0x6d38], R46 ;  /* 0x006d382e01007387 */ /* 0x000fe80000100a00 */
[----:B------:R0:W-:Y:S01]  /*eacb0*/  STL.64 [R1+0x6d30], R44 ;  /* 0x006d302c01007387 */ /* 0x0001e20000100a00 */
[----:B------:R-:W-:-:S02]  /*eacc0*/  F2FP.F16.E5M2.UNPACK_B R35, R35 ;  /* 0x00000023ff23723e */ /* 0x000fc400020004ff */
[----:B------:R-:W-:Y:S02]  /*eacd0*/  F2FP.F16.E5M2.UNPACK_B R32, R32 ;  /* 0x00000020ff20723e */ /* 0x000fe400020004ff */
[----:B------:R-:W-:Y:S01]  /*eace0*/  F2FP.F16.E5M2.UNPACK_B R33, R33 ;  /* 0x00000021ff21723e */ /* 0x000fe200020004ff */
[----:B0-----:R-:W4:Y:S04]  /*eacf0*/  LDL.LU R44, [R1+0x2150] ;  /* 0x00215000012c7983 */ /* 0x001f280000300800 */
        /* <DEDUP_REMOVED lines=15> */
[----:B--2---:R-:W-:Y:S01]  /*eadf0*/  STL [R1+0x6a98], R0 ;  /* 0x006a980001007387 */ /* 0x004fe20000100800 */
[----:B---3--:R-:W-:-:S15]  /*eae00*/  HMMA.16816.F32 R36, R24, R10, R36 ;  /* 0x0000000a1824723c */ /* 0x008fde0000001824 */
[----:B------:R-:W-:-:S04]  /*eae10*/  NOP ;  /* 0x0000000000007918 */ /* 0x000fc80000000000 */
[----:B------:R-:W-:Y:S04]  /*eae20*/  STL.64 [R1+0xfa0], R36 ;  /* 0x000fa02401007387 */ /* 0x000fe80000100a00 */
[----:B------:R0:W-:Y:S04]  /*eae30*/  STL.64 [R1+0xfa8], R38 ;  /* 0x000fa82601007387 */ /* 0x0001e80000100a00 */
[----:B0-----:R-:W2:Y:S04]  /*eae40*/  LDL.LU.64 R38, [R1+0x6e88] ;  /* 0x006e880001267983 */ /* 0x001ea80000300a00 */
[----:B------:R-:W3:Y:S04]  /*eae50*/  LDL.LU.64 R36, [R1+0x6e80] ;  /* 0x006e800001247983 */ /* 0x000ee80000300a00 */
[----:B------:R-:W-:Y:S04]  /*eae60*/  STL.64 [R1+0x6cd8], R10 ;  /* 0x006cd80a01007387 */ /* 0x000fe80000100a00 */
[----:B------:R0:W-:Y:S04]  /*eae70*/  STL.64 [R1+0x6cd0], R8 ;  /* 0x006cd00801007387 */ /* 0x0001e80000100a00 */
[----:B0-----:R-:W2:Y:S04]  /*eae80*/  LDL.LU R8, [R1+0x2180] ;  /* 0x0021800001087983 */ /* 0x001ea80000300800 */
[----:B------:R-:W2:Y:S04]  /*eae90*/  LDL.LU R9, [R1+0x2184] ;  /* 0x0021840001097983 */ /* 0x000ea80000300800 */
[----:B------:R-:W2:Y:S04]  /*eaea0*/  LDL.LU R10, [R1+0x2188] ;  /* 0x00218800010a7983 */ /* 0x000ea80000300800 */
[----:B------:R-:W2:Y:S01]  /*eaeb0*/  LDL.LU R11, [R1+0x218c] ;  /* 0x00218c00010b7983 */ /* 0x000ea20000300800 */
[----:B----4-:R-:W-:-:S15]  /*eaec0*/  HMMA.16816.F32 R40, R24, R12, R40 ;  /* 0x0000000c1828723c */ /* 0x010fde0000001828 */
[----:B------:R-:W-:-:S04]  /*eaed0*/  NOP ;  /* 0x0000000000007918 */ /* 0x000fc80000000000 */
[----:B------:R-:W-:Y:S04]  /*eaee0*/  STL.64 [R1+0xf90], R40 ;  /* 0x000f902801007387 */ /* 0x000fe80000100a00 */
[----:B------:R0:W-:Y:S04]  /*eaef0*/  STL.64 [R1+0xf98], R42 ;  /* 0x000f982a01007387 */ /* 0x0001e80000100a00 */
[----:B0-----:R-:W4:Y:S04]  /*eaf00*/  LDL.LU.64 R42, [R1+0x6e78] ;  /* 0x006e7800012a7983 */ /* 0x001f280000300a00 */
[----:B------:R-:W3:Y:S01]  /*eaf10*/  LDL.LU.64 R40, [R1+0x6e70] ;  /* 0x006e700001287983 */ /* 0x000ee20000300a00 */
[C---:B------:R-:W-:Y:S08]  /*eaf20*/  HMMA.16816.F32 R28, R24.reuse, R14, R28 ;  /* 0x0000000e181c723c */ /* 0x040ff0000000181c */
[C---:B------:R-:W-:Y:S11]  /*eaf30*/  HMMA.16816.F32 R4, R24.reuse, R20, R4 ;  /* 0x000000141804723c */ /* 0x040ff60000001804 */
[----:B------:R-:W-:Y:S04]  /*eaf40*/  STL.64 [R1+0xf80], R28 ;  /* 0x000f801c01007387 */ /* 0x000fe80000100a00 */
[----:B------:R0:W-:Y:S04]  /*eaf50*/  STL.64 [R1+0xf88], R30 ;  /* 0x000f881e01007387 */ /* 0x0001e80000100a00 */
[----:B0-----:R-:W3:Y:S04]  /*eaf60*/  LDL.LU.64 R30, [R1+0x6e68] ;  /* 0x006e6800011e7983 */ /* 0x001ee80000300a00 */
[----:B------:R-:W3:Y:S04]  /*eaf70*/  LDL.LU.64 R28, [R1+0x6e60] ;  /* 0x006e6000011c7983 */ /* 0x000ee80000300a00 */
[----:B------:R-:W-:Y:S04]  /*eaf80*/  STL.64 [R1+0x6ce8], R14 ;  /* 0x006ce80e01007387 */ /* 0x000fe80000100a00 */
[----:B------:R2:W-:Y:S04]  /*eaf90*/  STL.64 [R1+0x6ce0], R12 ;  /* 0x006ce00c01007387 */ /* 0x0005e80000100a00 */
[----:B------:R-:W-:Y:S01]  /*eafa0*/  STL.64 [R1+0x6d08], R18 ;  /* 0x006d081201007387 */ /* 0x000fe20000100a00 */
[C---:B--2---:R-:W-:Y:S08]  /*eafb0*/  HMMA.16816.F32 R12, R24.reuse, R16, R8 ;  /* 0x00000010180c723c */ /* 0x044ff00000001808 */
[C---:B------:R-:W-:Y:S11]  /*eafc0*/  HMMA.16816.F32 R8, R24.reuse, R18, R32 ;  /* 0x000000121808723c */ /* 0x040ff60000001820 */
        /* <DEDUP_REMOVED lines=9> */
[----:B0-----:R-:W-:Y:S02]  /*eb060*/  HMMA.16816.F32 R4, R24, R22, R44 ;  /* 0x000000161804723c */ /* 0x001fe4000000182c */
[----:B------:R-:W-:Y:S04]  /*eb070*/  STL [R1+0x6cac], R22 ;  /* 0x006cac1601007387 */ /* 0x000fe80000100800 */
[----:B------:R-:W-:-:S13]  /*eb080*/  STL [R1+0x6ca8], R23 ;  /* 0x006ca81701007387 */ /* 0x000fda0000100800 */
[----:B------:R-:W-:Y:S04]  /*eb090*/  STL.64 [R1+0xf40], R4 ;  /* 0x000f400401007387 */ /* 0x000fe80000100a00 */
[----:B------:R3:W-:Y:S02]  /*eb0a0*/  STL.64 [R1+0xf48], R6 ;  /* 0x000f480601007387 */ /* 0x0007e40000100a00 */
[----:B---3--:R-:W-:Y:S02]  /*eb0b0*/  HMMA.16816.F32 R4, R24, R36, R48 ;  /* 0x000000241804723c */ /* 0x008fe40000001830 */
[----:B------:R-:W-:Y:S04]  /*eb0c0*/  STL [R1+0x6c5c], R36 ;  /* 0x006c5c2401007387 */ /* 0x000fe80000100800 */
[----:B------:R-:W-:-:S13]  /*eb0d0*/  STL [R1+0x6c58], R37 ;  /* 0x006c582501007387 */ /* 0x000fda0000100800 */
[----:B------:R-:W-:Y:S04]  /*eb0e0*/  STL.64 [R1+0xf30], R4 ;  /* 0x000f300401007387 */ /* 0x000fe80000100a00 */
[----:B------:R0:W-:Y:S02]  /*eb0f0*/  STL.64 [R1+0xf38], R6 ;  /* 0x000f380601007387 */ /* 0x0001e40000100a00 */
[----:B0-----:R-:W-:Y:S02]  /*eb100*/  HMMA.16816.F32 R4, R24, R38, R52 ;  /* 0x000000261804723c */ /* 0x001fe40000001834 */
[----:B------:R-:W-:Y:S04]  /*eb110*/  STL [R1+0x6c64], R38 ;  /* 0x006c642601007387 */ /* 0x000fe80000100800 */
[----:B------:R-:W-:-:S13]  /*eb120*/  STL [R1+0x6c60], R39 ;  /* 0x006c602701007387 */ /* 0x000fda0000100800 */
        /* <DEDUP_REMOVED lines=10> */
[----:B------:R-:W2:Y:S04]  /*eb1d0*/  LDL.LU.64 R32, [R1+0x138] ;  /* 0x0001380001207983 */ /* 0x000ea80000300a00 */
[----:B------:R-:W3:Y:S04]  /*eb1e0*/  LDL.LU R8, [R1+0x2100] ;  /* 0x0021000001087983 */ /* 0x000ee80000300800 */
[----:B------:R-:W3:Y:S04]  /*eb1f0*/  LDL.LU R9, [R1+0x2104] ;  /* 0x0021040001097983 */ /* 0x000ee80000300800 */
[----:B------:R-:W3:Y:S04]  /*eb200*/  LDL.LU R10, [R1+0x2108] ;  /* 0x00210800010a7983 */ /* 0x000ee80000300800 */
[----:B------:R-:W3:Y:S04]  /*eb210*/  LDL.LU R11, [R1+0x210c] ;  /* 0x00210c00010b7983 */ /* 0x000ee80000300800 */
[----:B------:R-:W3:Y:S04]  /*eb220*/  LDL.LU.64 R34, [R1+0x130] ;  /* 0x0001300001227983 */ /* 0x000ee80000300a00 */
[----:B0-----:R-:W3:Y:S04]  /*eb230*/  LDL.LU R4, [R1+0x20f0] ;  /* 0x0020f00001047983 */ /* 0x001ee80000300800 */
[----:B------:R-:W3:Y:S04]  /*eb240*/  LDL.LU R5, [R1+0x20f4] ;  /* 0x0020f40001057983 */ /* 0x000ee80000300800 */
[----:B-1----:R-:W3:Y:S04]  /*eb250*/  LDL.LU R6, [R1+0x20f8] ;  /* 0x0020f80001067983 */ /* 0x002ee80000300800 */
[----:B------:R-:W3:Y:S04]  /*eb260*/  LDL.LU R7, [R1+0x20fc] ;  /* 0x0020fc0001077983 */ /* 0x000ee80000300800 */
[----:B------:R-:W3:Y:S04]  /*eb270*/  LDL.LU.64 R48, [R1+0x128] ;  /* 0x0001280001307983 */ /* 0x000ee80000300a00 */
[----:B------:R-:W3:Y:S04]  /*eb280*/  LDL.LU R44, [R1+0x20e0] ;  /* 0x0020e000012c7983 */ /* 0x000ee80000300800 */
[----:B------:R-:W3:Y:S04]  /*eb290*/  LDL.LU R45, [R1+0x20e4] ;  /* 0x0020e400012d7983 */ /* 0x000ee80000300800 */
[----:B------:R-:W3:Y:S04]  /*eb2a0*/  LDL.LU R46, [R1+0x20e8] ;  /* 0x0020e800012e7983 */ /* 0x000ee80000300800 */
        /* <DEDUP_REMOVED lines=12> */
[----:B----4-:R-:W-:Y:S04]  /*eb370*/  STL.64 [R1+0x6d18], R42 ;  /* 0x006d182a01007387 */ /* 0x010fe80000100a00 */
[----:B------:R-:W-:Y:S04]  /*eb380*/  STL.64 [R1+0x6d10], R40 ;  /* 0x006d102801007387 */ /* 0x000fe80000100a00 */
[----:B------:R-:W4:Y:S04]  /*eb390*/  LDL.LU R24, [R1+0x70] ;  /* 0x0000700001187983 */ /* 0x000f280000300800 */
[----:B------:R-:W4:Y:S04]  /*eb3a0*/  LDL.LU R25, [R1+0x74] ;  /* 0x0000740001197983 */ /* 0x000f280000300800 */
[----:B------:R-:W4:Y:S04]  /*eb3b0*/  LDL.LU R26, [R1+0x68] ;  /* 0x00006800011a7983 */ /* 0x000f280000300800 */
[----:B------:R-:W4:Y:S01]  /*eb3c0*/  LDL.LU R27, [R1+0x6c] ;  /* 0x00006c00011b7983 */ /* 0x000f220000300800 */
[C---:B--2---:R-:W-:Y:S08]  /*eb3d0*/  HMMA.16816.F32 R12, R28.reuse, R32, R12 ;  /* 0x000000201c0c723c */ /* 0x044ff0000000180c */
[----:B---3--:R-:W-:Y:S01]  /*eb3e0*/  HMMA.16816.F32 R8, R28, R34, R8 ;  /* 0x000000221c08723c */ /* 0x008fe20000001808 */
[----:B------:R-:W-:-:S07]  /*eb3f0*/  IMAD.MOV.U32 R37, RZ, RZ, R33 ;  /* 0x000000ffff257224 */ /* 0x000fce00078e0021 */
[C---:B------:R-:W-:Y:S01]  /*eb400*/  HMMA.16816.F32 R4, R28.reuse, R48, R4 ;  /* 0x000000301c04723c */ /* 0x040fe20000001804 */
[----:B------:R-:W-:Y:S02]  /*eb410*/  IMAD.MOV.U32 R36, RZ, RZ, R32 ;  /* 0x000000ffff247224 */ /* 0x000fe400078e0020 */
[----:B------:R-:W-:Y:S02]  /*eb420*/  IMAD.MOV.U32 R39, RZ, RZ, R35 ;  /* 0x000000ffff277224 */ /* 0x000fe400078e0023 */
[----:B------:R-:W-:Y:S01]  /*eb430*/  IMAD.MOV.U32 R38, RZ, RZ, R34 ;  /* 0x000000ffff267224 */ /* 0x000fe200078e0022 */
[----:B----4-:R-:W-:Y:S04]  /*eb440*/  STL.64 [R1+0x6df0], R26 ;  /* 0x006df01a01007387 */ /* 0x010fe80000100a00 */
        /* <DEDUP_REMOVED lines=41> */
[----:B------:R-:W4:Y:S04]  /*eb6e0*/  LDL R51, [R1+0xdc] ;  /* 0x0000dc0001337983 */ /* 0x000f280000100800 */
[----:B------:R-:W2:Y:S04]  /*eb6f0*/  LDL R48, [R1+0xe0] ;  /* 0x0000e00001307983 */ /* 0x000ea80000100800 */
[----:B------:R-:W2:Y:S04]  /*eb700*/  LDL R49, [R1+0xe4] ;  /* 0x0000e40001317983 */ /* 0x000ea80000100800 */
[----:B------:R-:W2:Y:S04]  /*eb710*/  LDL.LU.64 R34, [R1+0x108] ;  /* 0x0001080001227983 */ /* 0x000ea80000300a00 */
[----:B------:R-:W2:Y:S04]  /*eb720*/  LDL.LU R24, [R1+0x20a0] ;  /* 0x0020a00001187983 */ /* 0x000ea80000300800 */
        /* <DEDUP_REMOVED lines=14> */
[----:B------:R-:W4:Y:S04]  /*eb810*/  LDL.LU R12, [R1+0x2070] ;  /* 0x00207000010c7983 */ /* 0x000f280000300800 */
[----:B------:R-:W4:Y:S04]  /*eb820*/  LDL.LU R13, [R1+0x2074] ;  /* 0x00207400010d7983 */ /* 0x000f280000300800 */
[----:B------:R-:W4:Y:S04]  /*eb830*/  LDL.LU R14, [R1+0x2078] ;  /* 0x00207800010e7983 */ /* 0x000f280000300800 */
[----:B------:R-:W4:Y:S04]  /*eb840*/  LDL.LU R15, [R1+0x207c] ;  /* 0x00207c00010f7983 */ /* 0x000f280000300800 */
[----:B------:R-:W4:Y:S04]  /*eb850*/  LDL.LU.64 R10, [R1+0xe8] ;  /* 0x0000e800010a7983 */ /* 0x000f280000300a00 */
[----:B0-----:R-:W4:Y:S04]  /*eb860*/  LDL.LU R4, [R1+0x2060] ;  /* 0x0020600001047983 */ /* 0x001f280000300800 */
[----:B------:R-:W4:Y:S04]  /*eb870*/  LDL.LU R5, [R1+0x2064] ;  /* 0x0020640001057983 */ /* 0x000f280000300800 */
[----:B-1----:R-:W4:Y:S04]  /*eb880*/  LDL.LU R6, [R1+0x2068] ;  /* 0x0020680001067983 */ /* 0x002f280000300800 */
[----:B------:R-:W4:Y:S04]  /*eb890*/  LDL.LU R7, [R1+0x206c] ;  /* 0x00206c0001077983 */ /* 0x000f280000300800 */
[----:B------:R-:W4:Y:S01]  /*eb8a0*/  LDL.LU R44, [R1+0x2050] ;  /* 0x00205000012c7983 */ /* 0x000f220000300800 */
[----:B------:R-:W-:-:S03]  /*eb8b0*/  IMAD.MOV.U32 R38, RZ, RZ, R61 ;  /* 0x000000ffff267224 */ /* 0x000fc600078e003d */
[----:B------:R-:W4:Y:S01]  /*eb8c0*/  LDL.LU R45, [R1+0x2054] ;  /* 0x00205400012d7983 */ /* 0x000f220000300800 */
[----:B------:R-:W-:-:S03]  /*eb8d0*/  IMAD.MOV.U32 R39, RZ, RZ, R60 ;  /* 0x000000ffff277224 */ /* 0x000fc600078e003c */
[----:B------:R-:W4:Y:S04]  /*eb8e0*/  LDL.LU R46, [R1+0x2058] ;  /* 0x00205800012e7983 */ /* 0x000f280000300800 */
[----:B------:R-:W4:Y:S04]  /*eb8f0*/  LDL.LU R47, [R1+0x205c] ;  /* 0x00205c00012f7983 */ /* 0x000f280000300800 */
[----:B------:R-:W4:Y:S04]  /*eb900*/  LDL.LU.64 R2, [R1+0xd0] ;  /* 0x0000d00001027983 */ /* 0x000f280000300a00 */
[----:B------:R-:W4:Y:S04]  /*eb910*/  LDL.LU.64 R60, [R1+0xc8] ;  /* 0x0000c800013c7983 */ /* 0x000f280000300a00 */
[----:B------:R0:W-:Y:S04]  /*eb920*/  STL [R1+0x6c94], R38 ;  /* 0x006c942601007387 */ /* 0x0001e80000100800 */
[----:B------:R1:W-:Y:S04]  /*eb930*/  STL [R1+0x6c90], R39 ;  /* 0x006c902701007387 */ /* 0x0003e80000100800 */
[----:B------:R-:W4:Y:S04]  /*eb940*/  LDL.LU R36, [R1+0x20b0] ;  /* 0x0020b00001247983 */ /* 0x000f280000300800 */
[----:B------:R-:W4:Y:S04]  /*eb950*/  LDL.LU R37, [R1+0x20b4] ;  /* 0x0020b40001257983 */ /* 0x000f280000300800 */
[----:B0-----:R-:W4:Y:S04]  /*eb960*/  LDL.LU R38, [R1+0x20b8] ;  /* 0x0020b80001267983 */ /* 0x001f280000300800 */
[----:B-1----:R-:W4:Y:S01]  /*eb970*/  LDL.LU R39, [R1+0x20bc] ;  /* 0x0020bc0001277983 */ /* 0x002f220000300800 */
[----:B--2---:R-:W-:Y:S01]  /*eb980*/  HMMA.16816.F32 R24, R28, R22, R24 ;  /* 0x000000161c18723c */ /* 0x004fe20000001818 */
[----:B------:R-:W-:-:S02]  /*eb990*/  IMAD.MOV.U32 R33, RZ, RZ, R35 ;  /* 0x000000ffff217224 */ /* 0x000fc400078e0023 */
[----:B------:R-:W-:-:S05]  /*eb9a0*/  IMAD.MOV.U32 R32, RZ, RZ, R34 ;  /* 0x000000ffff207224 */ /* 0x000fca00078e0022 */
[C---:B---3--:R-:W-:Y:S08]  /*eb9b0*/  HMMA.16816.F32 R16, R28.reuse, R8, R16 ;  /* 0x000000081c10723c */ /* 0x048ff00000001810 */
[C---:B----4-:R-:W-:Y:S08]  /*eb9c0*/  HMMA.16816.F32 R36, R28.reuse, R34, R36 ;  /* 0x000000221c24723c */ /* 0x050ff00000001824 */
[C---:B------:R-:W-:Y:S11]  /*eb9d0*/  HMMA.16816.F32 R12, R28.reuse, R10, R12 ;  /* 0x0000000a1c0c723c */ /* 0x040ff6000000180c */
        /* <DEDUP_REMOVED lines=10> */
[----:B------:R-:W-:Y:S01]  /*eba80*/  IMAD.MOV.U32 R36, RZ, RZ, R20 ;  /* 0x000000ffff247224 */ /* 0x000fe200078e0014 */
[----:B------:R-:W-:Y:S04]  /*eba90*/  STL [R1+0x6cb4], R35 ;  /* 0x006cb42301007387 */ /* 0x000fe80000100800 */
[----:B------:R-:W-:Y:S01]  /*ebaa0*/  STL [R1+0x6cb0], R34 ;  /* 0x006cb02201007387 */ /* 0x000fe20000100800 */
[----:B------:R-:W-:-:S02]  /*ebab0*/  IMAD.MOV.U32 R39, RZ, RZ, R9 ;  /* 0x000000ffff277224 */ /* 0x000fc400078e0009 */
[----:B------:R-:W-:-:S04]  /*ebac0*/  IMAD.MOV.U32 R38, RZ, RZ, R8 ;  /* 0x000000ffff267224 */ /* 0x000fc800078e0008 */
        /* <DEDUP_REMOVED lines=10> */
[----:B------:R-:W-:-:S02]  /*ebb70*/  IMAD.MOV.U32 R33, RZ, RZ, R10 ;  /* 0x000000ffff217224 */ /* 0x000fc400078e000a */
[----:B------:R-:W-:Y:S02]  /*ebb80*/  IMAD.MOV.U32 R32, RZ, RZ, R11 ;  /* 0x000000ffff207224 */ /* 0x000fe400078e000b */
[C---:B------:R-:W-:Y:S08]  /*ebb90*/  HMMA.16816.F32 R8, R28.reuse, R50, R44 ;  /* 0x000000321c08723c */ /* 0x040ff0000000182c */
[C---:B0-----:R-:W-:Y:S08]  /*ebba0*/  HMMA.16816.F32 R12, R28.reuse, R48, R4 ;  /* 0x000000301c0c723c */ /* 0x041ff00000001804 */
[C---:B------:R-:W-:Y:S01]  /*ebbb0*/  HMMA.16816.F32 R4, R28.reuse, R2, R52 ;  /* 0x000000021c04723c */ /* 0x040fe20000001834 */
[----:B------:R-:W-:Y:S04]  /*ebbc0*/  STL [R1+0x6ccc], R32 ;  /* 0x006ccc2001007387 */ /* 0x000fe80000100800 */
[----:B------:R-:W-:Y:S06]  /*ebbd0*/  STL [R1+0x6cc8], R33 ;  /* 0x006cc82101007387 */ /* 0x000fec0000100800 */
        /* <DEDUP_REMOVED lines=8> */
[----:B------:R-:W-:-:S15]  /*ebc60*/  IMAD.MOV.U32 R21, RZ, RZ, R3 ;  /* 0x000000ffff157224 */ /* 0x000fde00078e0003 */
[----:B------:R-:W-:Y:S01]  /*ebc70*/  NOP ;  /* 0x0000000000007918 */ /* 0x000fe20000000000 */
[----:B------:R0:W-:Y:S04]  /*ebc80*/  STL.64 [R1+0xe30], R4 ;  /* 0x000e300401007387 */ /* 0x0001e80000100a00 */
[----:B------:R1:W-:Y:S04]  /*ebc90*/  STL.64 [R1+0xe38], R6 ;  /* 0x000e380601007387 */ /* 0x0003e80000100a00 */
[----:B------:R-:W2:Y:S04]  /*ebca0*/  LDL R2, [R1+0x50] ;  /* 0x0000500001027983 */ /* 0x000ea80000100800 */
[----:B------:R-:W2:Y:S04]  /*ebcb0*/  LDL R3, [R1+0x54] ;  /* 0x0000540001037983 */ /* 0x000ea80000100800 */
[----:B------:R-:W3:Y:S04]  /*ebcc0*/  LDL R54, [R1+0x58] ;  /* 0x0000580001367983 */ /* 0x000ee80000100800 */
[----:B------:R-:W3:Y:S04]  /*ebcd0*/  LDL R55, [R1+0x5c] ;  /* 0x00005c0001377983 */ /* 0x000ee80000100800 */
        /* <DEDUP_REMOVED lines=8> */
[----:B---3--:R-:W-:Y:S04]  /*ebd60*/  STL.64 [R1+0x6e10], R54 ;  /* 0x006e103601007387 */ /* 0x008fe80000100a00 */
[----:B--2---:R-:W-:Y:S04]  /*ebd70*/  STL.64 [R1+0x6e08], R52 ;  /* 0x006e083401007387 */ /* 0x004fe80000100a00 */
[----:B0-----:R-:W2:Y:S04]  /*ebd80*/  LDL.LU R4, [R1+0x1f70] ;  /* 0x001f700001047983 */ /* 0x001ea80000300800 */
[----:B------:R-:W2:Y:S04]  /*ebd90*/  LDL.LU R5, [R1+0x1f74] ;  /* 0x001f740001057983 */ /* 0x000ea80000300800 */
[----:B-1----:R-:W3:Y:S04]  /*ebda0*/  LDL.LU R6, [R1+0x1f78] ;  /* 0x001f780001067983 */ /* 0x002ee80000300800 */
        /* <DEDUP_REMOVED lines=19> */
[----:B--2---:R-:W-:Y:S01]  /*ebee0*/  STL.64 [R1+0x6e58], R14 ;  /* 0x006e580e01007387 */ /* 0x004fe20000100a00 */
[----:B------:R-:W-:-:S02]  /*ebef0*/  IMAD.MOV.U32 R22, RZ, RZ, R60 ;  /* 0x000000ffff167224 */ /* 0x000fc400078e003c */
[----:B------:R-:W-:Y:S01]  /*ebf00*/  IMAD.MOV.U32 R23, RZ, RZ, R61 ;  /* 0x000000ffff177224 */ /* 0x000fe200078e003d */
        /* <DEDUP_REMOVED lines=13> */
[----:B-1----:R-:W2:Y:S04]  /*ebfe0*/  LDL.LU R12, [R1+0x2020] ;  /* 0x00202000010c7983 */ /* 0x002ea80000300800 */
        /* <DEDUP_REMOVED lines=9> */
[----:B------:R-:W4:Y:S04]  /*ec080*/  LDL.LU.64 R32, [R1+0xb0] ;  /* 0x0000b00001207983 */ /* 0x000f280000300a00 */
        /* <DEDUP_REMOVED lines=27> */
[C---:B--2---:R-:W-:Y:S08]  /*ec240*/  HMMA.16816.F32 R12, R28.reuse, R36, R12 ;  /* 0x000000241c0c723c */ /* 0x044ff0000000180c */
[C---:B---3--:R-:W-:Y:S08]  /*ec250*/  HMMA.16816.F32 R16, R28.reuse, R38, R16 ;  /* 0x000000261c10723c */ /* 0x048ff00000001810 */
[----:B----4-:R-:W-:Y:S01]  /*ec260*/  HMMA.16816.F32 R8, R28, R32, R8 ;  /* 0x000000201c08723c */ /* 0x010fe20000001808 */
[----:B------:R-:W-:-:S02]  /*ec270*/  IMAD.MOV.U32 R35, RZ, RZ, R36 ;  /* 0x000000ffff237224 */ /* 0x000fc400078e0024 */
[----:B------:R-:W-:Y:S02]  /*ec280*/  IMAD.MOV.U32 R34, RZ, RZ, R37 ;  /* 0x000000ffff227224 */ /* 0x000fe400078e0025 */
[----:B------:R-:W-:Y:S02]  /*ec290*/  IMAD.MOV.U32 R37, RZ, RZ, R38 ;  /* 0x000000ffff257224 */ /* 0x000fe400078e0026 */
[----:B------:R-:W-:Y:S02]  /*ec2a0*/  IMAD.MOV.U32 R36, RZ, RZ, R39 ;  /* 0x000000ffff247224 */ /* 0x000fe400078e0027 */
[----:B------:R-:W-:Y:S02]  /*ec2b0*/  IMAD.MOV.U32 R39, RZ, RZ, R32 ;  /* 0x000000ffff277224 */ /* 0x000fe400078e0020 */
[----:B------:R-:W-:Y:S01]  /*ec2c0*/  IMAD.MOV.U32 R38, RZ, RZ, R33 ;  /* 0x000000ffff267224 */ /* 0x000fe200078e0021 */
[----:B------:R-:W-:Y:S01]  /*ec2d0*/  HMMA.16816.F32 R4, R28, R60, R4 ;  /* 0x0000003c1c04723c */ /* 0x000fe20000001804 */
        /* <DEDUP_REMOVED lines=16> */
[----:B0-----:R-:W2:Y:S04]  /*ec3e0*/  LDL.LU R36, [R1+0x1fb0] ;  /* 0x001fb00001247983 */ /* 0x001ea80000300800 */
[----:B------:R-:W2:Y:S04]  /*ec3f0*/  LDL.LU R37, [R1+0x1fb4] ;  /* 0x001fb40001257983 */ /* 0x000ea80000300800 */
[----:B------:R-:W2:Y:S04]  /*ec400*/  LDL.LU R38, [R1+0x1fb8] ;  /* 0x001fb80001267983 */ /* 0x000ea80000300800 */
[----:B------:R-:W2:Y:S04]  /*ec410*/  LDL.LU R39, [R1+0x1fbc] ;  /* 0x001fbc0001277983 */ /* 0x000ea80000300800 */
[----:B------:R-:W-:Y:S04]  /*ec420*/  STL.64 [R1+0xdf0], R4 ;  /* 0x000df00401007387 */ /* 0x000fe80000100a00 */
[----:B------:R0:W-:Y:S01]  /*ec430*/  STL.64 [R1+0xdf8], R6 ;  /* 0x000df80601007387 */ /* 0x0001e20000100a00 */
[C---:B------:R-:W-:Y:S03]  /*ec440*/  HMMA.16816.F32 R52, R28.reuse, R24, R52 ;  /* 0x000000181c34723c */ /* 0x040fe60000001834 */
[----:B0-----:R-:W2:Y:S04]  /*ec450*/  LDL.LU.64 R6, [R1+0x6e28] ;  /* 0x006e280001067983 */ /* 0x001ea80000300a00 */
[----:B------:R-:W2:Y:S04]  /*ec460*/  LDL.LU.64 R4, [R1+0x6e20] ;  /* 0x006e200001047983 */ /* 0x000ea80000300a00 */
[----:B------:R-:W2:Y:S04]  /*ec470*/  LDL.LU.64 R60, [R1+0x6e18] ;  /* 0x006e1800013c7983 */ /* 0x000ea80000300a00 */
[----:B------:R-:W-:Y:S04]  /*ec480*/  STL.64 [R1+0x6d88], R34 ;  /* 0x006d882201007387 */ /* 0x000fe80000100a00 */
[----:B------:R0:W-:Y:S01]  /*ec490*/  STL.64 [R1+0x6d80], R32 ;  /* 0x006d802001007387 */ /* 0x0001e20000100a00 */
[C---:B------:R-:W-:Y:S03]  /*ec4a0*/  HMMA.16816.F32 R24, R28.reuse, R26, R48 ;  /* 0x0000001a1c18723c */ /* 0x040fe60000001830 */
        /* <DEDUP_REMOVED lines=13> */
[----:B------:R-:W4:Y:S01]  /*ec580*/  LDL.LU.64 R24, [R1+0x6de8] ;  /* 0x006de80001187983 */ /* 0x000f220000300a00 */
[----:B--2---:R-:W-:-:S15]  /*ec590*/  HMMA.16816.F32 R32, R28, R20, R32 ;  /* 0x000000141c20723c */ /* 0x004fde0000001820 */
[----:B------:R-:W-:-:S04]  /*ec5a0*/  NOP ;  /* 0x0000000000007918 */ /* 0x000fc80000000000 */
[----:B------:R-:W-:Y:S04]  /*ec5b0*/  STL.64 [R1+0xdc0], R32 ;  /* 0x000dc02001007387 */ /* 0x000fe80000100a00 */
[----:B------:R0:W-:Y:S02]  /*ec5c0*/  STL.64 [R1+0xdc8], R34 ;  /* 0x000dc82201007387 */ /* 0x0001e40000100a00 */
[C---:B0-----:R-:W-:Y:S08]  /*ec5d0*/  HMMA.16816.F32 R32, R28.reuse, R22, R36 ;  /* 0x000000161c20723c */ /* 0x041ff00000001824 */
[C---:B---3--:R-:W-:Y:S08]  /*ec5e0*/  HMMA.16816.F32 R20, R28.reuse, R12, R40 ;  /* 0x0000000c1c14723c */ /* 0x048ff00000001828 */
        /* <DEDUP_REMOVED lines=11> */
[----:B------:R1:W-:Y:S04]  /*ec6a0*/  STL.64 [R1+0xd88], R10 ;  /* 0x000d880a01007387 */ /* 0x0003e80000100a00 */
[----:B------:R-:W-:Y:S04]  /*ec6b0*/  STL.64 [R1+0x6aa8], R24 ;  /* 0x006aa81801007387 */ /* 0x000fe80000100a00 */
[----:B------:R-:W-:Y:S04]  /*ec6c0*/  STL.64 [R1+0xd70], R4 ;  /* 0x000d700401007387 */ /* 0x000fe80000100a00 */
[----:B------:R2:W-:Y:S01]  /*ec6d0*/  STL.64 [R1+0xd78], R6 ;  /* 0x000d780601007387 */ /* 0x0005e20000100a00 */
[C---:B0-----:R-:W-:Y:S08]  /*ec6e0*/  HMMA.16816.F32 R12, R28.reuse, R54, R48 ;  /* 0x000000361c0c723c */ /* 0x041ff00000001830 */
[C---:B-1----:R-:W-:Y:S08]  /*ec6f0*/  HMMA.16816.F32 R8, R28.reuse, R52, R44 ;  /* 0x000000341c08723c */ /* 0x042ff0000000182c */
[C---:B--2---:R-:W-:Y:S11]  /*ec700*/  HMMA.16816.F32 R4, R28.reuse, R2, R56 ;  /* 0x000000021c04723c */ /* 0x044ff60000001838 */
[----:B------:R0:W-:Y:S04]  /*ec710*/  STL.64 [R1+0x23c0], R8 ;  /* 0x0023c00801007387 */ /* 0x0001e80000100a00 */
[----:B------:R1:W-:Y:S04]  /*ec720*/  STL.64 [R1+0x23c8], R10 ;  /* 0x0023c80a01007387 */ /* 0x0003e80000100a00 */
[----:B0-----:R-:W2:Y:S04]  /*ec730*/  LDL.LU R8, [R1+0x1e70] ;  /* 0x001e700001087983 */ /* 0x001ea80000300800 */
[----:B------:R-:W-:Y:S04]  /*ec740*/  STL.64 [R1+0xd50], R12 ;  /* 0x000d500c01007387 */ /* 0x000fe80000100a00 */
[----:B------:R-:W-:Y:S04]  /*ec750*/  STL.64 [R1+0xd58], R14 ;  /* 0x000d580e01007387 */ /* 0x000fe80000100a00 */
[----:B------:R0:W-:Y:S04]  /*ec760*/  STL.64 [R1+0xd40], R4 ;  /* 0x000d400401007387 */ /* 0x0001e80000100a00 */
[----:B------:R3:W-:Y:S04]  /*ec770*/  STL.64 [R1+0xd48], R6 ;  /* 0x000d480601007387 */ /* 0x0007e80000100a00 */
        /* <DEDUP_REMOVED lines=41> */
[----:B------:R-:W3:Y:S04]  /*eca10*/  LDL.LU.64 R46, [R1+0x48] ;  /* 0x00004800012e7983 */ /* 0x000ee80000300a00 */
[----:B-1----:R-:W3:Y:S04]  /*eca20*/  LDL.LU R8, [R1+0x1ef0] ;  /* 0x001ef00001087983 */ /* 0x002ee80000300800 */
[----:B------:R-:W3:Y:S04]  /*eca30*/  LDL.LU R9, [R1+0x1ef4] ;  /* 0x001ef40001097983 */ /* 0x000ee80000300800 */
[----:B------:R-:W3:Y:S04]  /*eca40*/  LDL.LU R10, [R1+0x1ef8] ;  /* 0x001ef800010a7983 */ /* 0x000ee80000300800 */
[----:B------:R-:W3:Y:S04]  /*eca50*/  LDL.LU R11, [R1+0x1efc] ;  /* 0x001efc00010b7983 */ /* 0x000ee80000300800 */
[----:B----4-:R-:W4:Y:S04]  /*eca60*/  LDL R18, [R1+0x30] ;  /* 0x0000300001127983 */ /* 0x010f280000100800 */
[----:B------:R-:W4:Y:S04]  /*eca70*/  LDL R19, [R1+0x34] ;  /* 0x0000340001137983 */ /* 0x000f280000100800 */
[----:B--2---:R-:W2:Y:S04]  /*eca80*/  LDL.LU R48, [R1+0x1f20] ;  /* 0x001f200001307983 */ /* 0x004ea80000300800 */
[----:B------:R-:W2:Y:S04]  /*eca90*/  LDL.LU R49, [R1+0x1f24] ;  /* 0x001f240001317983 */ /* 0x000ea80000300800 */
[----:B------:R-:W2:Y:S04]  /*ecaa0*/  LDL.LU R50, [R1+0x1f28] ;  /* 0x001f280001327983 */ /* 0x000ea80000300800 */
[----:B------:R-:W2:Y:S04]  /*ecab0*/  LDL.LU R51, [R1+0x1f2c] ;  /* 0x001f2c0001337983 */ /* 0x000ea80000300800 */
[----:B------:R-:W2:Y:S04]  /*ecac0*/  LDL.LU.64 R2, [R1+0x40] ;  /* 0x0000400001027983 */ /* 0x000ea80000300a00 */
        /* <DEDUP_REMOVED lines=19> */
[----:B------:R-:W4:Y:S01]  /*ecc00*/  LDL.LU R15, [R1+0x1e8c] ;  /* 0x001e8c00010f7983 */ /* 0x000f220000300800 */
[C---:B---3--:R-:W-:Y:S08]  /*ecc10*/  HMMA.16816.F32 R4, R28.reuse, R46, R4 ;  /* 0x0000002e1c04723c */ /* 0x048ff00000001804 */
[----:B--2---:R-:W-:Y:S01]  /*ecc20*/  HMMA.16816.F32 R48, R28, R2, R48 ;  /* 0x000000021c30723c */ /* 0x004fe20000001830 */
[----:B------:R-:W-:-:S02]  /*ecc30*/  IMAD.MOV.U32 R25, RZ, RZ, R46 ;  /* 0x000000ffff197224 */ /* 0x000fc400078e002e */
[----:B------:R-:W-:-:S08]  /*ecc40*/  IMAD.MOV.U32 R24, RZ, RZ, R47 ;  /* 0x000000ffff187224 */ /* 0x000fd000078e002f */
[----:B------:R0:W-:Y:S04]  /*ecc50*/  STL.64 [R1+0xd30], R4 ;  /* 0x000d300401007387 */ /* 0x0001e80000100a00 */
[----:B------:R1:W-:Y:S04]  /*ecc60*/  STL.64 [R1+0xd38], R6 ;  /* 0x000d380601007387 */ /* 0x0003e80000100a00 */
[----:B------:R-:W2:Y:S04]  /*ecc70*/  LDL.LU R44, [R1+0x1e50] ;  /* 0x001e5000012c7983 */ /* 0x000ea80000300800 */
[----:B------:R-:W2:Y:S04]  /*ecc80*/  LDL.LU R45, [R1+0x1e54] ;  /* 0x001e5400012d7983 */ /* 0x000ea80000300800 */
[----:B------:R-:W2:Y:S04]  /*ecc90*/  LDL.LU R46, [R1+0x1e58] ;  /* 0x001e5800012e7983 */ /* 0x000ea80000300800 */
[----:B------:R-:W2:Y:S01]  /*ecca0*/  LDL.LU R47, [R1+0x1e5c] ;  /* 0x001e5c00012f7983 */ /* 0x000ea20000300800 */
[----:B------:R-:W-:-:S02]  /*eccb0*/  IMAD.MOV.U32 R27, RZ, RZ, R2 ;  /* 0x000000ffff1b7224 */ /* 0x000fc400078e0002 */
[----:B------:R-:W-:Y:S01]  /*eccc0*/  IMAD.MOV.U32 R26, RZ, RZ, R3 ;  /* 0x000000ffff1a7224 */ /* 0x000fe200078e0003 */
[----:B0-----:R-:W3:Y:S04]  /*eccd0*/  LDL.LU R4, [R1+0x1e60] ;  /* 0x001e600001047983 */ /* 0x001ee80000300800 */
[----:B------:R-:W3:Y:S04]  /*ecce0*/  LDL.LU R5, [R1+0x1e64] ;  /* 0x001e640001057983 */ /* 0x000ee80000300800 */
[----:B-1----:R-:W3:Y:S04]  /*eccf0*/  LDL.LU R6, [R1+0x1e68] ;  /* 0x001e680001067983 */ /* 0x002ee80000300800 */
[----:B------:R-:W3:Y:S04]  /*ecd00*/  LDL.LU R7, [R1+0x1e6c] ;  /* 0x001e6c0001077983 */ /* 0x000ee80000300800 */
[----:B------:R-:W-:Y:S04]  /*ecd10*/  STL.64 [R1+0xd20], R48 ;  /* 0x000d203001007387 */ /* 0x000fe80000100a00 */
[----:B------:R0:W-:Y:S04]  /*ecd20*/  STL.64 [R1+0xd28], R50 ;  /* 0x000d283201007387 */ /* 0x0001e80000100a00 */
[----:B0-----:R-:W2:Y:S04]  /*ecd30*/  LDL.LU.64 R50, [R1+0x6de0] ;  /* 0x006de00001327983 */ /* 0x001ea80000300a00 */
[----:B------:R-:W2:Y:S04]  /*ecd40*/  LDL.LU.64 R48, [R1+0x6dd8] ;  /* 0x006dd80001307983 */ /* 0x000ea80000300a00 */
[----:B------:R-:W2:Y:S04]  /*ecd50*/  LDL.LU.64 R2, [R1+0x6dd0] ;  /* 0x006dd00001027983 */ /* 0x000ea80000300a00 */
[----:B------:R0:W-:Y:S04]  /*ecd60*/  STL.64 [R1+0x6b20], R26 ;  /* 0x006b201a01007387 */ /* 0x0001e80000100a00 */
[----:B0-----:R-:W2:Y:S04]  /*ecd70*/  LDL R26, [R1+0x10] ;  /* 0x00001000011a7983 */ /* 0x001ea80000100800 */
[----:B------:R-:W2:Y:S04]  /*ecd80*/  LDL R27, [R1+0x14] ;  /* 0x00001400011b7983 */ /* 0x000ea80000100800 */
[----:B------:R0:W-:Y:S04]  /*ecd90*/  STL.64 [R1+0x6b18], R24 ;  /* 0x006b181801007387 */ /* 0x0001e80000100a00 */
[----:B0-----:R-:W2:Y:S01]  /*ecda0*/  LDL.64 R24, [R1+0x18] ;  /* 0x0000180001187983 */ /* 0x001ea20000100a00 */
[C---:B----4-:R-:W-:Y:S08]  /*ecdb0*/  HMMA.16816.F32 R36, R28.reuse, R16, R36 ;  /* 0x000000101c24723c */ /* 0x050ff00000001824 */
[C---:B------:R-:W-:Y:S08]  /*ecdc0*/  HMMA.16816.F32 R16, R28.reuse, R18, R20 ;  /* 0x000000121c10723c */ /* 0x040ff00000001814 */
[----:B------:R-:W-:Y:S01]  /*ecdd0*/  HMMA.16816.F32 R8, R28, R56, R8 ;  /* 0x000000381c08723c */ /* 0x000fe20000001808 */
[----:B------:R-:W-:-:S07]  /*ecde0*/  IMAD.MOV.U32 R0, RZ, RZ, R57 ;  /* 0x000000ffff007224 */ /* 0x000fce00078e0039 */
[C---:B------:R-:W-:Y:S01]  /*ecdf0*/  HMMA.16816.F32 R56, R28.reuse, R58, R32 ;  /* 0x0000003a1c38723c */ /* 0x040fe20000001820 */
[----:B------:R-:W-:Y:S04]  /*ece00*/  STL.64 [R1+0xd10], R36 ;  /* 0x000d102401007387 */ /* 0x000fe80000100a00 */
[----:B------:R0:W-:Y:S04]  /*ece10*/  STL.64 [R1+0xd18], R38 ;  /* 0x000d182601007387 */ /* 0x0001e80000100a00 */
[----:B0-----:R-:W4:Y:S04]  /*ece20*/  LDL.LU.64 R38, [R1+0x6dc8] ;  /* 0x006dc80001267983 */ /* 0x001f280000300a00 */
[----:B------:R-:W4:Y:S04]  /*ece30*/  LDL.LU.64 R36, [R1+0x6dc0] ;  /* 0x006dc00001247983 */ /* 0x000f280000300a00 */
        /* <DEDUP_REMOVED lines=24> */
[C---:B------:R-:W-:Y:S03]  /*ecfc0*/  HMMA.16816.F32 R24, R28.reuse, R26, R48 ;  /* 0x0000001a1c18723c */ /* 0x040fe60000001830 */
[----:B------:R-:W-:Y:S04]  /*ecfd0*/  STL [R1+0x6aa0], R0 ;  /* 0x006aa00001007387 */ /* 0x000fe80000100800 */
[----:B------:R-:W2:Y:S04]  /*ecfe0*/  LDL.LU.64 R50, [R1+0x6d58] ;  /* 0x006d580001327983 */ /* 0x000ea80000300a00 */
[----:B------:R-:W2:Y:S01]  /*ecff0*/  LDL.LU.64 R48, [R1+0x6d50] ;  /* 0x006d500001307983 */ /* 0x000ea20000300a00 */
[C---:B---3--:R-:W-:Y:S07]  /*ed000*/  HMMA.16816.F32 R20, R28.reuse, R42, R20 ;  /* 0x0000002a1c14723c */ /* 0x048fee0000001814 */
[----:B------:R-:W-:Y:S04]  /*ed010*/  STL.64 [R1+0xcc0], R24 ;  /* 0x000cc01801007387 */ /* 0x000fe80000100a00 */
[----:B------:R0:W-:Y:S01]  /*ed020*/  STL.64 [R1+0xcc8], R26 ;  /* 0x000cc81a01007387 */ /* 0x0001e20000100a00 */
[C---:B----4-:R-:W-:Y:S08]  /*ed030*/  HMMA.16816.F32 R16, R28.reuse, R60, R16 ;  /* 0x0000003c1c10723c */ /* 0x050ff00000001810 */
[C---:B0-----:R-:W-:Y:S08]  /*ed040*/  HMMA.16816.F32 R24, R28.reuse, R40, R36 ;  /* 0x000000281c18723c */ /* 0x041ff00000001824 */
[C---:B------:R-:W-:Y:S08]  /*ed050*/  HMMA.16816.F32 R12, R28.reuse, R58, R12 ;  /* 0x0000003a1c0c723c */ /* 0x040ff0000000180c */
[C---:B------:R-:W-:Y:S03]  /*ed060*/  HMMA.16816.F32 R8, R28.reuse, R56, R8 ;  /* 0x000000381c08723c */ /* 0x040fe60000001808 */
[----:B------:R0:W-:Y:S04]  /*ed070*/  STL.64 [R1+0xcb0], R24 ;  /* 0x000cb01801007387 */ /* 0x0001e80000100a00 */
[----:B------:R1:W-:Y:S04]  /*ed080*/  STL.64 [R1+0xcb8], R26 ;  /* 0x000cb81a01007387 */ /* 0x0003e80000100a00 */
[----:B------:R-:W-:Y:S04]  /*ed090*/  STL.64 [R1+0xca0], R20 ;  /* 0x000ca01401007387 */ /* 0x000fe80000100a00 */
[----:B------:R-:W-:Y:S04]  /*ed0a0*/  STL.64 [R1+0xca8], R22 ;  /* 0x000ca81601007387 */ /* 0x000fe80000100a00 */
[----:B------:R-:W-:Y:S04]  /*ed0b0*/  STL.64 [R1+0xc90], R16 ;  /* 0x000c901001007387 */ /* 0x000fe80000100a00 */
[----:B------:R-:W-:Y:S04]  /*ed0c0*/  STL.64 [R1+0xc98], R18 ;  /* 0x000c981201007387 */ /* 0x000fe80000100a00 */
[----:B0-----:R-:W3:Y:S04]  /*ed0d0*/  LDL.LU R24, [R1+0x1d70] ;  /* 0x001d700001187983 */ /* 0x001ee80000300800 */
[----:B------:R-:W-:Y:S04]  /*ed0e0*/  STL.64 [R1+0xc80], R12 ;  /* 0x000c800c01007387 */ /* 0x000fe80000100a00 */
[----:B------:R-:W-:Y:S04]  /*ed0f0*/  STL.64 [R1+0xc88], R14 ;  /* 0x000c880e01007387 */ /* 0x000fe80000100a00 */
[----:B------:R-:W-:Y:S04]  /*ed100*/  STL.64 [R1+0xc70], R8 ;  /* 0x000c700801007387 */ /* 0x000fe80000100a00 */
[----:B------:R-:W-:Y:S04]  /*ed110*/  STL.64 [R1+0xc78], R10 ;  /* 0x000c780a01007387 */ /* 0x000fe80000100a00 */
[----:B------:R-:W3:Y:S04]  /*ed120*/  LDL.LU R25, [R1+0x1d74] ;  /* 0x001d740001197983 */ /* 0x000ee80000300800 */
[----:B-1----:R-:W3:Y:S04]  /*ed130*/  LDL.LU R26, [R1+0x1d78] ;  /* 0x001d7800011a7983 */ /* 0x002ee80000300800 */
[----:B------:R-:W3:Y:S04]  /*ed140*/  LDL.LU R27, [R1+0x1d7c] ;  /* 0x001d7c00011b7983 */ /* 0x000ee80000300800 */
[----:B------:R-:W-:Y:S04]  /*ed150*/  STL.64 [R1+0x69f0], R58 ;  /* 0x0069f03a01007387 */ /* 0x000fe80000100a00 */
[----:B------:R0:W-:Y:S04]  /*ed160*/  STL.64 [R1+0x69e8], R56 ;  /* 0x0069e83801007387 */ /* 0x0001e80000100a00 */
[----:B0-----:R-:W4:Y:S04]  /*ed170*/  LDL.LU R56, [R1+0x1d80] ;  /* 0x001d800001387983 */ /* 0x001f280000300800 */
[----:B------:R-:W4:Y:S04]  /*ed180*/  LDL.LU R57, [R1+0x1d84] ;  /* 0x001d840001397983 */ /* 0x000f280000300800 */
[----:B------:R-:W4:Y:S04]  /*ed190*/  LDL.LU R58, [R1+0x1d88] ;  /* 0x001d8800013a7983 */ /* 0x000f280000300800 */
[----:B------:R-:W4:Y:S01]  /*ed1a0*/  LDL.LU R59, [R1+0x1d8c] ;  /* 0x001d8c00013b7983 */ /* 0x000f220000300800 */
[C---:B--2---:R-:W-:Y:S08]  /*ed1b0*/  HMMA.16816.F32 R8, R28.reuse, R54, R4 ;  /* 0x000000361c08723c */ /* 0x044ff00000001804 */
[----:B------:R-:W-:Y:S01]  /*ed1c0*/  HMMA.16816.F32 R4, R28, R52, R44 ;  /* 0x000000341c04723c */ /* 0x000fe2000000182c */
[----:B------:R-:W2:Y:S10]  /*ed1d0*/  LDL.LU R44, [R1+0x1e30] ;  /* 0x001e3000012c7983 */ /* 0x000eb40000300800 */
[----:B------:R0:W-:Y:S04]  /*ed1e0*/  STL.64 [R1+0xc60], R8 ;  /* 0x000c600801007387 */ /* 0x0001e80000100a00 */
[----:B------:R1:W-:Y:S04]  /*ed1f0*/  STL.64 [R1+0xc68], R10 ;  /* 0x000c680a01007387 */ /* 0x0003e80000100a00 */
        /* <DEDUP_REMOVED lines=8> */
[----:B------:R-:W3:Y:S01]  /*ed280*/  LDL.LU R39, [R1+0x1e4c] ;  /* 0x001e4c0001277983 */ /* 0x000ee20000300800 */
        /* <DEDUP_REMOVED lines=57> */
[----:B------:R-:W3:Y:S01]  /*ed620*/  LDL.LU.64 R40, [R1+0x6d10] ;  /* 0x006d100001287983 */ /* 0x000ee20000300a00 */
[C---:B------:R-:W-:Y:S03]  /*ed630*/  HMMA.16816.F32 R4, R28.reuse, R2, R4 ;  /* 0x000000021c04723c */ /* 0x040fe60000001804 */
        /* <DEDUP_REMOVED lines=13> */
[----:B---3--:R0:W-:Y:S04]  /*ed710*/  STL.64 [R1+0x6c38], R40 ;  /* 0x006c382801007387 */ /* 0x0081e80000100a00 */
[----:B0-----:R-:W3:Y:S04]  /*ed720*/  LDL.LU R40, [R1+0x1dc0] ;  /* 0x001dc00001287983 */ /* 0x001ee80000300800 */
[----:B------:R-:W3:Y:S04]  /*ed730*/  LDL.LU R41, [R1+0x1dc4] ;  /* 0x001dc40001297983 */ /* 0x000ee80000300800 */
[----:B------:R-:W3:Y:S04]  /*ed740*/  LDL.LU R42, [R1+0x1dc8] ;  /* 0x001dc800012a7983 */ /* 0x000ee80000300800 */
[----:B------:R-:W3:Y:S04]  /*ed750*/  LDL.LU R43, [R1+0x1dcc] ;  /* 0x001dcc00012b7983 */ /* 0x000ee80000300800 */
        /* <DEDUP_REMOVED lines=15> */
[----:B------:R2:W-:Y:S01]  /*ed850*/  STL.64 [R1+0x69b8], R4 ;  /* 0x0069b80401007387 */ /* 0x0005e20000100a00 */
        /* <DEDUP_REMOVED lines=20> */
[----:B------:R-:W-:Y:S04]  /*ed9a0*/  STL.64 [R1+0xb80], R8 ;  /* 0x000b800801007387 */ /* 0x000fe80000100a00 */
[----:B------:R-:W-:Y:S04]  /*ed9b0*/  STL.64 [R1+0xb88], R10 ;  /* 0x000b880a01007387 */ /* 0x000fe80000100a00 */
[----:B------:R-:W2:Y:S04]  /*ed9c0*/  LDL.LU R32, [R1+0x6ccc] ;  /* 0x006ccc0001207983 */ /* 0x000ea80000300800 */
[----:B------:R0:W-:Y:S04]  /*ed9d0*/  STL.64 [R1+0xb70], R4 ;  /* 0x000b700401007387 */ /* 0x0001e80000100a00 */
[----:B------:R1:W-:Y:S04]  /*ed9e0*/  STL.64 [R1+0xb78], R6 ;  /* 0x000b780601007387 */ /* 0x0003e80000100a00 */
[----:B------:R-:W3:Y:S04]  /*ed9f0*/  LDL.LU R33, [R1+0x6cc8] ;  /* 0x006cc80001217983 */ /* 0x000ee80000300800 */
        /* <DEDUP_REMOVED lines=10> */
[----:B------:R-:W2:Y:S04]  /*edaa0*/  LDL.LU R39, [R1+0x6cc4] ;  /* 0x006cc40001277983 */ /* 0x000ea80000300800 */
[----:B------:R-:W2:Y:S04]  /*edab0*/  LDL.LU R38, [R1+0x6cc0] ;  /* 0x006cc00001267983 */ /* 0x000ea80000300800 */
[----:B------:R-:W-:Y:S04]  /*edac0*/  STL.64 [R1+0x6b40], R58 ;  /* 0x006b403a01007387 */ /* 0x000fe80000100a00 */
[----:B------:R-:W-:Y:S04]  /*edad0*/  STL.64 [R1+0x6b38], R56 ;  /* 0x006b383801007387 */ /* 0x000fe80000100a00 */
[----:B------:R-:W2:Y:S04]  /*edae0*/  LDL.LU R37, [R1+0x6cbc] ;  /* 0x006cbc0001257983 */ /* 0x000ea80000300800 */
[----:B------:R-:W2:Y:S04]  /*edaf0*/  LDL.LU R36, [R1+0x6cb8] ;  /* 0x006cb80001247983 */ /* 0x000ea80000300800 */
[----:B0-----:R-:W2:Y:S04]  /*edb00*/  LDL.LU R4, [R1+0x780] ;  /* 0x0007800001047983 */ /* 0x001ea80000300800 */
[----:B------:R-:W2:Y:S04]  /*edb10*/  LDL.LU R5, [R1+0x784] ;  /* 0x0007840001057983 */ /* 0x000ea80000300800 */
[----:B-1----:R-:W2:Y:S04]  /*edb20*/  LDL.LU R6, [R1+0x788] ;  /* 0x0007880001067983 */ /* 0x002ea80000300800 */
        /* <DEDUP_REMOVED lines=25> */
[----:B------:R-:W3:Y:S04]  /*edcc0*/  LDL.LU R22, [R1+0x6cac] ;  /* 0x006cac0001167983 */ /* 0x000ee80000300800 */
[----:B------:R-:W3:Y:S04]  /*edcd0*/  LDL.LU R23, [R1+0x6ca8] ;  /* 0x006ca80001177983 */ /* 0x000ee80000300800 */
[----:B------:R-:W2:Y:S04]  /*edce0*/  LDL.LU R48, [R1+0x760] ;  /* 0x0007600001307983 */ /* 0x000ea80000300800 */
[----:B------:R-:W2:Y:S04]  /*edcf0*/  LDL.LU R49, [R1+0x764] ;  /* 0x0007640001317983 */ /* 0x000ea80000300800 */
[----:B------:R-:W2:Y:S04]  /*edd00*/  LDL.LU R50, [R1+0x768] ;  /* 0x0007680001327983 */ /* 0x000ea80000300800 */
[----:B------:R-:W2:Y:S01]  /*edd10*/  LDL.LU R51, [R1+0x76c] ;  /* 0x00076c0001337983 */ /* 0x000ea20000300800 */
[----:B----4-:R-:W-:-:S02]  /*edd20*/  IMAD.MOV.U32 R12, RZ, RZ, R20 ;  /* 0x000000ffff0c7224 */ /* 0x010fc400078e0014 */
[----:B------:R-:W-:Y:S01]  /*edd30*/  IMAD.MOV.U32 R13, RZ, RZ, R21 ;  /* 0x000000ffff0d7224 */ /* 0x000fe200078e0015 */
[----:B--2---:R-:W-:Y:S04]  /*edd40*/  STL.64 [R1+0x6b80], R50 ;  /* 0x006b803201007387 */ /* 0x004fe80000100a00 */
[----:B------:R-:W-:Y:S04]  /*edd50*/  STL.64 [R1+0x6b78], R48 ;  /* 0x006b783001007387 */ /* 0x000fe80000100a00 */
[----:B------:R-:W2:Y:S04]  /*edd60*/  LDL.LU R20, [R1+0x6ca4] ;  /* 0x006ca40001147983 */ /* 0x000ea80000300800 */
[----:B------:R-:W2:Y:S04]  /*edd70*/  LDL.LU R21, [R1+0x6ca0] ;  /* 0x006ca00001157983 */ /* 0x000ea80000300800 */
[----:B------:R-:W-:Y:S04]  /*edd80*/  STL.64 [R1+0x6b90], R14 ;  /* 0x006b900e01007387 */ /* 0x000fe80000100a00 */
[----:B------:R-:W-:Y:S04]  /*edd90*/  STL.64 [R1+0x6b88], R12 ;  /* 0x006b880c01007387 */ /* 0x000fe80000100a00 */
[----:B------:R-:W-:Y:S04]  /*edda0*/  STL.64 [R1+0x6988], R18 ;  /* 0x0069881201007387 */ /* 0x000fe80000100a00 */
[----:B------:R0:W-:Y:S04]  /*eddb0*/  STL.64 [R1+0x6980], R16 ;  /* 0x0069801001007387 */ /* 0x0001e80000100a00 */
[----:B0-----:R-:W4:Y:S04]  /*eddc0*/  LDL.LU R16, [R1+0x7c0] ;  /* 0x0007c00001107983 */ /* 0x001f280000300800 */
[----:B------:R-:W4:Y:S04]  /*eddd0*/  LDL.LU R17, [R1+0x7c4] ;  /* 0x0007c40001117983 */ /* 0x000f280000300800 */
[----:B------:R-:W4:Y:S04]  /*edde0*/  LDL.LU R18, [R1+0x7c8] ;  /* 0x0007c80001127983 */ /* 0x000f280000300800 */
[----:B------:R-:W4:Y:S01]  /*eddf0*/  LDL.LU R19, [R1+0x7cc] ;  /* 0x0007cc0001137983 */ /* 0x000f220000300800 */
[----:B---3--:R-:W-:Y:S01]  /*ede00*/  HMMA.16816.F32 R4, R28, R22, R24 ;  /* 0x000000161c04723c */ /* 0x008fe20000001818 */
[----:B------:R-:W-:-:S02]  /*ede10*/  IMAD.MOV.U32 R26, RZ, RZ, R33 ;  /* 0x000000ffff1a7224 */ /* 0x000fc400078e0021 */
[----:B------:R-:W-:-:S05]  /*ede20*/  IMAD.MOV.U32 R27, RZ, RZ, R32 ;  /* 0x000000ffff1b7224 */ /* 0x000fca00078e0020 */
[----:B--2---:R-:W-:Y:S01]  /*ede30*/  HMMA.16816.F32 R8, R28, R20, R40 ;  /* 0x000000141c08723c */ /* 0x004fe20000001828 */
[----:B----4-:R-:W-:Y:S04]  /*ede40*/  STL.64 [R1+0x6ba0], R18 ;  /* 0x006ba01201007387 */ /* 0x010fe80000100a00 */
[----:B------:R-:W-:-:S14]  /*ede50*/  STL.64 [R1+0x6b98], R16 ;  /* 0x006b981001007387 */ /* 0x000fdc0000100a00 */
        /* <DEDUP_REMOVED lines=9> */
[----:B------:R-:W2:Y:S01]  /*edef0*/  LDL.LU R55, [R1+0x84c] ;  /* 0x00084c0001377983 */ /* 0x000ea20000300800 */
[----:B------:R-:W-:-:S02]  /*edf00*/  IMAD.MOV.U32 R24, RZ, RZ, R38 ;  /* 0x000000ffff187224 */ /* 0x000fc400078e0026 */
[----:B------:R-:W-:Y:S01]  /*edf10*/  IMAD.MOV.U32 R25, RZ, RZ, R39 ;  /* 0x000000ffff197224 */ /* 0x000fe200078e0027 */
[----:B--2---:R1:W-:Y:S04]  /*edf20*/  STL.64 [R1+0x6bb0], R54 ;  /* 0x006bb03601007387 */ /* 0x0043e80000100a00 */
[----:B----4-:R-:W-:Y:S04]  /*edf30*/  STL.64 [R1+0x6ba8], R52 ;  /* 0x006ba83401007387 */ /* 0x010fe80000100a00 */
[----:B------:R-:W2:Y:S04]  /*edf40*/  LDL.LU R38, [R1+0x6c94] ;  /* 0x006c940001267983 */ /* 0x000ea80000300800 */
[----:B------:R-:W4:Y:S04]  /*edf50*/  LDL.LU R39, [R1+0x6c90] ;  /* 0x006c900001277983 */ /* 0x000f280000300800 */
[----:B------:R-:W-:Y:S04]  /*edf60*/  STL.64 [R1+0x6bc0], R26 ;  /* 0x006bc01a01007387 */ /* 0x000fe80000100a00 */
[----:B------:R0:W-:Y:S04]  /*edf70*/  STL.64 [R1+0x6bb8], R24 ;  /* 0x006bb81801007387 */ /* 0x0001e80000100a00 */
[----:B------:R-:W2:Y:S04]  /*edf80*/  LDL.LU R56, [R1+0x860] ;  /* 0x0008600001387983 */ /* 0x000ea80000300800 */
[----:B------:R-:W2:Y:S04]  /*edf90*/  LDL.LU R57, [R1+0x864] ;  /* 0x0008640001397983 */ /* 0x000ea80000300800 */
[----:B------:R-:W2:Y:S04]  /*edfa0*/  LDL.LU R58, [R1+0x868] ;  /* 0x00086800013a7983 */ /* 0x000ea80000300800 */
[----:B------:R-:W2:Y:S01]  /*edfb0*/  LDL.LU R59, [R1+0x86c] ;  /* 0x00086c00013b7983 */ /* 0x000ea20000300800 */
[----:B0-----:R-:W-:-:S02]  /*edfc0*/  IMAD.MOV.U32 R6, RZ, RZ, R36 ;  /* 0x000000ffff067224 */ /* 0x001fc400078e0024 */
[----:B------:R-:W-:Y:S01]  /*edfd0*/  IMAD.MOV.U32 R7, RZ, RZ, R37 ;  /* 0x000000ffff077224 */ /* 0x000fe200078e0025 */
[----:B--2---:R-:W-:Y:S04]  /*edfe0*/  STL.64 [R1+0x6bd0], R58 ;  /* 0x006bd03a01007387 */ /* 0x004fe80000100a00 */
[----:B------:R-:W-:Y:S04]  /*edff0*/  STL.64 [R1+0x6bc8], R56 ;  /* 0x006bc83801007387 */ /* 0x000fe80000100a00 */
[----:B------:R-:W2:Y:S04]  /*ee000*/  LDL.LU R36, [R1+0x6c8c] ;  /* 0x006c8c0001247983 */ /* 0x000ea80000300800 */
[----:B------:R-:W1:Y:S04]  /*ee010*/  LDL.LU R37, [R1+0x6c88] ;  /* 0x006c880001257983 */ /* 0x000e680000300800 */
        /* <DEDUP_REMOVED lines=20> */
[----:B------:R-:W0:Y:S04]  /*ee160*/  LDL.LU R32, [R1+0x6c7c] ;  /* 0x006c7c0001207983 */ /* 0x000e280000300800 */
[----:B------:R-:W2:Y:S04]  /*ee170*/  LDL.LU R33, [R1+0x6c78] ;  /* 0x006c780001217983 */ /* 0x000ea80000300800 */
[----:B------:R-:W3:Y:S04]  /*ee180*/  LDL.LU R12, [R1+0x8c0] ;  /* 0x0008c000010c7983 */ /* 0x000ee80000300800 */
[----:B------:R-:W3:Y:S04]  /*ee190*/  LDL.LU R13, [R1+0x8c4] ;  /* 0x0008c400010d7983 */ /* 0x000ee80000300800 */
[----:B------:R-:W2:Y:S04]  /*ee1a0*/  LDL.LU R14, [R1+0x8c8] ;  /* 0x0008c800010e7983 */ /* 0x000ea80000300800 */
[----:B------:R-:W2:Y:S01]  /*ee1b0*/  LDL.LU R15, [R1+0x8cc] ;  /* 0x0008cc00010f7983 */ /* 0x000ea20000300800 */
[----:B----4-:R-:W-:-:S02]  /*ee1c0*/  IMAD.MOV.U32 R48, RZ, RZ, R39 ;  /* 0x000000ffff307224 */ /* 0x010fc400078e0027 */
[----:B------:R-:W-:Y:S02]  /*ee1d0*/  IMAD.MOV.U32 R49, RZ, RZ, R38 ;  /* 0x000000ffff317224 */ /* 0x000fe400078e0026 */
[----:B-1----:R-:W-:Y:S02]  /*ee1e0*/  IMAD.MOV.U32 R54, RZ, RZ, R37 ;  /* 0x000000ffff367224 */ /* 0x002fe400078e0025 */
[----:B------:R-:W-:Y:S01]  /*ee1f0*/  IMAD.MOV.U32 R55, RZ, RZ, R36 ;  /* 0x000000ffff377224 */ /* 0x000fe200078e0024 */
[----:B--2---:R-:W-:Y:S04]  /*ee200*/  STL.64 [R1+0x6c10], R14 ;  /* 0x006c100e01007387 */ /* 0x004fe80000100a00 */
[----:B---3--:R-:W-:Y:S04]  /*ee210*/  STL.64 [R1+0x6c08], R12 ;  /* 0x006c080c01007387 */ /* 0x008fe80000100a00 */
[----:B------:R-:W2:Y:S04]  /*ee220*/  LDL.LU R39, [R1+0x6c74] ;  /* 0x006c740001277983 */ /* 0x000ea80000300800 */
[----:B------:R-:W3:Y:S04]  /*ee230*/  LDL.LU R38, [R1+0x6c70] ;  /* 0x006c700001267983 */ /* 0x000ee80000300800 */
[----:B------:R-:W-:Y:S04]  /*ee240*/  STL.64 [R1+0x6c20], R50 ;  /* 0x006c203201007387 */ /* 0x000fe80000100a00 */
[----:B------:R-:W-:Y:S04]  /*ee250*/  STL.64 [R1+0x6c18], R48 ;  /* 0x006c183001007387 */ /* 0x000fe80000100a00 */
[----:B------:R-:W4:Y:S04]  /*ee260*/  LDL.LU R37, [R1+0x6c6c] ;  /* 0x006c6c0001257983 */ /* 0x000f280000300800 */
[----:B------:R-:W2:Y:S04]  /*ee270*/  LDL.LU R36, [R1+0x6c68] ;  /* 0x006c680001247983 */ /* 0x000ea80000300800 */
[----:B------:R-:W2:Y:S04]  /*ee280*/  LDL.LU R24, [R1+0x900] ;  /* 0x0009000001187983 */ /* 0x000ea80000300800 */
[----:B------:R-:W2:Y:S04]  /*ee290*/  LDL.LU R25, [R1+0x904] ;  /* 0x0009040001197983 */ /* 0x000ea80000300800 */
[----:B------:R-:W2:Y:S04]  /*ee2a0*/  LDL.LU R26, [R1+0x908] ;  /* 0x00090800011a7983 */ /* 0x000ea80000300800 */
[----:B------:R-:W2:Y:S01]  /*ee2b0*/  LDL.LU R27, [R1+0x90c] ;  /* 0x00090c00011b7983 */ /* 0x000ea20000300800 */
[----:B0-----:R-:W-:-:S02]  /*ee2c0*/  IMAD.MOV.U32 R47, RZ, RZ, R32 ;  /* 0x000000ffff2f7224 */ /* 0x001fc400078e0020 */
[----:B------:R-:W-:Y:S02]  /*ee2d0*/  IMAD.MOV.U32 R46, RZ, RZ, R33 ;  /* 0x000000ffff2e7224 */ /* 0x000fe400078e0021 */
[----:B------:R-:W-:Y:S02]  /*ee2e0*/  IMAD.MOV.U32 R53, RZ, RZ, R34 ;  /* 0x000000ffff357224 */ /* 0x000fe400078e0022 */
[----:B------:R-:W-:Y:S01]  /*ee2f0*/  IMAD.MOV.U32 R52, RZ, RZ, R35 ;  /* 0x000000ffff347224 */ /* 0x000fe200078e0023 */
        /* <DEDUP_REMOVED lines=23> */
[----:B------:R-:W-:Y:S01]  /*ee470*/  IMAD.MOV.U32 R45, RZ, RZ, R39 ;  /* 0x000000ffff2d7224 */ /* 0x000fe200078e0027 */
[----:B------:R-:W2:Y:S04]  /*ee480*/  LDL.LU R38, [R1+0x6c64] ;  /* 0x006c640001267983 */ /* 0x000ea80000300800 */
[----:B------:R-:W2:Y:S01]  /*ee490*/  LDL.LU R39, [R1+0x6c60] ;  /* 0x006c600001277983 */ /* 0x000ea20000300800 */
[----:B------:R-:W-:Y:S02]  /*ee4a0*/  IMAD.MOV.U32 R14, RZ, RZ, R36 ;  /* 0x000000ffff0e7224 */ /* 0x000fe400078e0024 */
        /* <DEDUP_REMOVED lines=33> */
[----:B0-----:R-:W3:Y:S04]  /*ee6c0*/  LDL.LU R38, [R1+0xd8] ;  /* 0x0000d80001267983 */ /* 0x001ee80000300800 */
[----:B------:R-:W3:Y:S04]  /*ee6d0*/  LDL.LU R39, [R1+0xdc] ;  /* 0x0000dc0001277983 */ /* 0x000ee80000300800 */
[----:B------:R0:W-:Y:S04]  /*ee6e0*/  STL.64 [R1+0x6970], R36 ;  /* 0x0069702401007387 */ /* 0x0001e80000100a00 */
[----:B0-----:R-:W3:Y:S04]  /*ee6f0*/  LDL.LU R36, [R1+0xe0] ;  /* 0x0000e00001247983 */ /* 0x001ee80000300800 */
[----:B------:R-:W3:Y:S01]  /*ee700*/  LDL.LU R37, [R1+0xe4] ;  /* 0x0000e40001257983 */ /* 0x000ee20000300800 */
[----:B--2---:R-:W-:Y:S03]  /*ee710*/  HMMA.16816.F32 R28, R28, R40, R32 ;  /* 0x000000281c1c723c */ /* 0x004fe60000001820 */
[----:B------:R-:W4:Y:S04]  /*ee720*/  LDL.LU.64 R34, [R1+0x6c30] ;  /* 0x006c300001227983 */ /* 0x000f280000300a00 */
[----:B------:R-:W4:-:S12]  /*ee730*/  LDL.LU.64 R32, [R1+0x6c28] ;  /* 0x006c280001207983 */ /* 0x000f180000300a00 */
[----:B------:R0:W-:Y:S04]  /*ee740*/  STL.64 [R1+0xaa0], R28 ;  /* 0x000aa01c01007387 */ /* 0x0001e80000100a00 */
[----:B------:R1:W-:Y:S04]  /*ee750*/  STL.64 [R1+0xaa8], R30 ;  /* 0x000aa81e01007387 */ /* 0x0003e80000100a00 */
[----:B0-----:R-:W2:Y:S04]  /*ee760*/  LDL.LU R28, [R1+0x800] ;  /* 0x00080000011c7983 */ /* 0x001ea80000300800 */
[----:B------:R-:W2:Y:S04]  /*ee770*/  LDL.LU R29, [R1+0x804] ;  /* 0x00080400011d7983 */ /* 0x000ea80000300800 */
[----:B-1----:R-:W2:Y:S04]  /*ee780*/  LDL.LU R30, [R1+0x808] ;  /* 0x00080800011e7983 */ /* 0x002ea80000300800 */
[----:B------:R-:W2:Y:S04]  /*ee790*/  LDL.LU R31, [R1+0x80c] ;  /* 0x00080c00011f7983 */ /* 0x000ea80000300800 */
[----:B---3--:R-:W-:Y:S04]  /*ee7a0*/  STL.64 [R1+0x6a10], R42 ;  /* 0x006a102a01007387 */ /* 0x008fe80000100a00 */
[----:B------:R0:W-:Y:S04]  /*ee7b0*/  STL.64 [R1+0x6a08], R40 ;  /* 0x006a082801007387 */ /* 0x0001e80000100a00 */
[----:B0-----:R-:W3:Y:S04]  /*ee7c0*/  LDL.LU R40, [R1+0x820] ;  /* 0x0008200001287983 */ /* 0x001ee80000300800 */
[----:B------:R-:W3:Y:S04]  /*ee7d0*/  LDL.LU R41, [R1+0x824] ;  /* 0x0008240001297983 */ /* 0x000ee80000300800 */
[----:B------:R-:W3:Y:S04]  /*ee7e0*/  LDL.LU R42, [R1+0x828] ;  /* 0x00082800012a7983 */ /* 0x000ee80000300800 */
[----:B------:R-:W3:Y:S01]  /*ee7f0*/  LDL.LU R43, [R1+0x82c] ;  /* 0x00082c00012b7983 */ /* 0x000ee20000300800 */
[C---:B----4-:R-:W-:Y:S08]  /*ee800*/  HMMA.16816.F32 R12, R32.reuse, R14, R48 ;  /* 0x0000000e200c723c */ /* 0x050ff00000001830 */
[C---:B------:R-:W-:Y:S08]  /*ee810*/  HMMA.16816.F32 R8, R32.reuse, R44, R8 ;  /* 0x0000002c2008723c */ /* 0x040ff00000001808 */
[C---:B------:R-:W-:Y:S08]  /*ee820*/  HMMA.16816.F32 R44, R32.reuse, R46, R4 ;  /* 0x0000002e202c723c */ /* 0x040ff00000001804 */
[C---:B------:R-:W-:Y:S01]  /*ee830*/  HMMA.16816.F32 R56, R32.reuse, R52, R56 ;  /* 0x000000342038723c */ /* 0x040fe20000001838 */
[----:B------:R-:W4:Y:S04]  /*ee840*/  LDL.LU.64 R50, [R1+0x6c20] ;  /* 0x006c200001327983 */ /* 0x000f280000300a00 */
[----:B------:R-:W2:Y:S04]  /*ee850*/  LDL.LU.64 R48, [R1+0x6c18] ;  /* 0x006c180001307983 */ /* 0x000ea80000300a00 */
[----:B------:R-:W-:Y:S04]  /*ee860*/  STL.64 [R1+0xa90], R12 ;  /* 0x000a900c01007387 */ /* 0x000fe80000100a00 */
[----:B------:R0:W-:Y:S04]  /*ee870*/  STL.64 [R1+0xa98], R14 ;  /* 0x000a980e01007387 */ /* 0x0001e80000100a00 */
[----:B0-----:R-:W4:Y:S04]  /*ee880*/  LDL.LU.64 R14, [R1+0x6c10] ;  /* 0x006c1000010e7983 */ /* 0x001f280000300a00 */
[----:B------:R-:W4:Y:S04]  /*ee890*/  LDL.LU.64 R12, [R1+0x6c08] ;  /* 0x006c0800010c7983 */ /* 0x000f280000300a00 */
        /* <DEDUP_REMOVED lines=26> */
[----:B------:R-:W2:Y:S04]  /*eea40*/  LDL.LU.64 R16, [R1+0x6b98] ;  /* 0x006b980001107983 */ /* 0x000ea80000300a00 */
[----:B------:R-:W2:Y:S01]  /*eea50*/  LDL.LU.64 R14, [R1+0x6b90] ;  /* 0x006b9000010e7983 */ /* 0x000ea20000300a00 */
[C---:B---3--:R-:W-:Y:S03]  /*eea60*/  HMMA.16816.F32 R8, R32.reuse, R4, R8 ;  /* 0x000000042008723c */ /* 0x048fe60000001808 */
        /* <DEDUP_REMOVED lines=8> */
[----:B0-----:R-:W4:Y:S01]  /*eeaf0*/  LDL.LU.64 R10, [R1+0x6b70] ;  /* 0x006b7000010a7983 */ /* 0x001f220000300a00 */
[C---:B------:R-:W-:Y:S03]  /*eeb00*/  HMMA.16816.F32 R56, R32.reuse, R24, R56 ;  /* 0x000000182038723c */ /* 0x040fe60000001838 */
        /* <DEDUP_REMOVED lines=18> */
[C---:B------:R-:W-:Y:S08]  /*eec30*/  HMMA.16816.F32 R40, R32.reuse, R36, R40 ;  /* 0x000000242028723c */ /* 0x040ff00000001828 */
[C---:B------:R-:W-:Y:S11]  /*eec40*/  HMMA.16816.F32 R36, R32.reuse, R38, R28 ;  /* 0x000000262024723c */ /* 0x040ff6000000181c */
[----:B------:R-:W-:Y:S04]  /*eec50*/  STL.64 [R1+0x8b0], R40 ;  /* 0x0008b02801007387 */ /* 0x000fe80000100a00 */
[----:B------:R-:W-:Y:S04]  /*eec60*/  STL.64 [R1+0x8b8], R42 ;  /* 0x0008b82a01007387 */ /* 0x000fe80000100a00 */
[----:B------:R-:W-:Y:S04]  /*eec70*/  STL.64 [R1+0x880], R36 ;  /* 0x0008802401007387 */ /* 0x000fe80000100a00 */
[----:B------:R-:W-:Y:S01]  /*eec80*/  STL.64 [R1+0x888], R38 ;  /* 0x0008882601007387 */ /* 0x000fe20000100a00 */
[C---:B---3--:R-:W-:Y:S08]  /*eec90*/  HMMA.16816.F32 R28, R32.reuse, R12, R20 ;  /* 0x0000000c201c723c */ /* 0x048ff00000001814 */
[C---:B--2---:R-:W-:Y:S11]  /*eeca0*/  HMMA.16816.F32 R20, R32.reuse, R14, R16 ;  /* 0x0000000e2014723c */ /* 0x044ff60000001810 */
[----:B------:R-:W-:Y:S01]  /*eecb0*/  STL.64 [R1+0x860], R28 ;  /* 0x0008601c01007387 */ /* 0x000fe20000100a00 */
[C---:B----4-:R-:W-:Y:S03]  /*eecc0*/  HMMA.16816.F32 R16, R32.reuse, R44, R8 ;  /* 0x0000002c2010723c */ /* 0x050fe60000001808 */
[----:B------:R-:W-:Y:S05]  /*eecd0*/  STL.64 [R1+0x868], R30 ;  /* 0x0008681e01007387 */ /* 0x000fea0000100a00 */
[C---:B------:R-:W-:Y:S01]  /*eece0*/  HMMA.16816.F32 R12, R32.reuse, R46, R4 ;  /* 0x0000002e200c723c */ /* 0x040fe20000001804 */
[----:B------:R0:W-:Y:S07]  /*eecf0*/  STL.64 [R1+0x830], R20 ;  /* 0x0008301401007387 */ /* 0x0001ee0000100a00 */
[C---:B------:R-:W-:Y:S08]  /*eed00*/  HMMA.16816.F32 R8, R32.reuse, R56, R48 ;  /* 0x000000382008723c */ /* 0x040ff00000001830 */
[----:B------:R-:W-:Y:S01]  /*eed10*/  HMMA.16816.F32 R4, R32, R58, R52 ;  /* 0x0000003a2004723c */ /* 0x000fe20000001834 */
[----:B------:R1:W-:Y:S04]  /*eed20*/  STL.64 [R1+0x838], R22 ;  /* 0x0008381601007387 */ /* 0x0003e80000100a00 */
[----:B------:R-:W-:Y:S04]  /*eed30*/  STL.64 [R1+0x810], R16 ;  /* 0x0008101001007387 */ /* 0x000fe80000100a00 */
[----:B------:R-:W-:Y:S04]  /*eed40*/  STL.64 [R1+0x818], R18 ;  /* 0x0008181201007387 */ /* 0x000fe80000100a00 */
[----:B------:R2:W-:Y:S04]  /*eed50*/  STL.64 [R1+0x7e0], R12 ;  /* 0x0007e00c01007387 */ /* 0x0005e80000100a00 */
[----:B------:R-:W-:Y:S01]  /*eed60*/  STL.64 [R1+0x7e8], R14 ;  /* 0x0007e80e01007387 */ /* 0x000fe20000100a00 */
[----:B------:R-:W-:-:S02]  /*eed70*/  IMAD.MOV.U32 R58, RZ, RZ, R27 ;  /* 0x000000ffff3a7224 */ /* 0x000fc400078e001b */
[----:B------:R-:W-:Y:S02]  /*eed80*/  IMAD.MOV.U32 R59, RZ, RZ, R26 ;  /* 0x000000ffff3b7224 */ /* 0x000fe400078e001a */
[----:B------:R-:W-:Y:S01]  /*eed90*/  IMAD.MOV.U32 R56, RZ, RZ, R25 ;  /* 0x000000ffff387224 */ /* 0x000fe200078e0019 */
[----:B------:R-:W-:Y:S01]  /*eeda0*/  STL.64 [R1+0x7c0], R8 ;  /* 0x0007c00801007387 */ /* 0x000fe20000100a00 */
[----:B------:R-:W-:-:S03]  /*eedb0*/  IMAD.MOV.U32 R57, RZ, RZ, R24 ;  /* 0x000000ffff397224 */ /* 0x000fc600078e0018 */
[----:B------:R-:W-:Y:S04]  /*eedc0*/  STL.64 [R1+0x7c8], R10 ;  /* 0x0007c80a01007387 */ /* 0x000fe80000100a00 */
[----:B------:R-:W-:Y:S04]  /*eedd0*/  STL.64 [R1+0x790], R4 ;  /* 0x0007900401007387 */ /* 0x000fe80000100a00 */
[----:B------:R-:W-:Y:S04]  /*eede0*/  STL.64 [R1+0x798], R6 ;  /* 0x0007980601007387 */ /* 0x000fe80000100a00 */
[----:B------:R-:W-:Y:S04]  /*eedf0*/  STL.64 [R1+0x6ac0], R58 ;  /* 0x006ac03a01007387 */ /* 0x000fe80000100a00 */
[----:B------:R3:W-:Y:S04]  /*eee00*/  STL.64 [R1+0x6ab8], R56 ;  /* 0x006ab83801007387 */ /* 0x0007e80000100a00 */
[----:B0-----:R-:W4:Y:S04]  /*eee10*/  LDL.LU R20, [R1+0x640] ;  /* 0x0006400001147983 */ /* 0x001f280000300800 */
[----:B------:R-:W4:Y:S04]  /*eee20*/  LDL.LU R21, [R1+0x644] ;  /* 0x0006440001157983 */ /* 0x000f280000300800 */
[----:B-1----:R-:W2:Y:S04]  /*eee30*/  LDL.LU R22, [R1+0x648] ;  /* 0x0006480001167983 */ /* 0x002ea80000300800 */
[----:B------:R-:W2:Y:S04]  /*eee40*/  LDL.LU R23, [R1+0x64c] ;  /* 0x00064c0001177983 */ /* 0x000ea80000300800 */
[----:B--2---:R0:W-:Y:S04]  /*eee50*/  STL.64 [R1+0x6ad0], R22 ;  /* 0x006ad01601007387 */ /* 0x0041e80000100a00 */
[----:B----4-:R-:W-:Y:S04]  /*eee60*/  STL.64 [R1+0x6ac8], R20 ;  /* 0x006ac81401007387 */ /* 0x010fe80000100a00 */
[----:B------:R-:W2:Y:S04]  /*eee70*/  LDL.LU R36, [R1+0x660] ;  /* 0x0006600001247983 */ /* 0x000ea80000300800 */
[----:B------:R-:W2:Y:S04]  /*eee80*/  LDL.LU R37, [R1+0x664] ;  /* 0x0006640001257983 */ /* 0x000ea80000300800 */
[----:B------:R-:W4:Y:S04]  /*eee90*/  LDL.LU R38, [R1+0x668] ;  /* 0x0006680001267983 */ /* 0x000f280000300800 */
[----:B------:R-:W4:Y:S04]  /*eeea0*/  LDL.LU R39, [R1+0x66c] ;  /* 0x00066c0001277983 */ /* 0x000f280000300800 */
[----:B----4-:R-:W-:Y:S04]  /*eeeb0*/  STL.64 [R1+0x6ae0], R38 ;  /* 0x006ae02601007387 */ /* 0x010fe80000100a00 */
[----:B--2---:R1:W-:Y:S04]  /*eeec0*/  STL.64 [R1+0x6ad8], R36 ;  /* 0x006ad82401007387 */ /* 0x0043e80000100a00 */
        /* <DEDUP_REMOVED lines=10> */
[----:B------:R-:W2:Y:S04]  /*eef70*/  LDL.LU R40, [R1+0x88] ;  /* 0x0000880001287983 */ /* 0x000ea80000300800 */
[----:B------:R-:W2:Y:S04]  /*eef80*/  LDL.LU R41, [R1+0x8c] ;  /* 0x00008c0001297983 */ /* 0x000ea80000300800 */
[----:B----4-:R4:W-:Y:S04]  /*eef90*/  STL.64 [R1+0x6b00], R42 ;  /* 0x006b002a01007387 */ /* 0x0109e80000100a00 */
[----:B--2---:R-:W-:Y:S04]  /*eefa0*/  STL.64 [R1+0x6af8], R40 ;  /* 0x006af82801007387 */ /* 0x004fe80000100a00 */
[----:B---3--:R-:W2:Y:S04]  /*eefb0*/  LDL.LU R56, [R1+0x6c0] ;  /* 0x0006c00001387983 */ /* 0x008ea80000300800 */
[----:B------:R-:W2:Y:S04]  /*eefc0*/  LDL.LU R57, [R1+0x6c4] ;  /* 0x0006c40001397983 */ /* 0x000ea80000300800 */
[----:B------:R-:W3:Y:S04]  /*eefd0*/  LDL.LU R58, [R1+0x6c8] ;  /* 0x0006c800013a7983 */ /* 0x000ee80000300800 */
[----:B------:R-:W3:Y:S04]  /*eefe0*/  LDL.LU R59, [R1+0x6cc] ;  /* 0x0006cc00013b7983 */ /* 0x000ee80000300800 */
[----:B---3--:R-:W-:Y:S04]  /*eeff0*/  STL.64 [R1+0x6b10], R58 ;  /* 0x006b103a01007387 */ /* 0x008fe80000100a00 */
[----:B--2---:R2:W-:Y:S04]  /*ef000*/  STL.64 [R1+0x6b08], R56 ;  /* 0x006b083801007387 */ /* 0x0045e80000100a00 */
        /* <DEDUP_REMOVED lines=12> */
[----:B----4-:R-:W4:Y:S04]  /*ef0d0*/  LDL.LU R42, [R1+0xa0] ;  /* 0x0000a000012a7983 */ /* 0x010f280000300800 */
[----:B------:R-:W4:Y:S04]  /*ef0e0*/  LDL.LU R43, [R1+0xa4] ;  /* 0x0000a400012b7983 */ /* 0x000f280000300800 */
        /* <DEDUP_REMOVED lines=61> */
[----:B------:R-:W-:Y:S04]  /*ef4c0*/  STL.64 [R1+0x6d0], R40 ;  /* 0x0006d02801007387 */ /* 0x000fe80000100a00 */
[----:B------:R3:W-:Y:S02]  /*ef4d0*/  STL.64 [R1+0x6d8], R42 ;  /* 0x0006d82a01007387 */ /* 0x0007e40000100a00 */
[----:B---3--:R-:W-:-:S15]  /*ef4e0*/  HMMA.16816.F32 R40, R32, R12, R28 ;  /* 0x0000000c2028723c */ /* 0x008fde000000181c */
[----:B------:R-:W-:-:S04]  /*ef4f0*/  NOP ;  /* 0x0000000000007918 */ /* 0x000fc80000000000 */
[----:B------:R-:W-:Y:S04]  /*ef500*/  STL.64 [R1+0x6a0], R40 ;  /* 0x0006a02801007387 */ /* 0x000fe80000100a00 */
[----:B------:R-:W-:Y:S01]  /*ef510*/  STL.64 [R1+0x6a8], R42 ;  /* 0x0006a82a01007387 */ /* 0x000fe20000100a00 */
[C---:B--2---:R-:W-:Y:S08]  /*ef520*/  HMMA.16816.F32 R28, R32.reuse, R24, R36 ;  /* 0x00000018201c723c */ /* 0x044ff00000001824 */
[C---:B------:R-:W-:Y:S01]  /*ef530*/  HMMA.16816.F32 R24, R32.reuse, R26, R20 ;  /* 0x0000001a2018723c */ /* 0x040fe20000001814 */
[----:B------:R-:W2:Y:S10]  /*ef540*/  LDL.LU R20, [R1+0x2f0] ;  /* 0x0002f00001147983 */ /* 0x000eb40000300800 */
        /* <DEDUP_REMOVED lines=12> */
[----:B------:R-:W3:Y:S01]  /*ef610*/  LDL.LU R39, [R1+0x30c] ;  /* 0x00030c0001277983 */ /* 0x000ee20000300800 */
[C---:B0-----:R-:W-:Y:S08]  /*ef620*/  HMMA.16816.F32 R20, R32.reuse, R14, R16 ;  /* 0x0000000e2014723c */ /* 0x041ff00000001810 */
[C---:B------:R-:W-:Y:S01]  /*ef630*/  HMMA.16816.F32 R16, R32.reuse, R44, R8 ;  /* 0x0000002c2010723c */ /* 0x040fe20000001808 */
[----:B---3--:R-:W-:Y:S04]  /*ef640*/  STL.64 [R1+0x6a30], R38 ;  /* 0x006a302601007387 */ /* 0x008fe80000100a00 */
[----:B--2---:R-:W-:Y:S04]  /*ef650*/  STL.64 [R1+0x6a28], R36 ;  /* 0x006a282401007387 */ /* 0x004fe80000100a00 */
[----:B------:R-:W2:Y:S04]  /*ef660*/  LDL.LU R24, [R1+0x2d0] ;  /* 0x0002d00001187983 */ /* 0x000ea80000300800 */
[----:B------:R-:W2:Y:S04]  /*ef670*/  LDL.LU R25, [R1+0x2d4] ;  /* 0x0002d40001197983 */ /* 0x000ea80000300800 */
[----:B------:R-:W3:Y:S04]  /*ef680*/  LDL.LU R26, [R1+0x2d8] ;  /* 0x0002d800011a7983 */ /* 0x000ee80000300800 */
[----:B------:R-:W3:Y:S01]  /*ef690*/  LDL.LU R27, [R1+0x2dc] ;  /* 0x0002dc00011b7983 */ /* 0x000ee20000300800 */
[C---:B------:R-:W-:Y:S08]  /*ef6a0*/  HMMA.16816.F32 R12, R32.reuse, R46, R4 ;  /* 0x0000002e200c723c */ /* 0x040ff00000001804 */
[C---:B----4-:R-:W-:Y:S08]  /*ef6b0*/  HMMA.16816.F32 R8, R32.reuse, R56, R48 ;  /* 0x000000382008723c */ /* 0x050ff00000001830 */
[----:B------:R-:W-:Y:S01]  /*ef6c0*/  HMMA.16816.F32 R4, R32, R58, R52 ;  /* 0x0000003a2004723c */ /* 0x000fe20000001834 */
[----:B---3--:R-:W-:Y:S04]  /*ef6d0*/  STL.64 [R1+0x6a40], R26 ;  /* 0x006a401a01007387 */ /* 0x008fe80000100a00 */
[----:B--2---:R-:W-:Y:S04]  /*ef6e0*/  STL.64 [R1+0x6a38], R24 ;  /* 0x006a381801007387 */ /* 0x004fe80000100a00 */
        /* <DEDUP_REMOVED lines=22> */
[----:B------:R-:W2:Y:S04]  /*ef850*/  LDL.LU R14, [R1] ;  /* 0x00000000010e7983 */ /* 0x000ea80000300800 */
[----:B------:R-:W2:Y:S04]  /*ef860*/  LDL.LU R15, [R1+0x4] ;  /* 0x00000400010f7983 */ /* 0x000ea80000300800 */
[----:B------:R-:W3:Y:S04]  /*ef870*/  LDL.LU R40, [R1+0x470] ;  /* 0x0004700001287983 */ /* 0x000ee80000300800 */
[----:B------:R-:W3:Y:S04]  /*ef880*/  LDL.LU R41, [R1+0x474] ;  /* 0x0004740001297983 */ /* 0x000ee80000300800 */
[----:B------:R-:W4:Y:S04]  /*ef890*/  LDL.LU R42, [R1+0x478] ;  /* 0x00047800012a7983 */ /* 0x000f280000300800 */
[----:B------:R-:W4:Y:S01]  /*ef8a0*/  LDL.LU R43, [R1+0x47c] ;  /* 0x00047c00012b7983 */ /* 0x000f220000300800 */
[----:B------:R-:W-:-:S03]  /*ef8b0*/  IMAD.MOV.U32 R13, RZ, RZ, R0 ;  /* 0x000000ffff0d7224 */ /* 0x000fc600078e0000 */
[----:B----4-:R-:W-:Y:S04]  /*ef8c0*/  STL.64 [R1+0x6a70], R42 ;  /* 0x006a702a01007387 */ /* 0x010fe80000100a00 */
[----:B---3--:R-:W-:Y:S04]  /*ef8d0*/  STL.64 [R1+0x6a68], R40 ;  /* 0x006a682801007387 */ /* 0x008fe80000100a00 */
[----:B------:R-:W3:Y:S04]  /*ef8e0*/  LDL.LU R12, [R1+0x8] ;  /* 0x00000800010c7983 */ /* 0x000ee80000300800 */
[----:B------:R-:W4:Y:S04]  /*ef8f0*/  LDL.LU R0, [R1+0x6aa0] ;  /* 0x006aa00001007983 */ /* 0x000f280000300800 */
[----:B--2---:R-:W-:Y:S04]  /*ef900*/  STL.64 [R1+0x6a80], R14 ;  /* 0x006a800e01007387 */ /* 0x004fe80000100a00 */
[----:B---3--:R-:W-:Y:S04]  /*ef910*/  STL.64 [R1+0x6a78], R12 ;  /* 0x006a780c01007387 */ /* 0x008fe80000100a00 */
[----:B------:R-:W2:Y:S04]  /*ef920*/  LDL.LU R20, [R1+0x490] ;  /* 0x0004900001147983 */ /* 0x000ea80000300800 */
[----:B------:R-:W2:Y:S04]  /*ef930*/  LDL.LU R21, [R1+0x494] ;  /* 0x0004940001157983 */ /* 0x000ea80000300800 */
[----:B------:R-:W3:Y:S04]  /*ef940*/  LDL.LU R22, [R1+0x498] ;  /* 0x0004980001167983 */ /* 0x000ee80000300800 */
[----:B------:R-:W3:Y:S01]  /*ef950*/  LDL.LU R23, [R1+0x49c] ;  /* 0x00049c0001177983 */ /* 0x000ee20000300800 */
[----:B----4-:R-:W-:-:S03]  /*ef960*/  IMAD.MOV.U32 R37, RZ, RZ, R0 ;  /* 0x000000ffff257224 */ /* 0x010fc600078e0000 */
[----:B---3--:R-:W-:Y:S04]  /*ef970*/  STL.64 [R1+0x6a90], R22 ;  /* 0x006a901601007387 */ /* 0x008fe80000100a00 */
[----:B--2---:R1:W-:Y:S04]  /*ef980*/  STL.64 [R1+0x6a88], R20 ;  /* 0x006a881401007387 */ /* 0x0043e80000100a00 */
        /* <DEDUP_REMOVED lines=8> */
[----:B0-----:R-:W2:Y:S04]  /*efa10*/  LDL.LU R10, [R1+0x20] ;  /* 0x00002000010a7983 */ /* 0x001ea80000300800 */
        /* <DEDUP_REMOVED lines=18> */
[----:B----4-:R-:W-:-:S03]  /*efb40*/  IMAD.MOV.U32 R9, RZ, RZ, R0 ;  /* 0x000000ffff097224 */ /* 0x010fc600078e0000 */
[----:B------:R0:W5:Y:S04]  /*efb50*/  LDL.LU R0, [R1+0x6a98] ;  /* 0x006a980001007983 */ /* 0x0001680000300800 */
        /* <DEDUP_REMOVED lines=8> */
[----:B------:R-:W2:Y:S04]  /*efbe0*/  LDL.LU R55, [R1+0x4fc] ;  /* 0x0004fc0001377983 */ /* 0x000ea80000300800 */
[----:B------:R-:W2:Y:S04]  /*efbf0*/  LDL.LU R56, [R1+0x450] ;  /* 0x0004500001387983 */ /* 0x000ea80000300800 */
[----:B------:R-:W2:Y:S04]  /*efc00*/  LDL.LU R57, [R1+0x454] ;  /* 0x0004540001397983 */ /* 0x000ea80000300800 */
[----:B------:R-:W2:Y:S01]  /*efc10*/  LDL.LU R58, [R1+0x458] ;  /* 0x00045800013a7983 */ /* 0x000ea20000300800 */
[C---:B---3--:R-:W-:Y:S03]  /*efc20*/  HMMA.16816.F32 R28, R32.reuse, R18, R28 ;  /* 0x00000012201c723c */ /* 0x048fe6000000181c */
        /* <DEDUP_REMOVED lines=9> */
[----:B------:R-:W2:Y:S04]  /*efcc0*/  LDL.LU.64 R22, [R1+0x6a90] ;  /* 0x006a900001167983 */ /* 0x000ea80000300a00 */
[----:B------:R-:W2:Y:S04]  /*efcd0*/  LDL.LU.64 R20, [R1+0x6a88] ;  /* 0x006a880001147983 */ /* 0x000ea80000300a00 */
[----:B------:R1:W-:Y:S04]  /*efce0*/  STL.64 [R1+0x570], R44 ;  /* 0x0005702c01007387 */ /* 0x0003e80000100a00 */
[----:B------:R0:W-:Y:S04]  /*efcf0*/  STL.64 [R1+0x578], R46 ;  /* 0x0005782e01007387 */ /* 0x0001e80000100a00 */
[----:B-1----:R-:W2:Y:S04]  /*efd00*/  LDL.LU R44, [R1+0x380] ;  /* 0x00038000012c7983 */ /* 0x002ea80000300800 */
[----:B------:R-:W2:Y:S04]  /*efd10*/  LDL.LU R45, [R1+0x384] ;  /* 0x00038400012d7983 */ /* 0x000ea80000300800 */
[----:B0-----:R-:W2:Y:S04]  /*efd20*/  LDL.LU R46, [R1+0x388] ;  /* 0x00038800012e7983 */ /* 0x001ea80000300800 */
[----:B------:R-:W2:Y:S04]  /*efd30*/  LDL.LU R47, [R1+0x38c] ;  /* 0x00038c00012f7983 */ /* 0x000ea80000300800 */
[----:B------:R-:W2:Y:S04]  /*efd40*/  LDL.LU R16, [R1+0x2b0] ;  /* 0x0002b00001107983 */ /* 0x000ea80000300800 */
[----:B------:R0:W-:Y:S04]  /*efd50*/  STL.64 [R1+0x550], R28 ;  /* 0x0005501c01007387 */ /* 0x0001e80000100a00 */
[----:B------:R-:W-:Y:S04]  /*efd60*/  STL.64 [R1+0x558], R30 ;  /* 0x0005581e01007387 */ /* 0x000fe80000100a00 */
[----:B------:R-:W2:Y:S04]  /*efd70*/  LDL.LU R17, [R1+0x2b4] ;  /* 0x0002b40001117983 */ /* 0x000ea80000300800 */
[----:B------:R-:W2:Y:S04]  /*efd80*/  LDL.LU R18, [R1+0x2b8] ;  /* 0x0002b80001127983 */ /* 0x000ea80000300800 */
[----:B------:R-:W2:Y:S04]  /*efd90*/  LDL.LU R19, [R1+0x2bc] ;  /* 0x0002bc0001137983 */ /* 0x000ea80000300800 */
[----:B0-----:R-:W2:Y:S01]  /*efda0*/  LDL.LU R29, [R1+0x3b28] ;  /* 0x003b2800011d7983 */ /* 0x001ea20000300800 */
[C---:B----4-:R-:W-:Y:S08]  /*efdb0*/  HMMA.16816.F32 R12, R32.reuse, R8, R12 ;  /* 0x00000008200c723c */ /* 0x050ff0000000180c */
[C---:B------:R-:W-:Y:S01]  /*efdc0*/  HMMA.16816.F32 R8, R32.reuse, R10, R40 ;  /* 0x0000000a2008723c */ /* 0x040fe20000001828 */
[----:B--2---:R0:W-:Y:S04]  /*efdd0*/  STL [R1+0x6990], R29 ;  /* 0x0069901d01007387 */ /* 0x0041e80000100800 */
[----:B------:R-:W2:Y:S04]  /*efde0*/  LDL.LU R28, [R1+0x320] ;  /* 0x00032000011c7983 */ /* 0x000ea80000300800 */
[----:B0-----:R-:W2:Y:S04]  /*efdf0*/  LDL.LU R29, [R1+0x324] ;  /* 0x00032400011d7983 */ /* 0x001ea80000300800 */
[----:B------:R-:W2:Y:S04]  /*efe00*/  LDL.LU R30, [R1+0x328] ;  /* 0x00032800011e7983 */ /* 0x000ea80000300800 */
[----:B------:R-:W2:Y:S04]  /*efe10*/  LDL.LU R31, [R1+0x32c] ;  /* 0x00032c00011f7983 */ /* 0x000ea80000300800 */
[----:B------:R-:W-:Y:S04]  /*efe20*/  STL.64 [R1+0x530], R12 ;  /* 0x0005300c01007387 */ /* 0x000fe80000100a00 */
[----:B------:R0:W-:Y:S04]  /*efe30*/  STL.64 [R1+0x538], R14 ;  /* 0x0005380e01007387 */ /* 0x0001e80000100a00 */
[----:B0-----:R-:W4:Y:S04]  /*efe40*/  LDL.LU.64 R14, [R1+0x6a80] ;  /* 0x006a8000010e7983 */ /* 0x001f280000300a00 */
[----:B------:R-:W2:Y:S04]  /*efe50*/  LDL.LU.64 R12, [R1+0x6a78] ;  /* 0x006a7800010c7983 */ /* 0x000ea80000300a00 */
[----:B------:R-:W4:Y:S04]  /*efe60*/  LDL.LU.64 R42, [R1+0x6a70] ;  /* 0x006a7000012a7983 */ /* 0x000f280000300a00 */
[----:B------:R-:W4:Y:S01]  /*efe70*/  LDL.LU.64 R40, [R1+0x6a68] ;  /* 0x006a680001287983 */ /* 0x000f220000300a00 */
[C---:B------:R-:W-:Y:S08]  /*efe80*/  HMMA.16816.F32 R52, R32.reuse, R36, R52 ;  /* 0x000000242034723c */ /* 0x040ff00000001834 */
[C---:B------:R-:W-:Y:S01]  /*efe90*/  HMMA.16816.F32 R36, R32.reuse, R38, R24 ;  /* 0x000000262024723c */ /* 0x040fe20000001818 */
[----:B------:R-:W-:Y:S04]  /*efea0*/  STL.64 [R1+0x510], R8 ;  /* 0x0005100801007387 */ /* 0x000fe80000100a00 */
[----:B------:R0:W-:Y:S03]  /*efeb0*/  STL.64 [R1+0x518], R10 ;  /* 0x0005180a01007387 */ /* 0x0001e60000100a00 */
[C---:B---3--:R-:W-:Y:S01]  /*efec0*/  HMMA.16816.F32 R56, R32.reuse, R60, R56 ;  /* 0x0000003c2038723c */ /* 0x048fe20000001838 */
        /* <DEDUP_REMOVED lines=23> */
[----:B------:R-:W2:Y:S04]  /*f0040*/  LDL.LU.64 R12, [R1+0x69f8] ;  /* 0x0069f800010c7983 */ /* 0x000ea80000300a00 */
[----:B------:R-:W-:Y:S04]  /*f0050*/  STL.64 [R1+0x450], R56 ;  /* 0x0004503801007387 */ /* 0x000fe80000100a00 */
[----:B------:R0:W-:Y:S04]  /*f0060*/  STL.64 [R1+0x458], R58 ;  /* 0x0004583a01007387 */ /* 0x0001e80000100a00 */
[----:B0-----:R-:W3:Y:S04]  /*f0070*/  LDL.LU.64 R58, [R1+0x69f0] ;  /* 0x0069f000013a7983 */ /* 0x001ee80000300a00 */
[----:B------:R-:W2:Y:S01]  /*f0080*/  LDL.LU.64 R56, [R1+0x69e8] ;  /* 0x0069e80001387983 */ /* 0x000ea20000300a00 */
[C---:B---3--:R-:W-:Y:S08]  /*f0090*/  HMMA.16816.F32 R8, R32.reuse, R58, R8 ;  /* 0x0000003a2008723c */ /* 0x048ff00000001808 */
[C---:B--2---:R-:W-:Y:S11]  /*f00a0*/  HMMA.16816.F32 R56, R32.reuse, R56, R52 ;  /* 0x000000382038723c */ /* 0x044ff60000001834 */
[----:B------:R-:W-:Y:S04]  /*f00b0*/  STL.64 [R1+0xa50], R8 ;  /* 0x000a500801007387 */ /* 0x000fe80000100a00 */
[----:B------:R0:W-:Y:S04]  /*f00c0*/  STL.64 [R1+0xa58], R10 ;  /* 0x000a580a01007387 */ /* 0x0001e80000100a00 */
[----:B0-----:R-:W2:Y:S04]  /*f00d0*/  LDL.LU.64 R10, [R1+0x69e0] ;  /* 0x0069e000010a7983 */ /* 0x001ea80000300a00 */
[----:B------:R-:W3:Y:S04]  /*f00e0*/  LDL.LU.64 R8, [R1+0x69d8] ;  /* 0x0069d80001087983 */ /* 0x000ee80000300a00 */
[----:B------:R-:W2:Y:S04]  /*f00f0*/  LDL.LU.64 R54, [R1+0x69d0] ;  /* 0x0069d00001367983 */ /* 0x000ea80000300a00 */
[----:B------:R-:W3:Y:S04]  /*f0100*/  LDL.LU.64 R52, [R1+0x69c8] ;  /* 0x0069c80001347983 */ /* 0x000ee80000300a00 */
[----:B------:R0:W-:Y:S04]  /*f0110*/  STL.64 [R1+0xa20], R56 ;  /* 0x000a203801007387 */ /* 0x0001e80000100a00 */
[----:B------:R1:W-:Y:S04]  /*f0120*/  STL.64 [R1+0xa28], R58 ;  /* 0x000a283a01007387 */ /* 0x0003e80000100a00 */
[----:B0-----:R-:W4:Y:S04]  /*f0130*/  LDL.LU R56, [R1+0x340] ;  /* 0x0003400001387983 */ /* 0x001f280000300800 */
[----:B------:R-:W4:Y:S04]  /*f0140*/  LDL.LU R57, [R1+0x344] ;  /* 0x0003440001397983 */ /* 0x000f280000300800 */
[----:B-1----:R-:W4:Y:S04]  /*f0150*/  LDL.LU R58, [R1+0x348] ;  /* 0x00034800013a7983 */ /* 0x002f280000300800 */
[----:B------:R-:W4:Y:S01]  /*f0160*/  LDL.LU R59, [R1+0x34c] ;  /* 0x00034c00013b7983 */ /* 0x000f220000300800 */
[C---:B--2---:R-:W-:Y:S08]  /*f0170*/  HMMA.16816.F32 R4, R32.reuse, R54, R4 ;  /* 0x000000362004723c */ /* 0x044ff00000001804 */
[C---:B---3--:R-:W-:Y:S11]  /*f0180*/  HMMA.16816.F32 R52, R32.reuse, R52, R48 ;  /* 0x000000342034723c */ /* 0x048ff60000001830 */
        /* <DEDUP_REMOVED lines=22> */
[----:B------:R-:W-:Y:S01]  /*f02f0*/  STL.64 [R1+0x948], R54 ;  /* 0x0009483601007387 */ /* 0x000fe20000100a00 */
[C---:B--2---:R-:W-:Y:S08]  /*f0300*/  HMMA.16816.F32 R48, R32.reuse, R46, R56 ;  /* 0x0000002e2030723c */ /* 0x044ff00000001838 */
[C---:B------:R-:W-:Y:S08]  /*f0310*/  HMMA.16816.F32 R44, R32.reuse, R44, R28 ;  /* 0x0000002c202c723c */ /* 0x040ff0000000181c */
[C---:B------:R-:W-:Y:S08]  /*f0320*/  HMMA.16816.F32 R28, R32.reuse, R2, R20 ;  /* 0x00000002201c723c */ /* 0x040ff00000001814 */
[C---:B------:R-:W-:Y:S01]  /*f0330*/  HMMA.16816.F32 R20, R32.reuse, R4, R24 ;  /* 0x000000042014723c */ /* 0x040fe20000001818 */
[----:B------:R-:W-:Y:S04]  /*f0340*/  STL.64 [R1+0x8f0], R48 ;  /* 0x0008f03001007387 */ /* 0x000fe80000100a00 */
[----:B------:R-:W-:Y:S04]  /*f0350*/  STL.64 [R1+0x8f8], R50 ;  /* 0x0008f83201007387 */ /* 0x000fe80000100a00 */
[----:B------:R0:W-:Y:S04]  /*f0360*/  STL.64 [R1+0x8a0], R44 ;  /* 0x0008a02c01007387 */ /* 0x0001e80000100a00 */
[----:B------:R1:W-:Y:S04]  /*f0370*/  STL.64 [R1+0x8a8], R46 ;  /* 0x0008a82e01007387 */ /* 0x0003e80000100a00 */
[----:B------:R-:W-:Y:S04]  /*f0380*/  STL.64 [R1+0x850], R36 ;  /* 0x0008502401007387 */ /* 0x000fe80000100a00 */
[----:B------:R-:W-:Y:S04]  /*f0390*/  STL.64 [R1+0x858], R38 ;  /* 0x0008582601007387 */ /* 0x000fe80000100a00 */
        /* <DEDUP_REMOVED lines=17> */
[----:B------:R0:W-:Y:S04]  /*f04b0*/  STL.64 [R1+0x7b0], R16 ;  /* 0x0007b01001007387 */ /* 0x0001e80000100a00 */
[----:B------:R1:W-:Y:S04]  /*f04c0*/  STL.64 [R1+0x7b8], R18 ;  /* 0x0007b81201007387 */ /* 0x0003e80000100a00 */
        /* <DEDUP_REMOVED lines=27> */
[----:B0-----:R-:W2:Y:S04]  /*f0680*/  LDL.LU R26, [R1+0x3b1c] ;  /* 0x003b1c00011a7983 */ /* 0x001ea80000300800 */
[----:B------:R-:W3:Y:S04]  /*f0690*/  LDL.LU R8, [R1+0x180] ;  /* 0x0001800001087983 */ /* 0x000ee80000300800 */
        /* <DEDUP_REMOVED lines=14> */
[----:B------:R1:W-:Y:S01]  /*f0780*/  STL.64 [R1+0x6c8], R30 ;  /* 0x0006c81e01007387 */ /* 0x0003e20000100a00 */
[C---:B----4-:R-:W-:Y:S03]  /*f0790*/  HMMA.16816.F32 R12, R32.reuse, R14, R16 ;  /* 0x0000000e200c723c */ /* 0x050fe60000001810 */
[----:B0-----:R-:W4:Y:S04]  /*f07a0*/  LDL.LU R29, [R1+0x6990] ;  /* 0x00699000011d7983 */ /* 0x001f280000300800 */
[----:B------:R-:W2:Y:S04]  /*f07b0*/  LDL.LU R60, [R1+0x4360] ;  /* 0x00436000013c7983 */ /* 0x000ea80000300800 */
[----:B------:R-:W2:Y:S04]  /*f07c0*/  LDL.LU R61, [R1+0x3b00] ;  /* 0x003b0000013d7983 */ /* 0x000ea80000300800 */
[----:B------:R-:W2:Y:S04]  /*f07d0*/  LDL.LU R28, [R1+0x4358] ;  /* 0x00435800011c7983 */ /* 0x000ea80000300800 */
[----:B-1----:R-:W2:Y:S04]  /*f07e0*/  LDL.LU R30, [R1+0x4384] ;  /* 0x00438400011e7983 */ /* 0x002ea80000300800 */
[----:B------:R-:W2:Y:S04]  /*f07f0*/  LDL.LU R31, [R1+0x4350] ;  /* 0x00435000011f7983 */ /* 0x000ea80000300800 */
[----:B------:R-:W2:Y:S04]  /*f0800*/  LDL.LU R24, [R1+0x437c] ;  /* 0x00437c0001187983 */ /* 0x000ea80000300800 */
[----:B------:R-:W2:Y:S04]  /*f0810*/  LDL.LU R25, [R1+0x4348] ;  /* 0x0043480001197983 */ /* 0x000ea80000300800 */
        /* <DEDUP_REMOVED lines=9> */
[----:B------:R-:W-:Y:S11]  /*f08b0*/  HMMA.16816.F32 R16, R32, R18, R20 ;  /* 0x000000122010723c */ /* 0x000ff60000001814 */
[----:B------:R-:W-:Y:S04]  /*f08c0*/  STL.64 [R1+0x590], R36 ;  /* 0x0005902401007387 */ /* 0x000fe80000100a00 */
[----:B------:R0:W-:Y:S04]  /*f08d0*/  STL.64 [R1+0x598], R38 ;  /* 0x0005982601007387 */ /* 0x0001e80000100a00 */
[----:B0-----:R-:W2:Y:S04]  /*f08e0*/  LDL.LU.64 R38, [R1+0x6978] ;  /* 0x0069780001267983 */ /* 0x001ea80000300a00 */
[----:B------:R-:W2:Y:S04]  /*f08f0*/  LDL.LU.64 R36, [R1+0x6970] ;  /* 0x0069700001247983 */ /* 0x000ea80000300a00 */
[----:B------:R-:W3:Y:S04]  /*f0900*/  LDL.LU.64 R22, [R1+0x6968] ;  /* 0x0069680001167983 */ /* 0x000ee80000300a00 */
[----:B------:R-:W2:Y:S04]  /*f0910*/  LDL.LU.64 R20, [R1+0x6960] ;  /* 0x0069600001147983 */ /* 0x000ea80000300a00 */
[----:B------:R0:W-:Y:S04]  /*f0920*/  STL.64 [R1+0x600], R16 ;  /* 0x0006001001007387 */ /* 0x0001e80000100a00 */
[----:B------:R1:W-:Y:S04]  /*f0930*/  STL.64 [R1+0x608], R18 ;  /* 0x0006081201007387 */ /* 0x0003e80000100a00 */
[----:B0-----:R-:W2:Y:S04]  /*f0940*/  LDL.LU R16, [R1+0x1b0] ;  /* 0x0001b00001107983 */ /* 0x001ea80000300800 */
[----:B------:R-:W2:Y:S04]  /*f0950*/  LDL.LU R17, [R1+0x1b4] ;  /* 0x0001b40001117983 */ /* 0x000ea80000300800 */
[----:B-1----:R-:W2:Y:S04]  /*f0960*/  LDL.LU R18, [R1+0x1b8] ;  /* 0x0001b80001127983 */ /* 0x002ea80000300800 */
[----:B------:R-:W2:Y:S01]  /*f0970*/  LDL.LU R19, [R1+0x1bc] ;  /* 0x0001bc0001137983 */ /* 0x000ea20000300800 */
[----:B----4-:R-:W-:Y:S01]  /*f0980*/  VIADD R29, R29, 0x1 ;  /* 0x000000011d1d7836 */ /* 0x010fe20000000000 */
[----:B------:R-:W-:-:S02]  /*f0990*/  IADD3 R50, P6, PT, R50, UR24, RZ ;  /* 0x0000001832327c10 */ /* 0x000fc4000ffde0ff */
[----:B------:R-:W-:Y:S02]  /*f09a0*/  IADD3 R51, P5, PT, R51, UR24, RZ ;  /* 0x0000001833337c10 */ /* 0x000fe4000ffbe0ff */
[----:B------:R-:W-:Y:S02]  /*f09b0*/  IADD3 R26, P3, PT, R26, UR24, RZ ;  /* 0x000000181a1a7c10 */ /* 0x000fe4000ff7e0ff */
[----:B------:R-:W-:Y:S02]  /*f09c0*/  IADD3 R52, P4, PT, R52, UR24, RZ ;  /* 0x0000001834347c10 */ /* 0x000fe4000ff9e0ff */
[----:B------:R-:W-:Y:S02]  /*f09d0*/  IADD3 R53, P2, PT, R53, UR24, RZ ;  /* 0x0000001835357c10 */ /* 0x000fe4000ff5e0ff */
[----:B------:R-:W-:Y:S02]  /*f09e0*/  IADD3 R54, P1, PT, R54, UR24, RZ ;  /* 0x0000001836367c10 */ /* 0x000fe4000ff3e0ff */
[----:B------:R-:W-:-:S02]  /*f09f0*/  IADD3 R55, P0, PT, R55, UR24, RZ ;  /* 0x0000001837377c10 */ /* 0x000fc4000ff1e0ff */
[----:B------:R-:W-:Y:S02]  /*f0a00*/  IADD3.X R56, PT, PT, R56, UR46, RZ, P6, !PT ;  /* 0x0000002e38387c10 */ /* 0x000fe4000b7fe4ff */
[----:B------:R-:W-:Y:S02]  /*f0a10*/  IADD3 R57, P6, PT, R57, UR24, RZ ;  /* 0x0000001839397c10 */ /* 0x000fe4000ffde0ff */
[----:B------:R-:W-:Y:S02]  /*f0a20*/  IADD3.X R27, PT, PT, R27, UR46, RZ, P4, !PT ;  /* 0x0000002e1b1b7c10 */ /* 0x000fe4000a7fe4ff */
[----:B------:R-:W-:Y:S01]  /*f0a30*/  IADD3.X R58, PT, PT, R58, UR46, RZ, P5, !PT ;  /* 0x0000002e3a3a7c10 */ /* 0x000fe2000affe4ff */
[----:B--2---:R-:W-:-:S15]  /*f0a40*/  HMMA.16816.F32 R16, R32, R20, R16 ;  /* 0x000000142010723c */ /* 0x004fde0000001810 */
[----:B------:R-:W-:-:S04]  /*f0a50*/  NOP ;  /* 0x0000000000007918 */ /* 0x000fc80000000000 */
[----:B------:R-:W-:Y:S04]  /*f0a60*/  STL.64 [R1+0x500], R16 ;  /* 0x0005001001007387 */ /* 0x000fe80000100a00 */
[----:B------:R3:W-:Y:S02]  /*f0a70*/  STL.64 [R1+0x508], R18 ;  /* 0x0005081201007387 */ /* 0x0007e40000100a00 */
[C---:B---3--:R-:W-:Y:S08]  /*f0a80*/  HMMA.16816.F32 R16, R32.reuse, R22, R12 ;  /* 0x000000162010723c */ /* 0x048ff0000000180c */
[C---:B------:R-:W-:Y:S08]  /*f0a90*/  HMMA.16816.F32 R12, R32.reuse, R36, R8 ;  /* 0x00000024200c723c */ /* 0x040ff00000001808 */
        /* <DEDUP_REMOVED lines=12> */
[----:B------:R-:W-:Y:S04]  /*f0b60*/  STL [R1+0x3b14], R51 ;  /* 0x003b143301007387 */ /* 0x000fe80000100800 */
[----:B------:R0:W-:Y:S04]  /*f0b70*/  STL [R1+0x3b1c], R26 ;  /* 0x003b1c1a01007387 */ /* 0x0001e80000100800 */
[----:B------:R-:W-:Y:S04]  /*f0b80*/  STL [R1+0x3b18], R52 ;  /* 0x003b183401007387 */ /* 0x000fe80000100800 */
[----:B0-----:R-:W2:Y:S04]  /*f0b90*/  LDL.LU R26, [R1+0x4374] ;  /* 0x00437400011a7983 */ /* 0x001ea80000300800 */
[----:B------:R-:W-:Y:S04]  /*f0ba0*/  STL [R1+0x4388], R53 ;  /* 0x0043883501007387 */ /* 0x000fe80000100800 */
[----:B------:R-:W-:Y:S04]  /*f0bb0*/  STL [R1+0x4380], R54 ;  /* 0x0043803601007387 */ /* 0x000fe80000100800 */
[----:B------:R-:W-:Y:S04]  /*f0bc0*/  STL [R1+0x4378], R55 ;  /* 0x0043783701007387 */ /* 0x000fe80000100800 */
[----:B------:R-:W-:Y:S04]  /*f0bd0*/  STL [R1+0x3b0c], R56 ;  /* 0x003b0c3801007387 */ /* 0x000fe80000100800 */
[----:B------:R-:W-:Y:S04]  /*f0be0*/  STL [R1+0x4370], R57 ;  /* 0x0043703901007387 */ /* 0x000fe80000100800 */
[----:B------:R0:W-:Y:S04]  /*f0bf0*/  STL [R1+0x3b04], R27 ;  /* 0x003b041b01007387 */ /* 0x0001e80000100800 */
[----:B------:R-:W-:Y:S04]  /*f0c00*/  STL [R1+0x3b08], R58 ;  /* 0x003b083a01007387 */ /* 0x000fe80000100800 */
[----:B0-----:R-:W3:Y:S01]  /*f0c10*/  LDL.LU R27, [R1+0x4340] ;  /* 0x00434000011b7983 */ /* 0x001ee20000300800 */
[----:B------:R-:W-:-:S02]  /*f0c20*/  IADD3 R59, P5, PT, R59, UR24, RZ ;  /* 0x000000183b3b7c10 */ /* 0x000fc4000ffbe0ff */
[----:B------:R-:W-:Y:S02]  /*f0c30*/  IADD3 R60, P4, PT, R60, UR24, RZ ;  /* 0x000000183c3c7c10 */ /* 0x000fe4000ff9e0ff */
[----:B------:R-:W-:Y:S02]  /*f0c40*/  IADD3.X R61, PT, PT, R61, UR46, RZ, P3, !PT ;  /* 0x0000002e3d3d7c10 */ /* 0x000fe40009ffe4ff */
[----:B------:R-:W-:Y:S02]  /*f0c50*/  IADD3 R28, P3, PT, R28, UR24, RZ ;  /* 0x000000181c1c7c10 */ /* 0x000fe4000ff7e0ff */
[----:B------:R-:W-:Y:S01]  /*f0c60*/  IADD3.X R30, PT, PT, R30, UR46, RZ, P2, !PT ;  /* 0x0000002e1e1e7c10 */ /* 0x000fe200097fe4ff */
[----:B------:R-:W-:Y:S04]  /*f0c70*/  STL [R1+0x4368], R59 ;  /* 0x0043683b01007387 */ /* 0x000fe80000100800 */
[----:B------:R-:W-:Y:S01]  /*f0c80*/  STL [R1+0x4360], R60 ;  /* 0x0043603c01007387 */ /* 0x000fe20000100800 */
[----:B------:R-:W-:-:S03]  /*f0c90*/  IADD3 R31, P2, PT, R31, UR24, RZ ;  /* 0x000000181f1f7c10 */ /* 0x000fc6000ff5e0ff */
[----:B------:R-:W-:Y:S01]  /*f0ca0*/  STL [R1+0x3b00], R61 ;  /* 0x003b003d01007387 */ /* 0x000fe20000100800 */
[----:B------:R-:W-:-:S03]  /*f0cb0*/  IADD3.X R24, PT, PT, R24, UR46, RZ, P1, !PT ;  /* 0x0000002e18187c10 */ /* 0x000fc60008ffe4ff */
[----:B------:R-:W-:Y:S04]  /*f0cc0*/  STL [R1+0x4358], R28 ;  /* 0x0043581c01007387 */ /* 0x000fe80000100800 */
[----:B------:R-:W-:Y:S01]  /*f0cd0*/  STL [R1+0x4384], R30 ;  /* 0x0043841e01007387 */ /* 0x000fe20000100800 */
[----:B------:R-:W-:-:S03]  /*f0ce0*/  IADD3 R25, P1, PT, R25, UR24, RZ ;  /* 0x0000001819197c10 */ /* 0x000fc6000ff3e0ff */
[----:B------:R-:W4:Y:S04]  /*f0cf0*/  LDL.LU R2, [R1+0x436c] ;  /* 0x00436c0001027983 */ /* 0x000f280000300800 */
[----:B------:R-:W-:Y:S04]  /*f0d00*/  STL [R1+0x4350], R31 ;  /* 0x0043501f01007387 */ /* 0x000fe80000100800 */
[----:B------:R-:W4:Y:S04]  /*f0d10*/  LDL.LU R3, [R1+0x4338] ;  /* 0x0043380001037983 */ /* 0x000f280000300800 */
[----:B------:R-:W-:Y:S04]  /*f0d20*/  STL [R1+0x437c], R24 ;  /* 0x00437c1801007387 */ /* 0x000fe80000100800 */
        /* <DEDUP_REMOVED lines=15> */
[----:B------:R-:W4:Y:S01]  /*f0e20*/  LDL.LU R55, [R1+0x432c] ;  /* 0x00432c0001377983 */ /* 0x000f220000300800 */
[----:B--2---:R-:W-:-:S05]  /*f0e30*/  IADD3.X R26, PT, PT, R26, UR46, RZ, P0, !PT ;  /* 0x0000002e1a1a7c10 */ /* 0x004fca00087fe4ff */
[----:B------:R0:W-:Y:S04]  /*f0e40*/  STL [R1+0x4374], R26 ;  /* 0x0043741a01007387 */ /* 0x0001e80000100800 */
[----:B------:R-:W2:Y:S04]  /*f0e50*/  LDL.LU R56, [R1+0x42f8] ;  /* 0x0042f80001387983 */ /* 0x000ea80000300800 */
[----:B------:R-:W2:Y:S04]  /*f0e60*/  LDL.LU R57, [R1+0x4324] ;  /* 0x0043240001397983 */ /* 0x000ea80000300800 */
[----:B------:R-:W2:Y:S04]  /*f0e70*/  LDL.LU R58, [R1+0x42f0] ;  /* 0x0042f000013a7983 */ /* 0x000ea80000300800 */
[----:B------:R-:W2:Y:S04]  /*f0e80*/  LDL.LU R59, [R1+0x431c] ;  /* 0x00431c00013b7983 */ /* 0x000ea80000300800 */
[----:B0-----:R-:W2:Y:S01]  /*f0e90*/  LDL.LU R26, [R1+0x42e8] ;  /* 0x0042e800011a7983 */ /* 0x001ea20000300800 */
[----:B---3--:R-:W-:-:S03]  /*f0ea0*/  IADD3 R27, P0, PT, R27, UR24, RZ ;  /* 0x000000181b1b7c10 */ /* 0x008fc6000ff1e0ff */
[----:B------:R-:W3:Y:S04]  /*f0eb0*/  LDL.LU R60, [R1+0x4314] ;  /* 0x00431400013c7983 */ /* 0x000ee80000300800 */
[----:B------:R-:W3:Y:S04]  /*f0ec0*/  LDL.LU R61, [R1+0x42e0] ;  /* 0x0042e000013d7983 */ /* 0x000ee80000300800 */
[----:B------:R-:W3:Y:S04]  /*f0ed0*/  LDL.LU R28, [R1+0x430c] ;  /* 0x00430c00011c7983 */ /* 0x000ee80000300800 */
[----:B------:R0:W-:Y:S04]  /*f0ee0*/  STL [R1+0x4340], R27 ;  /* 0x0043401b01007387 */ /* 0x0001e80000100800 */
[----:B------:R-:W3:Y:S04]  /*f0ef0*/  LDL.LU R30, [R1+0x42d8] ;  /* 0x0042d800011e7983 */ /* 0x000ee80000300800 */
[----:B------:R-:W3:Y:S04]  /*f0f00*/  LDL.LU R31, [R1+0x4304] ;  /* 0x00430400011f7983 */ /* 0x000ee80000300800 */
[----:B------:R-:W3:Y:S04]  /*f0f10*/  LDL.LU R24, [R1+0x42d0] ;  /* 0x0042d00001187983 */ /* 0x000ee80000300800 */
[----:B0-----:R-:W3:Y:S01]  /*f0f20*/  LDL.LU R27, [R1+0x42fc] ;  /* 0x0042fc00011b7983 */ /* 0x001ee20000300800 */
[----:B----4-:R-:W-:-:S02]  /*f0f30*/  IADD3.X R2, PT, PT, R2, UR46, RZ, P6, !PT ;  /* 0x0000002e02027c10 */ /* 0x010fc4000b7fe4ff */
[----:B------:R-:W-:Y:S02]  /*f0f40*/  IADD3 R3, P6, PT, R3, UR24, RZ ;  /* 0x0000001803037c10 */ /* 0x000fe4000ffde0ff */
[----:B------:R-:W-:Y:S02]  /*f0f50*/  IADD3.X R42, PT, PT, R42, UR46, RZ, P5, !PT ;  /* 0x0000002e2a2a7c10 */ /* 0x000fe4000affe4ff */
[----:B------:R-:W-:Y:S02]  /*f0f60*/  IADD3 R43, P5, PT, R43, UR24, RZ ;  /* 0x000000182b2b7c10 */ /* 0x000fe4000ffbe0ff */
[----:B------:R-:W-:Y:S01]  /*f0f70*/  IADD3.X R44, PT, PT, R44, UR46, RZ, P4, !PT ;  /* 0x0000002e2c2c7c10 */ /* 0x000fe2000a7fe4ff */
[----:B------:R-:W-:Y:S01]  /*f0f80*/  STL [R1+0x436c], R2 ;  /* 0x00436c0201007387 */ /* 0x000fe20000100800 */
[----:B------:R-:W-:-:S03]  /*f0f90*/  IADD3 R45, P4, PT, R45, UR24, RZ ;  /* 0x000000182d2d7c10 */ /* 0x000fc6000ff9e0ff */
[----:B------:R-:W-:Y:S01]  /*f0fa0*/  STL [R1+0x4338], R3 ;  /* 0x0043380301007387 */ /* 0x000fe20000100800 */
[----:B------:R-:W-:-:S03]  /*f0fb0*/  IADD3.X R46, PT, PT, R46, UR46, RZ, P3, !PT ;  /* 0x0000002e2e2e7c10 */ /* 0x000fc60009ffe4ff */
[----:B------:R-:W-:Y:S01]  /*f0fc0*/  STL [R1+0x4364], R42 ;  /* 0x0043642a01007387 */ /* 0x000fe20000100800 */
[----:B------:R-:W-:-:S03]  /*f0fd0*/  IADD3 R47, P3, PT, R47, UR24, RZ ;  /* 0x000000182f2f7c10 */ /* 0x000fc6000ff7e0ff */
[----:B------:R-:W-:Y:S01]  /*f0fe0*/  STL [R1+0x4330], R43 ;  /* 0x0043302b01007387 */ /* 0x000fe20000100800 */
[----:B------:R-:W-:-:S03]  /*f0ff0*/  IADD3.X R48, PT, PT, R48, UR46, RZ, P2, !PT ;  /* 0x0000002e30307c10 */ /* 0x000fc600097fe4ff */
[----:B------:R-:W-:Y:S01]  /*f1000*/  STL [R1+0x435c], R44 ;  /* 0x00435c2c01007387 */ /* 0x000fe20000100800 */
[----:B------:R-:W-:-:S03]  /*f1010*/  IADD3 R49, P2, PT, R49, UR24, RZ ;  /* 0x0000001831317c10 */ /* 0x000fc6000ff5e0ff */
[----:B------:R-:W-:Y:S01]  /*f1020*/  STL [R1+0x4328], R45 ;  /* 0x0043282d01007387 */ /* 0x000fe20000100800 */
[----:B------:R-:W-:Y:S02]  /*f1030*/  IADD3.X R50, PT, PT, R50, UR46, RZ, P1, !PT ;  /* 0x0000002e32327c10 */ /* 0x000fe40008ffe4ff */
[----:B------:R-:W-:Y:S01]  /*f1040*/  IADD3.X R52, PT, PT, R52, UR46, RZ, P0, !PT ;  /* 0x0000002e34347c10 */ /* 0x000fe200087fe4ff */
[----:B------:R-:W-:Y:S01]  /*f1050*/  STL [R1+0x4354], R46 ;  /* 0x0043542e01007387 */ /* 0x000fe20000100800 */
[----:B------:R-:W-:-:S03]  /*f1060*/  IADD3 R25, P0, PT, R25, UR24, RZ ;  /* 0x0000001819197c10 */ /* 0x000fc6000ff1e0ff */
[----:B------:R-:W-:Y:S01]  /*f1070*/  STL [R1+0x4320], R47 ;  /* 0x0043202f01007387 */ /* 0x000fe20000100800 */
[----:B------:R-:W-:-:S03]  /*f1080*/  IADD3 R51, P1, PT, R51, UR24, RZ ;  /* 0x0000001833337c10 */ /* 0x000fc6000ff3e0ff */
[----:B------:R-:W-:Y:S04]  /*f1090*/  STL [R1+0x434c], R48 ;  /* 0x00434c3001007387 */ /* 0x000fe80000100800 */
[----:B------:R-:W-:Y:S04]  /*f10a0*/  STL [R1+0x4318], R49 ;  /* 0x0043183101007387 */ /* 0x000fe80000100800 */
[----:B------:R-:W-:Y:S04]  /*f10b0*/  STL [R1+0x4344], R50 ;  /* 0x0043443201007387 */ /* 0x000fe80000100800 */
[----:B------:R0:W-:Y:S04]  /*f10c0*/  STL [R1+0x4308], R25 ;  /* 0x0043081901007387 */ /* 0x0001e80000100800 */
[----:B------:R-:W-:Y:S04]  /*f10d0*/  STL [R1+0x4310], R51 ;  /* 0x0043103301007387 */ /* 0x000fe80000100800 */
[----:B0-----:R-:W4:Y:S01]  /*f10e0*/  LDL.LU R25, [R1+0x42c8] ;  /* 0x0042c80001197983 */ /* 0x001f220000300800 */
[----:B------:R-:W-:-:S02]  /*f10f0*/  IADD3.X R53, PT, PT, R53, UR46, RZ, P6, !PT ;  /* 0x0000002e35357c10 */ /* 0x000fc4000b7fe4ff */
[----:B------:R-:W-:Y:S02]  /*f1100*/  IADD3 R54, P6, PT, R54, UR24, RZ ;  /* 0x0000001836367c10 */ /* 0x000fe4000ffde0ff */
[----:B------:R-:W-:Y:S01]  /*f1110*/  IADD3.X R55, PT, PT, R55, UR46, RZ, P5, !PT ;  /* 0x0000002e37377c10 */ /* 0x000fe2000affe4ff */
[----:B------:R-:W-:Y:S04]  /*f1120*/  STL [R1+0x433c], R52 ;  /* 0x00433c3401007387 */ /* 0x000fe80000100800 */
[----:B------:R-:W-:Y:S04]  /*f1130*/  STL [R1+0x4334], R53 ;  /* 0x0043343501007387 */ /* 0x000fe80000100800 */
[----:B------:R-:W-:Y:S04]  /*f1140*/  STL [R1+0x4300], R54 ;  /* 0x0043003601007387 */ /* 0x000fe80000100800 */
[----:B------:R-:W-:Y:S01]  /*f1150*/  STL [R1+0x432c], R55 ;  /* 0x00432c3701007387 */ /* 0x000fe20000100800 */
[----:B--2---:R-:W-:-:S02]  /*f1160*/  IADD3 R56, P5, PT, R56, UR24, RZ ;  /* 0x0000001838387c10 */ /* 0x004fc4000ffbe0ff */
[----:B------:R-:W-:Y:S02]  /*f1170*/  IADD3.X R57, PT, PT, R57, UR46, RZ, P4, !PT ;  /* 0x0000002e39397c10 */ /* 0x000fe4000a7fe4ff */
[----:B------:R-:W-:Y:S02]  /*f1180*/  IADD3.X R59, PT, PT, R59, UR46, RZ, P3, !PT ;  /* 0x0000002e3b3b7c10 */ /* 0x000fe40009ffe4ff */
[----:B------:R-:W-:Y:S01]  /*f1190*/  IADD3 R58, P4, PT, R58, UR24, RZ ;  /* 0x000000183a3a7c10 */ /* 0x000fe2000ff9e0ff */
[----:B------:R-:W-:Y:S01]  /*f11a0*/  STL [R1+0x42f8], R56 ;  /* 0x0042f83801007387 */ /* 0x000fe20000100800 */
[----:B------:R-:W-:-:S03]  /*f11b0*/  IADD3 R26, P3, PT, R26, UR24, RZ ;  /* 0x000000181a1a7c10 */ /* 0x000fc6000ff7e0ff */
[----:B------:R-:W-:Y:S01]  /*f11c0*/  STL [R1+0x4324], R57 ;  /* 0x0043243901007387 */ /* 0x000fe20000100800 */
[----:B---3--:R-:W-:Y:S02]  /*f11d0*/  IADD3.X R60, PT, PT, R60, UR46, RZ, P2, !PT ;  /* 0x0000002e3c3c7c10 */ /* 0x008fe400097fe4ff */
[----:B------:R-:W-:Y:S02]  /*f11e0*/  IADD3 R61, P2, PT, R61, UR24, RZ ;  /* 0x000000183d3d7c10 */ /* 0x000fe4000ff5e0ff */
[----:B------:R-:W-:Y:S01]  /*f11f0*/  IADD3.X R28, PT, PT, R28, UR46, RZ, P1, !PT ;  /* 0x0000002e1c1c7c10 */ /* 0x000fe20008ffe4ff */
[----:B------:R0:W-:Y:S04]  /*f1200*/  STL [R1+0x42e8], R26 ;  /* 0x0042e81a01007387 */ /* 0x0001e80000100800 */
[----:B------:R-:W-:Y:S01]  /*f1210*/  STL [R1+0x42f0], R58 ;  /* 0x0042f03a01007387 */ /* 0x000fe20000100800 */
[----:B------:R-:W-:-:S02]  /*f1220*/  IADD3 R30, P1, PT, R30, UR24, RZ ;  /* 0x000000181e1e7c10 */ /* 0x000fc4000ff3e0ff */
[----:B------:R-:W-:Y:S02]  /*f1230*/  IADD3.X R31, PT, PT, R31, UR46, RZ, P0, !PT ;  /* 0x0000002e1f1f7c10 */ /* 0x000fe400087fe4ff */
[----:B------:R-:W-:Y:S01]  /*f1240*/  IADD3 R24, P0, PT, R24, UR24, RZ ;  /* 0x0000001818187c10 */ /* 0x000fe2000ff1e0ff */
[----:B0-----:R-:W2:Y:S04]  /*f1250*/  LDL.LU R26, [R1+0x42f4] ;  /* 0x0042f400011a7983 */ /* 0x001ea80000300800 */
[----:B------:R-:W-:Y:S04]  /*f1260*/  STL [R1+0x431c], R59 ;  /* 0x00431c3b01007387 */ /* 0x000fe80000100800 */
[----:B------:R-:W-:Y:S04]  /*f1270*/  STL [R1+0x4314], R60 ;  /* 0x0043143c01007387 */ /* 0x000fe80000100800 */
[----:B------:R-:W-:Y:S04]  /*f1280*/  STL [R1+0x42e0], R61 ;  /* 0x0042e03d01007387 */ /* 0x000fe80000100800 */
[----:B------:R-:W-:Y:S04]  /*f1290*/  STL [R1+0x430c], R28 ;  /* 0x00430c1c01007387 */ /* 0x000fe80000100800 */
[----:B------:R-:W-:Y:S01]  /*f12a0*/  STL [R1+0x42d8], R30 ;  /* 0x0042d81e01007387 */ /* 0x000fe20000100800 */
[----:B------:R-:W-:-:S03]  /*f12b0*/  IADD3.X R27, PT, PT, R27, UR46, RZ, P6, !PT ;  /* 0x0000002e1b1b7c10 */ /* 0x000fc6000b7fe4ff */
[----:B------:R-:W3:Y:S04]  /*f12c0*/  LDL.LU R2, [R1+0x42c0] ;  /* 0x0042c00001027983 */ /* 0x000ee80000300800 */
[----:B------:R-:W-:Y:S04]  /*f12d0*/  STL [R1+0x4304], R31 ;  /* 0x0043041f01007387 */ /* 0x000fe80000100800 */
[----:B------:R-:W3:Y:S04]  /*f12e0*/  LDL.LU R3, [R1+0x42ec] ;  /* 0x0042ec0001037983 */ /* 0x000ee80000300800 */
        /* <DEDUP_REMOVED lines=16> */
[----:B------:R-:W3:Y:S01]  /*f13f0*/  LDL.LU R55, [R1+0x4280] ;  /* 0x0042800001377983 */ /* 0x000ee20000300800 */
[----:B----4-:R-:W-:-:S05]  /*f1400*/  IADD3 R25, P6, PT, R25, UR24, RZ ;  /* 0x0000001819197c10 */ /* 0x010fca000ffde0ff */
[----:B------:R0:W-:Y:S04]  /*f1410*/  STL [R1+0x42c8], R25 ;  /* 0x0042c81901007387 */ /* 0x0001e80000100800 */
        /* <DEDUP_REMOVED lines=12> */
[----:B------:R-:W2:Y:S01]  /*f14e0*/  LDL.LU R24, [R1+0x4284] ;  /* 0x0042840001187983 */ /* 0x000ea20000300800 */
[----:B---3--:R-:W-:-:S02]  /*f14f0*/  IADD3 R2, P5, PT, R2, UR24, RZ ;  /* 0x0000001802027c10 */ /* 0x008fc4000ffbe0ff */
[----:B------:R-:W-:Y:S02]  /*f1500*/  IADD3.X R3, PT, PT, R3, UR46, RZ, P4, !PT ;  /* 0x0000002e03037c10 */ /* 0x000fe4000a7fe4ff */
[----:B------:R-:W-:Y:S02]  /*f1510*/  IADD3 R42, P4, PT, R42, UR24, RZ ;  /* 0x000000182a2a7c10 */ /* 0x000fe4000ff9e0ff */
[----:B------:R-:W-:Y:S01]  /*f1520*/  IADD3.X R43, PT, PT, R43, UR46, RZ, P3, !PT ;  /* 0x0000002e2b2b7c10 */ /* 0x000fe20009ffe4ff */
[----:B0-----:R-:W3:Y:S01]  /*f1530*/  LDL.LU R26, [R1+0x4250] ;  /* 0x00425000011a7983 */ /* 0x001ee20000300800 */
        /* <DEDUP_REMOVED lines=16> */
[----:B------:R-:W-:-:S03]  /*f1640*/  IADD3.X R51, PT, PT, R51, UR46, RZ, P6, !PT ;  /* 0x0000002e33337c10 */ /* 0x000fc6000b7fe4ff */
        /* <DEDUP_REMOVED lines=10> */
[----:B----4-:R-:W-:Y:S01]  /*f16f0*/  IADD3.X R56, PT, PT, R56, UR46, RZ, P3, !PT ;  /* 0x0000002e38387c10 */ /* 0x010fe20009ffe4ff */
        /* <DEDUP_REMOVED lines=11> */
[----:B0-----:R-:W4:Y:S01]  /*f17b0*/  LDL.LU R25, [R1+0x4248] ;  /* 0x0042480001197983 */ /* 0x001f220000300800 */
[----:B------:R-:W-:-:S02]  /*f17c0*/  IADD3 R59, P2, PT, R59, UR24, RZ ;  /* 0x000000183b3b7c10 */ /* 0x000fc4000ff5e0ff */
[----:B------:R-:W-:Y:S02]  /*f17d0*/  IADD3 R60, P1, PT, R60, UR24, RZ ;  /* 0x000000183c3c7c10 */ /* 0x000fe4000ff3e0ff */
[----:B------:R-:W-:Y:S02]  /*f17e0*/  IADD3.X R61, PT, PT, R61, UR46, RZ, P0, !PT ;  /* 0x0000002e3d3d7c10 */ /* 0x000fe400087fe4ff */
[----:B------:R-:W-:Y:S01]  /*f17f0*/  IADD3 R28, P0, PT, R28, UR24, RZ ;  /* 0x000000181c1c7c10 */ /* 0x000fe2000ff1e0ff */
[----:B------:R-:W-:Y:S04]  /*f1800*/  STL [R1+0x4270], R59 ;  /* 0x0042703b01007387 */ /* 0x000fe80000100800 */
[----:B------:R-:W-:Y:S04]  /*f1810*/  STL [R1+0x4268], R60 ;  /* 0x0042683c01007387 */ /* 0x000fe80000100800 */
[----:B------:R-:W-:Y:S04]  /*f1820*/  STL [R1+0x4294], R61 ;  /* 0x0042943d01007387 */ /* 0x000fe80000100800 */
[----:B------:R-:W-:Y:S01]  /*f1830*/  STL [R1+0x4260], R28 ;  /* 0x0042601c01007387 */ /* 0x000fe20000100800 */
[----:B--2---:R-:W-:-:S02]  /*f1840*/  IADD3.X R30, PT, PT, R30, UR46, RZ, P6, !PT ;  /* 0x0000002e1e1e7c10 */ /* 0x004fc4000b7fe4ff */
[----:B------:R-:W-:Y:S02]  /*f1850*/  IADD3 R31, P6, PT, R31, UR24, RZ ;  /* 0x000000181f1f7c10 */ /* 0x000fe4000ffde0ff */
[----:B------:R-:W-:Y:S01]  /*f1860*/  IADD3.X R24, PT, PT, R24, UR46, RZ, P5, !PT ;  /* 0x0000002e18187c10 */ /* 0x000fe2000affe4ff */
[----:B------:R-:W-:Y:S04]  /*f1870*/  STL [R1+0x428c], R30 ;  /* 0x00428c1e01007387 */ /* 0x000fe80000100800 */
[----:B------:R-:W2:Y:S04]  /*f1880*/  LDL.LU R2, [R1+0x4274] ;  /* 0x0042740001027983 */ /* 0x000ea80000300800 */
[----:B------:R-:W-:Y:S04]  /*f1890*/  STL [R1+0x4258], R31 ;  /* 0x0042581f01007387 */ /* 0x000fe80000100800 */
[----:B------:R-:W2:Y:S01]  /*f18a0*/  LDL.LU R3, [R1+0x4240] ;  /* 0x0042400001037983 */ /* 0x000ea20000300800 */
[----:B---3--:R-:W-:-:S03]  /*f18b0*/  IADD3 R26, P5, PT, R26, UR24, RZ ;  /* 0x000000181a1a7c10 */ /* 0x008fc6000ffbe0ff */
        /* <DEDUP_REMOVED lines=17> */
[----:B------:R-:W-:-:S05]  /*f19d0*/  IADD3.X R27, PT, PT, R27, UR46, RZ, P4, !PT ;  /* 0x0000002e1b1b7c10 */ /* 0x000fca000a7fe4ff */
[----:B------:R0:W-:Y:S04]  /*f19e0*/  STL [R1+0x427c], R27 ;  /* 0x00427c1b01007387 */ /* 0x0001e80000100800 */
        /* <DEDUP_REMOVED lines=13> */
[----:B0-----:R-:W4:Y:S01]  /*f1ac0*/  LDL.LU R25, [R1+0x4204] ;  /* 0x0042040001197983 */ /* 0x001f220000300800 */
[----:B--2---:R-:W-:-:S02]  /*f1ad0*/  IADD3.X R2, PT, PT, R2, UR46, RZ, P3, !PT ;  /* 0x0000002e02027c10 */ /* 0x004fc40009ffe4ff */
[----:B------:R-:W-:Y:S02]  /*f1ae0*/  IADD3 R3, P3, PT, R3, UR24, RZ ;  /* 0x0000001803037c10 */ /* 0x000fe4000ff7e0ff */
[----:B---3--:R-:W-:Y:S01]  /*f1af0*/  IADD3.X R42, PT, PT, R42, UR46, RZ, P2, !PT ;  /* 0x0000002e2a2a7c10 */ /* 0x008fe200097fe4ff */
[----:B------:R-:W-:Y:S01]  /*f1b00*/  STL [R1+0x4274], R2 ;  /* 0x0042740201007387 */ /* 0x000fe20000100800 */
[----:B------:R-:W-:Y:S02]  /*f1b10*/  IADD3 R43, P2, PT, R43, UR24, RZ ;  /* 0x000000182b2b7c10 */ /* 0x000fe4000ff5e0ff */
[----:B------:R-:W-:Y:S02]  /*f1b20*/  IADD3.X R44, PT, PT, R44, UR46, RZ, P1, !PT ;  /* 0x0000002e2c2c7c10 */ /* 0x000fe40008ffe4ff */
[----:B------:R-:W-:Y:S01]  /*f1b30*/  IADD3 R45, P1, PT, R45, UR24, RZ ;  /* 0x000000182d2d7c10 */ /* 0x000fe2000ff3e0ff */
        /* <DEDUP_REMOVED lines=19> */
[----:B------:R-:W-:Y:S01]  /*f1c70*/  STL [R1+0x4218], R51 ;  /* 0x0042183301007387 */ /* 0x000fe20000100800 */
[----:B------:R-:W-:-:S02]  /*f1c80*/  IADD3.X R53, PT, PT, R53, UR46, RZ, P3, !PT ;  /* 0x0000002e35357c10 */ /* 0x000fc40009ffe4ff */
[----:B------:R-:W-:Y:S02]  /*f1c90*/  IADD3 R54, P3, PT, R54, UR24, RZ ;  /* 0x0000001836367c10 */ /* 0x000fe4000ff7e0ff */
[----:B------:R-:W-:Y:S01]  /*f1ca0*/  IADD3.X R55, PT, PT, R55, UR46, RZ, P2, !PT ;  /* 0x0000002e37377c10 */ /* 0x000fe200097fe4ff */
[----:B0-----:R-:W2:Y:S01]  /*f1cb0*/  LDL.LU R26, [R1+0x41d0] ;  /* 0x0041d000011a7983 */ /* 0x001ea20000300800 */
[----:B------:R-:W-:-:S03]  /*f1cc0*/  IADD3 R56, P2, PT, R56, UR24, RZ ;  /* 0x0000001838387c10 */ /* 0x000fc6000ff5e0ff */
[----:B------:R-:W-:Y:S01]  /*f1cd0*/  STL [R1+0x4244], R52 ;  /* 0x0042443401007387 */ /* 0x000fe20000100800 */
[----:B------:R-:W-:Y:S02]  /*f1ce0*/  IADD3.X R57, PT, PT, R57, UR46, RZ, P1, !PT ;  /* 0x0000002e39397c10 */ /* 0x000fe40008ffe4ff */
[----:B------:R-:W-:Y:S01]  /*f1cf0*/  IADD3.X R59, PT, PT, R59, UR46, RZ, P0, !PT ;  /* 0x0000002e3b3b7c10 */ /* 0x000fe200087fe4ff */
[----:B------:R-:W-:Y:S04]  /*f1d00*/  STL [R1+0x423c], R53 ;  /* 0x00423c3501007387 */ /* 0x000fe80000100800 */
[----:B------:R-:W-:Y:S01]  /*f1d10*/  STL [R1+0x4208], R54 ;  /* 0x0042083601007387 */ /* 0x000fe20000100800 */
[----:B------:R-:W-:Y:S02]  /*f1d20*/  IADD3 R58, P1, PT, R58, UR24, RZ ;  /* 0x000000183a3a7c10 */ /* 0x000fe4000ff3e0ff */
[----:B------:R-:W-:Y:S01]  /*f1d30*/  IADD3 R27, P0, PT, R27, UR24, RZ ;  /* 0x000000181b1b7c10 */ /* 0x000fe2000ff1e0ff */
[----:B------:R-:W-:Y:S04]  /*f1d40*/  STL [R1+0x4234], R55 ;  /* 0x0042343701007387 */ /* 0x000fe80000100800 */
[----:B------:R-:W-:Y:S04]  /*f1d50*/  STL [R1+0x4200], R56 ;  /* 0x0042003801007387 */ /* 0x000fe80000100800 */
[----:B------:R-:W-:Y:S04]  /*f1d60*/  STL [R1+0x422c], R57 ;  /* 0x00422c3901007387 */ /* 0x000fe80000100800 */
[----:B------:R0:W-:Y:S04]  /*f1d70*/  STL [R1+0x41f0], R27 ;  /* 0x0041f01b01007387 */ /* 0x0001e80000100800 */
[----:B------:R-:W-:Y:S04]  /*f1d80*/  STL [R1+0x41f8], R58 ;  /* 0x0041f83a01007387 */ /* 0x000fe80000100800 */
[----:B0-----:R-:W3:Y:S01]  /*f1d90*/  LDL.LU R27, [R1+0x41fc] ;  /* 0x0041fc00011b7983 */ /* 0x001ee20000300800 */
[----:B------:R-:W-:-:S02]  /*f1da0*/  IADD3.X R60, PT, PT, R60, UR46, RZ, P6, !PT ;  /* 0x0000002e3c3c7c10 */ /* 0x000fc4000b7fe4ff */
[----:B------:R-:W-:Y:S02]  /*f1db0*/  IADD3 R61, P6, PT, R61, UR24, RZ ;  /* 0x000000183d3d7c10 */ /* 0x000fe4000ffde0ff */
[----:B------:R-:W-:Y:S02]  /*f1dc0*/  IADD3.X R28, PT, PT, R28, UR46, RZ, P5, !PT ;  /* 0x0000002e1c1c7c10 */ /* 0x000fe4000affe4ff */
[----:B----4-:R-:W-:Y:S01]  /*f1dd0*/  IADD3 R30, P5, PT, R30, UR24, RZ ;  /* 0x000000181e1e7c10 */ /* 0x010fe2000ffbe0ff */
[----:B------:R-:W-:Y:S04]  /*f1de0*/  STL [R1+0x4224], R59 ;  /* 0x0042243b01007387 */ /* 0x000fe80000100800 */
[----:B------:R-:W-:Y:S01]  /*f1df0*/  STL [R1+0x421c], R60 ;  /* 0x00421c3c01007387 */ /* 0x000fe20000100800 */
[----:B------:R-:W-:-:S03]  /*f1e00*/  IADD3.X R31, PT, PT, R31, UR46, RZ, P4, !PT ;  /* 0x0000002e1f1f7c10 */ /* 0x000fc6000a7fe4ff */
[----:B------:R-:W-:Y:S01]  /*f1e10*/  STL [R1+0x41e8], R61 ;  /* 0x0041e83d01007387 */ /* 0x000fe20000100800 */
[----:B------:R-:W-:-:S03]  /*f1e20*/  IADD3 R24, P4, PT, R24, UR24, RZ ;  /* 0x0000001818187c10 */ /* 0x000fc6000ff9e0ff */
[----:B------:R-:W-:Y:S04]  /*f1e30*/  STL [R1+0x4214], R28 ;  /* 0x0042141c01007387 */ /* 0x000fe80000100800 */
[----:B------:R-:W-:Y:S01]  /*f1e40*/  STL [R1+0x41e0], R30 ;  /* 0x0041e01e01007387 */ /* 0x000fe20000100800 */
[----:B------:R-:W-:-:S03]  /*f1e50*/  IADD3.X R25, PT, PT, R25, UR46, RZ, P3, !PT ;  /* 0x0000002e19197c10 */ /* 0x000fc60009ffe4ff */
        /* <DEDUP_REMOVED lines=20> */
[----:B--2---:R-:W-:-:S05]  /*f1fa0*/  IADD3 R26, P3, PT, R26, UR24, RZ ;  /* 0x000000181a1a7c10 */ /* 0x004fca000ff7e0ff */
[----:B------:R0:W-:Y:S04]  /*f1fb0*/  STL [R1+0x41d0], R26 ;  /* 0x0041d01a01007387 */ /* 0x0001e80000100800 */
        /* <DEDUP_REMOVED lines=8> */
[----:B---3--:R-:W-:-:S05]  /*f2040*/  IADD3.X R27, PT, PT, R27, UR46, RZ, P2, !PT ;  /* 0x0000002e1b1b7c10 */ /* 0x008fca00097fe4ff */
[----:B------:R0:W-:Y:S04]  /*f2050*/  STL [R1+0x41fc], R27 ;  /* 0x0041fc1b01007387 */ /* 0x0001e80000100800 */
[----:B------:R-:W3:Y:S04]  /*f2060*/  LDL.LU R30, [R1+0x4194] ;  /* 0x00419400011e7983 */ /* 0x000ee80000300800 */
[----:B------:R-:W3:Y:S04]  /*f2070*/  LDL.LU R31, [R1+0x4160] ;  /* 0x00416000011f7983 */ /* 0x000ee80000300800 */
[----:B------:R-:W3:Y:S04]  /*f2080*/  LDL.LU R24, [R1+0x418c] ;  /* 0x00418c0001187983 */ /* 0x000ee80000300800 */
[----:B0-----:R-:W3:Y:S01]  /*f2090*/  LDL.LU R27, [R1+0x4158] ;  /* 0x00415800011b7983 */ /* 0x001ee20000300800 */
[----:B----4-:R-:W-:-:S02]  /*f20a0*/  IADD3 R2, P2, PT, R2, UR24, RZ ;  /* 0x0000001802027c10 */ /* 0x010fc4000ff5e0ff */
[----:B------:R-:W-:Y:S02]  /*f20b0*/  IADD3.X R3, PT, PT, R3, UR46, RZ, P1, !PT ;  /* 0x0000002e03037c10 */ /* 0x000fe40008ffe4ff */
        /* <DEDUP_REMOVED lines=35> */
[----:B------:R-:W-:Y:S02]  /*f22f0*/  IADD3.X R58, PT, PT, R58, UR46, RZ, P6, !PT ;  /* 0x0000002e3a3a7c10 */ /* 0x000fe4000b7fe4ff */
[----:B------:R-:W-:Y:S01]  /*f2300*/  IADD3 R59, P6, PT, R59, UR24, RZ ;  /* 0x000000183b3b7c10 */ /* 0x000fe2000ffde0ff */
[----:B------:R-:W-:Y:S01]  /*f2310*/  STL [R1+0x41b4], R56 ;  /* 0x0041b43801007387 */ /* 0x000fe20000100800 */
[----:B------:R-:W-:-:S03]  /*f2320*/  IADD3.X R26, PT, PT, R26, UR46, RZ, P5, !PT ;  /* 0x0000002e1a1a7c10 */ /* 0x000fc6000affe4ff */
[----:B------:R-:W-:Y:S01]  /*f2330*/  STL [R1+0x4180], R57 ;  /* 0x0041803901007387 */ /* 0x000fe20000100800 */
[----:B------:R-:W-:Y:S02]  /*f2340*/  IADD3 R60, P5, PT, R60, UR24, RZ ;  /* 0x000000183c3c7c10 */ /* 0x000fe4000ffbe0ff */
[----:B------:R-:W-:Y:S02]  /*f2350*/  IADD3.X R61, PT, PT, R61, UR46, RZ, P4, !PT ;  /* 0x0000002e3d3d7c10 */ /* 0x000fe4000a7fe4ff */
[----:B------:R-:W-:Y:S01]  /*f2360*/  IADD3 R28, P4, PT, R28, UR24, RZ ;  /* 0x000000181c1c7c10 */ /* 0x000fe2000ff9e0ff */
[----:B------:R0:W-:Y:S04]  /*f2370*/  STL [R1+0x41a4], R26 ;  /* 0x0041a41a01007387 */ /* 0x0001e80000100800 */
[----:B------:R-:W-:Y:S04]  /*f2380*/  STL [R1+0x41ac], R58 ;  /* 0x0041ac3a01007387 */ /* 0x000fe80000100800 */
[----:B0-----:R-:W2:Y:S01]  /*f2390*/  LDL.LU R26, [R1+0x4150] ;  /* 0x00415000011a7983 */ /* 0x001ea20000300800 */
[----:B---3--:R-:W-:-:S03]  /*f23a0*/  IADD3.X R30, PT, PT, R30, UR46, RZ, P3, !PT ;  /* 0x0000002e1e1e7c10 */ /* 0x008fc60009ffe4ff */
        /* <DEDUP_REMOVED lines=28> */
[----:B----4-:R-:W-:-:S05]  /*f2570*/  IADD3.X R25, PT, PT, R25, UR46, RZ, P1, !PT ;  /* 0x0000002e19197c10 */ /* 0x010fca0008ffe4ff */
        /* <DEDUP_REMOVED lines=13> */
[----:B------:R-:W2:Y:S01]  /*f2650*/  LDL.LU R24, [R1+0x40e0] ;  /* 0x0040e00001187983 */ /* 0x000ea20000300800 */
[----:B---3--:R-:W-:-:S02]  /*f2660*/  IADD3.X R2, PT, PT, R2, UR46, RZ, P0, !PT ;  /* 0x0000002e02027c10 */ /* 0x008fc400087fe4ff */
[----:B------:R-:W-:Y:S02]  /*f2670*/  IADD3 R3, P0, PT, R3, UR24, RZ ;  /* 0x0000001803037c10 */ /* 0x000fe4000ff1e0ff */
[----:B------:R-:W-:Y:S01]  /*f2680*/  IADD3.X R42, PT, PT, R42, UR46, RZ, P6, !PT ;  /* 0x0000002e2a2a7c10 */ /* 0x000fe2000b7fe4ff */
[----:B0-----:R-:W3:Y:S01]  /*f2690*/  LDL.LU R26, [R1+0x410c] ;  /* 0x00410c00011a7983 */ /* 0x001ee20000300800 */
        /* <DEDUP_REMOVED lines=29> */
[----:B------:R-:W-:Y:S01]  /*f2870*/  STL [R1+0x414c], R52 ;  /* 0x00414c3401007387 */ /* 0x000fe20000100800 */
[----:B------:R-:W-:Y:S02]  /*f2880*/  IADD3.X R57, PT, PT, R57, UR46, RZ, P5, !PT ;  /* 0x0000002e39397c10 */ /* 0x000fe4000affe4ff */
[----:B------:R-:W-:Y:S01]  /*f2890*/  IADD3.X R59, PT, PT, R59, UR46, RZ, P4, !PT ;  /* 0x0000002e3b3b7c10 */ /* 0x000fe2000a7fe4ff */
[----:B------:R-:W-:Y:S04]  /*f28a0*/  STL [R1+0x4144], R53 ;  /* 0x0041443501007387 */ /* 0x000fe80000100800 */
[----:B------:R-:W-:Y:S01]  /*f28b0*/  STL [R1+0x4110], R54 ;  /* 0x0041103601007387 */ /* 0x000fe20000100800 */
[----:B------:R-:W-:-:S02]  /*f28c0*/  IADD3 R58, P5, PT, R58, UR24, RZ ;  /* 0x000000183a3a7c10 */ /* 0x000fc4000ffbe0ff */
[----:B------:R-:W-:Y:S01]  /*f28d0*/  IADD3 R25, P4, PT, R25, UR24, RZ ;  /* 0x0000001819197c10 */ /* 0x000fe2000ff9e0ff */
        /* <DEDUP_REMOVED lines=15> */
[----:B------:R-:W-:Y:S01]  /*f29d0*/  IADD3 R24, P1, PT, R24, UR24, RZ ;  /* 0x0000001818187c10 */ /* 0x000fe2000ff3e0ff */
[----:B------:R-:W-:Y:S04]  /*f29e0*/  STL [R1+0x40e8], R30 ;  /* 0x0040e81e01007387 */ /* 0x000fe80000100800 */
[----:B------:R-:W2:Y:S04]  /*f29f0*/  LDL.LU R2, [R1+0x40d0] ;  /* 0x0040d00001027983 */ /* 0x000ea80000300800 */
[----:B------:R-:W-:Y:S04]  /*f2a00*/  STL [R1+0x4114], R31 ;  /* 0x0041141f01007387 */ /* 0x000fe80000100800 */
[----:B------:R-:W2:Y:S01]  /*f2a10*/  LDL.LU R3, [R1+0x40fc] ;  /* 0x0040fc0001037983 */ /* 0x000ea20000300800 */
[----:B---3--:R-:W-:-:S03]  /*f2a20*/  IADD3.X R26, PT, PT, R26, UR46, RZ, P0, !PT ;  /* 0x0000002e1a1a7c10 */ /* 0x008fc600087fe4ff */
        /* <DEDUP_REMOVED lines=17> */
[----:B------:R-:W-:-:S05]  /*f2b40*/  IADD3 R27, P0, PT, R27, UR24, RZ ;  /* 0x000000181b1b7c10 */ /* 0x000fca000ff1e0ff */
        /* <DEDUP_REMOVED lines=14> */
[----:B0-----:R-:W4:Y:S01]  /*f2c30*/  LDL.LU R25, [R1+0x4060] ;  /* 0x0040600001197983 */ /* 0x001f220000300800 */
[----:B--2---:R-:W-:-:S02]  /*f2c40*/  IADD3 R2, P6, PT, R2, UR24, RZ ;  /* 0x0000001802027c10 */ /* 0x004fc4000ffde0ff */
[----:B------:R-:W-:Y:S02]  /*f2c50*/  IADD3.X R3, PT, PT, R3, UR46, RZ, P5, !PT ;  /* 0x0000002e03037c10 */ /* 0x000fe4000affe4ff */
[----:B---3--:R-:W-:Y:S01]  /*f2c60*/  IADD3 R42, P5, PT, R42, UR24, RZ ;  /* 0x000000182a2a7c10 */ /* 0x008fe2000ffbe0ff */
[----:B------:R-:W-:Y:S01]  /*f2c70*/  STL [R1+0x40d0], R2 ;  /* 0x0040d00201007387 */ /* 0x000fe20000100800 */
        /* <DEDUP_REMOVED lines=19> */
[----:B------:R-:W-:Y:S01]  /*f2db0*/  STL [R1+0x40a8], R50 ;  /* 0x0040a83201007387 */ /* 0x000fe20000100800 */
[----:B------:R-:W-:-:S03]  /*f2dc0*/  IADD3 R52, P0, PT, R52, UR24, RZ ;  /* 0x0000001834347c10 */ /* 0x000fc6000ff1e0ff */
[----:B------:R0:W-:Y:S04]  /*f2dd0*/  STL [R1+0x40cc], R26 ;  /* 0x0040cc1a01007387 */ /* 0x0001e80000100800 */
[----:B------:R-:W-:Y:S01]  /*f2de0*/  STL [R1+0x40d4], R51 ;  /* 0x0040d43301007387 */ /* 0x000fe20000100800 */
[----:B------:R-:W-:Y:S02]  /*f2df0*/  IADD3 R53, P6, PT, R53, UR24, RZ ;  /* 0x0000001835357c10 */ /* 0x000fe4000ffde0ff */
[----:B------:R-:W-:Y:S02]  /*f2e00*/  IADD3.X R54, PT, PT, R54, UR46, RZ, P5, !PT ;  /* 0x0000002e36367c10 */ /* 0x000fe4000affe4ff */
[----:B------:R-:W-:Y:S01]  /*f2e10*/  IADD3 R55, P5, PT, R55, UR24, RZ ;  /* 0x0000001837377c10 */ /* 0x000fe2000ffbe0ff */
[----:B0-----:R-:W2:Y:S04]  /*f2e20*/  LDL.LU R26, [R1+0x408c] ;  /* 0x00408c00011a7983 */ /* 0x001ea80000300800 */
[----:B------:R-:W-:Y:S01]  /*f2e30*/  STL [R1+0x40a0], R52 ;  /* 0x0040a03401007387 */ /* 0x000fe20000100800 */
[----:B------:R-:W-:-:S02]  /*f2e40*/  IADD3.X R56, PT, PT, R56, UR46, RZ, P4, !PT ;  /* 0x0000002e38387c10 */ /* 0x000fc4000a7fe4ff */
[----:B------:R-:W-:Y:S01]  /*f2e50*/  IADD3 R57, P4, PT, R57, UR24, RZ ;  /* 0x0000001839397c10 */ /* 0x000fe2000ff9e0ff */
[----:B------:R-:W-:Y:S04]  /*f2e60*/  STL [R1+0x4098], R53 ;  /* 0x0040983501007387 */ /* 0x000fe80000100800 */
[----:B------:R-:W-:Y:S01]  /*f2e70*/  STL [R1+0x40c4], R54 ;  /* 0x0040c43601007387 */ /* 0x000fe20000100800 */
[----:B------:R-:W-:-:S03]  /*f2e80*/  IADD3.X R58, PT, PT, R58, UR46, RZ, P3, !PT ;  /* 0x0000002e3a3a7c10 */ /* 0x000fc60009ffe4ff */
[----:B------:R-:W-:Y:S04]  /*f2e90*/  STL [R1+0x4090], R55 ;  /* 0x0040903701007387 */ /* 0x000fe80000100800 */
[----:B------:R-:W-:Y:S01]  /*f2ea0*/  STL [R1+0x40bc], R56 ;  /* 0x0040bc3801007387 */ /* 0x000fe20000100800 */
[----:B------:R-:W-:-:S03]  /*f2eb0*/  IADD3.X R27, PT, PT, R27, UR46, RZ, P2, !PT ;  /* 0x0000002e1b1b7c10 */ /* 0x000fc600097fe4ff */
        /* <DEDUP_REMOVED lines=47> */
[----:B---3--:R-:W-:-:S05]  /*f31b0*/  IADD3 R27, P5, PT, R27, UR24, RZ ;  /* 0x000000181b1b7c10 */ /* 0x008fca000ffbe0ff */
        /* <DEDUP_REMOVED lines=47> */
[----:B------:R-:W-:Y:S02]  /*f34b0*/  IADD3.X R60, PT, PT, R60, UR46, RZ, P0, !PT ;  /* 0x0000002e3c3c7c10 */ /* 0x000fe400087fe4ff */
[----:B------:R-:W-:Y:S02]  /*f34c0*/  IADD3 R61, P0, PT, R61, UR24, RZ ;  /* 0x000000183d3d7c10 */ /* 0x000fe4000ff1e0ff */
[----:B------:R-:W-:Y:S01]  /*f34d0*/  IADD3.X R28, PT, PT, R28, UR46, RZ, P6, !PT ;  /* 0x0000002e1c1c7c10 */ /* 0x000fe2000b7fe4ff */
[----:B------:R0:W-:Y:S04]  /*f34e0*/  STL [R1+0x4000], R26 ;  /* 0x0040001a01007387 */ /* 0x0001e80000100800 */
[----:B------:R-:W-:Y:S04]  /*f34f0*/  STL [R1+0x4008], R58 ;  /* 0x0040083a01007387 */ /* 0x000fe80000100800 */
[----:B0-----:R-:W2:Y:S04]  /*f3500*/  LDL.LU R26, [R1+0x400c] ;  /* 0x00400c00011a7983 */ /* 0x001ea80000300800 */
[----:B------:R-:W-:Y:S01]  /*f3510*/  STL [R1+0x4034], R59 ;  /* 0x0040343b01007387 */ /* 0x000fe20000100800 */
[----:B---3--:R-:W-:-:S03]  /*f3520*/  IADD3 R30, P6, PT, R30, UR24, RZ ;  /* 0x000000181e1e7c10 */ /* 0x008fc6000ffde0ff */
[----:B------:R-:W-:Y:S01]  /*f3530*/  STL [R1+0x402c], R60 ;  /* 0x00402c3c01007387 */ /* 0x000fe20000100800 */
[----:B------:R-:W-:-:S03]  /*f3540*/  IADD3.X R31, PT, PT, R31, UR46, RZ, P5, !PT ;  /* 0x0000002e1f1f7c10 */ /* 0x000fc6000affe4ff */
[----:B------:R-:W-:Y:S01]  /*f3550*/  STL [R1+0x3ff8], R61 ;  /* 0x003ff83d01007387 */ /* 0x000fe20000100800 */
[----:B------:R-:W-:-:S03]  /*f3560*/  IADD3 R24, P5, PT, R24, UR24, RZ ;  /* 0x0000001818187c10 */ /* 0x000fc6000ffbe0ff */
[----:B------:R-:W-:Y:S04]  /*f3570*/  STL [R1+0x4024], R28 ;  /* 0x0040241c01007387 */ /* 0x000fe80000100800 */
[----:B------:R-:W-:Y:S04]  /*f3580*/  STL [R1+0x3ff0], R30 ;  /* 0x003ff01e01007387 */ /* 0x000fe80000100800 */
[----:B------:R-:W3:Y:S04]  /*f3590*/  LDL.LU R2, [R1+0x3fd8] ;  /* 0x003fd80001027983 */ /* 0x000ee80000300800 */
[----:B------:R-:W-:Y:S01]  /*f35a0*/  STL [R1+0x401c], R31 ;  /* 0x00401c1f01007387 */ /* 0x000fe20000100800 */
[----:B------:R-:W-:-:S03]  /*f35b0*/  IADD3.X R27, PT, PT, R27, UR46, RZ, P4, !PT ;  /* 0x0000002e1b1b7c10 */ /* 0x000fc6000a7fe4ff */
        /* <DEDUP_REMOVED lines=35> */
[----:B------:R-:W-:Y:S01]  /*f37f0*/  IADD3 R42, P2, PT, R42, UR24, RZ ;  /* 0x000000182a2a7c10 */ /* 0x000fe2000ff5e0ff */
[----:B0-----:R-:W3:Y:S01]  /*f3800*/  LDL.LU R26, [R1+0x3f68] ;  /* 0x003f6800011a7983 */ /* 0x001ee20000300800 */
        /* <DEDUP_REMOVED lines=27> */
[----:B------:R-:W-:Y:S01]  /*f39c0*/  IADD3 R55, P2, PT, R55, UR24, RZ ;  /* 0x0000001837377c10 */ /* 0x000fe2000ff5e0ff */
[----:B------:R-:W-:Y:S01]  /*f39d0*/  STL [R1+0x3fa8], R52 ;  /* 0x003fa83401007387 */ /* 0x000fe20000100800 */
[----:B----4-:R-:W-:Y:S02]  /*f39e0*/  IADD3.X R56, PT, PT, R56, UR46, RZ, P1, !PT ;  /* 0x0000002e38387c10 */ /* 0x010fe40008ffe4ff */
        /* <DEDUP_REMOVED lines=97> */
[----:B------:R-:W-:-:S03]  /*f4000*/  IADD3 R58, P6, PT, R58, UR24, RZ ;  /* 0x000000183a3a7c10 */ /* 0x000fc6000ffde0ff */
[----:B------:R-:W-:Y:S01]  /*f4010*/  STL [R1+0x3f4c], R55 ;  /* 0x003f4c3701007387 */ /* 0x000fe20000100800 */
[----:B------:R-:W-:-:S03]  /*f4020*/  IADD3 R27, P5, PT, R27, UR24, RZ ;  /* 0x000000181b1b7c10 */ /* 0x000fc6000ffbe0ff */
[----:B------:R-:W-:Y:S04]  /*f4030*/  STL [R1+0x3f18], R56 ;  /* 0x003f183801007387 */ /* 0x000fe80000100800 */
[----:B------:R-:W-:Y:S04]  /*f4040*/  STL [R1+0x3f44], R57 ;  /* 0x003f443901007387 */ /* 0x000fe80000100800 */
[----:B------:R0:W-:Y:S04]  /*f4050*/  STL [R1+0x3f08], R27 ;  /* 0x003f081b01007387 */ /* 0x0001e80000100800 */
[----:B------:R-:W-:Y:S04]  /*f4060*/  STL [R1+0x3f10], R58 ;  /* 0x003f103a01007387 */ /* 0x000fe80000100800 */
[----:B0-----:R-:W3:Y:S01]  /*f4070*/  LDL.LU R27, [R1+0x3f14] ;  /* 0x003f1400011b7983 */ /* 0x001ee20000300800 */
[----:B------:R-:W-:-:S02]  /*f4080*/  IADD3.X R60, PT, PT, R60, UR46, RZ, P4, !PT ;  /* 0x0000002e3c3c7c10 */ /* 0x000fc4000a7fe4ff */
[----:B------:R-:W-:Y:S02]  /*f4090*/  IADD3 R61, P4, PT, R61, UR24, RZ ;  /* 0x000000183d3d7c10 */ /* 0x000fe4000ff9e0ff */
[----:B------:R-:W-:Y:S01]  /*f40a0*/  IADD3.X R28, PT, PT, R28, UR46, RZ, P3, !PT ;  /* 0x0000002e1c1c7c10 */ /* 0x000fe20009ffe4ff */
[----:B------:R-:W-:Y:S04]  /*f40b0*/  STL [R1+0x3f3c], R59 ;  /* 0x003f3c3b01007387 */ /* 0x000fe80000100800 */
[----:B------:R-:W-:Y:S01]  /*f40c0*/  STL [R1+0x3f34], R60 ;  /* 0x003f343c01007387 */ /* 0x000fe20000100800 */
[----:B----4-:R-:W-:Y:S02]  /*f40d0*/  IADD3 R30, P3, PT, R30, UR24, RZ ;  /* 0x000000181e1e7c10 */ /* 0x010fe4000ff7e0ff */
[----:B------:R-:W-:Y:S01]  /*f40e0*/  IADD3.X R31, PT, PT, R31, UR46, RZ, P2, !PT ;  /* 0x0000002e1f1f7c10 */ /* 0x000fe200097fe4ff */
[----:B------:R-:W-:Y:S01]  /*f40f0*/  STL [R1+0x3f00], R61 ;  /* 0x003f003d01007387 */ /* 0x000fe20000100800 */
[----:B------:R-:W-:-:S03]  /*f4100*/  IADD3 R24, P2, PT, R24, UR24, RZ ;  /* 0x0000001818187c10 */ /* 0x000fc6000ff5e0ff */
[----:B------:R-:W-:Y:S04]  /*f4110*/  STL [R1+0x3f2c], R28 ;  /* 0x003f2c1c01007387 */ /* 0x000fe80000100800 */
[----:B------:R-:W-:Y:S04]  /*f4120*/  STL [R1+0x3ef8], R30 ;  /* 0x003ef81e01007387 */ /* 0x000fe80000100800 */
[----:B------:R-:W4:Y:S04]  /*f4130*/  LDL.LU R2, [R1+0x3ee0] ;  /* 0x003ee00001027983 */ /* 0x000f280000300800 */
[----:B------:R-:W-:Y:S04]  /*f4140*/  STL [R1+0x3f24], R31 ;  /* 0x003f241f01007387 */ /* 0x000fe80000100800 */
[----:B------:R-:W4:Y:S01]  /*f4150*/  LDL.LU R3, [R1+0x3f0c] ;  /* 0x003f0c0001037983 */ /* 0x000f220000300800 */
[----:B------:R-:W-:-:S03]  /*f4160*/  IADD3.X R25, PT, PT, R25, UR46, RZ, P1, !PT ;  /* 0x0000002e19197c10 */ /* 0x000fc60008ffe4ff */
        /* <DEDUP_REMOVED lines=88> */
[----:B------:R-:W-:Y:S04]  /*f46f0*/  STL [R1+0x3eac], R30 ;  /* 0x003eac1e01007387 */ /* 0x000fe80000100800 */
[----:B------:R-:W3:Y:S01]  /*f4700*/  LDL.LU R2, [R1+0x3e94] ;  /* 0x003e940001027983 */ /* 0x000ee20000300800 */
[----:B------:R-:W-:-:S03]  /*f4710*/  IADD3 R27, P0, PT, R27, UR24, RZ ;  /* 0x000000181b1b7c10 */ /* 0x000fc6000ff1e0ff */
        /* <DEDUP_REMOVED lines=66> */
[----:B------:R-:W-:Y:S01]  /*f4b40*/  STL [R1+0x3e64], R52 ;  /* 0x003e643401007387 */ /* 0x000fe20000100800 */
[----:B----4-:R-:W-:Y:S02]  /*f4b50*/  IADD3 R56, P4, PT, R56, UR24, RZ ;  /* 0x0000001838387c10 */ /* 0x010fe4000ff9e0ff */
[----:B------:R-:W-:Y:S01]  /*f4b60*/  IADD3.X R57, PT, PT, R57, UR46, RZ, P3, !PT ;  /* 0x0000002e39397c10 */ /* 0x000fe20009ffe4ff */
[----:B------:R-:W-:Y:S01]  /*f4b70*/  STL [R1+0x3e5c], R53 ;  /* 0x003e5c3501007387 */ /* 0x000fe20000100800 */
[----:B------:R-:W-:-:S03]  /*f4b80*/  IADD3.X R59, PT, PT, R59, UR46, RZ, P2, !PT ;  /* 0x0000002e3b3b7c10 */ /* 0x000fc600097fe4ff */
        /* <DEDUP_REMOVED lines=112> */
[----:B------:R-:W-:Y:S04]  /*f5290*/  STL [R1+0x3db4], R30 ;  /* 0x003db41e01007387 */ /* 0x000fe80000100800 */
[----:B------:R-:W4:Y:S01]  /*f52a0*/  LDL.LU R2, [R1+0x3d9c] ;  /* 0x003d9c0001027983 */ /* 0x000f220000300800 */
[----:B------:R-:W-:-:S03]  /*f52b0*/  IADD3 R25, P4, PT, R25, UR24, RZ ;  /* 0x0000001819197c10 */ /* 0x000fc6000ff9e0ff */
        /* <DEDUP_REMOVED lines=264> */
[----:B------:R1:W-:Y:S04]  /*f6340*/  STL [R1+0x3c28], R58 ;  /* 0x003c283a01007387 */ /* 0x0003e80000100800 */
[----:B0-----:R-:W3:Y:S01]  /*f6350*/  LDL.LU R27, [R1+0x3c2c] ;  /* 0x003c2c00011b7983 */ /* 0x001ee20000300800 */
[----:B------:R-:W-:-:S02]  /*f6360*/  IADD3.X R60, PT, PT, R60, UR46, RZ, P2, !PT ;  /* 0x0000002e3c3c7c10 */ /* 0x000fc400097fe4ff */
[----:B------:R-:W-:Y:S02]  /*f6370*/  IADD3 R61, P2, PT, R61, UR24, RZ ;  /* 0x000000183d3d7c10 */ /* 0x000fe4000ff5e0ff */
[----:B------:R-:W-:Y:S01]  /*f6380*/  IADD3.X R28, PT, PT, R28, UR46, RZ, P1, !PT ;  /* 0x0000002e1c1c7c10 */ /* 0x000fe20008ffe4ff */
[----:B------:R0:W-:Y:S04]  /*f6390*/  STL [R1+0x3c54], R59 ;  /* 0x003c543b01007387 */ /* 0x0001e80000100800 */
[----:B------:R0:W-:Y:S01]  /*f63a0*/  STL [R1+0x3c4c], R60 ;  /* 0x003c4c3c01007387 */ /* 0x0001e20000100800 */
        /* <DEDUP_REMOVED lines=27> */
[----:B--2---:R-:W-:-:S05]  /*f6560*/  IADD3 R26, P6, PT, R26, UR24, RZ ;  /* 0x000000181a1a7c10 */ /* 0x004fca000ffde0ff */
[----:B------:R2:W-:Y:S04]  /*f6570*/  STL [R1+0x3c00], R26 ;  /* 0x003c001a01007387 */ /* 0x0005e80000100800 */
[----:B------:R-:W4:Y:S04]  /*f6580*/  LDL.LU R57, [R1+0x3be4] ;  /* 0x003be40001397983 */ /* 0x000f280000300800 */
[----:B-1----:R-:W4:Y:S04]  /*f6590*/  LDL.LU R58, [R1+0x3bb0] ;  /* 0x003bb000013a7983 */ /* 0x002f280000300800 */
[----:B0-----:R-:W4:Y:S04]  /*f65a0*/  LDL.LU R59, [R1+0x3bdc] ;  /* 0x003bdc00013b7983 */ /* 0x001f280000300800 */
[----:B------:R-:W4:Y:S04]  /*f65b0*/  LDL.LU R60, [R1+0x5c58] ;  /* 0x005c5800013c7983 */ /* 0x000f280000300800 */
[----:B--2---:R-:W2:Y:S04]  /*f65c0*/  LDL.LU R26, [R1+0x3bd4] ;  /* 0x003bd400011a7983 */ /* 0x004ea80000300800 */
        /* <DEDUP_REMOVED lines=11> */
[----:B------:R-:W-:Y:S01]  /*f6680*/  IADD3 R42, P4, PT, R42, UR24, RZ ;  /* 0x000000182a2a7c10 */ /* 0x000fe2000ff9e0ff */
        /* <DEDUP_REMOVED lines=16> */
[----:B------:R-:W-:Y:S04]  /*f6790*/  STL [R1+0x3c0c], R47 ;  /* 0x003c0c2f01007387 */ /* 0x000fe80000100800 */
[----:B------:R-:W-:Y:S04]  /*f67a0*/  STL [R1+0x3bd8], R48 ;  /* 0x003bd83001007387 */ /* 0x000fe80000100800 */
[----:B------:R-:W-:Y:S04]  /*f67b0*/  STL [R1+0x3c04], R49 ;  /* 0x003c043101007387 */ /* 0x000fe80000100800 */
[----:B------:R-:W-:Y:S04]  /*f67c0*/  STL [R1+0x3bd0], R50 ;  /* 0x003bd03201007387 */ /* 0x000fe80000100800 */
[----:B------:R0:W-:Y:S02]  /*f67d0*/  STL [R1+0x3bf4], R56 ;  /* 0x003bf43801007387 */ /* 0x0001e40000100800 */
[----:B0-----:R-:W0:Y:S01]  /*f67e0*/  LDC R56, c[0x0][0x3ac] ;  /* 0x0000eb00ff387b82 */ /* 0x001e220000000800 */
[----:B------:R-:W-:-:S02]  /*f67f0*/  IADD3.X R51, PT, PT, R51, UR46, RZ, P6, !PT ;  /* 0x0000002e33337c10 */ /* 0x000fc4000b7fe4ff */
[----:B------:R-:W-:Y:S02]  /*f6800*/  IADD3 R52, P6, PT, R52, UR24, RZ ;  /* 0x0000001834347c10 */ /* 0x000fe4000ffde0ff */
[----:B------:R-:W-:Y:S02]  /*f6810*/  IADD3 R53, P5, PT, R53, UR24, RZ ;  /* 0x0000001835357c10 */ /* 0x000fe4000ffbe0ff */
[----:B------:R-:W-:Y:S02]  /*f6820*/  IADD3.X R54, PT, PT, R54, UR46, RZ, P4, !PT ;  /* 0x0000002e36367c10 */ /* 0x000fe4000a7fe4ff */
[----:B------:R-:W-:Y:S01]  /*f6830*/  IADD3 R55, P4, PT, R55, UR24, RZ ;  /* 0x0000001837377c10 */ /* 0x000fe2000ff9e0ff */
[----:B------:R-:W-:Y:S04]  /*f6840*/  STL [R1+0x3bfc], R51 ;  /* 0x003bfc3301007387 */ /* 0x000fe80000100800 */
[----:B------:R-:W-:Y:S04]  /*f6850*/  STL [R1+0x3bc8], R52 ;  /* 0x003bc83401007387 */ /* 0x000fe80000100800 */
[----:B------:R-:W-:Y:S04]  /*f6860*/  STL [R1+0x3bc0], R53 ;  /* 0x003bc03501007387 */ /* 0x000fe80000100800 */
[----:B------:R-:W-:Y:S04]  /*f6870*/  STL [R1+0x3bec], R54 ;  /* 0x003bec3601007387 */ /* 0x000fe80000100800 */
[----:B------:R-:W-:Y:S01]  /*f6880*/  STL [R1+0x3bb8], R55 ;  /* 0x003bb83701007387 */ /* 0x000fe20000100800 */
[----:B0-----:R-:W-:Y:S01]  /*f6890*/  IMAD.SHL.U32 R3, R56, 0x40, RZ ;  /* 0x0000004038037824 */ /* 0x001fe200078e00ff */
[----:B------:R-:W-:-:S02]  /*f68a0*/  IADD3.X R57, PT, PT, R57, UR46, RZ, P3, !PT ;  /* 0x0000002e39397c10 */ /* 0x000fc40009ffe4ff */
[----:B------:R-:W-:Y:S02]  /*f68b0*/  IADD3 R58, P3, PT, R58, UR24, RZ ;  /* 0x000000183a3a7c10 */ /* 0x000fe4000ff7e0ff */
[----:B------:R-:W-:Y:S02]  /*f68c0*/  IADD3.X R59, PT, PT, R59, UR46, RZ, P2, !PT ;  /* 0x0000002e3b3b7c10 */ /* 0x000fe400097fe4ff */
[----:B------:R-:W-:Y:S01]  /*f68d0*/  IADD3 R60, P2, PT, R3, R60, RZ ;  /* 0x0000003c033c7210 */ /* 0x000fe20007f5e0ff */
[----:B------:R-:W-:Y:S01]  /*f68e0*/  STL [R1+0x3be4], R57 ;  /* 0x003be43901007387 */ /* 0x000fe20000100800 */
[----:B--2---:R-:W-:-:S03]  /*f68f0*/  IADD3.X R26, PT, PT, R26, UR46, RZ, P1, !PT ;  /* 0x0000002e1a1a7c10 */ /* 0x004fc60008ffe4ff */
[----:B------:R-:W-:Y:S01]  /*f6900*/  STL [R1+0x3bb0], R58 ;  /* 0x003bb03a01007387 */ /* 0x000fe20000100800 */
[C---:B------:R-:W-:Y:S02]  /*f6910*/  IADD3 R61, P1, PT, R3.reuse, R61, RZ ;  /* 0x0000003d033d7210 */ /* 0x040fe40007f3e0ff */
[----:B------:R-:W-:Y:S02]  /*f6920*/  IADD3.X R28, PT, PT, R28, UR46, RZ, P0, !PT ;  /* 0x0000002e1c1c7c10 */ /* 0x000fe400087fe4ff */
[----:B------:R-:W-:Y:S01]  /*f6930*/  IADD3 R30, P0, PT, R3, R30, RZ ;  /* 0x0000001e031e7210 */ /* 0x000fe20007f1e0ff */
[----:B------:R0:W-:Y:S04]  /*f6940*/  STL [R1+0x3bd4], R26 ;  /* 0x003bd41a01007387 */ /* 0x0001e80000100800 */
[----:B------:R1:W-:Y:S04]  /*f6950*/  STL [R1+0x3bdc], R59 ;  /* 0x003bdc3b01007387 */ /* 0x0003e80000100800 */
[----:B0-----:R-:W2:Y:S01]  /*f6960*/  LDL.LU R26, [R1+0x3bb4] ;  /* 0x003bb400011a7983 */ /* 0x001ea20000300800 */
[----:B---3--:R-:W-:-:S03]  /*f6970*/  IADD3.X R31, PT, PT, R31, UR46, RZ, P6, !PT ;  /* 0x0000002e1f1f7c10 */ /* 0x008fc6000b7fe4ff */
[----:B------:R0:W-:Y:S04]  /*f6980*/  STL [R1+0x5c58], R60 ;  /* 0x005c583c01007387 */ /* 0x0001e80000100800 */
[----:B------:R3:W-:Y:S01]  /*f6990*/  STL [R1+0x5c54], R61 ;  /* 0x005c543d01007387 */ /* 0x0007e20000100800 */
[----:B------:R-:W-:-:S03]  /*f69a0*/  IADD3 R24, P6, PT, R3, R24, RZ ;  /* 0x0000001803187210 */ /* 0x000fc60007fde0ff */
[----:B------:R-:W-:Y:S01]  /*f69b0*/  STL [R1+0x3bcc], R28 ;  /* 0x003bcc1c01007387 */ /* 0x000fe20000100800 */
[----:B------:R-:W-:-:S03]  /*f69c0*/  IADD3.X R25, PT, PT, R25, UR46, RZ, P5, !PT ;  /* 0x0000002e19197c10 */ /* 0x000fc6000affe4ff */
[----:B------:R-:W-:Y:S04]  /*f69d0*/  STL [R1+0x5c50], R30 ;  /* 0x005c501e01007387 */ /* 0x000fe80000100800 */
[----:B------:R-:W-:Y:S04]  /*f69e0*/  STL [R1+0x3bc4], R31 ;  /* 0x003bc41f01007387 */ /* 0x000fe80000100800 */
[----:B------:R-:W4:Y:S01]  /*f69f0*/  LDL.LU R4, [R1+0x5c44] ;  /* 0x005c440001047983 */ /* 0x000f220000300800 */
[----:B------:R-:W-:-:S03]  /*f6a00*/  IADD3 R27, P5, PT, R3, R27, RZ ;  /* 0x0000001b031b7210 */ /* 0x000fc60007fbe0ff */
        /* <DEDUP_REMOVED lines=22> */
[----:B0-----:R-:W4:Y:S04]  /*f6b70*/  LDL.LU R60, [R1+0x5bf8] ;  /* 0x005bf800013c7983 */ /* 0x001f280000300800 */
[----:B---3--:R-:W3:Y:S04]  /*f6b80*/  LDL.LU R61, [R1+0x5c24] ;  /* 0x005c2400013d7983 */ /* 0x008ee80000300800 */
[----:B------:R-:W3:Y:S04]  /*f6b90*/  LDL.LU R27, [R1+0x5bf0] ;  /* 0x005bf000011b7983 */ /* 0x000ee80000300800 */
[----:B------:R-:W3:Y:S04]  /*f6ba0*/  LDL.LU R28, [R1+0x5c1c] ;  /* 0x005c1c00011c7983 */ /* 0x000ee80000300800 */
[----:B------:R-:W3:Y:S04]  /*f6bb0*/  LDL.LU R30, [R1+0x5be8] ;  /* 0x005be800011e7983 */ /* 0x000ee80000300800 */
[----:B------:R-:W3:Y:S01]  /*f6bc0*/  LDL.LU R31, [R1+0x5c14] ;  /* 0x005c1400011f7983 */ /* 0x000ee20000300800 */
[----:B------:R-:W-:-:S02]  /*f6bd0*/  SHF.R.S32.HI R2, RZ, 0x1f, R3 ;  /* 0x0000001fff027819 */ /* 0x000fc40000011403 */
[----:B--2---:R-:W-:-:S05]  /*f6be0*/  IADD3.X R26, PT, PT, R26, UR46, RZ, P4, !PT ;  /* 0x0000002e1a1a7c10 */ /* 0x004fca000a7fe4ff */
[----:B------:R0:W-:Y:S04]  /*f6bf0*/  STL [R1+0x3bb4], R26 ;  /* 0x003bb41a01007387 */ /* 0x0001e80000100800 */
[----:B------:R-:W2:Y:S04]  /*f6c00*/  LDL.LU R24, [R1+0x5be0] ;  /* 0x005be00001187983 */ /* 0x000ea80000300800 */
[----:B------:R-:W2:Y:S01]  /*f6c10*/  LDL.LU R25, [R1+0x5c0c] ;  /* 0x005c0c0001197983 */ /* 0x000ea20000300800 */
[----:B----4-:R-:W-:Y:S02]  /*f6c20*/  IADD3 R4, P4, PT, R3, R4, RZ ;  /* 0x0000000403047210 */ /* 0x010fe40007f9e0ff */
[----:B------:R-:W-:Y:S01]  /*f6c30*/  IADD3.X R5, PT, PT, R5, UR46, RZ, P3, !PT ;  /* 0x0000002e05057c10 */ /* 0x000fe20009ffe4ff */
[----:B0-----:R-:W4:Y:S01]  /*f6c40*/  LDL.LU R26, [R1+0x5bd8] ;  /* 0x005bd800011a7983 */ /* 0x001f220000300800 */
[C---:B------:R-:W-:Y:S01]  /*f6c50*/  IADD3 R42, P3, PT, R3.reuse, R42, RZ ;  /* 0x0000002a032a7210 */ /* 0x040fe20007f7e0ff */
[C---:B------:R-:W-:Y:S01]  /*f6c60*/  IMAD.X R43, R2.reuse, 0x1, R43, P2 ;  /* 0x00000001022b7824 */ /* 0x040fe200010e062b */
[----:B------:R-:W-:Y:S01]  /*f6c70*/  IADD3 R44, P2, PT, R3, R44, RZ ;  /* 0x0000002c032c7210 */ /* 0x000fe20007f5e0ff */
[----:B------:R-:W-:Y:S01]  /*f6c80*/  STL [R1+0x5c44], R4 ;  /* 0x005c440401007387 */ /* 0x000fe20000100800 */
[----:B------:R-:W-:-:S03]  /*f6c90*/  IMAD.X R45, R2, 0x1, R45, P1 ;  /* 0x00000001022d7824 */ /* 0x000fc600008e062d */
[----:B------:R-:W-:Y:S01]  /*f6ca0*/  STL [R1+0x3bac], R5 ;  /* 0x003bac0501007387 */ /* 0x000fe20000100800 */
[----:B------:R-:W-:-:S03]  /*f6cb0*/  IADD3 R46, P1, PT, R3, R46, RZ ;  /* 0x0000002e032e7210 */ /* 0x000fc60007f3e0ff */
        /* <DEDUP_REMOVED lines=25> */
[C---:B------:R-:W-:Y:S02]  /*f6e50*/  IMAD.X R59, R2.reuse, 0x1, R59, P1 ;  /* 0x00000001023b7824 */ /* 0x040fe400008e063b */
[----:B---3--:R-:W-:Y:S01]  /*f6e60*/  IMAD.X R61, R2, 0x1, R61, P0 ;  /* 0x00000001023d7824 */ /* 0x008fe200000e063d */
[----:B------:R-:W-:Y:S01]  /*f6e70*/  STL [R1+0x5c3c], R55 ;  /* 0x005c3c3701007387 */ /* 0x000fe20000100800 */
[----:B------:R-:W-:-:S03]  /*f6e80*/  IADD3 R27, P0, PT, R3, R27, RZ ;  /* 0x0000001b031b7210 */ /* 0x000fc60007f1e0ff */
[----:B------:R-:W-:Y:S01]  /*f6e90*/  STL [R1+0x5c08], R56 ;  /* 0x005c083801007387 */ /* 0x000fe20000100800 */
[----:B------:R-:W-:-:S03]  /*f6ea0*/  IADD3 R60, P1, PT, R3, R60, RZ ;  /* 0x0000003c033c7210 */ /* 0x000fc60007f3e0ff */
[----:B------:R-:W-:Y:S04]  /*f6eb0*/  STL [R1+0x5c34], R57 ;  /* 0x005c343901007387 */ /* 0x000fe80000100800 */
[----:B------:R-:W-:Y:S04]  /*f6ec0*/  STL [R1+0x5c00], R58 ;  /* 0x005c003a01007387 */ /* 0x000fe80000100800 */
[----:B------:R-:W-:Y:S04]  /*f6ed0*/  STL [R1+0x5c2c], R59 ;  /* 0x005c2c3b01007387 */ /* 0x000fe80000100800 */
[----:B------:R0:W-:Y:S04]  /*f6ee0*/  STL [R1+0x5bf0], R27 ;  /* 0x005bf01b01007387 */ /* 0x0001e80000100800 */
[----:B------:R1:W-:Y:S04]  /*f6ef0*/  STL [R1+0x5bf8], R60 ;  /* 0x005bf83c01007387 */ /* 0x0003e80000100800 */
[----:B0-----:R-:W3:Y:S01]  /*f6f00*/  LDL.LU R27, [R1+0x5c04] ;  /* 0x005c0400011b7983 */ /* 0x001ee20000300800 */
[C---:B------:R-:W-:Y:S01]  /*f6f10*/  IMAD.X R28, R2.reuse, 0x1, R28, P6 ;  /* 0x00000001021c7824 */ /* 0x040fe200030e061c */
[C---:B------:R-:W-:Y:S01]  /*f6f20*/  IADD3 R30, P6, PT, R3.reuse, R30, RZ ;  /* 0x0000001e031e7210 */ /* 0x040fe20007fde0ff */
[C---:B------:R-:W-:Y:S01]  /*f6f30*/  IMAD.X R31, R2.reuse, 0x1, R31, P5 ;  /* 0x00000001021f7824 */ /* 0x040fe200028e061f */
[----:B------:R0:W-:Y:S04]  /*f6f40*/  STL [R1+0x5c24], R61 ;  /* 0x005c243d01007387 */ /* 0x0001e80000100800 */
[----:B------:R-:W-:Y:S04]  /*f6f50*/  STL [R1+0x5c1c], R28 ;  /* 0x005c1c1c01007387 */ /* 0x000fe80000100800 */
[----:B------:R-:W-:Y:S04]  /*f6f60*/  STL [R1+0x5be8], R30 ;  /* 0x005be81e01007387 */ /* 0x000fe80000100800 */
[----:B------:R-:W-:Y:S04]  /*f6f70*/  STL [R1+0x5c14], R31 ;  /* 0x005c141f01007387 */ /* 0x000fe80000100800 */
[----:B------:R-:W3:Y:S01]  /*f6f80*/  LDL.LU R7, [R1+0x5bd0] ;  /* 0x005bd00001077983 */ /* 0x000ee20000300800 */
[----:B--2---:R-:W-:Y:S01]  /*f6f90*/  IADD3 R24, P5, PT, R3, R24, RZ ;  /* 0x0000001803187210 */ /* 0x004fe20007fbe0ff */
[----:B------:R-:W-:-:S04]  /*f6fa0*/  IMAD.X R25, R2, 0x1, R25, P4 ;  /* 0x0000000102197824 */ /* 0x000fc800020e0619 */
[----:B------:R-:W-:Y:S04]  /*f6fb0*/  STL [R1+0x5be0], R24 ;  /* 0x005be01801007387 */ /* 0x000fe80000100800 */
[----:B------:R-:W2:Y:S01]  /*f6fc0*/  LDL.LU R4, [R1+0x5bfc] ;  /* 0x005bfc0001047983 */ /* 0x000ea20000300800 */
[----:B----4-:R-:W-:-:S03]  /*f6fd0*/  IADD3 R26, P4, PT, R3, R26, RZ ;  /* 0x0000001a031a7210 */ /* 0x010fc60007f9e0ff */
        /* <DEDUP_REMOVED lines=23> */
[----:B------:R-:W4:Y:S04]  /*f7150*/  LDL.LU R26, [R1+0x5c5c] ;  /* 0x005c5c00011a7983 */ /* 0x000f280000300800 */
[----:B------:R-:W4:Y:S04]  /*f7160*/  LDL.LU R28, [R1+0x5b90] ;  /* 0x005b9000011c7983 */ /* 0x000f280000300800 */
[----:B------:R-:W4:Y:S04]  /*f7170*/  LDL.LU R30, [R1+0x438c] ;  /* 0x00438c00011e7983 */ /* 0x000f280000300800 */
[----:B------:R-:W4:Y:S01]  /*f7180*/  LDL.LU R31, [R1+0x5b88] ;  /* 0x005b8800011f7983 */ /* 0x000f220000300800 */
[----:B---3--:R-:W-:-:S05]  /*f7190*/  IMAD.X R27, R2, 0x1, R27, P3 ;  /* 0x00000001021b7824 */ /* 0x008fca00018e061b */
[----:B------:R0:W-:Y:S04]  /*f71a0*/  STL [R1+0x5c04], R27 ;  /* 0x005c041b01007387 */ /* 0x0001e80000100800 */
[----:B------:R-:W3:Y:S04]  /*f71b0*/  LDL.LU R24, [R1+0x4390] ;  /* 0x0043900001187983 */ /* 0x000ee80000300800 */
[----:B------:R-:W3:Y:S04]  /*f71c0*/  LDL.LU R25, [R1+0x5b80] ;  /* 0x005b800001197983 */ /* 0x000ee80000300800 */
[----:B0-----:R-:W3:Y:S01]  /*f71d0*/  LDL.LU R27, [R1+0x5bac] ;  /* 0x005bac00011b7983 */ /* 0x001ee20000300800 */
[----:B------:R-:W-:-:S05]  /*f71e0*/  IADD3 R7, P3, PT, R3, R7, RZ ;  /* 0x0000000703077210 */ /* 0x000fca0007f7e0ff */
[----:B------:R-:W-:Y:S01]  /*f71f0*/  STL [R1+0x5bd0], R7 ;  /* 0x005bd00701007387 */ /* 0x000fe20000100800 */
[----:B--2---:R-:W-:Y:S01]  /*f7200*/  IMAD.X R4, R2, 0x1, R4, P2 ;  /* 0x0000000102047824 */ /* 0x004fe200010e0604 */
[----:B----4-:R-:W-:-:S04]  /*f7210*/  IADD3 R5, P2, PT, R3, R5, RZ ;  /* 0x0000000503057210 */ /* 0x010fc80007f5e0ff */
[----:B------:R-:W-:Y:S01]  /*f7220*/  STL [R1+0x5bfc], R4 ;  /* 0x005bfc0401007387 */ /* 0x000fe20000100800 */
[C---:B------:R-:W-:Y:S01]  /*f7230*/  IMAD.X R42, R2.reuse, 0x1, R42, P1 ;  /* 0x00000001022a7824 */ /* 0x040fe200008e062a */
        /* <DEDUP_REMOVED lines=34> */
[----:B------:R-:W-:-:S03]  /*f7460*/  IMAD.X R60, R2, 0x1, R60, P6 ;  /* 0x00000001023c7824 */ /* 0x000fc600030e063c */
[----:B------:R-:W-:Y:S01]  /*f7470*/  STL [R1+0x5ba8], R57 ;  /* 0x005ba83901007387 */ /* 0x000fe20000100800 */
[----:B------:R-:W-:-:S03]  /*f7480*/  IADD3 R61, P6, PT, R3, R61, RZ ;  /* 0x0000003d033d7210 */ /* 0x000fc60007fde0ff */
[----:B------:R-:W-:Y:S04]  /*f7490*/  STL [R1+0x5bb4], R58 ;  /* 0x005bb43a01007387 */ /* 0x000fe80000100800 */
[----:B------:R-:W-:Y:S01]  /*f74a0*/  STL [R1+0x5ba0], R59 ;  /* 0x005ba03b01007387 */ /* 0x000fe20000100800 */
[----:B------:R-:W-:-:S03]  /*f74b0*/  IADD3 R28, P5, PT, R3, R28, RZ ;  /* 0x0000001c031c7210 */ /* 0x000fc60007fbe0ff */
[----:B------:R0:W-:Y:S01]  /*f74c0*/  STL [R1+0x5c5c], R26 ;  /* 0x005c5c1a01007387 */ /* 0x0001e20000100800 */
[----:B------:R-:W-:-:S03]  /*f74d0*/  IMAD.X R30, R2, 0x1, R30, P4 ;  /* 0x00000001021e7824 */ /* 0x000fc600020e061e */
[----:B------:R1:W-:Y:S01]  /*f74e0*/  STL [R1+0x5c64], R60 ;  /* 0x005c643c01007387 */ /* 0x0003e20000100800 */
[----:B------:R-:W-:-:S03]  /*f74f0*/  IADD3 R31, P4, PT, R3, R31, RZ ;  /* 0x0000001f031f7210 */ /* 0x000fc60007f9e0ff */
[----:B0-----:R-:W2:Y:S04]  /*f7500*/  LDL.LU R26, [R1+0x5b78] ;  /* 0x005b7800011a7983 */ /* 0x001ea80000300800 */
[----:B------:R0:W-:Y:S01]  /*f7510*/  STL [R1+0x5b98], R61 ;  /* 0x005b983d01007387 */ /* 0x0001e20000100800 */
[----:B---3--:R-:W-:-:S03]  /*f7520*/  IMAD.X R24, R2, 0x1, R24, P3 ;  /* 0x0000000102187824 */ /* 0x008fc600018e0618 */
[----:B------:R-:W-:Y:S01]  /*f7530*/  STL [R1+0x5b90], R28 ;  /* 0x005b901c01007387 */ /* 0x000fe20000100800 */
[----:B------:R-:W-:-:S03]  /*f7540*/  IADD3 R25, P3, PT, R3, R25, RZ ;  /* 0x0000001903197210 */ /* 0x000fc60007f7e0ff */
[----:B------:R-:W-:Y:S04]  /*f7550*/  STL [R1+0x438c], R30 ;  /* 0x00438c1e01007387 */ /* 0x000fe80000100800 */
[----:B------:R-:W-:Y:S04]  /*f7560*/  STL [R1+0x5b88], R31 ;  /* 0x005b881f01007387 */ /* 0x000fe80000100800 */
[----:B------:R-:W3:Y:S01]  /*f7570*/  LDL.LU R7, [R1+0x5ba4] ;  /* 0x005ba40001077983 */ /* 0x000ee20000300800 */
[----:B------:R-:W-:-:S03]  /*f7580*/  IMAD.X R27, R2, 0x1, R27, P2 ;  /* 0x00000001021b7824 */ /* 0x000fc600010e061b */
        /* <DEDUP_REMOVED lines=29> */
[----:B--2---:R-:W-:-:S05]  /*f7760*/  IADD3 R26, P2, PT, R3, R26, RZ ;  /* 0x0000001a031a7210 */ /* 0x004fca0007f5e0ff */
[----:B------:R0:W-:Y:S04]  /*f7770*/  STL [R1+0x5b78], R26 ;  /* 0x005b781a01007387 */ /* 0x0001e80000100800 */
[----:B------:R-:W2:Y:S04]  /*f7780*/  LDL.LU R24, [R1+0x5b08] ;  /* 0x005b080001187983 */ /* 0x000ea80000300800 */
[----:B------:R-:W2:Y:S01]  /*f7790*/  LDL.LU R25, [R1+0x5b34] ;  /* 0x005b340001197983 */ /* 0x000ea20000300800 */
[C---:B---3--:R-:W-:Y:S01]  /*f77a0*/  IMAD.X R7, R2.reuse, 0x1, R7, P1 ;  /* 0x0000000102077824 */ /* 0x048fe200008e0607 */
[C---:B----4-:R-:W-:Y:S01]  /*f77b0*/  IADD3 R4, P1, PT, R3.reuse, R4, RZ ;  /* 0x0000000403047210 */ /* 0x050fe20007f3e0ff */
[C---:B------:R-:W-:Y:S01]  /*f77c0*/  IMAD.X R5, R2.reuse, 0x1, R5, P0 ;  /* 0x0000000102057824 */ /* 0x040fe200000e0605 */
[----:B0-----:R-:W3:Y:S01]  /*f77d0*/  LDL.LU R26, [R1+0x5b00] ;  /* 0x005b0000011a7983 */ /* 0x001ee20000300800 */
[----:B------:R-:W-:Y:S01]  /*f77e0*/  IADD3 R42, P0, PT, R3, R42, RZ ;  /* 0x0000002a032a7210 */ /* 0x000fe20007f1e0ff */
[----:B------:R-:W-:-:S02]  /*f77f0*/  IMAD.X R43, R2, 0x1, R43, P6 ;  /* 0x00000001022b7824 */ /* 0x000fc400030e062b */
        /* <DEDUP_REMOVED lines=32> */
[----:B------:R-:W-:Y:S01]  /*f7a00*/  IMAD.X R61, R2, 0x1, R61, P4 ;  /* 0x00000001023d7824 */ /* 0x000fe200020e063d */
        /* <DEDUP_REMOVED lines=9> */
[----:B0-----:R-:W4:Y:S01]  /*f7aa0*/  LDL.LU R27, [R1+0x5b2c] ;  /* 0x005b2c00011b7983 */ /* 0x001f220000300800 */
[C---:B------:R-:W-:Y:S01]  /*f7ab0*/  IMAD.X R28, R2.reuse, 0x1, R28, P3 ;  /* 0x00000001021c7824 */ /* 0x040fe200018e061c */
[C---:B------:R-:W-:Y:S01]  /*f7ac0*/  IADD3 R30, P3, PT, R3.reuse, R30, RZ ;  /* 0x0000001e031e7210 */ /* 0x040fe20007f7e0ff */
[C---:B------:R-:W-:Y:S01]  /*f7ad0*/  IMAD.X R31, R2.reuse, 0x1, R31, P2 ;  /* 0x00000001021f7824 */ /* 0x040fe200010e061f */
[----:B------:R0:W-:Y:S04]  /*f7ae0*/  STL [R1+0x5b4c], R61 ;  /* 0x005b4c3d01007387 */ /* 0x0001e80000100800 */
[----:B------:R-:W-:Y:S04]  /*f7af0*/  STL [R1+0x5b44], R28 ;  /* 0x005b441c01007387 */ /* 0x000fe80000100800 */
[----:B------:R-:W-:Y:S04]  /*f7b00*/  STL [R1+0x5b10], R30 ;  /* 0x005b101e01007387 */ /* 0x000fe80000100800 */
[----:B------:R-:W-:Y:S04]  /*f7b10*/  STL [R1+0x5b3c], R31 ;  /* 0x005b3c1f01007387 */ /* 0x000fe80000100800 */
[----:B------:R-:W4:Y:S01]  /*f7b20*/  LDL.LU R7, [R1+0x5af8] ;  /* 0x005af80001077983 */ /* 0x000f220000300800 */
[----:B--2---:R-:W-:Y:S01]  /*f7b30*/  IADD3 R24, P2, PT, R3, R24, RZ ;  /* 0x0000001803187210 */ /* 0x004fe20007f5e0ff */
[----:B------:R-:W-:-:S04]  /*f7b40*/  IMAD.X R25, R2, 0x1, R25, P1 ;  /* 0x0000000102197824 */ /* 0x000fc800008e0619 */
[----:B------:R-:W-:Y:S04]  /*f7b50*/  STL [R1+0x5b08], R24 ;  /* 0x005b081801007387 */ /* 0x000fe80000100800 */
[----:B------:R-:W2:Y:S01]  /*f7b60*/  LDL.LU R4, [R1+0x5b24] ;  /* 0x005b240001047983 */ /* 0x000ea20000300800 */
[----:B---3--:R-:W-:-:S03]  /*f7b70*/  IADD3 R26, P1, PT, R3, R26, RZ ;  /* 0x0000001a031a7210 */ /* 0x008fc60007f3e0ff */
        /* <DEDUP_REMOVED lines=22> */
[----:B0-----:R-:W3:Y:S04]  /*f7ce0*/  LDL.LU R61, [R1+0x5aa0] ;  /* 0x005aa000013d7983 */ /* 0x001ee80000300800 */
[----:B------:R-:W3:Y:S04]  /*f7cf0*/  LDL.LU R26, [R1+0x5acc] ;  /* 0x005acc00011a7983 */ /* 0x000ee80000300800 */
[----:B------:R-:W3:Y:S04]  /*f7d00*/  LDL.LU R28, [R1+0x5a98] ;  /* 0x005a9800011c7983 */ /* 0x000ee80000300800 */
[----:B------:R-:W3:Y:S04]  /*f7d10*/  LDL.LU R30, [R1+0x5ac4] ;  /* 0x005ac400011e7983 */ /* 0x000ee80000300800 */
[----:B------:R-:W3:Y:S01]  /*f7d20*/  LDL.LU R31, [R1+0x5a90] ;  /* 0x005a9000011f7983 */ /* 0x000ee20000300800 */
[----:B----4-:R-:W-:-:S05]  /*f7d30*/  IMAD.X R27, R2, 0x1, R27, P0 ;  /* 0x00000001021b7824 */ /* 0x010fca00000e061b */
[----:B------:R0:W-:Y:S04]  /*f7d40*/  STL [R1+0x5b2c], R27 ;  /* 0x005b2c1b01007387 */ /* 0x0001e80000100800 */
[----:B------:R-:W4:Y:S04]  /*f7d50*/  LDL.LU R24, [R1+0x5abc] ;  /* 0x005abc0001187983 */ /* 0x000f280000300800 */
[----:B------:R-:W4:Y:S04]  /*f7d60*/  LDL.LU R25, [R1+0x5a88] ;  /* 0x005a880001197983 */ /* 0x000f280000300800 */
[----:B0-----:R-:W4:Y:S01]  /*f7d70*/  LDL.LU R27, [R1+0x5ab4] ;  /* 0x005ab400011b7983 */ /* 0x001f220000300800 */
[----:B------:R-:W-:-:S05]  /*f7d80*/  IADD3 R7, P0, PT, R3, R7, RZ ;  /* 0x0000000703077210 */ /* 0x000fca0007f1e0ff */
[----:B------:R-:W-:Y:S01]  /*f7d90*/  STL [R1+0x5af8], R7 ;  /* 0x005af80701007387 */ /* 0x000fe20000100800 */
[----:B--2---:R-:W-:Y:S01]  /*f7da0*/  IMAD.X R4, R2, 0x1, R4, P6 ;  /* 0x0000000102047824 */ /* 0x004fe200030e0604 */
[----:B---3--:R-:W-:-:S04]  /*f7db0*/  IADD3 R5, P6, PT, R3, R5, RZ ;  /* 0x0000000503057210 */ /* 0x008fc80007fde0ff */
        /* <DEDUP_REMOVED lines=48> */
[----:B----4-:R-:W-:-:S03]  /*f80c0*/  IMAD.X R24, R2, 0x1, R24, P0 ;  /* 0x0000000102187824 */ /* 0x010fc600000e0618 */
[----:B------:R-:W-:Y:S01]  /*f80d0*/  STL [R1+0x5a98], R28 ;  /* 0x005a981c01007387 */ /* 0x000fe20000100800 */
[----:B------:R-:W-:-:S03]  /*f80e0*/  IADD3 R25, P0, PT, R3, R25, RZ ;  /* 0x0000001903197210 */ /* 0x000fc60007f1e0ff */
[----:B------:R-:W-:Y:S04]  /*f80f0*/  STL [R1+0x5ac4], R30 ;  /* 0x005ac41e01007387 */ /* 0x000fe80000100800 */
[----:B------:R-:W-:Y:S04]  /*f8100*/  STL [R1+0x5a90], R31 ;  /* 0x005a901f01007387 */ /* 0x000fe80000100800 */
[----:B------:R-:W3:Y:S04]  /*f8110*/  LDL.LU R7, [R1+0x5aac] ;  /* 0x005aac0001077983 */ /* 0x000ee80000300800 */
[----:B------:R-:W-:Y:S01]  /*f8120*/  STL [R1+0x5abc], R24 ;  /* 0x005abc1801007387 */ /* 0x000fe20000100800 */
[----:B------:R-:W-:-:S03]  /*f8130*/  IMAD.X R27, R2, 0x1, R27, P6 ;  /* 0x00000001021b7824 */ /* 0x000fc600030e061b */
        /* <DEDUP_REMOVED lines=5610> */
[----:B------:R-:W2:Y:S01]  /*10dfe0*/  LDL.LU R24, [R1+0x6330] ;  /* 0x0063300001187983 */ /* 0x000ea20000300800 */
[----:B---3--:R-:W-:-:S03]  /*10dff0*/  IMAD.X R7, R2, 0x1, R7, P6 ;  /* 0x0000000102077824 */ /* 0x008fc600030e0607 */
[----:B------:R-:W3:Y:S01]  /*10e000*/  LDL.LU R25, [R1+0x62d8] ;  /* 0x0062d80001197983 */ /* 0x000ee20000300800 */
[C---:B----4-:R-:W-:Y:S01]  /*10e010*/  IADD3 R4, P6, PT, R3.reuse, R4, RZ ;  /* 0x0000000403047210 */ /* 0x050fe20007fde0ff */
[C---:B------:R-:W-:Y:S02]  /*10e020*/  IMAD.X R5, R2.reuse, 0x1, R5, P5 ;  /* 0x0000000102057824 */ /* 0x040fe400028e0605 */
[----:B0-----:R-:W4:Y:S01]  /*10e030*/  LDL.LU R26, [R1+0x6344] ;  /* 0x00634400011a7983 */ /* 0x001f220000300800 */
[C---:B------:R-:W-:Y:S01]  /*10e040*/  IADD3 R42, P5, PT, R3.reuse, R42, RZ ;  /* 0x0000002a032a7210 */ /* 0x040fe20007fbe0ff */
[----:B------:R-:W-:Y:S02]  /*10e050*/  IMAD.X R43, R2, 0x1, R43, P4 ;  /* 0x00000001022b7824 */ /* 0x000fe400020e062b */
        /* <DEDUP_REMOVED lines=47> */
[----:B------:R0:W-:Y:S04]  /*10e350*/  STL [R1+0x62c8], R28 ;  /* 0x0062c81c01007387 */ /* 0x0001e80000100800 */
[----:B------:R0:W-:Y:S04]  /*10e360*/  STL [R1+0x6334], R30 ;  /* 0x0063341e01007387 */ /* 0x0001e80000100800 */
[----:B------:R0:W-:Y:S04]  /*10e370*/  STL [R1+0x62cc], R31 ;  /* 0x0062cc1f01007387 */ /* 0x0001e80000100800 */
[----:B------:R-:W4:Y:S01]  /*10e380*/  LDL.LU R7, [R1+0x6340] ;  /* 0x0063400001077983 */ /* 0x000f220000300800 */
[----:B--2---:R-:W-:Y:S01]  /*10e390*/  IADD3 R24, P0, PT, R3, R24, RZ ;  /* 0x0000001803187210 */ /* 0x004fe20007f1e0ff */
[----:B---3--:R-:W-:-:S04]  /*10e3a0*/  IMAD.X R25, R2, 0x1, R25, P6 ;  /* 0x0000000102197824 */ /* 0x008fc800030e0619 */
[----:B------:R2:W-:Y:S04]  /*10e3b0*/  STL [R1+0x6330], R24 ;  /* 0x0063301801007387 */ /* 0x0005e80000100800 */
[----:B------:R-:W3:Y:S01]  /*10e3c0*/  LDL.LU R4, [R1+0x62e8] ;  /* 0x0062e80001047983 */ /* 0x000ee20000300800 */
[----:B----4-:R-:W-:-:S03]  /*10e3d0*/  IADD3 R26, P6, PT, R3, R26, RZ ;  /* 0x0000001a031a7210 */ /* 0x010fc60007fde0ff */
[----:B------:R4:W-:Y:S04]  /*10e3e0*/  STL [R1+0x62d8], R25 ;  /* 0x0062d81901007387 */ /* 0x0009e80000100800 */
        /* <DEDUP_REMOVED lines=25> */
[----:B--2---:R-:W2:Y:S01]  /*10e580*/  LDL.LU R24, [R1+0x6358] ;  /* 0x0063580001187983 */ /* 0x004ea20000300800 */
[----:B------:R-:W-:-:S05]  /*10e590*/  IMAD.X R27, R2, 0x1, R27, P5 ;  /* 0x00000001021b7824 */ /* 0x000fca00028e061b */
[----:B------:R0:W-:Y:S04]  /*10e5a0*/  STL [R1+0x62dc], R27 ;  /* 0x0062dc1b01007387 */ /* 0x0001e80000100800 */
[----:B----4-:R-:W4:Y:S04]  /*10e5b0*/  LDL.LU R25, [R1+0x635c] ;  /* 0x00635c0001197983 */ /* 0x010f280000300800 */
[----:B------:R-:W4:Y:S04]  /*10e5c0*/  LDL.LU R26, [R1+0x6368] ;  /* 0x00636800011a7983 */ /* 0x000f280000300800 */
[----:B0-----:R-:W4:Y:S01]  /*10e5d0*/  LDL.LU R27, [R1+0x636c] ;  /* 0x00636c00011b7983 */ /* 0x001f220000300800 */
[----:B------:R-:W-:-:S05]  /*10e5e0*/  IADD3 R7, P5, PT, R3, R7, RZ ;  /* 0x0000000703077210 */ /* 0x000fca0007fbe0ff */
[----:B------:R0:W-:Y:S01]  /*10e5f0*/  STL [R1+0x6340], R7 ;  /* 0x0063400701007387 */ /* 0x0001e20000100800 */
[----:B---3--:R-:W-:Y:S01]  /*10e600*/  IMAD.X R4, R2, 0x1, R4, P4 ;  /* 0x0000000102047824 */ /* 0x008fe200020e0604 */
[----:B------:R-:W-:-:S04]  /*10e610*/  IADD3 R5, P4, PT, R3, R5, RZ ;  /* 0x0000000503057210 */ /* 0x000fc80007f9e0ff */
[----:B------:R0:W-:Y:S01]  /*10e620*/  STL [R1+0x62e8], R4 ;  /* 0x0062e80401007387 */ /* 0x0001e20000100800 */
[C---:B------:R-:W-:Y:S01]  /*10e630*/  IMAD.X R42, R2.reuse, 0x1, R42, P3 ;  /* 0x00000001022a7824 */ /* 0x040fe200018e062a */
[C---:B------:R-:W-:Y:S01]  /*10e640*/  IADD3 R43, P3, PT, R3.reuse, R43, RZ ;  /* 0x0000002b032b7210 */ /* 0x040fe20007f7e0ff */
[C---:B------:R-:W-:Y:S01]  /*10e650*/  IMAD.X R44, R2.reuse, 0x1, R44, P2 ;  /* 0x00000001022c7824 */ /* 0x040fe200010e062c */
[----:B------:R-:W-:Y:S01]  /*10e660*/  IADD3 R45, P2, PT, R3, R45, RZ ;  /* 0x0000002d032d7210 */ /* 0x000fe20007f5e0ff */
[----:B------:R0:W-:Y:S01]  /*10e670*/  STL [R1+0x6354], R5 ;  /* 0x0063540501007387 */ /* 0x0001e20000100800 */
[----:B------:R-:W-:-:S03]  /*10e680*/  IMAD.X R46, R2, 0x1, R46, P1 ;  /* 0x00000001022e7824 */ /* 0x000fc600008e062e */
[----:B------:R0:W-:Y:S01]  /*10e690*/  STL [R1+0x62ec], R42 ;  /* 0x0062ec2a01007387 */ /* 0x0001e20000100800 */
[----:B------:R-:W-:-:S03]  /*10e6a0*/  IADD3 R47, P1, PT, R3, R47, RZ ;  /* 0x0000002f032f7210 */ /* 0x000fc60007f3e0ff */
        /* <DEDUP_REMOVED lines=31> */
[----:B------:R-:W-:-:S03]  /*10e8a0*/  IMAD.X R30, R2, 0x1, R30, P6 ;  /* 0x00000001021e7824 */ /* 0x000fc600030e061e */
[----:B------:R0:W-:Y:S01]  /*10e8b0*/  STL [R1+0x6380], R59 ;  /* 0x0063803b01007387 */ /* 0x0001e20000100800 */
[----:B------:R-:W-:-:S03]  /*10e8c0*/  IMAD.X R31, R2, 0x1, R31, P5 ;  /* 0x00000001021f7824 */ /* 0x000fc600028e061f */
[----:B------:R0:W-:Y:S01]  /*10e8d0*/  STL [R1+0x6338], R60 ;  /* 0x0063383c01007387 */ /* 0x0001e20000100800 */
[----:B--2---:R-:W-:-:S03]  /*10e8e0*/  IMAD.X R24, R2, 0x1, R24, P4 ;  /* 0x0000000102187824 */ /* 0x004fc600020e0618 */
[----:B------:R0:W-:Y:S04]  /*10e8f0*/  STL [R1+0x6388], R61 ;  /* 0x0063883d01007387 */ /* 0x0001e80000100800 */
[----:B------:R0:W-:Y:S04]  /*10e900*/  STL [R1+0x633c], R28 ;  /* 0x00633c1c01007387 */ /* 0x0001e80000100800 */
[----:B------:R0:W-:Y:S04]  /*10e910*/  STL [R1+0x6348], R30 ;  /* 0x0063481e01007387 */ /* 0x0001e80000100800 */
[----:B------:R0:W-:Y:S04]  /*10e920*/  STL [R1+0x634c], R31 ;  /* 0x00634c1f01007387 */ /* 0x0001e80000100800 */
[----:B------:R0:W-:Y:S01]  /*10e930*/  STL [R1+0x6358], R24 ;  /* 0x0063581801007387 */ /* 0x0001e20000100800 */
[----:B----4-:R-:W-:-:S02]  /*10e940*/  IMAD.X R25, R2, 0x1, R25, P3 ;  /* 0x0000000102197824 */ /* 0x010fc400018e0619 */
[C---:B------:R-:W-:Y:S02]  /*10e950*/  IMAD.X R26, R2.reuse, 0x1, R26, P2 ;  /* 0x00000001021a7824 */ /* 0x040fe400010e061a */
[----:B------:R-:W-:-:S05]  /*10e960*/  IMAD.X R27, R2, 0x1, R27, P1 ;  /* 0x00000001021b7824 */ /* 0x000fca00008e061b */
[----:B------:R0:W-:Y:S04]  /*10e970*/  STL [R1+0x636c], R27 ;  /* 0x00636c1b01007387 */ /* 0x0001e80000100800 */
[----:B------:R0:W-:Y:S04]  /*10e980*/  STL [R1+0x635c], R25 ;  /* 0x00635c1901007387 */ /* 0x0001e80000100800 */
[----:B------:R0:W-:Y:S01]  /*10e990*/  STL [R1+0x6368], R26 ;  /* 0x0063681a01007387 */ /* 0x0001e20000100800 */
[----:B------:R-:W-:-:S13]  /*10e9a0*/  ISETP.NE.U32.AND P0, PT, R29, UR25, PT ;  /* 0x000000191d007c0c */ /* 0x000fda000bf05070 */
[----:B0-----:R-:W-:Y:S05]  /*10e9b0*/  @P0 BRA `(.L_x_1) ;  /* 0xfffff4bc00c40947 */ /* 0x001fea000383ffff */
.L_x_0:
[----:B------:R-:W2:Y:S01]  /*10e9c0*/  LDL.LU R13, [R1+0x65b8] ;  /* 0x0065b800010d7983 */ /* 0x000ea20000300800 */
[----:B------:R-:W2:Y:S03]  /*10e9d0*/  LDCU.64 UR30, c[0x0][0x398] ;  /* 0x00007300ff1e77ac */ /* 0x000ea60008000a00 */
[----:B------:R-:W3:Y:S01]  /*10e9e0*/  LDL.LU R9, [R1+0x65bc] ;  /* 0x0065bc0001097983 */ /* 0x000ee20000300800 */
[----:B------:R-:W3:Y:S03]  /*10e9f0*/  LDCU.64 UR32, c[0x0][0x398] ;  /* 0x00007300ff2077ac */ /* 0x000ee60008000a00 */
[----:B------:R-:W4:Y:S01]  /*10ea00*/  LDL.LU R15, [R1+0x4] ;  /* 0x00000400010f7983 */ /* 0x000f220000300800 */
[----:B------:R-:W0:Y:S03]  /*10ea10*/  LDCU.64 UR10, c[0x0][0x398] ;  /* 0x00007300ff0a77ac */ /* 0x000e260008000a00 */
[----:B------:R-:W0:Y:S01]  /*10ea20*/  LDL R11, [R1+0x260] ;  /* 0x00026000010b7983 */ /* 0x000e220000100800 */
[----:B------:R-:W1:Y:S03]  /*10ea30*/  LDCU UR15, c[0x0][0x398] ;  /* 0x00007300ff0f77ac */ /* 0x000e660008000800 */
[----:B------:R-:W1:Y:S01]  /*10ea40*/  LDL R8, [R1+0x264] ;  /* 0x0002640001087983 */ /* 0x000e620000100800 */
[----:B------:R-:W0:Y:S03]  /*10ea50*/  LDCU UR14, c[0x0][0x398] ;  /* 0x00007300ff0e77ac */ /* 0x000e260008000800 */
[----:B------:R-:W4:Y:S01]  /*10ea60*/  LDL R10, [R1+0x15c] ;  /* 0x00015c00010a7983 */ /* 0x000f220000100800 */
[----:B------:R-:W0:Y:S03]  /*10ea70*/  LDCU.64 UR8, c[0x0][0x398] ;  /* 0x00007300ff0877ac */ /* 0x000e260008000a00 */
[----:B------:R-:W4:Y:S01]  /*10ea80*/  LDL R12, [R1+0x158] ;  /* 0x00015800010c7983 */ /* 0x000f220000100800 */
[----:B------:R-:W0:Y:S01]  /*10ea90*/  S2UR UR7, SR_CgaCtaId ;  /* 0x00000000000779c3 */ /* 0x000e220000008800 */
[----:B------:R-:W0:Y:S02]  /*10eaa0*/  LDCU UR76, c[0x0][0x398] ;  /* 0x00007300ff4c77ac */ /* 0x000e240008000800 */
[----:B------:R-:W-:Y:S01]  /*10eab0*/  STL [R1+0x6968], R60 ;  /* 0x0069683c01007387 */ /* 0x000fe20000100800 */
[----:B------:R-:W0:Y:S01]  /*10eac0*/  LDCU UR29, c[0x0][0x398] ;  /* 0x00007300ff1d77ac */ /* 0x000e220008000800 */
[----:B------:R-:W0:Y:S01]  /*10ead0*/  LDCU UR28, c[0x0][0x398] ;  /* 0x00007300ff1c77ac */ /* 0x000e220008000800 */
[----:B------:R-:W-:Y:S01]  /*10eae0*/  UMOV UR6, 0x400 ;  /* 0x0000040000067882 */ /* 0x000fe20000000000 */
[----:B------:R-:W0:Y:S01]  /*10eaf0*/  LDCU UR12, c[0x0][0x398] ;  /* 0x00007300ff0c77ac */ /* 0x000e220008000800 */
        /* <DEDUP_REMOVED lines=55> */
[----:B--2---:R-:W-:-:S02]  /*10ee70*/  ISETP.GE.AND P1, PT, R13, UR31, PT ;  /* 0x0000001f0d007c0c */ /* 0x004fc4000bf26270 */
[----:B---3--:R-:W-:Y:S01]  /*10ee80*/  ISETP.GE.AND P0, PT, R9, UR33, PT ;  /* 0x0000002109007c0c */ /* 0x008fe2000bf06270 */
[----:B------:R-:W2:Y:S01]  /*10ee90*/  LDL.LU R13, [R1+0x65c0] ;  /* 0x0065c000010d7983 */ /* 0x000ea20000300800 */
[----:B----4-:R-:W-:-:S03]  /*10eea0*/  LOP3.LUT R15, R15, 0xffbfffff, RZ, 0xc0, !PT ;  /* 0xffbfffff0f0f7812 */ /* 0x010fc600078ec0ff */
[----:B------:R-:W3:Y:S01]  /*10eeb0*/  LDL.LU R9, [R1+0x65c4] ;  /* 0x0065c40001097983 */ /* 0x000ee20000300800 */
[----:B0-----:R-:W-:Y:S01]  /*10eec0*/  ULEA UR77, UR7, UR6, 0x18 ;  /* 0x00000006074d7291 */ /* 0x001fe2000f8ec0ff */
[----:B------:R-:W-:Y:S01]  /*10eed0*/  ISETP.LT.AND P4, PT, R11, UR10, !P1 ;  /* 0x0000000a0b007c0c */ /* 0x000fe2000cf81270 */
[----:B------:R-:W0:Y:S01]  /*10eee0*/  LDCU.64 UR6, c[0x0][0x398] ;  /* 0x00007300ff0677ac */ /* 0x000e220008000a00 */
[----:B-1----:R-:W-:Y:S01]  /*10eef0*/  ISETP.LT.AND P3, PT, R8, UR15, !P1 ;  /* 0x0000000f08007c0c */ /* 0x002fe2000cf61270 */
[----:B------:R-:W1:Y:S01]  /*10ef00*/  LDCU UR33, c[0x0][0x398] ;  /* 0x00007300ff2177ac */ /* 0x000e620008000800 */
[----:B------:R-:W-:Y:S01]  /*10ef10*/  ISETP.LT.AND P2, PT, R10, UR14, !P1 ;  /* 0x0000000e0a007c0c */ /* 0x000fe2000cf41270 */
[----:B------:R-:W-:Y:S01]  /*10ef20*/  IMAD.U32 R14, RZ, RZ, UR77 ;  /* 0x0000004dff0e7e24 */ /* 0x000fe2000f8e00ff */
[----:B------:R-:W4:Y:S07]  /*10ef30*/  LDCU.64 UR14, c[0x0][0x398] ;  /* 0x00007300ff0e77ac */ /* 0x000f2e0008000a00 */
[----:B------:R-:W-:Y:S01]  /*10ef40*/  @P4 LOP3.LUT R15, R15, 0x400000, RZ, 0xfc, !PT ;  /* 0x004000000f0f4812 */ /* 0x000fe200078efcff */
[----:B------:R-:W0:Y:S03]  /*10ef50*/  LDCU UR77, c[0x0][0x398] ;  /* 0x00007300ff4d77ac */ /* 0x000e260008000800 */
[----:B------:R-:W-:Y:S01]  /*10ef60*/  LOP3.LUT R15, R15, 0xffdfffff, RZ, 0xc0, !PT ;  /* 0xffdfffff0f0f7812 */ /* 0x000fe200078ec0ff */
[----:B------:R-:W0:Y:S03]  /*10ef70*/  LDCU UR31, c[0x0][0x398] ;  /* 0x00007300ff1f77ac */ /* 0x000e260008000800 */
[----:B------:R-:W-:-:S02]  /*10ef80*/  @P3 LOP3.LUT R15, R15, 0x200000, RZ, 0xfc, !PT ;  /* 0x002000000f0f3812 */ /* 0x000fc400078efcff */
[----:B------:R-:W-:Y:S02]  /*10ef90*/  ISETP.LT.AND P1, PT, R12, UR8, !P1 ;  /* 0x000000080c007c0c */ /* 0x000fe4000cf21270 */
[----:B------:R-:W-:-:S04]  /*10efa0*/  LOP3.LUT R15, R15, 0xffefffff, RZ, 0xc0, !PT ;  /* 0xffefffff0f0f7812 */ /* 0x000fc800078ec0ff */
[----:B------:R-:W-:Y:S02]  /*10efb0*/  @P2 LOP3.LUT R15, R15, 0x100000, RZ, 0xfc, !PT ;  /* 0x001000000f0f2812 */ /* 0x000fe400078efcff */
[----:B------:R-:W-:Y:S01]  /*10efc0*/  ISETP.LT.AND P3, PT, R11, UR76, !P0 ;  /* 0x0000004c0b007c0c */ /* 0x000fe2000c761270 */
[----:B------:R0:W-:Y:S01]  /*10efd0*/  STL [R1+0x5500], R14 ;  /* 0x0055000e01007387 */ /* 0x0001e20000100800 */
[----:B------:R-:W-:Y:S01]  /*10efe0*/  LOP3.LUT R15, R15, 0xfff7ffff, RZ, 0xc0, !PT ;  /* 0xfff7ffff0f0f7812 */ /* 0x000fe200078ec0ff */
[----:B------:R-:W0:Y:S01]  /*10eff0*/  LDCU UR76, c[0x0][0x398] ;  /* 0x00007300ff4c77ac */ /* 0x000e220008000800 */
[----:B------:R-:W-:Y:S01]  /*10f000*/  ISETP.LT.AND P2, PT, R8, UR29, !P0 ;  /* 0x0000001d08007c0c */ /* 0x000fe2000c741270 */
[----:B------:R-:W3:Y:S01]  /*10f010*/  LDL.LU R16, [R1+0x65c8] ;  /* 0x0065c80001107983 */ /* 0x000ee20000300800 */
[----:B------:R-:W-:-:S04]  /*10f020*/  @P1 LOP3.LUT R15, R15, 0x80000, RZ, 0xfc, !PT ;  /* 0x000800000f0f1812 */ /* 0x000fc800078efcff */
[----:B------:R-:W-:-:S04]  /*10f030*/  LOP3.LUT R15, R15, 0xfffbffff, RZ, 0xc0, !PT ;  /* 0xfffbffff0f0f7812 */ /* 0x000fc800078ec0ff */
[----:B------:R-:W-:Y:S02]  /*10f040*/  @P3 LOP3.LUT R15, R15, 0x40000, RZ, 0xfc, !PT ;  /* 0x000400000f0f3812 */ /* 0x000fe400078efcff */
[----:B------:R-:W-:Y:S01]  /*10f050*/  ISETP.LT.AND P1, PT, R10, UR28, !P0 ;  /* 0x0000001c0a007c0c */ /* 0x000fe2000c721270 */
[----:B------:R-:W2:Y:S01]  /*10f060*/  LDCU.64 UR28, c[0x0][0x398] ;  /* 0x00007300ff1c77ac */ /* 0x000ea20008000a00 */
[----:B------:R-:W-:-:S04]  /*10f070*/  LOP3.LUT R15, R15, 0xfffdffff, RZ, 0xc0, !PT ;  /* 0xfffdffff0f0f7812 */ /* 0x000fc800078ec0ff */
[----:B------:R-:W-:Y:S02]  /*10f080*/  @P2 LOP3.LUT R15, R15, 0x20000, RZ, 0xfc, !PT ;  /* 0x000200000f0f2812 */ /* 0x000fe400078efcff */
[----:B0-----:R-:W-:Y:S02]  /*10f090*/  ISETP.LT.AND P0, PT, R12, UR6, !P0 ;  /* 0x000000060c007c0c */ /* 0x001fe4000c701270 */
[----:B------:R-:W-:-:S04]  /*10f0a0*/  LOP3.LUT R15, R15, 0xfffeffff, RZ, 0xc0, !PT ;  /* 0xfffeffff0f0f7812 */ /* 0x000fc800078ec0ff */
[----:B------:R-:W-:-:S04]  /*10f0b0*/  @P1 LOP3.LUT R15, R15, 0x10000, RZ, 0xfc, !PT ;  /* 0x000100000f0f1812 */ /* 0x000fc800078efcff */
[----:B------:R-:W-:-:S04]  /*10f0c0*/  LOP3.LUT R15, R15, 0xffff7fff, RZ, 0xc0, !PT ;  /* 0xffff7fff0f0f7812 */ /* 0x000fc800078ec0ff */
[----:B------:R-:W-:-:S04]  /*10f0d0*/  @P0 LOP3.LUT R15, R15, 0x8000, RZ, 0xfc, !PT ;  /* 0x000080000f0f0812 */ /* 0x000fc800078efcff */
[----:B------:R-:W-:Y:S02]  /*10f0e0*/  LOP3.LUT R15, R15, 0xffffbfff, RZ, 0xc0, !PT ;  /* 0xffffbfff0f0f7812 */ /* 0x000fe400078ec0ff */
[----:B-----5:R-:W-:Y:S02]  /*10f0f0*/  LOP3.LUT R0, R0, 0x7fffffff, RZ, 0xc0, !PT ;  /* 0x7fffffff00007812 */ /* 0x020fe400078ec0ff */
[----:B------:R-:W-:Y:S02]  /*10f100*/  LOP3.LUT R2, R2, 0x7fffffff, RZ, 0xc0, !PT ;  /* 0x7fffffff02027812 */ /* 0x000fe400078ec0ff */
[----:B------:R-:W-:Y:S02]  /*10f110*/  LOP3.LUT R3, R3, 0x7fffffff, RZ, 0xc0, !PT ;  /* 0x7fffffff03037812 */ /* 0x000fe400078ec0ff */
[----:B------:R-:W-:Y:S02]  /*10f120*/  LOP3.LUT R4, R4, 0x7fffffff, RZ, 0xc0, !PT ;  /* 0x7fffffff04047812 */ /* 0x000fe400078ec0ff */
[----:B------:R-:W-:-:S02]  /*10f130*/  LOP3.LUT R5, R5, 0x7fffffff, RZ, 0xc0, !PT ;  /* 0x7fffffff05057812 */ /* 0x000fc400078ec0ff */
[----:B------:R-:W-:Y:S02]  /*10f140*/  LOP3.LUT R6, R6, 0x7fffffff, RZ, 0xc0, !PT ;  /* 0x7fffffff06067812 */ /* 0x000fe400078ec0ff */
[----:B------:R-:W-:Y:S02]  /*10f150*/  LOP3.LUT R7, R7, 0x7fffffff, RZ, 0xc0, !PT ;  /* 0x7fffffff07077812 */ /* 0x000fe400078ec0ff */
[----:B------:R-:W-:Y:S01]  /*10f160*/  LOP3.LUT R59, R59, 0x7fffffff, RZ, 0xc0, !PT ;  /* 0x7fffffff3b3b7812 */ /* 0x000fe200078ec0ff */
[----:B------:R-:W-:Y:S01]  /*10f170*/  BAR.SYNC.DEFER_BLOCKING 0x0 ;  /* 0x0000000000007b1d */ /* 0x000fe20000010000 */
[----:B--2---:R-:W-:-:S05]  /*10f180*/  ISETP.GE.AND P0, PT, R13, UR29, PT ;  /* 0x0000001d0d007c0c */ /* 0x004fca000bf06270 */
[----:B------:R-:W0:Y:S01]  /*10f190*/  LDCU UR29, c[0x0][0x398] ;  /* 0x00007300ff1d77ac */ /* 0x000e220008000800 */
[----:B------:R-:W2:Y:S01]  /*10f1a0*/  LDL.LU R13, [R1+0x65cc] ;  /* 0x0065cc00010d7983 */ /* 0x000ea20000300800 */
[----:B------:R-:W-:Y:S02]  /*10f1b0*/  ISETP.LT.AND P3, PT, R11, UR12, !P0 ;  /* 0x0000000c0b007c0c */ /* 0x000fe4000c761270 */
[----:B------:R-:W-:Y:S01]  /*10f1c0*/  ISETP.LT.AND P2, PT, R8, UR13, !P0 ;  /* 0x0000000d08007c0c */ /* 0x000fe2000c741270 */
[----:B------:R-:W0:Y:S01]  /*10f1d0*/  LDCU.64 UR12, c[0x0][0x398] ;  /* 0x00007300ff0c77ac */ /* 0x000e220008000a00 */
[----:B------:R-:W-:-:S09]  /*10f1e0*/  ISETP.LT.AND P1, PT, R10, UR65, !P0 ;  /* 0x000000410a007c0c */ /* 0x000fd2000c721270 */
[----:B------:R-:W-:Y:S01]  /*10f1f0*/  @P3 LOP3.LUT R15, R15, 0x4000, RZ, 0xfc, !PT ;  /* 0x000040000f0f3812 */ /* 0x000fe200078efcff */
[----:B------:R-:W0:Y:S03]  /*10f200*/  LDCU UR65, c[0x0][0x398] ;  /* 0x00007300ff4177ac */ /* 0x000e260008000800 */
[----:B------:R-:W-:-:S04]  /*10f210*/  LOP3.LUT R15, R15, 0xffffdfff, RZ, 0xc0, !PT ;  /* 0xffffdfff0f0f7812 */ /* 0x000fc800078ec0ff */
[----:B------:R-:W-:Y:S02]  /*10f220*/  @P2 LOP3.LUT R15, R15, 0x2000, RZ, 0xfc, !PT ;  /* 0x000020000f0f2812 */ /* 0x000fe400078efcff */
[----:B----4-:R-:W-:Y:S02]  /*10f230*/  ISETP.LT.AND P0, PT, R12, UR14, !P0 ;  /* 0x0000000e0c007c0c */ /* 0x010fe4000c701270 */
[----:B------:R-:W-:-:S04]  /*10f240*/  LOP3.LUT R15, R15, 0xffffefff, RZ, 0xc0, !PT ;  /* 0xffffefff0f0f7812 */ /* 0x000fc800078ec0ff */
[----:B------:R-:W-:-:S04]  /*10f250*/  @P1 LOP3.LUT R15, R15, 0x1000, RZ, 0xfc, !PT ;  /* 0x000010000f0f1812 */ /* 0x000fc800078efcff */
[----:B------:R-:W-:-:S04]  /*10f260*/  LOP3.LUT R15, R15, 0xfffff7ff, RZ, 0xc0, !PT ;  /* 0xfffff7ff0f0f7812 */ /* 0x000fc800078ec0ff */
[----:B------:R-:W-:Y:S02]  /*10f270*/  @P0 LOP3.LUT R15, R15, 0x800, RZ, 0xfc, !PT ;  /* 0x000008000f0f0812 */ /* 0x000fe400078efcff */
[----:B---3--:R-:W-:Y:S01]  /*10f280*/  ISETP.GE.AND P0, PT, R9, UR11, PT ;  /* 0x0000000b09007c0c */ /* 0x008fe2000bf06270 */
[----:B------:R-:W3:Y:S01]  /*10f290*/  LDCU.64 UR10, c[0x0][0x398] ;  /* 0x00007300ff0a77ac */ /* 0x000ee20008000a00 */
[----:B------:R-:W4:Y:S04]  /*10f2a0*/  LDL.LU R9, [R1+0x65d0] ;  /* 0x0065d00001097983 */ /* 0x000f280000300800 */
[----:B------:R-:W4:Y:S01]  /*10f2b0*/  LDL.LU R14, [R1] ;  /* 0x00000000010e7983 */ /* 0x000f220000300800 */
[----:B------:R-:W-:Y:S01]  /*10f2c0*/  ISETP.LT.AND P3, PT, R11, UR40, !P0 ;  /* 0x000000280b007c0c */ /* 0x000fe2000c761270 */
[----:B------:R-:W0:Y:S01]  /*10f2d0*/  LDCU UR40, c[0x0][0x398] ;  /* 0x00007300ff2877ac */ /* 0x000e220008000800 */
[----:B------:R-:W-:-:S02]  /*10f2e0*/  ISETP.LT.AND P2, PT, R8, UR41, !P0 ;  /* 0x0000002908007c0c */ /* 0x000fc4000c741270 */
[----:B------:R-:W-:Y:S01]  /*10f2f0*/  LOP3.LUT R15, R15, 0xfffffbff, RZ, 0xc0, !PT ;  /* 0xfffffbff0f0f7812 */ /* 0x000fe200078ec0ff */
[----:B------:R-:W0:Y:S01]  /*10f300*/  LDCU UR41, c[0x0][0x398] ;  /* 0x00007300ff2977ac */ /* 0x000e220008000800 */
[----:B------:R-:W-:-:S07]  /*10f310*/  ISETP.LT.AND P1, PT, R10, UR75, !P0 ;  /* 0x0000004b0a007c0c */ /* 0x000fce000c721270 */
[----:B------:R-:W-:Y:S01]  /*10f320*/  @P3 LOP3.LUT R15, R15, 0x400, RZ, 0xfc, !PT ;  /* 0x000004000f0f3812 */ /* 0x000fe200078efcff */
[----:B------:R-:W1:Y:S03]  /*10f330*/  LDCU UR75, c[0x0][0x398] ;  /* 0x00007300ff4b77ac */ /* 0x000e660008000800 */
[----:B------:R-:W-:-:S04]  /*10f340*/  LOP3.LUT R15, R15, 0xfffffdff, RZ, 0xc0, !PT ;  /* 0xfffffdff0f0f7812 */ /* 0x000fc800078ec0ff */
[----:B------:R-:W-:Y:S02]  /*10f350*/  @P2 LOP3.LUT R15, R15, 0x200, RZ, 0xfc, !PT ;  /* 0x000002000f0f2812 */ /* 0x000fe400078efcff */
[----:B0-----:R-:W-:Y:S02]  /*10f360*/  ISETP.LT.AND P0, PT, R12, UR12, !P0 ;  /* 0x0000000c0c007c0c */ /* 0x001fe4000c701270 */
[----:B------:R-:W-:-:S04]  /*10f370*/  LOP3.LUT R15, R15, 0xfffffeff, RZ, 0xc0, !PT ;  /* 0xfffffeff0f0f7812 */ /* 0x000fc800078ec0ff */
[----:B------:R-:W-:-:S04]  /*10f380*/  @P1 LOP3.LUT R15, R15, 0x100, RZ, 0xfc, !PT ;  /* 0x000001000f0f1812 */ /* 0x000fc800078efcff */
[----:B------:R-:W-:-:S04]  /*10f390*/  LOP3.LUT R15, R15, 0xffffff7f, RZ, 0xc0, !PT ;  /* 0xffffff7f0f0f7812 */ /* 0x000fc800078ec0ff */
[----:B------:R-:W-:Y:S02]  /*10f3a0*/  @P0 LOP3.LUT R15, R15, 0x80, RZ, 0xfc, !PT ;  /* 0x000000800f0f0812 */ /* 0x000fe400078efcff */
[----:B------:R-:W-:Y:S01]  /*10f3b0*/  ISETP.GE.AND P0, PT, R16, UR9, PT ;  /* 0x0000000910007c0c */ /* 0x000fe2000bf06270 */
[----:B------:R-:W0:Y:S03]  /*10f3c0*/  LDCU.64 UR8, c[0x0][0x398] ;  /* 0x00007300ff0877ac */ /* 0x000e260008000a00 */
[----:B------:R-:W-:Y:S01]  /*10f3d0*/  ISETP.LT.AND P1, PT, R11, UR72, !P0 ;  /* 0x000000480b007c0c */ /* 0x000fe2000c721270 */
[----:B------:R-:W0:Y:S01]  /*10f3e0*/  LDCU UR72, c[0x0][0x398] ;  /* 0x00007300ff4877ac */ /* 0x000e220008000800 */
[----:B------:R-:W-:Y:S02]  /*10f3f0*/  LOP3.LUT R15, R15, 0xffffffbf, RZ, 0xc0, !PT ;  /* 0xffffffbf0f0f7812 */ /* 0x000fe400078ec0ff */
[----:B------:R-:W-:Y:S01]  /*10f400*/  ISETP.LT.AND P3, PT, R8, UR73, !P0 ;  /* 0x0000004908007c0c */ /* 0x000fe2000c761270 */
[----:B------:R-:W0:Y:S01]  /*10f410*/  LDCU UR73, c[0x0][0x398] ;  /* 0x00007300ff4977ac */ /* 0x000e220008000800 */
[----:B------:R-:W-:Y:S01]  /*10f420*/  ISETP.LT.AND P2, PT, R10, UR74, !P0 ;  /* 0x0000004a0a007c0c */ /* 0x000fe2000c741270 */
[----:B------:R-:W0:Y:S06]  /*10f430*/  LDCU UR74, c[0x0][0x398] ;  /* 0x00007300ff4a77ac */ /* 0x000e2c0008000800 */
[----:B------:R-:W-:-:S02]  /*10f440*/  @P1 LOP3.LUT R15, R15, 0x40, RZ, 0xfc, !PT ;  /* 0x000000400f0f1812 */ /* 0x000fc400078efcff */
[----:B---3--:R-:W-:Y:S02]  /*10f450*/  ISETP.LT.AND P1, PT, R12, UR10, !P0 ;  /* 0x0000000a0c007c0c */ /* 0x008fe4000c721270 */
[----:B------:R-:W-:-:S04]  /*10f460*/  LOP3.LUT R15, R15, 0xffffffdf, RZ, 0xc0, !PT ;  /* 0xffffffdf0f0f7812 */ /* 0x000fc800078ec0ff */
[----:B------:R-:W-:-:S04]  /*10f470*/  @P3 LOP3.LUT R15, R15, 0x20, RZ, 0xfc, !PT ;  /* 0x000000200f0f3812 */ /* 0x000fc800078efcff */
[----:B------:R-:W-:-:S04]  /*10f480*/  LOP3.LUT R15, R15, 0xffffffef, RZ, 0xc0, !PT ;  /* 0xffffffef0f0f7812 */ /* 0x000fc800078ec0ff */
[----:B------:R-:W-:-:S04]  /*10f490*/  @P2 LOP3.LUT R15, R15, 0x10, RZ, 0xfc, !PT ;  /* 0x000000100f0f2812 */ /* 0x000fc800078efcff */
[----:B------:R-:W-:-:S04]  /*10f4a0*/  LOP3.LUT R15, R15, 0xfffffff7, RZ, 0xc0, !PT ;  /* 0xfffffff70f0f7812 */ /* 0x000fc800078ec0ff */
[----:B------:R-:W-:-:S04]  /*10f4b0*/  @P1 LOP3.LUT R15, R15, 0x8, RZ, 0xfc, !PT ;  /* 0x000000080f0f1812 */ /* 0x000fc800078efcff */
[----:B------:R-:W-:Y:S02]  /*10f4c0*/  LOP3.LUT R15, R15, 0xfffffffb, RZ, 0xc0, !PT ;  /* 0xfffffffb0f0f7812 */ /* 0x000fe400078ec0ff */
[----:B--2---:R-:W-:Y:S01]  /*10f4d0*/  ISETP.GE.AND P0, PT, R13, UR7, PT ;  /* 0x000000070d007c0c */ /* 0x004fe2000bf06270 */
[----:B------:R-:W2:Y:S01]  /*10f4e0*/  LDCU.64 UR6, c[0x0][0x398] ;  /* 0x00007300ff0677ac */ /* 0x000ea20008000a00 */
[----:B------:R-:W3:Y:S02]  /*10f4f0*/  LDL.LU R13, [R1+0x65d4] ;  /* 0x0065d400010d7983 */ /* 0x000ee40000300800 */
[----:B------:R-:W-:Y:S01]  /*10f500*/  ISETP.LT.AND P3, PT, R11, UR69, !P0 ;  /* 0x000000450b007c0c */ /* 0x000fe2000c761270 */
[----:B------:R-:W1:Y:S01]  /*10f510*/  LDCU UR69, c[0x0][0x398] ;  /* 0x00007300ff4577ac */ /* 0x000e620008000800 */
[----:B------:R-:W-:Y:S02]  /*10f520*/  ISETP.LT.AND P2, PT, R8, UR70, !P0 ;  /* 0x0000004608007c0c */ /* 0x000fe4000c741270 */
[----:B------:R-:W-:Y:S01]  /*10f530*/  ISETP.LT.AND P1, PT, R10, UR71, !P0 ;  /* 0x000000470a007c0c */ /* 0x000fe2000c721270 */
[----:B------:R-:W1:Y:S01]  /*10f540*/  LDCU UR71, c[0x0][0x398] ;  /* 0x00007300ff4777ac */ /* 0x000e620008000800 */
[----:B0-----:R-:W-:Y:S01]  /*10f550*/  ISETP.LT.AND P0, PT, R12, UR8, !P0 ;  /* 0x000000080c007c0c */ /* 0x001fe2000c701270 */
[----:B------:R-:W0:Y:S06]  /*10f560*/  LDCU UR70, c[0x0][0x398] ;  /* 0x00007300ff4677ac */ /* 0x000e2c0008000800 */
[----:B------:R-:W-:-:S04]  /*10f570*/  @P3 LOP3.LUT R15, R15, 0x4, RZ, 0xfc, !PT ;  /* 0x000000040f0f3812 */ /* 0x000fc800078efcff */
[----:B------:R-:W-:-:S04]  /*10f580*/  LOP3.LUT R15, R15, 0xfffffffd, RZ, 0xc0, !PT ;  /* 0xfffffffd0f0f7812 */ /* 0x000fc800078ec0ff */
[----:B------:R-:W-:-:S04]  /*10f590*/  @P2 LOP3.LUT R15, R15, 0x2, RZ, 0xfc, !PT ;  /* 0x000000020f0f2812 */ /* 0x000fc800078efcff */
[----:B------:R-:W-:-:S04]  /*10f5a0*/  LOP3.LUT R15, R15, 0xfffffffe, RZ, 0xc0, !PT ;  /* 0xfffffffe0f0f7812 */ /* 0x000fc800078ec0ff */
[----:B------:R-:W-:-:S05]  /*10f5b0*/  @P1 LOP3.LUT R15, R15, 0x1, RZ, 0xfc, !PT ;  /* 0x000000010f0f1812 */ /* 0x000fca00078efcff */
[----:B------:R-:W-:Y:S01]  /*10f5c0*/  STL [R1+0x4], R15 ;  /* 0x0000040f01007387 */ /* 0x000fe20000100800 */
[----:B----4-:R-:W-:-:S04]  /*10f5d0*/  LOP3.LUT R14, R14, 0x7fffffff, RZ, 0xc0, !PT ;  /* 0x7fffffff0e0e7812 */ /* 0x010fc800078ec0ff */
[----:B------:R-:W-:Y:S02]  /*10f5e0*/  @P0 LOP3.LUT R14, R14, 0x80000000, RZ, 0xfc, !PT ;  /* 0x800000000e0e0812 */ /* 0x000fe400078efcff */
[----:B------:R-:W-:Y:S01]  /*10f5f0*/  ISETP.GE.AND P0, PT, R9, UR15, PT ;  /* 0x0000000f09007c0c */ /* 0x000fe2000bf06270 */
[----:B------:R-:W4:Y:S01]  /*10f600*/  LDCU.64 UR14, c[0x0][0x398] ;  /* 0x00007300ff0e77ac */ /* 0x000f220008000a00 */
[----:B------:R-:W4:Y:S02]  /*10f610*/  LDL.LU R9, [R1+0x65d8] ;  /* 0x0065d80001097983 */ /* 0x000f240000300800 */
[----:B------:R-:W-:Y:S01]  /*10f620*/  ISETP.LT.AND P3, PT, R11, UR68, !P0 ;  /* 0x000000440b007c0c */ /* 0x000fe2000c761270 */
[----:B------:R-:W0:Y:S01]  /*10f630*/  LDCU UR68, c[0x0][0x398] ;  /* 0x00007300ff4477ac */ /* 0x000e220008000800 */
[----:B------:R-:W-:Y:S02]  /*10f640*/  ISETP.LT.AND P2, PT, R8, UR66, !P0 ;  /* 0x0000004208007c0c */ /* 0x000fe4000c741270 */
[----:B------:R-:W-:Y:S01]  /*10f650*/  LOP3.LUT R14, R14, 0xbfffffff, RZ, 0xc0, !PT ;  /* 0xbfffffff0e0e7812 */ /* 0x000fe200078ec0ff */
[----:B------:R-:W0:Y:S01]  /*10f660*/  LDCU UR66, c[0x0][0x398] ;  /* 0x00007300ff4277ac */ /* 0x000e220008000800 */
[----:B------:R-:W-:-:S07]  /*10f670*/  ISETP.LT.AND P1, PT, R10, UR67, !P0 ;  /* 0x000000430a007c0c */ /* 0x000fce000c721270 */
[----:B------:R-:W-:Y:S01]  /*10f680*/  @P3 LOP3.LUT R14, R14, 0x40000000, RZ, 0xfc, !PT ;  /* 0x400000000e0e3812 */ /* 0x000fe200078efcff */
[----:B------:R-:W0:Y:S03]  /*10f690*/  LDCU UR67, c[0x0][0x398] ;  /* 0x00007300ff4377ac */ /* 0x000e260008000800 */
[----:B------:R-:W-:-:S04]  /*10f6a0*/  LOP3.LUT R14, R14, 0xdfffffff, RZ, 0xc0, !PT ;  /* 0xdfffffff0e0e7812 */ /* 0x000fc800078ec0ff */
[----:B------:R-:W-:Y:S02]  /*10f6b0*/  @P2 LOP3.LUT R14, R14, 0x20000000, RZ, 0xfc, !PT ;  /* 0x200000000e0e2812 */ /* 0x000fe400078efcff */
[----:B--2---:R-:W-:Y:S02]  /*10f6c0*/  ISETP.LT.AND P0, PT, R12, UR6, !P0 ;  /* 0x000000060c007c0c */ /* 0x004fe4000c701270 */
[----:B------:R-:W-:-:S04]  /*10f6d0*/  LOP3.LUT R14, R14, 0xefffffff, RZ, 0xc0, !PT ;  /* 0xefffffff0e0e7812 */ /* 0x000fc800078ec0ff */
[----:B------:R-:W-:-:S04]  /*10f6e0*/  @P1 LOP3.LUT R14, R14, 0x10000000, RZ, 0xfc, !PT ;  /* 0x100000000e0e1812 */ /* 0x000fc800078efcff */
[----:B------:R-:W-:-:S04]  /*10f6f0*/  LOP3.LUT R14, R14, 0xf7ffffff, RZ, 0xc0, !PT ;  /* 0xf7ffffff0e0e7812 */ /* 0x000fc800078ec0ff */
[----:B------:R-:W-:-:S04]  /*10f700*/  @P0 LOP3.LUT R14, R14, 0x8000000, RZ, 0xfc, !PT ;  /* 0x080000000e0e0812 */ /* 0x000fc800078efcff */
[----:B------:R-:W-:Y:S02]  /*10f710*/  LOP3.LUT R14, R14, 0xfbffffff, RZ, 0xc0, !PT ;  /* 0xfbffffff0e0e7812 */ /* 0x000fe400078ec0ff */
[----:B---3--:R-:W-:Y:S01]  /*10f720*/  ISETP.GE.AND P0, PT, R13, UR13, PT ;  /* 0x0000000d0d007c0c */ /* 0x008fe2000bf06270 */
[----:B------:R-:W2:Y:S01]  /*10f730*/  LDCU.64 UR12, c[0x0][0x398] ;  /* 0x00007300ff0c77ac */ /* 0x000ea20008000a00 */
[----:B------:R-:W3:Y:S02]  /*10f740*/  LDL.LU R13, [R1+0x65dc] ;  /* 0x0065dc00010d7983 */ /* 0x000ee40000300800 */
[----:B------:R-:W-:Y:S01]  /*10f750*/  ISETP.LT.AND P3, PT, R11, UR62, !P0 ;  /* 0x0000003e0b007c0c */ /* 0x000fe2000c761270 */
[----:B------:R-:W0:Y:S01]  /*10f760*/  LDCU UR62, c[0x0][0x398] ;  /* 0x00007300ff3e77ac */ /* 0x000e220008000800 */
[----:B------:R-:W-:Y:S02]  /*10f770*/  ISETP.LT.AND P2, PT, R8, UR63, !P0 ;  /* 0x0000003f08007c0c */ /* 0x000fe4000c741270 */
[----:B------:R-:W-:Y:S01]  /*10f780*/  ISETP.LT.AND P1, PT, R10, UR64, !P0 ;  /* 0x000000400a007c0c */ /* 0x000fe2000c721270 */
[----:B------:R-:W0:Y:S08]  /*10f790*/  LDCU UR63, c[0x0][0x398] ;  /* 0x00007300ff3f77ac */ /* 0x000e300008000800 */
        /* <DEDUP_REMOVED lines=107> */
[----:B------:R-:W0:Y:S01]  /*10fe50*/  LDCU UR51, c[0x0][0x398] ;  /* 0x00007300ff3377ac */ /* 0x000e220008000800 */
[----:B----4-:R-:W-:Y:S01]  /*10fe60*/  ISETP.LT.AND P0, PT, R12, UR12, !P0 ;  /* 0x0000000c0c007c0c */ /* 0x010fe2000c701270 */
[----:B------:R-:W4:Y:S06]  /*10fe70*/  LDCU UR49, c[0x0][0x398] ;  /* 0x00007300ff3177ac */ /* 0x000f2c0008000800 */
[----:B------:R-:W-:-:S04]  /*10fe80*/  @P3 LOP3.LUT R14, R14, 0x4, RZ, 0xfc, !PT ;  /* 0x000000040e0e3812 */ /* 0x000fc800078efcff */
[----:B------:R-:W-:-:S04]  /*10fe90*/  LOP3.LUT R14, R14, 0xfffffffd, RZ, 0xc0, !PT ;  /* 0xfffffffd0e0e7812 */ /* 0x000fc800078ec0ff */
[----:B------:R-:W-:-:S04]  /*10fea0*/  @P2 LOP3.LUT R14, R14, 0x2, RZ, 0xfc, !PT ;  /* 0x000000020e0e2812 */ /* 0x000fc800078efcff */
[----:B------:R-:W-:-:S04]  /*10feb0*/  LOP3.LUT R14, R14, 0xfffffffe, RZ, 0xc0, !PT ;  /* 0xfffffffe0e0e7812 */ /* 0x000fc800078ec0ff */
[----:B------:R-:W-:Y:S02]  /*10fec0*/  @P1 LOP3.LUT R14, R14, 0x1, RZ, 0xfc, !PT ;  /* 0x000000010e0e1812 */ /* 0x000fe400078efcff */
[----:B------:R-:W-:-:S03]  /*10fed0*/  @P0 LOP3.LUT R0, R0, 0x80000000, RZ, 0xfc, !PT ;  /* 0x8000000000000812 */ /* 0x000fc600078efcff */
[----:B------:R-:W-:Y:S01]  /*10fee0*/  STL [R1], R14 ;  /* 0x0000000e01007387 */ /* 0x000fe20000100800 */
[----:B------:R-:W-:Y:S01]  /*10fef0*/  ISETP.GE.AND P0, PT, R9, UR9, PT ;  /* 0x0000000909007c0c */ /* 0x000fe2000bf06270 */
[----:B------:R-:W0:Y:S02]  /*10ff00*/  LDCU.64 UR8, c[0x0][0x398] ;  /* 0x00007300ff0877ac */ /* 0x000e240008000a00 */
[----:B------:R-:W4:Y:S01]  /*10ff10*/  LDL.LU R9, [R1+0x65f8] ;  /* 0x0065f80001097983 */ /* 0x000f220000300800 */
        /* <DEDUP_REMOVED lines=33> */
[----:B----4-:R-:W-:Y:S01]  /*110130*/  ISETP.GE.AND P0, PT, R9, UR15, PT ;  /* 0x0000000f09007c0c */ /* 0x010fe2000bf06270 */
[----:B------:R-:W0:Y:S01]  /*110140*/  LDCU.64 UR14, c[0x0][0x398] ;  /* 0x00007300ff0e77ac */ /* 0x000e220008000a00 */
        /* <DEDUP_REMOVED lines=29> */
[----:B0-----:R-:W-:Y:S01]  /*110320*/  ISETP.LT.AND P0, PT, R12, UR14, !P0 ;  /* 0x0000000e0c007c0c */ /* 0x001fe2000c701270 */
[----:B------:R-:W0:Y:S01]  /*110330*/  LDCU UR14, c[0x0][0x398] ;  /* 0x00007300ff0e77ac */ /* 0x000e220008000800 */
[----:B------:R-:W-:-:S04]  /*110340*/  LOP3.LUT R0, R0, 0xfffeffff, RZ, 0xc0, !PT ;  /* 0xfffeffff00007812 */ /* 0x000fc800078ec0ff */
[----:B------:R-:W-:-:S04]  /*110350*/  @P1 LOP3.LUT R0, R0, 0x10000, RZ, 0xfc, !PT ;  /* 0x0001000000001812 */ /* 0x000fc800078efcff */
[----:B------:R-:W-:-:S04]  /*110360*/  LOP3.LUT R0, R0, 0xffff7fff, RZ, 0xc0, !PT ;  /* 0xffff7fff00007812 */ /* 0x000fc800078ec0ff */
[----:B------:R-:W-:Y:S02]  /*110370*/  @P0 LOP3.LUT R0, R0, 0x8000, RZ, 0xfc, !PT ;  /* 0x0000800000000812 */ /* 0x000fe400078efcff */
[----:B----4-:R-:W-:Y:S01]  /*110380*/  ISETP.GE.AND P0, PT, R9, UR11, PT ;  /* 0x0000000b09007c0c */ /* 0x010fe2000bf06270 */
        /* <DEDUP_REMOVED lines=12> */
[----:B--2---:R-:W-:Y:S01]  /*110450*/  ISETP.LT.AND P0, PT, R12, UR12, !P0 ;  /* 0x0000000c0c007c0c */ /* 0x004fe2000c701270 */
[----:B------:R-:W2:Y:S01]  /*110460*/  LDCU UR12, c[0x0][0x398] ;  /* 0x00007300ff0c77ac */ /* 0x000ea20008000800 */
[----:B------:R-:W-:-:S04]  /*110470*/  LOP3.LUT R0, R0, 0xffffefff, RZ, 0xc0, !PT ;  /* 0xffffefff00007812 */ /* 0x000fc800078ec0ff */
[----:B------:R-:W-:-:S04]  /*110480*/  @P1 LOP3.LUT R0, R0, 0x1000, RZ, 0xfc, !PT ;  /* 0x0000100000001812 */ /* 0x000fc800078efcff */
[----:B------:R-:W-:-:S04]  /*110490*/  LOP3.LUT R0, R0, 0xfffff7ff, RZ, 0xc0, !PT ;  /* 0xfffff7ff00007812 */ /* 0x000fc800078ec0ff */
[----:B------:R-:W-:-:S04]  /*1104a0*/  @P0 LOP3.LUT R0, R0, 0x800, RZ, 0xfc, !PT ;  /* 0x0000080000000812 */ /* 0x000fc800078efcff */
[----:B------:R-:W-:Y:S02]  /*1104b0*/  LOP3.LUT R0, R0, 0xfffffbff, RZ, 0xc0, !PT ;  /* 0xfffffbff00007812 */ /* 0x000fe400078ec0ff */
[----:B---3--:R-:W-:Y:S01]  /*1104c0*/  ISETP.GE.AND P0, PT, R13, UR9, PT ;  /* 0x000000090d007c0c */ /* 0x008fe2000bf06270 */
[----:B------:R-:W3:Y:S01]  /*1104d0*/  LDCU.64 UR8, c[0x0][0x398] ;  /* 0x00007300ff0877ac */ /* 0x000ee20008000a00 */
[----:B------:R-:W2:Y:S02]  /*1104e0*/  LDL.LU R13, [R1+0x660c] ;  /* 0x00660c00010d7983 */ /* 0x000ea40000300800 */
        /* <DEDUP_REMOVED lines=9> */
[----:B----4-:R-:W-:Y:S01]  /*110580*/  ISETP.LT.AND P0, PT, R12, UR10, !P0 ;  /* 0x0000000a0c007c0c */ /* 0x010fe2000c701270 */
[----:B------:R-:W4:Y:S01]  /*110590*/  LDCU UR10, c[0x0][0x398] ;  /* 0x00007300ff0a77ac */ /* 0x000f220008000800 */
[----:B------:R-:W-:-:S04]  /*1105a0*/  LOP3.LUT R0, R0, 0xfffffeff, RZ, 0xc0, !PT ;  /* 0xfffffeff00007812 */ /* 0x000fc800078ec0ff */
[----:B------:R-:W-:-:S04]  /*1105b0*/  @P1 LOP3.LUT R0, R0, 0x100, RZ, 0xfc, !PT ;  /* 0x0000010000001812 */ /* 0x000fc800078efcff */
[----:B------:R-:W-:-:S04]  /*1105c0*/  LOP3.LUT R0, R0, 0xffffff7f, RZ, 0xc0, !PT ;  /* 0xffffff7f00007812 */ /* 0x000fc800078ec0ff */
[----:B------:R-:W-:Y:S02]  /*1105d0*/  @P0 LOP3.LUT R0, R0, 0x80, RZ, 0xfc, !PT ;  /* 0x0000008000000812 */ /* 0x000fe400078efcff */
[----:B------:R-:W-:Y:S01]  /*1105e0*/  ISETP.GE.AND P0, PT, R9, UR7, PT ;  /* 0x0000000709007c0c */ /* 0x000fe2000bf06270 */
[----:B------:R-:W0:Y:S01]  /*1105f0*/  LDCU.64 UR6, c[0x0][0x398] ;  /* 0x00007300ff0677ac */ /* 0x000e220008000a00 */
[----:B------:R-:W4:Y:S02]  /*110600*/  LDL.LU R9, [R1+0x6610] ;  /* 0x0066100001097983 */ /* 0x000f240000300800 */
[----:B-1----:R-:W-:Y:S01]  /*110610*/  ISETP.LT.AND P3, PT, R11, UR33, !P0 ;  /* 0x000000210b007c0c */ /* 0x002fe2000c761270 */
[----:B------:R-:W1:Y:S01]  /*110620*/  LDCU UR33, c[0x0][0x398] ;  /* 0x00007300ff2177ac */ /* 0x000e620008000800 */
[----:B------:R-:W-:Y:S02]  /*110630*/  ISETP.LT.AND P2, PT, R8, UR17, !P0 ;  /* 0x0000001108007c0c */ /* 0x000fe4000c741270 */
[----:B------:R-:W-:-:S02]  /*110640*/  LOP3.LUT R0, R0, 0xffffffbf, RZ, 0xc0, !PT ;  /* 0xffffffbf00007812 */ /* 0x000fc400078ec0ff */
[----:B------:R-:W-:Y:S01]  /*110650*/  ISETP.LT.AND P1, PT, R10, UR16, !P0 ;  /* 0x000000100a007c0c */ /* 0x000fe2000c721270 */
[----:B------:R-:W0:Y:S06]  /*110660*/  LDCU.64 UR16, c[0x0][0x398] ;  /* 0x00007300ff1077ac */ /* 0x000e2c0008000a00 */
[----:B------:R-:W-:-:S04]  /*110670*/  @P3 LOP3.LUT R0, R0, 0x40, RZ, 0xfc, !PT ;  /* 0x0000004000003812 */ /* 0x000fc800078efcff */
[----:B------:R-:W-:-:S04]  /*110680*/  LOP3.LUT R0, R0, 0xffffffdf, RZ, 0xc0, !PT ;  /* 0xffffffdf00007812 */ /* 0x000fc800078ec0ff */
[----:B------:R-:W-:Y:S02]  /*110690*/  @P2 LOP3.LUT R0, R0, 0x20, RZ, 0xfc, !PT ;  /* 0x0000002000002812 */ /* 0x000fe400078efcff */
[----:B---3--:R-:W-:Y:S01]  /*1106a0*/  ISETP.LT.AND P0, PT, R12, UR8, !P0 ;  /* 0x000000080c007c0c */ /* 0x008fe2000c701270 */
[----:B------:R-:W3:Y:S01]  /*1106b0*/  LDCU UR8, c[0x0][0x398] ;  /* 0x00007300ff0877ac */ /* 0x000ee20008000800 */
[----:B------:R-:W-:-:S04]  /*1106c0*/  LOP3.LUT R0, R0, 0xffffffef, RZ, 0xc0, !PT ;  /* 0xffffffef00007812 */ /* 0x000fc800078ec0ff */
[----:B------:R-:W-:-:S04]  /*1106d0*/  @P1 LOP3.LUT R0, R0, 0x10, RZ, 0xfc, !PT ;  /* 0x0000001000001812 */ /* 0x000fc800078efcff */
[----:B------:R-:W-:-:S04]  /*1106e0*/  LOP3.LUT R0, R0, 0xfffffff7, RZ, 0xc0, !PT ;  /* 0xfffffff700007812 */ /* 0x000fc800078ec0ff */
[----:B------:R-:W-:-:S04]  /*1106f0*/  @P0 LOP3.LUT R0, R0, 0x8, RZ, 0xfc, !PT ;  /* 0x0000000800000812 */ /* 0x000fc800078efcff */
[----:B------:R-:W-:Y:S02]  /*110700*/  LOP3.LUT R0, R0, 0xfffffffb, RZ, 0xc0, !PT ;  /* 0xfffffffb00007812 */ /* 0x000fe400078ec0ff */
[----:B--2---:R-:W-:Y:S01]  /*110710*/  ISETP.GE.AND P0, PT, R13, UR15, PT ;  /* 0x0000000f0d007c0c */ /* 0x004fe2000bf06270 */
[----:B------:R-:W2:Y:S03]  /*110720*/  LDCU UR15, c[0x0][0x398] ;  /* 0x00007300ff0f77ac */ /* 0x000ea60008000800 */
[----:B------:R-:W-:Y:S01]  /*110730*/  ISETP.LT.AND P3, PT, R11, UR46, !P0 ;  /* 0x0000002e0b007c0c */ /* 0x000fe2000c761270 */
[----:B------:R-:W0:Y:S01]  /*110740*/  LDCU UR46, c[0x0][0x398] ;  /* 0x00007300ff2e77ac */ /* 0x000e220008000800 */
[----:B------:R-:W-:Y:S01]  /*110750*/  ISETP.LT.AND P2, PT, R8, UR67, !P0 ;  /* 0x0000004308007c0c */ /* 0x000fe2000c741270 */
[----:B------:R-:W2:Y:S01]  /*110760*/  LDL.LU R11, [R1+0x6614] ;  /* 0x00661400010b7983 */ /* 0x000ea20000300800 */
[----:B------:R-:W-:Y:S01]  /*110770*/  ISETP.LT.AND P1, PT, R10, UR66, !P0 ;  /* 0x000000420a007c0c */ /* 0x000fe2000c721270 */
[----:B------:R-:W0:Y:S08]  /*110780*/  LDCU UR67, c[0x0][0x398] ;  /* 0x00007300ff4377ac */ /* 0x000e300008000800 */
[----:B------:R-:W-:Y:S01]  /*110790*/  @P3 LOP3.LUT R0, R0, 0x4, RZ, 0xfc, !PT ;  /* 0x0000000400003812 */ /* 0x000fe200078efcff */
[----:B------:R-:W0:Y:S03]  /*1107a0*/  LDCU UR66, c[0x0][0x398] ;  /* 0x00007300ff4277ac */ /* 0x000e260008000800 */
[----:B------:R-:W-:-:S04]  /*1107b0*/  LOP3.LUT R0, R0, 0xfffffffd, RZ, 0xc0, !PT ;  /* 0xfffffffd00007812 */ /* 0x000fc800078ec0ff */
[----:B------:R-:W-:-:S04]  /*1107c0*/  @P2 LOP3.LUT R0, R0, 0x2, RZ, 0xfc, !PT ;  /* 0x0000000200002812 */ /* 0x000fc800078efcff */
[----:B------:R-:W-:-:S04]  /*1107d0*/  LOP3.LUT R0, R0, 0xfffffffe, RZ, 0xc0, !PT ;  /* 0xfffffffe00007812 */ /* 0x000fc800078ec0ff */
[----:B------:R-:W-:-:S05]  /*1107e0*/  @P1 LOP3.LUT R0, R0, 0x1, RZ, 0xfc, !PT ;  /* 0x0000000100001812 */ /* 0x000fca00078efcff */
[----:B------:R0:W-:Y:S04]  /*1107f0*/  STL [R1+0x695c], R0 ;  /* 0x00695c0001007387 */ /* 0x0001e80000100800 */
[----:B0-----:R-:W2:Y:S01]  /*110800*/  LDL R0, [R1+0x260] ;  /* 0x0002600001007983 */ /* 0x001ea20000100800 */
[----:B------:R-:W-:Y:S01]  /*110810*/  ISETP.LT.AND P0, PT, R12, UR6, !P0 ;  /* 0x000000060c007c0c */ /* 0x000fe2000c701270 */
[----:B------:R-:W0:-:S12]  /*110820*/  LDCU UR6, c[0x0][0x398] ;  /* 0x00007300ff0677ac */ /* 0x000e180008000800 */
[----:B------:R-:W-:Y:S02]  /*110830*/  @P0 LOP3.LUT R2, R2, 0x80000000, RZ, 0xfc, !PT ;  /* 0x8000000002020812 */ /* 0x000fe400078efcff */
[----:B----4-:R-:W-:Y:S01]  /*110840*/  ISETP.GE.AND P0, PT, R9, UR13, PT ;  /* 0x0000000d09007c0c */ /* 0x010fe2000bf06270 */
[----:B------:R-:W4:Y:S01]  /*110850*/  LDCU UR13, c[0x0][0x398] ;  /* 0x00007300ff0d77ac */ /* 0x000f220008000800 */
[----:B------:R-:W3:Y:S01]  /*110860*/  LDL.LU R9, [R1+0x6618] ;  /* 0x0066180001097983 */ /* 0x000ee20000300800 */
[----:B------:R-:W-:Y:S02]  /*110870*/  LOP3.LUT R2, R2, 0xbfffffff, RZ, 0xc0, !PT ;  /* 0xbfffffff02027812 */ /* 0x000fe400078ec0ff */
[----:B------:R-:W-:Y:S01]  /*110880*/  ISETP.LT.AND P2, PT, R8, UR46, !P0 ;  /* 0x0000002e08007c0c */ /* 0x000fe2000c741270 */
[----:B------:R-:W0:Y:S01]  /*110890*/  LDCU UR46, c[0x0][0x398] ;  /* 0x00007300ff2e77ac */ /* 0x000e220008000800 */
[----:B------:R-:W-:Y:S01]  /*1108a0*/  ISETP.LT.AND P1, PT, R10, UR67, !P0 ;  /* 0x000000430a007c0c */ /* 0x000fe2000c721270 */
[----:B------:R-:W0:Y:S01]  /*1108b0*/  LDCU UR67, c[0x0][0x398] ;  /* 0x00007300ff4377ac */ /* 0x000e220008000800 */
[----:B--2---:R-:W-:Y:S01]  /*1108c0*/  ISETP.LT.AND P3, PT, R0, UR14, !P0 ;  /* 0x0000000e00007c0c */ /* 0x004fe2000c761270 */
[----:B------:R-:W2:Y:S01]  /*1108d0*/  LDCU UR14, c[0x0][0x398] ;  /* 0x00007300ff0e77ac */ /* 0x000ea20008000800 */
[----:B------:R-:W-:Y:S01]  /*1108e0*/  ISETP.LT.AND P0, PT, R12, UR66, !P0 ;  /* 0x000000420c007c0c */ /* 0x000fe2000c701270 */
[----:B------:R-:W0:Y:S10]  /*1108f0*/  LDCU UR66, c[0x0][0x398] ;  /* 0x00007300ff4277ac */ /* 0x000e340008000800 */
[----:B------:R-:W-:-:S04]  /*110900*/  @P3 LOP3.LUT R2, R2, 0x40000000, RZ, 0xfc, !PT ;  /* 0x4000000002023812 */ /* 0x000fc800078efcff */
[----:B------:R-:W-:-:S04]  /*110910*/  LOP3.LUT R2, R2, 0xdfffffff, RZ, 0xc0, !PT ;  /* 0xdfffffff02027812 */ /* 0x000fc800078ec0ff */
[----:B------:R-:W-:-:S04]  /*110920*/  @P2 LOP3.LUT R2, R2, 0x20000000, RZ, 0xfc, !PT ;  /* 0x2000000002022812 */ /* 0x000fc800078efcff */
[----:B------:R-:W-:-:S04]  /*110930*/  LOP3.LUT R2, R2, 0xefffffff, RZ, 0xc0, !PT ;  /* 0xefffffff02027812 */ /* 0x000fc800078ec0ff */
[----:B------:R-:W-:-:S04]  /*110940*/  @P1 LOP3.LUT R2, R2, 0x10000000, RZ, 0xfc, !PT ;  /* 0x1000000002021812 */ /* 0x000fc800078efcff */
[----:B------:R-:W-:-:S04]  /*110950*/  LOP3.LUT R2, R2, 0xf7ffffff, RZ, 0xc0, !PT ;  /* 0xf7ffffff02027812 */ /* 0x000fc800078ec0ff */
[----:B------:R-:W-:Y:S02]  /*110960*/  @P0 LOP3.LUT R2, R2, 0x8000000, RZ, 0xfc, !PT ;  /* 0x0800000002020812 */ /* 0x000fe400078efcff */
[----:B------:R-:W-:Y:S01]  /*110970*/  ISETP.GE.AND P0, PT, R11, UR11, PT ;  /* 0x0000000b0b007c0c */ /* 0x000fe2000bf06270 */
[----:B------:R-:W1:Y:S01]  /*110980*/  LDCU UR11, c[0x0][0x398] ;  /* 0x00007300ff0b77ac */ /* 0x000e620008000800 */
[----:B------:R-:W2:Y:S02]  /*110990*/  LDL.LU R11, [R1+0x661c] ;  /* 0x00661c00010b7983 */ /* 0x000ea40000300800 */
[----:B------:R-:W-:Y:S01]  /*1109a0*/  ISETP.LT.AND P3, PT, R10, UR16, !P0 ;  /* 0x000000100a007c0c */ /* 0x000fe2000c761270 */
[----:B------:R-:W1:Y:S01]  /*1109b0*/  LDCU UR16, c[0x0][0x398] ;  /* 0x00007300ff1077ac */ /* 0x000e620008000800 */
[----:B0-----:R-:W-:Y:S02]  /*1109c0*/  ISETP.LT.AND P2, PT, R0, UR67, !P0 ;  /* 0x0000004300007c0c */ /* 0x001fe4000c741270 */
[----:B------:R-:W-:Y:S01]  /*1109d0*/  LOP3.LUT R2, R2, 0xfeffffff, RZ, 0xc0, !PT ;  /* 0xfeffffff02027812 */ /* 0x000fe200078ec0ff */
[----:B------:R-:W0:Y:S01]  /*1109e0*/  LDCU UR67, c[0x0][0x398] ;  /* 0x00007300ff4377ac */ /* 0x000e220008000800 */
[----:B------:R-:W-:-:S07]  /*1109f0*/  ISETP.LT.AND P1, PT, R8, UR66, !P0 ;  /* 0x0000004208007c0c */ /* 0x000fce000c721270 */
[----:B------:R-:W-:Y:S01]  /*110a00*/  @P3 LOP3.LUT R2, R2, 0x1000000, RZ, 0xfc, !PT ;  /* 0x0100000002023812 */ /* 0x000fe200078efcff */
[----:B------:R-:W0:Y:S03]  /*110a10*/  LDCU UR66, c[0x0][0x398] ;  /* 0x00007300ff4277ac */ /* 0x000e260008000800 */
[----:B------:R-:W-:-:S04]  /*110a20*/  LOP3.LUT R2, R2, 0xfbffffff, RZ, 0xc0, !PT ;  /* 0xfbffffff02027812 */ /* 0x000fc800078ec0ff */
[----:B------:R-:W-:Y:S02]  /*110a30*/  @P2 LOP3.LUT R2, R2, 0x4000000, RZ, 0xfc, !PT ;  /* 0x0400000002022812 */ /* 0x000fe400078efcff */
[----:B------:R-:W-:Y:S01]  /*110a40*/  ISETP.LT.AND P0, PT, R12, UR65, !P0 ;  /* 0x000000410c007c0c */ /* 0x000fe2000c701270 */
[----:B------:R-:W0:Y:S01]  /*110a50*/  LDCU UR65, c[0x0][0x398] ;  /* 0x00007300ff4177ac */ /* 0x000e220008000800 */
[----:B------:R-:W-:-:S04]  /*110a60*/  LOP3.LUT R2, R2, 0xfdffffff, RZ, 0xc0, !PT ;  /* 0xfdffffff02027812 */ /* 0x000fc800078ec0ff */
[----:B------:R-:W-:-:S04]  /*110a70*/  @P1 LOP3.LUT R2, R2, 0x2000000, RZ, 0xfc, !PT ;  /* 0x0200000002021812 */ /* 0x000fc800078efcff */
[----:B------:R-:W-:-:S04]  /*110a80*/  LOP3.LUT R2, R2, 0xff7fffff, RZ, 0xc0, !PT ;  /* 0xff7fffff02027812 */ /* 0x000fc800078ec0ff */
[----:B------:R-:W-:Y:S02]  /*110a90*/  @P0 LOP3.LUT R2, R2, 0x800000, RZ, 0xfc, !PT ;  /* 0x0080000002020812 */ /* 0x000fe400078efcff */
[----:B---3--:R-:W-:Y:S01]  /*110aa0*/  ISETP.GE.AND P0, PT, R9, UR9, PT ;  /* 0x0000000909007c0c */ /* 0x008fe2000bf06270 */
[----:B------:R-:W3:Y:S01]  /*110ab0*/  LDCU UR9, c[0x0][0x398] ;  /* 0x00007300ff0977ac */ /* 0x000ee20008000800 */
[----:B------:R-:W3:Y:S02]  /*110ac0*/  LDL.LU R9, [R1+0x6620] ;  /* 0x0066200001097983 */ /* 0x000ee40000300800 */
[----:B0-----:R-:W-:Y:S01]  /*110ad0*/  ISETP.LT.AND P3, PT, R0, UR67, !P0 ;  /* 0x0000004300007c0c */ /* 0x001fe2000c761270 */
[----:B------:R-:W0:Y:S01]  /*110ae0*/  LDCU UR67, c[0x0][0x398] ;  /* 0x00007300ff4377ac */ /* 0x000e220008000800 */
[----:B------:R-:W-:Y:S01]  /*110af0*/  ISETP.LT.AND P2, PT, R8, UR66, !P0 ;  /* 0x0000004208007c0c */ /* 0x000fe2000c741270 */
[----:B------:R-:W3:Y:S01]  /*110b00*/  LDL.LU R13, [R1+0x6624] ;  /* 0x00662400010d7983 */ /* 0x000ee20000300800 */
        /* <DEDUP_REMOVED lines=12> */
[----:B------:R-:W-:-:S04]  /*110bd0*/  @P0 LOP3.LUT R2, R2, 0x80000, RZ, 0xfc, !PT ;  /* 0x0008000002020812 */ /* 0x000fc800078efcff */
[----:B------:R-:W-:Y:S02]  /*110be0*/  LOP3.LUT R2, R2, 0xfffbffff, RZ, 0xc0, !PT ;  /* 0xfffbffff02027812 */ /* 0x000fe400078ec0ff */
[----:B--2---:R-:W-:Y:S01]  /*110bf0*/  ISETP.GE.AND P0, PT, R11, UR7, PT ;  /* 0x000000070b007c0c */ /* 0x004fe2000bf06270 */
[----:B------:R-:W2:Y:S01]  /*110c00*/  LDCU UR7, c[0x0][0x398] ;  /* 0x00007300ff0777ac */ /* 0x000ea20008000800 */
[----:B------:R-:W4:Y:S02]  /*110c10*/  LDL.LU R11, [R1+0x6628] ;  /* 0x00662800010b7983 */ /* 0x000f240000300800 */
[----:B0-----:R-:W-:Y:S01]  /*110c20*/  ISETP.LT.AND P2, PT, R8, UR41, !P0 ;  /* 0x0000002908007c0c */ /* 0x001fe2000c741270 */
[----:B------:R-:W0:Y:S01]  /*110c30*/  LDCU UR41, c[0x0][0x398] ;  /* 0x00007300ff2977ac */ /* 0x000e220008000800 */
[----:B--2---:R-:W-:Y:S02]  /*110c40*/  ISETP.LT.AND P3, PT, R0, UR7, !P0 ;  /* 0x0000000700007c0c */ /* 0x004fe4000c761270 */
[----:B------:R-:W-:Y:S01]  /*110c50*/  ISETP.LT.AND P1, PT, R10, UR40, !P0 ;  /* 0x000000280a007c0c */ /* 0x000fe2000c721270 */
[----:B------:R-:W2:Y:S10]  /*110c60*/  LDCU UR40, c[0x0][0x398] ;  /* 0x00007300ff2877ac */ /* 0x000eb40008000800 */
[----:B------:R-:W-:-:S04]  /*110c70*/  @P3 LOP3.LUT R2, R2, 0x40000, RZ, 0xfc, !PT ;  /* 0x0004000002023812 */ /* 0x000fc800078efcff */
[----:B------:R-:W-:-:S04]  /*110c80*/  LOP3.LUT R2, R2, 0xfffdffff, RZ, 0xc0, !PT ;  /* 0xfffdffff02027812 */ /* 0x000fc800078ec0ff */
[----:B------:R-:W-:Y:S02]  /*110c90*/  @P2 LOP3.LUT R2, R2, 0x20000, RZ, 0xfc, !PT ;  /* 0x0002000002022812 */ /* 0x000fe400078efcff */
[----:B------:R-:W-:Y:S01]  /*110ca0*/  ISETP.LT.AND P0, PT, R12, UR6, !P0 ;  /* 0x000000060c007c0c */ /* 0x000fe2000c701270 */
[----:B------:R-:W0:Y:S01]  /*110cb0*/  LDCU.64 UR6, c[0x0][0x398] ;  /* 0x00007300ff0677ac */ /* 0x000e220008000a00 */
[----:B------:R-:W-:-:S04]  /*110cc0*/  LOP3.LUT R2, R2, 0xfffeffff, RZ, 0xc0, !PT ;  /* 0xfffeffff02027812 */ /* 0x000fc800078ec0ff */
[----:B------:R-:W-:-:S04]  /*110cd0*/  @P1 LOP3.LUT R2, R2, 0x10000, RZ, 0xfc, !PT ;  /* 0x0001000002021812 */ /* 0x000fc800078efcff */
[----:B------:R-:W-:-:S04]  /*110ce0*/  LOP3.LUT R2, R2, 0xffff7fff, RZ, 0xc0, !PT ;  /* 0xffff7fff02027812 */ /* 0x000fc800078ec0ff */
[----:B------:R-:W-:Y:S02]  /*110cf0*/  @P0 LOP3.LUT R2, R2, 0x8000, RZ, 0xfc, !PT ;  /* 0x0000800002020812 */ /* 0x000fe400078efcff */
[----:B---3--:R-:W-:Y:S01]  /*110d00*/  ISETP.GE.AND P0, PT, R9, UR17, PT ;  /* 0x0000001109007c0c */ /* 0x008fe2000bf06270 */
[----:B------:R-:W3:Y:S01]  /*110d10*/  LDCU UR17, c[0x0][0x398] ;  /* 0x00007300ff1177ac */ /* 0x000ee20008000800 */
[----:B------:R-:W3:Y:S02]  /*110d20*/  LDL.LU R9, [R1+0x662c] ;  /* 0x00662c0001097983 */ /* 0x000ee40000300800 */
[----:B0-----:R-:W-:Y:S02]  /*110d30*/  ISETP.LT.AND P1, PT, R0, UR6, !P0 ;  /* 0x0000000600007c0c */ /* 0x001fe4000c721270 */
[----:B------:R-:W-:Y:S02]  /*110d40*/  ISETP.LT.AND P3, PT, R8, UR41, !P0 ;  /* 0x0000002908007c0c */ /* 0x000fe4000c761270 */
[----:B------:R-:W-:-:S02]  /*110d50*/  LOP3.LUT R2, R2, 0xffffbfff, RZ, 0xc0, !PT ;  /* 0xffffbfff02027812 */ /* 0x000fc400078ec0ff */
[----:B--2---:R-:W-:Y:S01]  /*110d60*/  ISETP.LT.AND P2, PT, R10, UR40, !P0 ;  /* 0x000000280a007c0c */ /* 0x004fe2000c741270 */
[----:B------:R-:W0:Y:S06]  /*110d70*/  LDCU.64 UR40, c[0x0][0x398] ;  /* 0x00007300ff2877ac */ /* 0x000e2c0008000a00 */
[----:B------:R-:W-:-:S04]  /*110d80*/  @P1 LOP3.LUT R2, R2, 0x4000, RZ, 0xfc, !PT ;  /* 0x0000400002021812 */ /* 0x000fc800078efcff */
[----:B------:R-:W-:-:S04]  /*110d90*/  LOP3.LUT R2, R2, 0xffffdfff, RZ, 0xc0, !PT ;  /* 0xffffdfff02027812 */ /* 0x000fc800078ec0ff */
[----:B------:R-:W-:Y:S02]  /*110da0*/  @P3 LOP3.LUT R2, R2, 0x2000, RZ, 0xfc, !PT ;  /* 0x0000200002023812 */ /* 0x000fe400078efcff */
[----:B------:R-:W-:Y:S01]  /*110db0*/  ISETP.LT.AND P1, PT, R12, UR77, !P0 ;  /* 0x0000004d0c007c0c */ /* 0x000fe2000c721270 */
[----:B------:R-:W2:Y:S01]  /*110dc0*/  LDCU UR77, c[0x0][0x398] ;  /* 0x00007300ff4d77ac */ /* 0x000ea20008000800 */
[----:B------:R-:W-:-:S04]  /*110dd0*/  LOP3.LUT R2, R2, 0xffffefff, RZ, 0xc0, !PT ;  /* 0xffffefff02027812 */ /* 0x000fc800078ec0ff */
[----:B------:R-:W-:Y:S02]  /*110de0*/  @P2 LOP3.LUT R2, R2, 0x1000, RZ, 0xfc, !PT ;  /* 0x0000100002022812 */ /* 0x000fe400078efcff */
[----:B------:R-:W-:Y:S01]  /*110df0*/  ISETP.GE.AND P0, PT, R13, UR7, PT ;  /* 0x000000070d007c0c */ /* 0x000fe2000bf06270 */
[----:B------:R-:W1:Y:S01]  /*110e00*/  LDCU.64 UR6, c[0x0][0x398] ;  /* 0x00007300ff0677ac */ /* 0x000e620008000a00 */
[----:B------:R-:W-:-:S04]  /*110e10*/  LOP3.LUT R2, R2, 0xfffff7ff, RZ, 0xc0, !PT ;  /* 0xfffff7ff02027812 */ /* 0x000fc800078ec0ff */
[----:B------:R-:W-:Y:S02]  /*110e20*/  @P1 LOP3.LUT R2, R2, 0x800, RZ, 0xfc, !PT ;  /* 0x0000080002021812 */ /* 0x000fe400078efcff */
[----:B0-----:R-:W-:Y:S02]  /*110e30*/  ISETP.LT.AND P1, PT, R0, UR40, !P0 ;  /* 0x0000002800007c0c */ /* 0x001fe4000c721270 */
[----:B------:R-:W-:Y:S02]  /*110e40*/  LOP3.LUT R2, R2, 0xfffffbff, RZ, 0xc0, !PT ;  /* 0xfffffbff02027812 */ /* 0x000fe400078ec0ff */
[----:B------:R-:W-:Y:S01]  /*110e50*/  ISETP.LT.AND P3, PT, R8, UR76, !P0 ;  /* 0x0000004c08007c0c */ /* 0x000fe2000c761270 */
[----:B------:R-:W0:Y:S01]  /*110e60*/  LDCU UR76, c[0x0][0x398] ;  /* 0x00007300ff4c77ac */ /* 0x000e220008000800 */
[----:B------:R-:W-:Y:S01]  /*110e70*/  ISETP.LT.AND P2, PT, R10, UR75, !P0 ;  /* 0x0000004b0a007c0c */ /* 0x000fe2000c741270 */
[----:B------:R-:W0:Y:S06]  /*110e80*/  LDCU UR75, c[0x0][0x398] ;  /* 0x00007300ff4b77ac */ /* 0x000e2c0008000800 */
[----:B------:R-:W-:-:S02]  /*110e90*/  @P1 LOP3.LUT R2, R2, 0x400, RZ, 0xfc, !PT ;  /* 0x0000040002021812 */ /* 0x000fc400078efcff */
[----:B------:R-:W-:Y:S01]  /*110ea0*/  ISETP.LT.AND P1, PT, R12, UR74, !P0 ;  /* 0x0000004a0c007c0c */ /* 0x000fe2000c721270 */
[----:B------:R-:W0:Y:S01]  /*110eb0*/  LDCU UR74, c[0x0][0x398] ;  /* 0x00007300ff4a77ac */ /* 0x000e220008000800 */
[----:B------:R-:W-:-:S04]  /*110ec0*/  LOP3.LUT R2, R2, 0xfffffdff, RZ, 0xc0, !PT ;  /* 0xfffffdff02027812 */ /* 0x000fc800078ec0ff */
[----:B------:R-:W-:-:S04]  /*110ed0*/  @P3 LOP3.LUT R2, R2, 0x200, RZ, 0xfc, !PT ;  /* 0x0000020002023812 */ /* 0x000fc800078efcff */
[----:B------:R-:W-:-:S04]  /*110ee0*/  LOP3.LUT R2, R2, 0xfffffeff, RZ, 0xc0, !PT ;  /* 0xfffffeff02027812 */ /* 0x000fc800078ec0ff */
[----:B------:R-:W-:-:S04]  /*110ef0*/  @P2 LOP3.LUT R2, R2, 0x100, RZ, 0xfc, !PT ;  /* 0x0000010002022812 */ /* 0x000fc800078efcff */
[----:B------:R-:W-:-:S04]  /*110f00*/  LOP3.LUT R2, R2, 0xffffff7f, RZ, 0xc0, !PT ;  /* 0xffffff7f02027812 */ /* 0x000fc800078ec0ff */
[----:B------:R-:W-:-:S04]  /*110f10*/  @P1 LOP3.LUT R2, R2, 0x80, RZ, 0xfc, !PT ;  /* 0x0000008002021812 */ /* 0x000fc800078efcff */
[----:B------:R-:W-:Y:S02]  /*110f20*/  LOP3.LUT R2, R2, 0xffffffbf, RZ, 0xc0, !PT ;  /* 0xffffffbf02027812 */ /* 0x000fe400078ec0ff */
[----:B----4-:R-:W-:Y:S01]  /*110f30*/  ISETP.GE.AND P0, PT, R11, UR41, PT ;  /* 0x000000290b007c0c */ /* 0x010fe2000bf06270 */
[----:B------:R-:W4:Y:S01]  /*110f40*/  LDCU.64 UR40, c[0x0][0x398] ;  /* 0x00007300ff2877ac */ /* 0x000f220008000a00 */
[----:B------:R-:W2:Y:S02]  /*110f50*/  LDL.LU R11, [R1+0x6630] ;  /* 0x00663000010b7983 */ /* 0x000ea40000300800 */
[----:B-1----:R-:W-:Y:S02]  /*110f60*/  ISETP.LT.AND P1, PT, R0, UR6, !P0 ;  /* 0x0000000600007c0c */ /* 0x002fe4000c721270 */
[----:B------:R-:W-:Y:S01]  /*110f70*/  ISETP.LT.AND P3, PT, R8, UR73, !P0 ;  /* 0x0000004908007c0c */ /* 0x000fe2000c761270 */
[----:B------:R-:W1:Y:S01]  /*110f80*/  LDCU UR73, c[0x0][0x398] ;  /* 0x00007300ff4977ac */ /* 0x000e620008000800 */
[----:B------:R-:W-:Y:S01]  /*110f90*/  ISETP.LT.AND P2, PT, R10, UR72, !P0 ;  /* 0x000000480a007c0c */ /* 0x000fe2000c741270 */
[----:B------:R-:W0:Y:S08]  /*110fa0*/  LDCU UR72, c[0x0][0x398] ;  /* 0x00007300ff4877ac */ /* 0x000e300008000800 */
[----:B------:R-:W-:-:S04]  /*110fb0*/  @P1 LOP3.LUT R2, R2, 0x40, RZ, 0xfc, !PT ;  /* 0x0000004002021812 */ /* 0x000fc800078efcff */
        /* <DEDUP_REMOVED lines=9> */
[----:B---3--:R-:W-:Y:S01]  /*111050*/  ISETP.GE.AND P0, PT, R9, UR7, PT ;  /* 0x0000000709007c0c */ /* 0x008fe2000bf06270 */
[----:B------:R-:W3:Y:S01]  /*111060*/  LDCU.64 UR6, c[0x0][0x398] ;  /* 0x00007300ff0677ac */ /* 0x000ee20008000a00 */
[----:B------:R-:W3:Y:S02]  /*111070*/  LDL.LU R9, [R1+0x6634] ;  /* 0x0066340001097983 */ /* 0x000ee40000300800 */
[----:B----4-:R-:W-:Y:S02]  /*111080*/  ISETP.LT.AND P1, PT, R0, UR40, !P0 ;  /* 0x0000002800007c0c */ /* 0x010fe4000c721270 */
[----:B------:R-:W-:Y:S01]  /*111090*/  ISETP.LT.AND P3, PT, R8, UR70, !P0 ;  /* 0x0000004608007c0c */ /* 0x000fe2000c761270 */
[----:B------:R-:W4:Y:S01]  /*1110a0*/  LDCU UR70, c[0x0][0x398] ;  /* 0x00007300ff4677ac */ /* 0x000f220008000800 */
[----:B------:R-:W-:Y:S01]  /*1110b0*/  ISETP.LT.AND P2, PT, R10, UR60, !P0 ;  /* 0x0000003c0a007c0c */ /* 0x000fe2000c741270 */
[----:B------:R-:W0:Y:S08]  /*1110c0*/  LDCU UR60, c[0x0][0x398] ;  /* 0x00007300ff3c77ac */ /* 0x000e300008000800 */
[----:B------:R-:W-:-:S04]  /*1110d0*/  @P1 LOP3.LUT R2, R2, 0x4, RZ, 0xfc, !PT ;  /* 0x0000000402021812 */ /* 0x000fc800078efcff */
[----:B------:R-:W-:-:S04]  /*1110e0*/  LOP3.LUT R2, R2, 0xfffffffd, RZ, 0xc0, !PT ;  /* 0xfffffffd02027812 */ /* 0x000fc800078ec0ff */
[----:B------:R-:W-:-:S04]  /*1110f0*/  @P3 LOP3.LUT R2, R2, 0x2, RZ, 0xfc, !PT ;  /* 0x0000000202023812 */ /* 0x000fc800078efcff */
[----:B------:R-:W-:-:S04]  /*111100*/  LOP3.LUT R2, R2, 0xfffffffe, RZ, 0xc0, !PT ;  /* 0xfffffffe02027812 */ /* 0x000fc800078ec0ff */
[----:B------:R-:W-:-:S05]  /*111110*/  @P2 LOP3.LUT R2, R2, 0x1, RZ, 0xfc, !PT ;  /* 0x0000000102022812 */ /* 0x000fca00078efcff */
[----:B------:R0:W-:Y:S04]  /*111120*/  STL [R1+0x6960], R2 ;  /* 0x0069600201007387 */ /* 0x0001e80000100800 */
[----:B0-----:R-:W4:Y:S01]  /*111130*/  LDL R2, [R1+0x158] ;  /* 0x0001580001027983 */ /* 0x001f220000100800 */
[----:B------:R-:W-:Y:S01]  /*111140*/  ISETP.LT.AND P1, PT, R12, UR59, !P0 ;  /* 0x0000003b0c007c0c */ /* 0x000fe2000c721270 */
[----:B------:R-:W0:-:S12]  /*111150*/  LDCU UR59, c[0x0][0x398] ;  /* 0x00007300ff3b77ac */ /* 0x000e180008000800 */
[----:B------:R-:W-:-:S04]  /*111160*/  @P1 LOP3.LUT R3, R3, 0x80000000, RZ, 0xfc, !PT ;  /* 0x8000000003031812 */ /* 0x000fc800078efcff */
[----:B------:R-:W-:Y:S02]  /*111170*/  LOP3.LUT R3, R3, 0xbfffffff, RZ, 0xc0, !PT ;  /* 0xbfffffff03037812 */ /* 0x000fe400078ec0ff */
[----:B--2---:R-:W-:Y:S01]  /*111180*/  ISETP.GE.AND P0, PT, R11, UR41, PT ;  /* 0x000000290b007c0c */ /* 0x004fe2000bf06270 */
[----:B------:R-:W2:Y:S01]  /*111190*/  LDCU.64 UR40, c[0x0][0x398] ;  /* 0x00007300ff2877ac */ /* 0x000ea20008000a00 */
[----:B------:R-:W2:Y:S02]  /*1111a0*/  LDL.LU R11, [R1+0x6638] ;  /* 0x00663800010b7983 */ /* 0x000ea40000300800 */
[----:B---3--:R-:W-:Y:S02]  /*1111b0*/  ISETP.LT.AND P3, PT, R0, UR6, !P0 ;  /* 0x0000000600007c0c */ /* 0x008fe4000c761270 */
[----:B------:R-:W-:Y:S01]  /*1111c0*/  ISETP.LT.AND P2, PT, R8, UR58, !P0 ;  /* 0x0000003a08007c0c */ /* 0x000fe2000c741270 */
[----:B------:R-:W3:Y:S01]  /*1111d0*/  LDCU UR58, c[0x0][0x398] ;  /* 0x00007300ff3a77ac */ /* 0x000ee20008000800 */
[----:B------:R-:W-:Y:S01]  /*1111e0*/  ISETP.LT.AND P1, PT, R10, UR57, !P0 ;  /* 0x000000390a007c0c */ /* 0x000fe2000c721270 */
[----:B------:R-:W0:Y:S08]  /*1111f0*/  LDCU UR57, c[0x0][0x398] ;  /* 0x00007300ff3977ac */ /* 0x000e300008000800 */
[----:B------:R-:W-:-:S04]  /*111200*/  @P3 LOP3.LUT R3, R3, 0x40000000, RZ, 0xfc, !PT ;  /* 0x4000000003033812 */ /* 0x000fc800078efcff */
[----:B------:R-:W-:-:S04]  /*111210*/  LOP3.LUT R3, R3, 0xdfffffff, RZ, 0xc0, !PT ;  /* 0xdfffffff03037812 */ /* 0x000fc800078ec0ff */
[----:B------:R-:W-:-:S04]  /*111220*/  @P2 LOP3.LUT R3, R3, 0x20000000, RZ, 0xfc, !PT ;  /* 0x2000000003032812 */ /* 0x000fc800078efcff */
[----:B------:R-:W-:-:S04]  /*111230*/  LOP3.LUT R3, R3, 0xefffffff, RZ, 0xc0, !PT ;  /* 0xefffffff03037812 */ /* 0x000fc800078ec0ff */
[----:B------:R-:W-:-:S04]  /*111240*/  @P1 LOP3.LUT R3, R3, 0x10000000, RZ, 0xfc, !PT ;  /* 0x1000000003031812 */ /* 0x000fc800078efcff */
[----:B------:R-:W-:Y:S02]  /*111250*/  LOP3.LUT R3, R3, 0xf7ffffff, RZ, 0xc0, !PT ;  /* 0xf7ffffff03037812 */ /* 0x000fe400078ec0ff */
[----:B----4-:R-:W-:Y:S01]  /*111260*/  ISETP.LT.AND P0, PT, R2, UR56, !P0 ;  /* 0x0000003802007c0c */ /* 0x010fe2000c701270 */
[----:B------:R-:W4:-:S12]  /*111270*/  LDCU UR56, c[0x0][0x398] ;  /* 0x00007300ff3877ac */ /* 0x000f180008000800 */
[----:B------:R-:W-:Y:S02]  /*111280*/  @P0 LOP3.LUT R3, R3, 0x8000000, RZ, 0xfc, !PT ;  /* 0x0800000003030812 */ /* 0x000fe400078efcff */
[----:B------:R-:W-:Y:S01]  /*111290*/  ISETP.GE.AND P0, PT, R9, UR7, PT ;  /* 0x0000000709007c0c */ /* 0x000fe2000bf06270 */
[----:B------:R-:W0:Y:S01]  /*1112a0*/  LDCU.64 UR6, c[0x0][0x398] ;  /* 0x00007300ff0677ac */ /* 0x000e220008000a00 */
[----:B------:R-:W3:Y:S02]  /*1112b0*/  LDL.LU R9, [R1+0x663c] ;  /* 0x00663c0001097983 */ /* 0x000ee40000300800 */
[----:B--2---:R-:W-:Y:S02]  /*1112c0*/  ISETP.LT.AND P3, PT, R0, UR40, !P0 ;  /* 0x0000002800007c0c */ /* 0x004fe4000c761270 */
[----:B------:R-:W-:Y:S01]  /*1112d0*/  ISETP.LT.AND P2, PT, R8, UR21, !P0 ;  /* 0x0000001508007c0c */ /* 0x000fe2000c741270 */
[----:B------:R-:W2:Y:S01]  /*1112e0*/  LDCU UR21, c[0x0][0x398] ;  /* 0x00007300ff1577ac */ /* 0x000ea20008000800 */
[----:B------:R-:W-:-:S02]  /*1112f0*/  LOP3.LUT R3, R3, 0xfbffffff, RZ, 0xc0, !PT ;  /* 0xfbffffff03037812 */ /* 0x000fc400078ec0ff */
[----:B------:R-:W-:-:S07]  /*111300*/  ISETP.LT.AND P1, PT, R10, UR42, !P0 ;  /* 0x0000002a0a007c0c */ /* 0x000fce000c721270 */
        /* <DEDUP_REMOVED lines=8> */
[----:B------:R-:W-:-:S04]  /*111390*/  @P0 LOP3.LUT R3, R3, 0x800000, RZ, 0xfc, !PT ;  /* 0x0080000003030812 */ /* 0x000fc800078efcff */
[----:B------:R-:W-:Y:S02]  /*1113a0*/  LOP3.LUT R3, R3, 0xffbfffff, RZ, 0xc0, !PT ;  /* 0xffbfffff03037812 */ /* 0x000fe400078ec0ff */
[----:B------:R-:W-:Y:S01]  /*1113b0*/  ISETP.GE.AND P0, PT, R11, UR41, PT ;  /* 0x000000290b007c0c */ /* 0x000fe2000bf06270 */
[----:B------:R-:W1:Y:S01]  /*1113c0*/  LDCU.64 UR40, c[0x0][0x398] ;  /* 0x00007300ff2877ac */ /* 0x000e620008000a00 */
[----:B------:R-:W2:Y:S02]  /*1113d0*/  LDL.LU R11, [R1+0x6640] ;  /* 0x00664000010b7983 */ /* 0x000ea40000300800 */
[----:B0-----:R-:W-:Y:S01]  /*1113e0*/  ISETP.LT.AND P3, PT, R0, UR6, !P0 ;  /* 0x0000000600007c0c */ /* 0x001fe2000c761270 */
        /* <DEDUP_REMOVED lines=17> */
[----:B------:R-:W-:Y:S02]  /*111500*/  ISETP.LT.AND P3, PT, R0, UR42, !P0 ;  /* 0x0000002a00007c0c */ /* 0x000fe4000c761270 */
[----:B------:R-:W4:Y:S01]  /*111510*/  LDL.LU R12, [R1+0x6648] ;  /* 0x00664800010c7983 */ /* 0x000f220000300800 */
[----:B------:R-:W-:Y:S01]  /*111520*/  ISETP.LT.AND P2, PT, R8, UR53, !P0 ;  /* 0x0000003508007c0c */ /* 0x000fe2000c741270 */
[----:B------:R-:W0:Y:S01]  /*111530*/  LDCU UR53, c[0x0][0x398] ;  /* 0x00007300ff3577ac */ /* 0x000e220008000800 */
[----:B------:R-:W-:-:S02]  /*111540*/  LOP3.LUT R3, R3, 0xfffbffff, RZ, 0xc0, !PT ;  /* 0xfffbffff03037812 */ /* 0x000fc400078ec0ff */
[----:B------:R-:W-:Y:S01]  /*111550*/  ISETP.LT.AND P1, PT, R10, UR54, !P0 ;  /* 0x000000360a007c0c */ /* 0x000fe2000c721270 */
[----:B------:R-:W0:Y:S05]  /*111560*/  LDCU UR54, c[0x0][0x398] ;  /* 0x00007300ff3677ac */ /* 0x000e2a0008000800 */
        /* <DEDUP_REMOVED lines=11> */
[----:B------:R-:W2:Y:S01]  /*111620*/  LDCU.64 UR42, c[0x0][0x398] ;  /* 0x00007300ff2a77ac */ /* 0x000ea20008000a00 */
[----:B------:R-:W4:Y:S02]  /*111630*/  LDL.LU R11, [R1+0x664c] ;  /* 0x00664c00010b7983 */ /* 0x000f240000300800 */
[----:B-1----:R-:W-:Y:S02]  /*111640*/  ISETP.LT.AND P3, PT, R0, UR40, !P0 ;  /* 0x0000002800007c0c */ /* 0x002fe4000c761270 */
[----:B------:R-:W-:Y:S01]  /*111650*/  ISETP.LT.AND P2, PT, R8, UR50, !P0 ;  /* 0x0000003208007c0c */ /* 0x000fe2000c741270 */
[----:B------:R-:W1:Y:S01]  /*111660*/  LDCU UR50, c[0x0][0x398] ;  /* 0x00007300ff3277ac */ /* 0x000e620008000800 */
[----:B------:R-:W-:-:S09]  /*111670*/  ISETP.LT.AND P1, PT, R10, UR51, !P0 ;  /* 0x000000330a007c0c */ /* 0x000fd2000c721270 */
        /* <DEDUP_REMOVED lines=11> */
[----:B------:R-:W3:Y:S01]  /*111730*/  LDCU.64 UR40, c[0x0][0x398] ;  /* 0x00007300ff2877ac */ /* 0x000ee20008000a00 */
[----:B------:R-:W4:Y:S02]  /*111740*/  LDL.LU R9, [R1+0x6650] ;  /* 0x0066500001097983 */ /* 0x000f240000300800 */
[----:B--2---:R-:W-:Y:S01]  /*111750*/  ISETP.LT.AND P3, PT, R0, UR42, !P0 ;  /* 0x0000002a00007c0c */ /* 0x004fe2000c761270 */
[----:B------:R-:W2:Y:S01]  /*111760*/  LDCU UR42, c[0x0][0x398] ;  /* 0x00007300ff2a77ac */ /* 0x000ea20008000800 */
        /* <DEDUP_REMOVED lines=14> */
[----:B----4-:R-:W-:Y:S01]  /*111850*/  ISETP.GE.AND P0, PT, R12, UR43, PT ;  /* 0x0000002b0c007c0c */ /* 0x010fe2000bf06270 */
[----:B------:R-:W4:Y:S03]  /*111860*/  LDCU UR43, c[0x0][0x3b8] ;  /* 0x00007700ff2b77ac */ /* 0x000f260008000800 */
[----:B---3--:R-:W-:Y:S02]  /*111870*/  ISETP.LT.AND P1, PT, R0, UR40, !P0 ;  /* 0x0000002800007c0c */ /* 0x008fe4000c721270 */
[----:B------:R-:W-:Y:S02]  /*111880*/  ISETP.LT.AND P3, PT, R8, UR18, !P0 ;  /* 0x0000001208007c0c */ /* 0x000fe4000c761270 */
[----:B------:R-:W-:-:S02]  /*111890*/  LOP3.LUT R3, R3, 0xffffffbf, RZ, 0xc0, !PT ;  /* 0xffffffbf03037812 */ /* 0x000fc400078ec0ff */
[----:B------:R-:W-:Y:S01]  /*1118a0*/  ISETP.LT.AND P2, PT, R10, UR19, !P0 ;  /* 0x000000130a007c0c */ /* 0x000fe2000c741270 */
[----:B------:R-:W3:Y:S06]  /*1118b0*/  LDCU.64 UR18, c[0x0][0x398] ;  /* 0x00007300ff1277ac */ /* 0x000eec0008000a00 */
        /* <DEDUP_REMOVED lines=10> */
[----:B------:R-:W-:Y:S01]  /*111960*/  ISETP.GE.AND P0, PT, R11, UR41, PT ;  /* 0x000000290b007c0c */ /* 0x000fe2000bf06270 */
[----:B------:R-:W0:Y:S01]  /*111970*/  LDCU.64 UR40, c[0x0][0x398] ;  /* 0x00007300ff2877ac */ /* 0x000e220008000a00 */
[----:B------:R-:W2:Y:S02]  /*111980*/  LDL.LU R11, [R1+0x6654] ;  /* 0x00665400010b7983 */ /* 0x000ea40000300800 */
[----:B---3--:R-:W-:Y:S02]  /*111990*/  ISETP.LT.AND P1, PT, R0, UR18, !P0 ;  /* 0x0000001200007c0c */ /* 0x008fe4000c721270 */
[----:B------:R-:W-:Y:S01]  /*1119a0*/  ISETP.LT.AND P3, PT, R8, UR63, !P0 ;  /* 0x0000003f08007c0c */ /* 0x000fe2000c761270 */
[----:B------:R-:W3:Y:S01]  /*1119b0*/  LDCU UR63, c[0x0][0x3b8] ;  /* 0x00007700ff3f77ac */ /* 0x000ee20008000800 */
[----:B------:R-:W-:-:S02]  /*1119c0*/  ISETP.LT.AND P2, PT, R10, UR62, !P0 ;  /* 0x0000003e0a007c0c */ /* 0x000fc4000c741270 */
[----:B------:R-:W2:Y:S01]  /*1119d0*/  LDL.LU R10, [R1+0x6658] ;  /* 0x00665800010a7983 */ /* 0x000ea20000300800 */
[----:B------:R-:W0:Y:S06]  /*1119e0*/  LDCU UR62, c[0x0][0x3b8] ;  /* 0x00007700ff3e77ac */ /* 0x000e2c0008000800 */
[----:B------:R-:W-:-:S04]  /*1119f0*/  @P1 LOP3.LUT R3, R3, 0x4, RZ, 0xfc, !PT ;  /* 0x0000000403031812 */ /* 0x000fc800078efcff */
[----:B------:R-:W-:-:S04]  /*111a00*/  LOP3.LUT R3, R3, 0xfffffffd, RZ, 0xc0, !PT ;  /* 0xfffffffd03037812 */ /* 0x000fc800078ec0ff */
[----:B------:R-:W-:-:S04]  /*111a10*/  @P3 LOP3.LUT R3, R3, 0x2, RZ, 0xfc, !PT ;  /* 0x0000000203033812 */ /* 0x000fc800078efcff */
[----:B------:R-:W-:-:S04]  /*111a20*/  LOP3.LUT R3, R3, 0xfffffffe, RZ, 0xc0, !PT ;  /* 0xfffffffe03037812 */ /* 0x000fc800078ec0ff */
[----:B------:R-:W-:-:S05]  /*111a30*/  @P2 LOP3.LUT R3, R3, 0x1, RZ, 0xfc, !PT ;  /* 0x0000000103032812 */ /* 0x000fca00078efcff */
[----:B------:R0:W-:Y:S04]  /*111a40*/  STL [R1+0x6964], R3 ;  /* 0x0069640301007387 */ /* 0x0001e80000100800 */
[----:B0-----:R-:W2:Y:S01]  /*111a50*/  LDL R3, [R1+0x15c] ;  /* 0x00015c0001037983 */ /* 0x001ea20000100800 */
[----:B------:R-:W-:Y:S01]  /*111a60*/  ISETP.LT.AND P1, PT, R2, UR61, !P0 ;  /* 0x0000003d02007c0c */ /* 0x000fe2000c721270 */
[----:B------:R-:W0:Y:S01]  /*111a70*/  LDCU UR61, c[0x0][0x398] ;  /* 0x00007300ff3d77ac */ /* 0x000e220008000800 */
[----:B------:R-:W-:Y:S01]  /*111a80*/  ISETP.GE.AND P0, PT, R9, UR19, PT ;  /* 0x0000001309007c0c */ /* 0x000fe2000bf06270 */
[----:B------:R-:W0:Y:S01]  /*111a90*/  LDCU.64 UR18, c[0x0][0x398] ;  /* 0x00007300ff1277ac */ /* 0x000e220008000a00 */
[----:B------:R-:W3:Y:S09]  /*111aa0*/  LDL.LU R9, [R1+0x665c] ;  /* 0x00665c0001097983 */ /* 0x000ef20000300800 */
[----:B------:R-:W-:-:S02]  /*111ab0*/  @P1 LOP3.LUT R4, R4, 0x80000000, RZ, 0xfc, !PT ;  /* 0x8000000004041812 */ /* 0x000fc400078efcff */
[----:B------:R-:W-:Y:S01]  /*111ac0*/  ISETP.LT.AND P1, PT, R0, UR40, !P0 ;  /* 0x0000002800007c0c */ /* 0x000fe2000c721270 */
[----:B------:R-:W0:Y:S01]  /*111ad0*/  LDCU UR40, c[0x0][0x3b8] ;  /* 0x00007700ff2877ac */ /* 0x000e220008000800 */
[----:B------:R-:W-:Y:S02]  /*111ae0*/  ISETP.LT.AND P3, PT, R8, UR69, !P0 ;  /* 0x0000004508007c0c */ /* 0x000fe4000c761270 */
[----:B------:R-:W-:Y:S01]  /*111af0*/  LOP3.LUT R4, R4, 0xbfffffff, RZ, 0xc0, !PT ;  /* 0xbfffffff04047812 */ /* 0x000fe200078ec0ff */
[----:B------:R-:W0:Y:S08]  /*111b00*/  LDCU UR69, c[0x0][0x398] ;  /* 0x00007300ff4577ac */ /* 0x000e300008000800 */
[----:B------:R-:W-:-:S04]  /*111b10*/  @P1 LOP3.LUT R4, R4, 0x40000000, RZ, 0xfc, !PT ;  /* 0x4000000004041812 */ /* 0x000fc800078efcff */
[----:B------:R-:W-:-:S04]  /*111b20*/  LOP3.LUT R4, R4, 0xdfffffff, RZ, 0xc0, !PT ;  /* 0xdfffffff04047812 */ /* 0x000fc800078ec0ff */
[----:B------:R-:W-:Y:S02]  /*111b30*/  @P3 LOP3.LUT R4, R4, 0x20000000, RZ, 0xfc, !PT ;  /* 0x2000000004043812 */ /* 0x000fe400078efcff */
[----:B------:R-:W-:Y:S01]  /*111b40*/  ISETP.LT.AND P1, PT, R2, UR64, !P0 ;  /* 0x0000004002007c0c */ /* 0x000fe2000c721270 */
[----:B------:R-:W0:Y:S01]  /*111b50*/  LDCU UR64, c[0x0][0x3b8] ;  /* 0x00007700ff4077ac */ /* 0x000e220008000800 */
[----:B------:R-:W-:Y:S02]  /*111b60*/  LOP3.LUT R4, R4, 0xefffffff, RZ, 0xc0, !PT ;  /* 0xefffffff04047812 */ /* 0x000fe400078ec0ff */
[----:B--2---:R-:W-:Y:S01]  /*111b70*/  ISETP.LT.AND P2, PT, R3, UR68, !P0 ;  /* 0x0000004403007c0c */ /* 0x004fe2000c741270 */
[----:B------:R-:W2:Y:S01]  /*111b80*/  LDCU UR68, c[0x0][0x3b8] ;  /* 0x00007700ff4477ac */ /* 0x000ea20008000800 */
[----:B------:R-:W-:Y:S01]  /*111b90*/  ISETP.GE.AND P0, PT, R11, UR41, PT ;  /* 0x000000290b007c0c */ /* 0x000fe2000bf06270 */
[----:B------:R-:W0:Y:S10]  /*111ba0*/  LDCU UR41, c[0x0][0x3b8] ;  /* 0x00007700ff2977ac */ /* 0x000e340008000800 */
[----:B------:R-:W-:-:S04]  /*111bb0*/  @P2 LOP3.LUT R4, R4, 0x10000000, RZ, 0xfc, !PT ;  /* 0x1000000004042812 */ /* 0x000fc800078efcff */
[----:B------:R-:W-:-:S04]  /*111bc0*/  LOP3.LUT R4, R4, 0xf7ffffff, RZ, 0xc0, !PT ;  /* 0xf7ffffff04047812 */ /* 0x000fc800078ec0ff */
[----:B------:R-:W-:Y:S02]  /*111bd0*/  @P1 LOP3.LUT R4, R4, 0x8000000, RZ, 0xfc, !PT ;  /* 0x0800000004041812 */ /* 0x000fe400078efcff */
[----:B0-----:R-:W-:Y:S02]  /*111be0*/  ISETP.LT.AND P1, PT, R0, UR18, !P0 ;  /* 0x0000001200007c0c */ /* 0x001fe4000c721270 */
[----:B------:R-:W-:Y:S02]  /*111bf0*/  LOP3.LUT R4, R4, 0xfbffffff, RZ, 0xc0, !PT ;  /* 0xfbffffff04047812 */ /* 0x000fe400078ec0ff */
[----:B------:R-:W-:Y:S02]  /*111c00*/  ISETP.LT.AND P3, PT, R8, UR22, !P0 ;  /* 0x0000001608007c0c */ /* 0x000fe4000c761270 */
[----:B------:R-:W-:Y:S01]  /*111c10*/  ISETP.LT.AND P2, PT, R3, UR23, !P0 ;  /* 0x0000001703007c0c */ /* 0x000fe2000c741270 */
[----:B------:R-:W0:Y:S06]  /*111c20*/  LDCU.64 UR22, c[0x0][0x398] ;  /* 0x00007300ff1677ac */ /* 0x000e2c0008000a00 */
[----:B------:R-:W-:-:S02]  /*111c30*/  @P1 LOP3.LUT R4, R4, 0x4000000, RZ, 0xfc, !PT ;  /* 0x0400000004041812 */ /* 0x000fc400078efcff */
[----:B------:R-:W-:Y:S01]  /*111c40*/  ISETP.LT.AND P1, PT, R2, UR24, !P0 ;  /* 0x0000001802007c0c */ /* 0x000fe2000c721270 */
[----:B------:R-:W0:Y:S01]  /*111c50*/  LDCU UR24, c[0x0][0x398] ;  /* 0x00007300ff1877ac */ /* 0x000e220008000800 */
[----:B------:R-:W-:Y:S02]  /*111c60*/  ISETP.GE.AND P0, PT, R10, UR19, PT ;  /* 0x000000130a007c0c */ /* 0x000fe4000bf06270 */
[----:B------:R-:W2:Y:S01]  /*111c70*/  LDL.LU R10, [R1+0x6660] ;  /* 0x00666000010a7983 */ /* 0x000ea20000300800 */
[----:B------:R-:W-:Y:S01]  /*111c80*/  LOP3.LUT R4, R4, 0xfdffffff, RZ, 0xc0, !PT ;  /* 0xfdffffff04047812 */ /* 0x000fe200078ec0ff */
[----:B------:R-:W0:Y:S03]  /*111c90*/  LDCU.64 UR18, c[0x0][0x398] ;  /* 0x00007300ff1277ac */ /* 0x000e260008000a00 */
[----:B------:R-:W-:-:S04]  /*111ca0*/  @P3 LOP3.LUT R4, R4, 0x2000000, RZ, 0xfc, !PT ;  /* 0x0200000004043812 */ /* 0x000fc800078efcff */
[----:B------:R-:W-:-:S04]  /*111cb0*/  LOP3.LUT R4, R4, 0xfeffffff, RZ, 0xc0, !PT ;  /* 0xfeffffff04047812 */ /* 0x000fc800078ec0ff */
[----:B------:R-:W-:-:S04]  /*111cc0*/  @P2 LOP3.LUT R4, R4, 0x1000000, RZ, 0xfc, !PT ;  /* 0x0100000004042812 */ /* 0x000fc800078efcff */
        /* <DEDUP_REMOVED lines=11> */
[----:B---3--:R-:W-:Y:S02]  /*111d80*/  ISETP.GE.AND P0, PT, R9, UR23, PT ;  /* 0x0000001709007c0c */ /* 0x008fe4000bf06270 */
[----:B------:R-:W3:Y:S01]  /*111d90*/  LDL.LU R9, [R1+0x6664] ;  /* 0x0066640001097983 */ /* 0x000ee20000300800 */
[----:B------:R-:W-:Y:S01]  /*111da0*/  LOP3.LUT R4, R4, 0xffdfffff, RZ, 0xc0, !PT ;  /* 0xffdfffff04047812 */ /* 0x000fe200078ec0ff */
[----:B------:R-:W0:Y:S03]  /*111db0*/  LDCU.64 UR22, c[0x0][0x398] ;  /* 0x00007300ff1677ac */ /* 0x000e260008000a00 */
[----:B------:R-:W-:-:S04]  /*111dc0*/  @P3 LOP3.LUT R4, R4, 0x200000, RZ, 0xfc, !PT ;  /* 0x0020000004043812 */ /* 0x000fc800078efcff */
[----:B------:R-:W-:-:S04]  /*111dd0*/  LOP3.LUT R4, R4, 0xffefffff, RZ, 0xc0, !PT ;  /* 0xffefffff04047812 */ /* 0x000fc800078ec0ff */
[----:B------:R-:W-:Y:S02]  /*111de0*/  @P2 LOP3.LUT R4, R4, 0x100000, RZ, 0xfc, !PT ;  /* 0x0010000004042812 */ /* 0x000fe400078efcff */
[----:B------:R-:W-:Y:S02]  /*111df0*/  ISETP.LT.AND P3, PT, R0, UR18, !P0 ;  /* 0x0000001200007c0c */ /* 0x000fe4000c761270 */
[----:B------:R-:W-:-:S04]  /*111e00*/  LOP3.LUT R4, R4, 0xfff7ffff, RZ, 0xc0, !PT ;  /* 0xfff7ffff04047812 */ /* 0x000fc800078ec0ff */
[----:B------:R-:W-:Y:S02]  /*111e10*/  @P1 LOP3.LUT R4, R4, 0x80000, RZ, 0xfc, !PT ;  /* 0x0008000004041812 */ /* 0x000fe400078efcff */
[----:B------:R-:W-:Y:S01]  /*111e20*/  ISETP.LT.AND P2, PT, R8, UR33, !P0 ;  /* 0x0000002108007c0c */ /* 0x000fe2000c741270 */
[----:B------:R-:W0:Y:S01]  /*111e30*/  LDCU UR33, c[0x0][0x398] ;  /* 0x00007300ff2177ac */ /* 0x000e220008000800 */
[----:B------:R-:W-:-:S04]  /*111e40*/  LOP3.LUT R4, R4, 0xfffbffff, RZ, 0xc0, !PT ;  /* 0xfffbffff04047812 */ /* 0x000fc800078ec0ff */
[----:B------:R-:W-:Y:S02]  /*111e50*/  @P3 LOP3.LUT R4, R4, 0x40000, RZ, 0xfc, !PT ;  /* 0x0004000004043812 */ /* 0x000fe400078efcff */
[----:B------:R-:W-:Y:S02]  /*111e60*/  ISETP.LT.AND P1, PT, R3, UR35, !P0 ;  /* 0x0000002303007c0c */ /* 0x000fe4000c721270 */
[----:B------:R-:W-:-:S04]  /*111e70*/  LOP3.LUT R4, R4, 0xfffdffff, RZ, 0xc0, !PT ;  /* 0xfffdffff04047812 */ /* 0x000fc800078ec0ff */
[----:B------:R-:W-:Y:S02]  /*111e80*/  @P2 LOP3.LUT R4, R4, 0x20000, RZ, 0xfc, !PT ;  /* 0x0002000004042812 */ /* 0x000fe400078efcff */
[----:B------:R-:W-:Y:S02]  /*111e90*/  ISETP.LT.AND P0, PT, R2, UR36, !P0 ;  /* 0x0000002402007c0c */ /* 0x000fe4000c701270 */
        /* <DEDUP_REMOVED lines=8> */
[----:B0-----:R-:W-:Y:S02]  /*111f20*/  ISETP.LT.AND P3, PT, R0, UR22, !P0 ;  /* 0x0000001600007c0c */ /* 0x001fe4000c761270 */
[----:B------:R-:W-:Y:S01]  /*111f30*/  ISETP.LT.AND P2, PT, R8, UR37, !P0 ;  /* 0x0000002508007c0c */ /* 0x000fe2000c741270 */
[----:B------:R-:W0:Y:S01]  /*111f40*/  LDCU.64 UR36, c[0x0][0x398] ;  /* 0x00007300ff2477ac */ /* 0x000e220008000a00 */
[----:B------:R-:W-:-:S09]  /*111f50*/  ISETP.LT.AND P1, PT, R3, UR38, !P0 ;  /* 0x0000002603007c0c */ /* 0x000fd2000c721270 */
        /* <DEDUP_REMOVED lines=10> */
[----:B------:R-:W3:Y:S01]  /*112000*/  LDCU.64 UR22, c[0x0][0x398] ;  /* 0x00007300ff1677ac */ /* 0x000ee20008000a00 */
[----:B------:R-:W3:Y:S02]  /*112010*/  LDL.LU R9, [R1+0x666c] ;  /* 0x00666c0001097983 */ /* 0x000ee40000300800 */
        /* <DEDUP_REMOVED lines=17> */
[----:B----4-:R-:W-:Y:S01]  /*112130*/  ISETP.GE.AND P0, PT, R10, UR19, PT ;  /* 0x000000130a007c0c */ /* 0x010fe2000bf06270 */
[----:B------:R-:W4:Y:S01]  /*112140*/  LDCU UR19, c[0x0][0x398] ;  /* 0x00007300ff1377ac */ /* 0x000f220008000800 */
[----:B------:R-:W2:Y:S02]  /*112150*/  LDL.LU R10, [R1+0x6670] ;  /* 0x00667000010a7983 */ /* 0x000ea40000300800 */
[----:B---3--:R-:W-:Y:S01]  /*112160*/  ISETP.LT.AND P3, PT, R0, UR22, !P0 ;  /* 0x0000001600007c0c */ /* 0x008fe2000c761270 */
[----:B------:R-:W3:Y:S01]  /*112170*/  LDCU UR22, c[0x0][0x398] ;  /* 0x00007300ff1677ac */ /* 0x000ee20008000800 */
[----:B------:R-:W-:Y:S02]  /*112180*/  ISETP.LT.AND P2, PT, R8, UR14, !P0 ;  /* 0x0000000e08007c0c */ /* 0x000fe4000c741270 */
[----:B------:R-:W-:Y:S01]  /*112190*/  ISETP.LT.AND P1, PT, R3, UR15, !P0 ;  /* 0x0000000f03007c0c */ /* 0x000fe2000c721270 */
[----:B------:R-:W0:Y:S08]  /*1121a0*/  LDCU.64 UR14, c[0x0][0x398] ;  /* 0x00007300ff0e77ac */ /* 0x000e300008000a00 */
        /* <DEDUP_REMOVED lines=9> */
[----:B------:R-:W-:Y:S01]  /*112240*/  ISETP.GE.AND P0, PT, R9, UR23, PT ;  /* 0x0000001709007c0c */ /* 0x000fe2000bf06270 */
[----:B------:R-:W1:Y:S01]  /*112250*/  LDCU UR23, c[0x0][0x398] ;  /* 0x00007300ff1777ac */ /* 0x000e620008000800 */
[----:B------:R-:W3:Y:S02]  /*112260*/  LDL.LU R9, [R1+0x6674] ;  /* 0x0066740001097983 */ /* 0x000ee40000300800 */
[----:B0-----:R-:W-:Y:S01]  /*112270*/  ISETP.LT.AND P3, PT, R0, UR14, !P0 ;  /* 0x0000000e00007c0c */ /* 0x001fe2000c761270 */
[----:B------:R-:W0:Y:S01]  /*112280*/  LDCU UR14, c[0x0][0x398] ;  /* 0x00007300ff0e77ac */ /* 0x000e220008000800 */
[----:B------:R-:W-:Y:S02]  /*112290*/  ISETP.LT.AND P2, PT, R8, UR11, !P0 ;  /* 0x0000000b08007c0c */ /* 0x000fe4000c741270 */
[----:B------:R-:W-:-:S02]  /*1122a0*/  LOP3.LUT R4, R4, 0xfffffffb, RZ, 0xc0, !PT ;  /* 0xfffffffb04047812 */ /* 0x000fc400078ec0ff */
[----:B------:R-:W-:-:S07]  /*1122b0*/  ISETP.LT.AND P1, PT, R3, UR12, !P0 ;  /* 0x0000000c03007c0c */ /* 0x000fce000c721270 */
[----:B------:R-:W-:-:S04]  /*1122c0*/  @P3 LOP3.LUT R4, R4, 0x4, RZ, 0xfc, !PT ;  /* 0x0000000404043812 */ /* 0x000fc800078efcff */
[----:B------:R-:W-:-:S04]  /*1122d0*/  LOP3.LUT R4, R4, 0xfffffffd, RZ, 0xc0, !PT ;  /* 0xfffffffd04047812 */ /* 0x000fc800078ec0ff */
[----:B------:R-:W-:-:S04]  /*1122e0*/  @P2 LOP3.LUT R4, R4, 0x2, RZ, 0xfc, !PT ;  /* 0x0000000204042812 */ /* 0x000fc800078efcff */
[----:B------:R-:W-:-:S04]  /*1122f0*/  LOP3.LUT R4, R4, 0xfffffffe, RZ, 0xc0, !PT ;  /* 0xfffffffe04047812 */ /* 0x000fc800078ec0ff */
[----:B------:R-:W-:-:S05]  /*112300*/  @P1 LOP3.LUT R4, R4, 0x1, RZ, 0xfc, !PT ;  /* 0x0000000104041812 */ /* 0x000fca00078efcff */
[----:B------:R0:W-:Y:S04]  /*112310*/  STL [R1+0x696c], R4 ;  /* 0x00696c0401007387 */ /* 0x0001e80000100800 */
[----:B0-----:R-:W4:Y:S01]  /*112320*/  LDL.LU R4, [R1+0x6678] ;  /* 0x0066780001047983 */ /* 0x001f220000300800 */
[----:B------:R-:W-:Y:S01]  /*112330*/  ISETP.LT.AND P0, PT, R2, UR13, !P0 ;  /* 0x0000000d02007c0c */ /* 0x000fe2000c701270 */
[----:B------:R-:W0:-:S12]  /*112340*/  LDCU.64 UR12, c[0x0][0x398] ;  /* 0x00007300ff0c77ac */ /* 0x000e180008000a00 */
[----:B------:R-:W-:-:S04]  /*112350*/  @P0 LOP3.LUT R5, R5, 0x80000000, RZ, 0xfc, !PT ;  /* 0x8000000005050812 */ /* 0x000fc800078efcff */
[----:B------:R-:W-:Y:S02]  /*112360*/  LOP3.LUT R5, R5, 0xbfffffff, RZ, 0xc0, !PT ;  /* 0xbfffffff05057812 */ /* 0x000fe400078ec0ff */
[----:B--2---:R-:W-:Y:S01]  /*112370*/  ISETP.GE.AND P0, PT, R10, UR15, PT ;  /* 0x0000000f0a007c0c */ /* 0x004fe2000bf06270 */
[----:B------:R-:W2:Y:S03]  /*112380*/  LDCU UR15, c[0x0][0x398] ;  /* 0x00007300ff0f77ac */ /* 0x000ea60008000800 */
[----:B0-----:R-:W-:Y:S01]  /*112390*/  ISETP.LT.AND P3, PT, R0, UR12, !P0 ;  /* 0x0000000c00007c0c */ /* 0x001fe2000c761270 */
[----:B------:R-:W0:Y:S01]  /*1123a0*/  LDCU UR12, c[0x0][0x398] ;  /* 0x00007300ff0c77ac */ /* 0x000e220008000800 */
[----:B------:R-:W-:Y:S02]  /*1123b0*/  ISETP.LT.AND P2, PT, R8, UR8, !P0 ;  /* 0x0000000808007c0c */ /* 0x000fe4000c741270 */
[----:B------:R-:W-:Y:S01]  /*1123c0*/  ISETP.LT.AND P1, PT, R3, UR9, !P0 ;  /* 0x0000000903007c0c */ /* 0x000fe2000c721270 */
[----:B------:R-:W0:Y:S08]  /*1123d0*/  LDCU.64 UR8, c[0x0][0x398] ;  /* 0x00007300ff0877ac */ /* 0x000e300008000a00 */
        /* <DEDUP_REMOVED lines=11> */
[----:B------:R-:W2:Y:S02]  /*112490*/  LDL.LU R9, [R1+0x667c] ;  /* 0x00667c0001097983 */ /* 0x000ea40000300800 */
[----:B0-----:R-:W-:Y:S02]  /*1124a0*/  ISETP.LT.AND P3, PT, R0, UR8, !P0 ;  /* 0x0000000800007c0c */ /* 0x001fe4000c761270 */
[----:B------:R-:W-:Y:S01]  /*1124b0*/  ISETP.LT.AND P2, PT, R8, UR67, !P0 ;  /* 0x0000004308007c0c */ /* 0x000fe2000c741270 */
[----:B------:R-:W0:Y:S01]  /*1124c0*/  LDCU UR67, c[0x0][0x3b8] ;  /* 0x00007700ff4377ac */ /* 0x000e220008000800 */
[----:B------:R-:W-:-:S02]  /*1124d0*/  LOP3.LUT R5, R5, 0xfbffffff, RZ, 0xc0, !PT ;  /* 0xfbffffff05057812 */ /* 0x000fc400078ec0ff */
[----:B------:R-:W-:Y:S01]  /*1124e0*/  ISETP.LT.AND P1, PT, R3, UR66, !P0 ;  /* 0x0000004203007c0c */ /* 0x000fe2000c721270 */
[----:B------:R-:W0:Y:S06]  /*1124f0*/  LDCU UR66, c[0x0][0x3b8] ;  /* 0x00007700ff4277ac */ /* 0x000e2c0008000800 */
        /* <DEDUP_REMOVED lines=10> */
[----:B------:R-:W4:Y:S01]  /*1125a0*/  LDCU.64 UR8, c[0x0][0x398] ;  /* 0x00007300ff0877ac */ /* 0x000f220008000a00 */
[----:B------:R-:W3:Y:S02]  /*1125b0*/  LDL.LU R4, [R1+0x6680] ;  /* 0x0066800001047983 */ /* 0x000ee40000300800 */
        /* <DEDUP_REMOVED lines=19> */
[----:B------:R-:W2:Y:S02]  /*1126f0*/  LDL.LU R9, [R1+0x6684] ;  /* 0x0066840001097983 */ /* 0x000ea40000300800 */
[----:B----4-:R-:W-:Y:S01]  /*112700*/  ISETP.LT.AND P3, PT, R0, UR8, !P0 ;  /* 0x0000000800007c0c */ /* 0x010fe2000c761270 */
[----:B------:R-:W4:Y:S01]  /*112710*/  LDCU UR8, c[0x0][0x398] ;  /* 0x00007300ff0877ac */ /* 0x000f220008000800 */
[----:B0-----:R-:W-:Y:S02]  /*112720*/  ISETP.LT.AND P2, PT, R8, UR52, !P0 ;  /* 0x0000003408007c0c */ /* 0x001fe4000c741270 */
        /* <DEDUP_REMOVED lines=16> */
[----:B0-----:R-:W-:Y:S01]  /*112830*/  ISETP.LT.AND P2, PT, R8, UR52, !P0 ;  /* 0x0000003408007c0c */ /* 0x001fe2000c741270 */
        /* <DEDUP_REMOVED lines=17> */
[----:B------:R-:W-:Y:S02]  /*112950*/  ISETP.LT.AND P3, PT, R0, UR38, !P0 ;  /* 0x0000002600007c0c */ /* 0x000fe4000c761270 */
[----:B0-----:R-:W-:Y:S01]  /*112960*/  ISETP.LT.AND P2, PT, R8, UR52, !P0 ;  /* 0x0000003408007c0c */ /* 0x001fe2000c741270 */
[----:B------:R-:W0:Y:S01]  /*112970*/  LDCU UR52, c[0x0][0x398] ;  /* 0x00007300ff3477ac */ /* 0x000e220008000800 */
        /* <DEDUP_REMOVED lines=13> */
[----:B------:R-:W3:Y:S02]  /*112a50*/  LDL.LU R4, [R1+0x6690] ;  /* 0x0066900001047983 */ /* 0x000ee40000300800 */
[----:B--2---:R-:W-:Y:S02]  /*112a60*/  ISETP.LT.AND P3, PT, R0, UR36, !P0 ;  /* 0x0000002400007c0c */ /* 0x004fe4000c761270 */
[----:B0-----:R-:W-:Y:S01]  /*112a70*/  ISETP.LT.AND P2, PT, R8, UR52, !P0 ;  /* 0x0000003408007c0c */ /* 0x001fe2000c741270 */
[----:B------:R-:W2:Y:S01]  /*112a80*/  LDL.LU R10, [R1+0x6694] ;  /* 0x00669400010a7983 */ /* 0x000ea20000300800 */
        /* <DEDUP_REMOVED lines=15> */
[----:B------:R-:W2:Y:S02]  /*112b80*/  LDL.LU R9, [R1+0x6698] ;  /* 0x0066980001097983 */ /* 0x000ea40000300800 */
[----:B---3--:R-:W-:Y:S02]  /*112b90*/  ISETP.LT.AND P3, PT, R0, UR38, !P0 ;  /* 0x0000002600007c0c */ /* 0x008fe4000c761270 */
[----:B------:R-:W-:Y:S01]  /*112ba0*/  ISETP.LT.AND P2, PT, R8, UR75, !P0 ;  /* 0x0000004b08007c0c */ /* 0x000fe2000c741270 */
[----:B------:R-:W3:Y:S01]  /*112bb0*/  LDCU UR75, c[0x0][0x398] ;  /* 0x00007300ff4b77ac */ /* 0x000ee20008000800 */
[----:B------:R-:W-:-:S02]  /*112bc0*/  ISETP.LT.AND P1, PT, R3, UR59, !P0 ;  /* 0x0000003b03007c0c */ /* 0x000fc4000c721270 */
[----:B------:R-:W-:Y:S01]  /*112bd0*/  ISETP.LT.AND P0, PT, R2, UR58, !P0 ;  /* 0x0000003a02007c0c */ /* 0x000fe2000c701270 */
[----:B------:R-:W0:Y:S01]  /*112be0*/  LDCU UR59, c[0x0][0x398] ;  /* 0x00007300ff3b77ac */ /* 0x000e220008000800 */
[----:B------:R-:W-:Y:S01]  /*112bf0*/  LOP3.LUT R5, R5, 0xfffffffb, RZ, 0xc0, !PT ;  /* 0xfffffffb05057812 */ /* 0x000fe200078ec0ff */
[----:B------:R-:W0:Y:S10]  /*112c00*/  LDCU UR58, c[0x0][0x3b8] ;  /* 0x00007700ff3a77ac */ /* 0x000e340008000800 */
[----:B------:R-:W-:-:S02]  /*112c10*/  @P0 LOP3.LUT R6, R6, 0x80000000, RZ, 0xfc, !PT ;  /* 0x8000000006060812 */ /* 0x000fc400078efcff */
[----:B------:R-:W-:Y:S01]  /*112c20*/  ISETP.GE.AND P0, PT, R4, UR39, PT ;  /* 0x0000002704007c0c */ /* 0x000fe2000bf06270 */
[----:B------:R-:W0:Y:S01]  /*112c30*/  LDCU.64 UR38, c[0x0][0x398] ;  /* 0x00007300ff2677ac */ /* 0x000e220008000a00 */
[----:B------:R-:W3:Y:S01]  /*112c40*/  LDL R4, [R1+0x150] ;  /* 0x0001500001047983 */ /* 0x000ee20000100800 */
[----:B------:R-:W-:Y:S02]  /*112c50*/  @P3 LOP3.LUT R5, R5, 0x4, RZ, 0xfc, !PT ;  /* 0x0000000405053812 */ /* 0x000fe400078efcff */
[----:B----4-:R-:W-:Y:S01]  /*112c60*/  ISETP.LT.AND P3, PT, R0, UR36, !P0 ;  /* 0x0000002400007c0c */ /* 0x010fe2000c761270 */
[----:B------:R-:W4:Y:S01]  /*112c70*/  LDCU UR36, c[0x0][0x3b8] ;  /* 0x00007700ff2477ac */ /* 0x000f220008000800 */
[----:B------:R-:W-:Y:S02]  /*112c80*/  LOP3.LUT R5, R5, 0xfffffffd, RZ, 0xc0, !PT ;  /* 0xfffffffd05057812 */ /* 0x000fe400078ec0ff */
[----:B------:R-:W-:Y:S02]  /*112c90*/  LOP3.LUT R6, R6, 0xbfffffff, RZ, 0xc0, !PT ;  /* 0xbfffffff06067812 */ /* 0x000fe400078ec0ff */
[----:B------:R-:W-:-:S02]  /*112ca0*/  @P2 LOP3.LUT R5, R5, 0x2, RZ, 0xfc, !PT ;  /* 0x0000000205052812 */ /* 0x000fc400078efcff */
[----:B------:R-:W-:Y:S01]  /*112cb0*/  ISETP.LT.AND P2, PT, R8, UR57, !P0 ;  /* 0x0000003908007c0c */ /* 0x000fe2000c741270 */
[----:B------:R-:W0:Y:S01]  /*112cc0*/  LDCU UR57, c[0x0][0x398] ;  /* 0x00007300ff3977ac */ /* 0x000e220008000800 */
[----:B------:R-:W-:-:S03]  /*112cd0*/  LOP3.LUT R5, R5, 0xfffffffe, RZ, 0xc0, !PT ;  /* 0xfffffffe05057812 */ /* 0x000fc600078ec0ff */
[----:B------:R-:W-:Y:S02]  /*112ce0*/  @P3 LOP3.LUT R6, R6, 0x40000000, RZ, 0xfc, !PT ;  /* 0x4000000006063812 */ /* 0x000fe400078efcff */
[----:B------:R-:W-:Y:S02]  /*112cf0*/  @P1 LOP3.LUT R5, R5, 0x1, RZ, 0xfc, !PT ;  /* 0x0000000105051812 */ /* 0x000fe400078efcff */
[----:B------:R-:W-:Y:S02]  /*112d00*/  ISETP.LT.AND P1, PT, R3, UR56, !P0 ;  /* 0x0000003803007c0c */ /* 0x000fe4000c721270 */
        /* <DEDUP_REMOVED lines=8> */
[----:B--2---:R-:W-:Y:S01]  /*112d90*/  ISETP.GE.AND P0, PT, R10, UR37, PT ;  /* 0x000000250a007c0c */ /* 0x004fe2000bf06270 */
[----:B------:R-:W2:Y:S03]  /*112da0*/  LDCU UR37, c[0x0][0x3b8] ;  /* 0x00007700ff2577ac */ /* 0x000ea60008000800 */
[----:B0-----:R-:W-:Y:S01]  /*112db0*/  ISETP.LT.AND P3, PT, R0, UR38, !P0 ;  /* 0x0000002600007c0c */ /* 0x001fe2000c761270 */
        /* <DEDUP_REMOVED lines=10> */
[----:B------:R-:W0:Y:S01]  /*112e60*/  LDCU.64 UR34, c[0x0][0x398] ;  /* 0x00007300ff2277ac */ /* 0x000e220008000a00 */
[----:B------:R-:W-:-:S04]  /*112e70*/  LOP3.LUT R6, R6, 0xfeffffff, RZ, 0xc0, !PT ;  /* 0xfeffffff06067812 */ /* 0x000fc800078ec0ff */
[----:B------:R-:W-:-:S04]  /*112e80*/  @P1 LOP3.LUT R6, R6, 0x1000000, RZ, 0xfc, !PT ;  /* 0x0100000006061812 */ /* 0x000fc800078efcff */
[----:B------:R-:W-:-:S04]  /*112e90*/  LOP3.LUT R6, R6, 0xff7fffff, RZ, 0xc0, !PT ;  /* 0xff7fffff06067812 */ /* 0x000fc800078ec0ff */
[----:B------:R-:W-:Y:S01]  /*112ea0*/  @P0 LOP3.LUT R6, R6, 0x800000, RZ, 0xfc, !PT ;  /* 0x0080000006060812 */ /* 0x000fe200078efcff */
[----:B---3--:R-:W-:Y:S01]  /*112eb0*/  IMAD R4, R4, UR43, RZ ;  /* 0x0000002b04047c24 */ /* 0x008fe2000f8e02ff */
[----:B------:R-:W-:Y:S01]  /*112ec0*/  ISETP.GE.AND P0, PT, R9, UR39, PT ;  /* 0x0000002709007c0c */ /* 0x000fe2000bf06270 */
[----:B------:R-:W3:Y:S03]  /*112ed0*/  LDCU UR39, c[0x0][0x3b8] ;  /* 0x00007700ff2777ac */ /* 0x000ee60008000800 */
[----:B------:R0:W-:Y:S01]  /*112ee0*/  STL [R1+0x205c], R4 ;  /* 0x00205c0401007387 */ /* 0x0001e20000100800 */
[----:B------:R-:W1:Y:S01]  /*112ef0*/  LDCU UR43, c[0x0][0x3b8] ;  /* 0x00007700ff2b77ac */ /* 0x000e620008000800 */
[----:B0-----:R-:W-:Y:S01]  /*112f00*/  VIADD R4, R4, UR41 ;  /* 0x0000002904047c36 */ /* 0x001fe20008000000 */
[----:B------:R-:W-:Y:S01]  /*112f10*/  ISETP.LT.AND P2, PT, R8, UR6, !P0 ;  /* 0x0000000608007c0c */ /* 0x000fe2000c741270 */
[----:B------:R-:W0:Y:S03]  /*112f20*/  LDCU UR6, c[0x0][0x3b8] ;  /* 0x00007700ff0677ac */ /* 0x000e260008000800 */
[----:B------:R1:W-:Y:S01]  /*112f30*/  STL [R1+0x2058], R4 ;  /* 0x0020580401007387 */ /* 0x0003e20000100800 */
[----:B------:R-:W-:Y:S01]  /*112f40*/  ISETP.LT.AND P1, PT, R3, UR7, !P0 ;  /* 0x0000000703007c0c */ /* 0x000fe2000c721270 */
[----:B------:R-:W0:Y:S01]  /*112f50*/  LDCU UR7, c[0x0][0x3b8] ;  /* 0x00007700ff0777ac */ /* 0x000e220008000800 */
[----:B------:R-:W-:Y:S01]  /*112f60*/  ISETP.LT.AND P3, PT, R0, UR34, !P0 ;  /* 0x0000002200007c0c */ /* 0x000fe2000c761270 */
[----:B------:R-:W0:Y:S01]  /*112f70*/  LDCU UR41, c[0x0][0x3b8] ;  /* 0x00007700ff2977ac */ /* 0x000e220008000800 */
[----:B-1----:R-:W-:Y:S01]  /*112f80*/  VIADD R4, R4, UR40 ;  /* 0x0000002804047c36 */ /* 0x002fe20008000000 */
[----:B------:R-:W-:Y:S01]  /*112f90*/  ISETP.LT.AND P0, PT, R2, UR17, !P0 ;  /* 0x0000001102007c0c */ /* 0x000fe2000c701270 */
[----:B------:R-:W1:Y:S03]  /*112fa0*/  LDCU UR17, c[0x0][0x3b8] ;  /* 0x00007700ff1177ac */ /* 0x000e660008000800 */
[----:B------:R0:W-:Y:S01]  /*112fb0*/  STL [R1+0x2054], R4 ;  /* 0x0020540401007387 */ /* 0x0001e20000100800 */
[----:B------:R-:W1:Y:S01]  /*112fc0*/  LDCU UR34, c[0x0][0x3b8] ;  /* 0x00007700ff2277ac */ /* 0x000e620008000800 */
[----:B------:R-:W1:Y:S01]  /*112fd0*/  LDCU UR40, c[0x0][0x3b8] ;  /* 0x00007700ff2877ac */ /* 0x000e620008000800 */
[----:B0-----:R-:W-:Y:S01]  /*112fe0*/  VIADD R4, R4, UR46 ;  /* 0x0000002e04047c36 */ /* 0x001fe20008000000 */
[----:B------:R-:W0:Y:S04]  /*112ff0*/  LDCU UR46, c[0x0][0x3b8] ;  /* 0x00007700ff2e77ac */ /* 0x000e280008000800 */
[----:B------:R1:W-:Y:S02]  /*113000*/  STL [R1+0x870], R4 ;  /* 0x0008700401007387 */ /* 0x0003e40000100800 */
[----:B-1----:R-:W-:Y:S01]  /*113010*/  VIADD R4, R4, UR45 ;  /* 0x0000002d04047c36 */ /* 0x002fe20008000000 */
[----:B------:R-:W1:Y:S04]  /*113020*/  LDCU UR45, c[0x0][0x3b8] ;  /* 0x00007700ff2d77ac */ /* 0x000e680008000800 */
[----:B------:R0:W-:Y:S02]  /*113030*/  STL [R1+0x84c], R4 ;  /* 0x00084c0401007387 */ /* 0x0001e40000100800 */
        /* <DEDUP_REMOVED lines=10> */
[----:B------:R-:W-:Y:S01]  /*1130e0*/  LOP3.LUT R6, R6, 0xffbfffff, RZ, 0xc0, !PT ;  /* 0xffbfffff06067812 */ /* 0x000fe200078ec0ff */
[----:B------:R-:W1:Y:S03]  /*1130f0*/  LDCU UR52, c[0x0][0x3b8] ;  /* 0x00007700ff3477ac */ /* 0x000e660008000800 */
[----:B------:R4:W-:Y:S02]  /*113100*/  STL [R1+0x7fc], R4 ;  /* 0x0007fc0401007387 */ /* 0x0009e40000100800 */
[----:B----4-:R-:W-:Y:S01]  /*113110*/  VIADD R4, R4, UR36 ;  /* 0x0000002404047c36 */ /* 0x010fe20008000000 */
[----:B------:R-:W4:Y:S04]  /*113120*/  LDCU UR36, c[0x0][0x3b8] ;  /* 0x00007700ff2477ac */ /* 0x000f280008000800 */
[----:B------:R0:W-:Y:S02]  /*113130*/  STL [R1+0x7f8], R4 ;  /* 0x0007f80401007387 */ /* 0x0001e40000100800 */
[----:B0-----:R-:W-:Y:S01]  /*113140*/  VIADD R4, R4, UR21 ;  /* 0x0000001504047c36 */ /* 0x001fe20008000000 */
[----:B------:R-:W0:Y:S04]  /*113150*/  LDCU UR21, c[0x0][0x3b8] ;  /* 0x00007700ff1577ac */ /* 0x000e280008000800 */
[----:B------:R1:W-:Y:S02]  /*113160*/  STL [R1+0x7f4], R4 ;  /* 0x0007f40401007387 */ /* 0x0003e40000100800 */
[----:B-1----:R-:W-:Y:S01]  /*113170*/  VIADD R4, R4, UR55 ;  /* 0x0000003704047c36 */ /* 0x002fe20008000000 */
[----:B------:R-:W1:Y:S04]  /*113180*/  LDCU UR55, c[0x0][0x3b8] ;  /* 0x00007700ff3777ac */ /* 0x000e680008000800 */
[----:B------:R2:W-:Y:S02]  /*113190*/  STL [R1+0x7f0], R4 ;  /* 0x0007f00401007387 */ /* 0x0005e40000100800 */
[----:B--2---:R-:W-:Y:S01]  /*1131a0*/  VIADD R4, R4, UR37 ;  /* 0x0000002504047c36 */ /* 0x004fe20008000000 */
[----:B------:R-:W2:Y:S04]  /*1131b0*/  LDCU UR37, c[0x0][0x3b8] ;  /* 0x00007700ff2577ac */ /* 0x000ea80008000800 */
        /* <DEDUP_REMOVED lines=22> */
[----:B---3--:R-:W-:Y:S01]  /*113320*/  VIADD R4, R4, UR39 ;  /* 0x0000002704047c36 */ /* 0x008fe20008000000 */
[----:B------:R-:W3:Y:S04]  /*113330*/  LDCU UR39, c[0x0][0x3b8] ;  /* 0x00007700ff2777ac */ /* 0x000ee80008000800 */
[----:B------:R0:W-:Y:S02]  /*113340*/  STL [R1+0x78c], R4 ;  /* 0x00078c0401007387 */ /* 0x0001e40000100800 */
[----:B0-----:R-:W-:Y:S01]  /*113350*/  VIADD R4, R4, UR40 ;  /* 0x0000002804047c36 */ /* 0x001fe20008000000 */
[----:B------:R-:W0:Y:S04]  /*113360*/  LDCU UR40, c[0x0][0x3b8] ;  /* 0x00007700ff2877ac */ /* 0x000e280008000800 */
[----:B------:R1:W-:Y:S02]  /*113370*/  STL [R1+0x788], R4 ;  /* 0x0007880401007387 */ /* 0x0003e40000100800 */
[----:B-1----:R-:W-:Y:S01]  /*113380*/  VIADD R4, R4, UR41 ;  /* 0x0000002904047c36 */ /* 0x002fe20008000000 */
[----:B------:R-:W1:Y:S03]  /*113390*/  LDCU UR41, c[0x0][0x3b8] ;  /* 0x00007700ff2977ac */ /* 0x000e660008000800 */
[----:B------:R-:W-:Y:S01]  /*1133a0*/  VIADD R41, R4, UR43 ;  /* 0x0000002b04297c36 */ /* 0x000fe20008000000 */
[----:B------:R0:W-:Y:S01]  /*1133b0*/  STL [R1+0x784], R4 ;  /* 0x0007840401007387 */ /* 0x0001e20000100800 */
[----:B------:R-:W1:Y:S03]  /*1133c0*/  LDCU UR43, c[0x0][0x3b8] ;  /* 0x00007700ff2b77ac */ /* 0x000e660008000800 */
[----:B------:R-:W-:Y:S01]  /*1133d0*/  STL [R1+0x780], R41 ;  /* 0x0007802901007387 */ /* 0x000fe20000100800 */
[----:B0-----:R-:W-:Y:S01]  /*1133e0*/  VIADD R4, R41, UR44 ;  /* 0x0000002c29047c36 */ /* 0x001fe20008000000 */
[----:B------:R-:W0:Y:S04]  /*1133f0*/  LDCU UR44, c[0x0][0x3b8] ;  /* 0x00007700ff2c77ac */ /* 0x000e280008000800 */
        /* <DEDUP_REMOVED lines=14> */
[----:B------:R-:W0:Y:S03]  /*1134e0*/  LDCU UR31, c[0x0][0x3b8] ;  /* 0x00007700ff1f77ac */ /* 0x000e260008000800 */
[----:B------:R-:W-:Y:S01]  /*1134f0*/  VIADD R39, R4, UR25 ;  /* 0x0000001904277c36 */ /* 0x000fe20008000000 */
[----:B------:R1:W-:Y:S01]  /*113500*/  STL [R1+0x738], R4 ;  /* 0x0007380401007387 */ /* 0x0003e20000100800 */
[----:B------:R-:W0:Y:S03]  /*113510*/  LDCU UR25, c[0x0][0x3b8] ;  /* 0x00007700ff1977ac */ /* 0x000e260008000800 */
[----:B------:R-:W-:Y:S01]  /*113520*/  STL [R1+0x734], R39 ;  /* 0x0007342701007387 */ /* 0x000fe20000100800 */
        /* <DEDUP_REMOVED lines=13> */
[----:B------:R-:W1:Y:S03]  /*113600*/  LDCU UR38, c[0x0][0x3b8] ;  /* 0x00007700ff2677ac */ /* 0x000e660008000800 */
[----:B---3--:R-:W-:Y:S01]  /*113610*/  VIADD R34, R4, UR39 ;  /* 0x0000002704227c36 */ /* 0x008fe20008000000 */
[----:B------:R3:W-:Y:S01]  /*113620*/  STL [R1+0x700], R4 ;  /* 0x0007000401007387 */ /* 0x0007e20000100800 */
[----:B------:R-:W0:Y:S03]  /*113630*/  LDCU UR39, c[0x0][0x3b8] ;  /* 0x00007700ff2777ac */ /* 0x000e260008000800 */
[----:B------:R-:W-:Y:S01]  /*113640*/  STL [R1+0x6ec], R34 ;  /* 0x0006ec2201007387 */ /* 0x000fe20000100800 */
[----:B---3--:R-:W-:Y:S01]  /*113650*/  VIADD R4, R34, UR40 ;  /* 0x0000002822047c36 */ /* 0x008fe20008000000 */
[----:B------:R-:W3:Y:S04]  /*113660*/  LDCU UR40, c[0x0][0x3b8] ;  /* 0x00007700ff2877ac */ /* 0x000ee80008000800 */
        /* <DEDUP_REMOVED lines=593> */
[----:B------:R-:W1:Y:S03]  /*115b80*/  LDCU UR45, c[0x0][0x3b8] ;  /* 0x00007700ff2d77ac */ /* 0x000e660008000800 */
[----:B--2---:R-:W-:Y:S01]  /*115b90*/  VIADD R36, R4, UR37 ;  /* 0x0000002504247c36 */ /* 0x004fe20008000000 */
[----:B------:R2:W-:Y:S01]  /*115ba0*/  STL [R1+0x38], R4 ;  /* 0x0000380401007387 */ /* 0x0005e20000100800 */
[----:B------:R-:W0:Y:S02]  /*115bb0*/  LDCU UR37, c[0x0][0x3b8] ;  /* 0x00007700ff2577ac */ /* 0x000e240008000800 */
[----:B------:R-:W-:Y:S01]  /*115bc0*/  VIADD R38, R36, UR31 ;  /* 0x0000001f24267c36 */ /* 0x000fe20008000000 */
[----:B------:R-:W-:Y:S01]  /*115bd0*/  STL [R1+0x34], R36 ;  /* 0x0000342401007387 */ /* 0x000fe20000100800 */
[----:B------:R-:W0:Y:S02]  /*115be0*/  LDCU UR31, c[0x0][0x3b8] ;  /* 0x00007700ff1f77ac */ /* 0x000e240008000800 */
[----:B--2---:R-:W-:Y:S01]  /*115bf0*/  VIADD R4, R38, UR25 ;  /* 0x0000001926047c36 */ /* 0x004fe20008000000 */
[----:B------:R-:W-:Y:S01]  /*115c00*/  STL [R1+0x30], R38 ;  /* 0x0000302601007387 */ /* 0x000fe20000100800 */
[----:B------:R-:W2:Y:S03]  /*115c10*/  LDCU UR25, c[0x0][0x3b8] ;  /* 0x00007700ff1977ac */ /* 0x000ea60008000800 */
        /* <DEDUP_REMOVED lines=17> */
[----:B------:R-:W0:Y:S02]  /*115d30*/  LDCU UR39, c[0x0][0x3b8] ;  /* 0x00007700ff2777ac */ /* 0x000e240008000800 */
[----:B---3--:R-:W-:Y:S01]  /*115d40*/  VIADD R37, R35, UR40 ;  /* 0x0000002823257c36 */ /* 0x008fe20008000000 */
[----:B------:R-:W-:Y:S01]  /*115d50*/  STL [R1+0x14], R35 ;  /* 0x0000142301007387 */ /* 0x000fe20000100800 */
[----:B------:R-:W3:Y:S02]  /*115d60*/  LDCU UR40, c[0x0][0x3b8] ;  /* 0x00007700ff2877ac */ /* 0x000ee40008000800 */
[----:B-1----:R-:W-:Y:S01]  /*115d70*/  VIADD R4, R37, UR41 ;  /* 0x0000002925047c36 */ /* 0x002fe20008000000 */
[----:B------:R-:W-:Y:S01]  /*115d80*/  STL [R1+0x10], R37 ;  /* 0x0000102501007387 */ /* 0x000fe20000100800 */
[----:B------:R-:W-:Y:S01]  /*115d90*/  @P3 LOP3.LUT R6, R6, 0x400000, RZ, 0xfc, !PT ;  /* 0x0040000006063812 */ /* 0x000fe200078efcff */
[----:B------:R-:W1:Y:S02]  /*115da0*/  LDCU UR41, c[0x0][0x3b8] ;  /* 0x00007700ff2977ac */ /* 0x000e640008000800 */
[----:B------:R0:W-:Y:S02]  /*115db0*/  STL [R1+0xc], R4 ;  /* 0x00000c0401007387 */ /* 0x0001e40000100800 */
[----:B0-----:R-:W-:Y:S01]  /*115dc0*/  VIADD R4, R4, UR43 ;  /* 0x0000002b04047c36 */ /* 0x001fe20008000000 */
[----:B------:R-:W-:Y:S01]  /*115dd0*/  LOP3.LUT R6, R6, 0xffdfffff, RZ, 0xc0, !PT ;  /* 0xffdfffff06067812 */ /* 0x000fe200078ec0ff */
[----:B------:R-:W0:Y:S03]  /*115de0*/  LDCU UR43, c[0x0][0x3b8] ;  /* 0x00007700ff2b77ac */ /* 0x000e260008000800 */
[----:B------:R1:W-:Y:S04]  /*115df0*/  STL [R1+0x8], R4 ;  /* 0x0000080401007387 */ /* 0x0003e80000100800 */
[----:B------:R-:W3:Y:S01]  /*115e00*/  LDL.LU R9, [R1+0x669c] ;  /* 0x00669c0001097983 */ /* 0x000ee20000300800 */
[----:B------:R-:W-:Y:S01]  /*115e10*/  VIADD R61, R4, UR44 ;  /* 0x0000002c043d7c36 */ /* 0x000fe20008000000 */
[----:B------:R-:W0:Y:S02]  /*115e20*/  LDCU UR44, c[0x0][0x3b8] ;  /* 0x00007700ff2c77ac */ /* 0x000e240008000800 */
[----:B-1----:R-:W3:Y:S01]  /*115e30*/  LDL.LU R4, [R1+0x66a0] ;  /* 0x0066a00001047983 */ /* 0x002ee20000300800 */
[----:B----4-:R-:W-:Y:S01]  /*115e40*/  VIADD R58, R61, UR36 ;  /* 0x000000243d3a7c36 */ /* 0x010fe20008000000 */
[----:B------:R-:W-:Y:S01]  /*115e50*/  @P2 LOP3.LUT R6, R6, 0x200000, RZ, 0xfc, !PT ;  /* 0x0020000006062812 */ /* 0x000fe200078efcff */
[----:B------:R-:W1:Y:S02]  /*115e60*/  LDCU UR36, c[0x0][0x3b8] ;  /* 0x00007700ff2477ac */ /* 0x000e640008000800 */
[----:B------:R-:W-:Y:S01]  /*115e70*/  VIADD R57, R58, UR21 ;  /* 0x000000153a397c36 */ /* 0x000fe20008000000 */
[----:B------:R-:W4:Y:S03]  /*115e80*/  LDCU UR21, c[0x0][0x3b8] ;  /* 0x00007700ff1577ac */ /* 0x000f260008000800 */
[----:B------:R-:W-:Y:S01]  /*115e90*/  VIADD R56, R57, UR45 ;  /* 0x0000002d39387c36 */ /* 0x000fe20008000000 */
[----:B------:R-:W0:Y:S03]  /*115ea0*/  LDCU UR45, c[0x0][0x3b8] ;  /* 0x00007700ff2d77ac */ /* 0x000e260008000800 */
[----:B------:R-:W-:Y:S01]  /*115eb0*/  VIADD R55, R56, UR37 ;  /* 0x0000002538377c36 */ /* 0x000fe20008000000 */
[----:B------:R-:W-:Y:S01]  /*115ec0*/  LOP3.LUT R6, R6, 0xffefffff, RZ, 0xc0, !PT ;  /* 0xffefffff06067812 */ /* 0x000fe200078ec0ff */
[----:B------:R-:W0:Y:S02]  /*115ed0*/  LDCU UR37, c[0x0][0x3b8] ;  /* 0x00007700ff2577ac */ /* 0x000e240008000800 */
[----:B------:R-:W-:Y:S01]  /*115ee0*/  VIADD R54, R55, UR31 ;  /* 0x0000001f37367c36 */ /* 0x000fe20008000000 */
[----:B------:R-:W0:Y:S03]  /*115ef0*/  LDCU UR31, c[0x0][0x3b8] ;  /* 0x00007700ff1f77ac */ /* 0x000e260008000800 */
[----:B--2---:R-:W-:Y:S01]  /*115f00*/  VIADD R53, R54, UR25 ;  /* 0x0000001936357c36 */ /* 0x004fe20008000000 */
[----:B------:R-:W2:Y:S03]  /*115f10*/  LDCU UR25, c[0x0][0x3b8] ;  /* 0x00007700ff1977ac */ /* 0x000ea60008000800 */
[----:B------:R-:W-:Y:S01]  /*115f20*/  VIADD R52, R53, UR6 ;  /* 0x0000000635347c36 */ /* 0x000fe20008000000 */
[----:B------:R-:W0:Y:S03]  /*115f30*/  LDCU UR6, c[0x0][0x3b8] ;  /* 0x00007700ff0677ac */ /* 0x000e260008000800 */
[----:B------:R-:W-:-:S04]  /*115f40*/  VIADD R51, R52, UR7 ;  /* 0x0000000734337c36 */ /* 0x000fc80008000000 */
[----:B------:R-:W-:Y:S01]  /*115f50*/  VIADD R50, R51, UR17 ;  /* 0x0000001133327c36 */ /* 0x000fe20008000000 */
[----:B------:R-:W-:Y:S01]  /*115f60*/  @P1 LOP3.LUT R6, R6, 0x100000, RZ, 0xfc, !PT ;  /* 0x0010000006061812 */ /* 0x000fe200078efcff */
[----:B------:R-:W0:Y:S02]  /*115f70*/  LDCU UR17, c[0x0][0x3b8] ;  /* 0x00007700ff1177ac */ /* 0x000e240008000800 */
[----:B------:R-:W-:Y:S01]  /*115f80*/  VIADD R49, R50, UR34 ;  /* 0x0000002232317c36 */ /* 0x000fe20008000000 */
[----:B------:R-:W-:Y:S01]  /*115f90*/  LOP3.LUT R6, R6, 0xfff7ffff, RZ, 0xc0, !PT ;  /* 0xfff7ffff06067812 */ /* 0x000fe200078ec0ff */
[----:B------:R-:W0:Y:S02]  /*115fa0*/  LDCU UR34, c[0x0][0x3b8] ;  /* 0x00007700ff2277ac */ /* 0x000e240008000800 */
[----:B------:R-:W-:-:S04]  /*115fb0*/  VIADD R48, R49, UR38 ;  /* 0x0000002631307c36 */ /* 0x000fc80008000000 */
[----:B------:R-:W-:Y:S01]  /*115fc0*/  VIADD R47, R48, UR39 ;  /* 0x00000027302f7c36 */ /* 0x000fe20008000000 */
[----:B------:R-:W-:Y:S01]  /*115fd0*/  @P0 LOP3.LUT R6, R6, 0x80000, RZ, 0xfc, !PT ;  /* 0x0008000006060812 */ /* 0x000fe200078efcff */
[----:B------:R-:W1:Y:S02]  /*115fe0*/  LDCU.64 UR38, c[0x0][0x398] ;  /* 0x00007300ff2677ac */ /* 0x000e640008000a00 */
[----:B---3--:R-:W-:Y:S01]  /*115ff0*/  VIADD R46, R47, UR40 ;  /* 0x000000282f2e7c36 */ /* 0x008fe20008000000 */
[----:B------:R-:W-:Y:S01]  /*116000*/  LOP3.LUT R6, R6, 0xfffbffff, RZ, 0xc0, !PT ;  /* 0xfffbffff06067812 */ /* 0x000fe200078ec0ff */
[----:B------:R-:W3:Y:S02]  /*116010*/  LDCU UR40, c[0x0][0x3b8] ;  /* 0x00007700ff2877ac */ /* 0x000ee40008000800 */
[----:B------:R-:W-:Y:S01]  /*116020*/  VIADD R45, R46, UR46 ;  /* 0x0000002e2e2d7c36 */ /* 0x000fe20008000000 */
[----:B------:R-:W1:Y:S03]  /*116030*/  LDCU UR46, c[0x0][0x3b8] ;  /* 0x00007700ff2e77ac */ /* 0x000e660008000800 */
[----:B------:R-:W-:-:S04]  /*116040*/  VIADD R44, R45, UR49 ;  /* 0x000000312d2c7c36 */ /* 0x000fc80008000000 */
[----:B0-----:R-:W-:-:S04]  /*116050*/  VIADD R43, R44, UR44 ;  /* 0x0000002c2c2b7c36 */ /* 0x001fc80008000000 */
[----:B------:R-:W-:-:S04]  /*116060*/  VIADD R42, R43, UR54 ;  /* 0x000000362b2a7c36 */ /* 0x000fc80008000000 */
[----:B----4-:R-:W-:Y:S01]  /*116070*/  VIADD R33, R42, UR21 ;  /* 0x000000152a217c36 */ /* 0x010fe20008000000 */
[----:B------:R-:W0:Y:S03]  /*116080*/  LDCU UR21, c[0x0][0x3b8] ;  /* 0x00007700ff1577ac */ /* 0x000e260008000800 */
[----:B------:R-:W-:Y:S01]  /*116090*/  VIADD R32, R33, UR45 ;  /* 0x0000002d21207c36 */ /* 0x000fe20008000000 */
[----:B------:R-:W4:Y:S03]  /*1160a0*/  LDCU.64 UR44, c[0x0][0x398] ;  /* 0x00007300ff2c77ac */ /* 0x000f260008000a00 */
[----:B------:R-:W-:Y:S01]  /*1160b0*/  VIADD R31, R32, UR55 ;  /* 0x00000037201f7c36 */ /* 0x000fe20008000000 */
[----:B------:R-:W0:Y:S03]  /*1160c0*/  LDCU.64 UR54, c[0x0][0x398] ;  /* 0x00007300ff3677ac */ /* 0x000e260008000a00 */
[----:B------:R-:W-:Y:S01]  /*1160d0*/  VIADD R30, R31, UR31 ;  /* 0x0000001f1f1e7c36 */ /* 0x000fe20008000000 */
[----:B------:R-:W0:Y:S03]  /*1160e0*/  LDCU UR31, c[0x0][0x3b8] ;  /* 0x00007700ff1f77ac */ /* 0x000e260008000800 */
[----:B--2---:R-:W-:Y:S01]  /*1160f0*/  VIADD R29, R30, UR25 ;  /* 0x000000191e1d7c36 */ /* 0x004fe20008000000 */
[----:B------:R-:W2:Y:S03]  /*116100*/  LDCU UR25, c[0x0][0x3b8] ;  /* 0x00007700ff1977ac */ /* 0x000ea60008000800 */
[----:B------:R-:W-:Y:S01]  /*116110*/  VIADD R28, R29, UR6 ;  /* 0x000000061d1c7c36 */ /* 0x000fe20008000000 */
[----:B------:R-:W0:Y:S01]  /*116120*/  LDCU.64 UR6, c[0x0][0x398] ;  /* 0x00007300ff0677ac */ /* 0x000e220008000a00 */
[----:B------:R-:W-:-:S02]  /*116130*/  ISETP.GE.AND P0, PT, R9, UR35, PT ;  /* 0x0000002309007c0c */ /* 0x000fc4000bf06270 */
[----:B------:R-:W2:Y:S02]  /*116140*/  LDL.LU R9, [R1+0x66a4] ;  /* 0x0066a40001097983 */ /* 0x000ea40000300800 */
[----:B0-----:R-:W-:Y:S02]  /*116150*/  ISETP.LT.AND P3, PT, R0, UR6, !P0 ;  /* 0x0000000600007c0c */ /* 0x001fe4000c761270 */
[----:B------:R-:W-:Y:S02]  /*116160*/  ISETP.LT.AND P2, PT, R8, UR53, !P0 ;  /* 0x0000003508007c0c */ /* 0x000fe4000c741270 */
        /* <DEDUP_REMOVED lines=10> */
[----:B------:R-:W-:Y:S01]  /*116210*/  ISETP.GE.AND P0, PT, R4, UR7, PT ;  /* 0x0000000704007c0c */ /* 0x000fe2000bf06270 */
[----:B------:R-:W0:Y:S01]  /*116220*/  LDCU.64 UR6, c[0x0][0x398] ;  /* 0x00007300ff0677ac */ /* 0x000e220008000a00 */
[----:B------:R-:W3:Y:S02]  /*116230*/  LDL.LU R4, [R1+0x66a8] ;  /* 0x0066a80001047983 */ /* 0x000ee40000300800 */
[----:B-1----:R-:W-:Y:S02]  /*116240*/  ISETP.LT.AND P3, PT, R0, UR38, !P0 ;  /* 0x0000002600007c0c */ /* 0x002fe4000c761270 */
[----:B------:R-:W-:Y:S01]  /*116250*/  ISETP.LT.AND P2, PT, R8, UR48, !P0 ;  /* 0x0000003008007c0c */ /* 0x000fe2000c741270 */
[----:B------:R-:W-:Y:S01]  /*116260*/  VIADD R27, R28, UR43 ;  /* 0x0000002b1c1b7c36 */ /* 0x000fe20008000000 */
[----:B------:R-:W-:Y:S01]  /*116270*/  LOP3.LUT R6, R6, 0xffffbfff, RZ, 0xc0, !PT ;  /* 0xffffbfff06067812 */ /* 0x000fe200078ec0ff */
[----:B------:R-:W1:Y:S01]  /*116280*/  LDCU.64 UR48, c[0x0][0x398] ;  /* 0x00007300ff3077ac */ /* 0x000e620008000a00 */
[----:B------:R-:W-:-:S07]  /*116290*/  ISETP.LT.AND P1, PT, R3, UR47, !P0 ;  /* 0x0000002f03007c0c */ /* 0x000fce000c721270 */
[----:B------:R-:W-:-:S04]  /*1162a0*/  @P3 LOP3.LUT R6, R6, 0x4000, RZ, 0xfc, !PT ;  /* 0x0000400006063812 */ /* 0x000fc800078efcff */
[----:B------:R-:W-:-:S04]  /*1162b0*/  LOP3.LUT R6, R6, 0xffffdfff, RZ, 0xc0, !PT ;  /* 0xffffdfff06067812 */ /* 0x000fc800078ec0ff */
[----:B------:R-:W-:Y:S02]  /*1162c0*/  @P2 LOP3.LUT R6, R6, 0x2000, RZ, 0xfc, !PT ;  /* 0x0000200006062812 */ /* 0x000fe400078efcff */
[----:B------:R-:W-:Y:S01]  /*1162d0*/  ISETP.LT.AND P0, PT, R2, UR42, !P0 ;  /* 0x0000002a02007c0c */ /* 0x000fe2000c701270 */
[----:B------:R-:W-:Y:S01]  /*1162e0*/  VIADD R26, R27, UR41 ;  /* 0x000000291b1a7c36 */ /* 0x000fe20008000000 */
[----:B------:R-:W-:Y:S01]  /*1162f0*/  LOP3.LUT R6, R6, 0xffffefff, RZ, 0xc0, !PT ;  /* 0xffffefff06067812 */ /* 0x000fe200078ec0ff */
[----:B------:R-:W0:Y:S03]  /*116300*/  LDCU.64 UR42, c[0x0][0x398] ;  /* 0x00007300ff2a77ac */ /* 0x000e260008000a00 */
[----:B------:R-:W-:-:S04]  /*116310*/  @P1 LOP3.LUT R6, R6, 0x1000, RZ, 0xfc, !PT ;  /* 0x0000100006061812 */ /* 0x000fc800078efcff */
[----:B------:R-:W-:-:S04]  /*116320*/  LOP3.LUT R6, R6, 0xfffff7ff, RZ, 0xc0, !PT ;  /* 0xfffff7ff06067812 */ /* 0x000fc800078ec0ff */
[----:B------:R-:W-:-:S04]  /*116330*/  @P0 LOP3.LUT R6, R6, 0x800, RZ, 0xfc, !PT ;  /* 0x0000080006060812 */ /* 0x000fc800078efcff */
[----:B------:R-:W-:Y:S02]  /*116340*/  LOP3.LUT R6, R6, 0xfffffbff, RZ, 0xc0, !PT ;  /* 0xfffffbff06067812 */ /* 0x000fe400078ec0ff */
[----:B--2---:R-:W-:Y:S01]  /*116350*/  ISETP.GE.AND P0, PT, R9, UR39, PT ;  /* 0x0000002709007c0c */ /* 0x004fe2000bf06270 */
[----:B------:R-:W-:Y:S01]  /*116360*/  VIADD R25, R26, UR37 ;  /* 0x000000251a197c36 */ /* 0x000fe20008000000 */
[----:B------:R-:W2:Y:S01]  /*116370*/  LDL.LU R9, [R1+0x66ac] ;  /* 0x0066ac0001097983 */ /* 0x000ea20000300800 */
[----:B------:R-:W0:Y:S01]  /*116380*/  LDCU.64 UR38, c[0x0][0x398] ;  /* 0x00007300ff2677ac */ /* 0x000e220008000a00 */
[----:B----4-:R-:W-:Y:S02]  /*116390*/  ISETP.LT.AND P3, PT, R0, UR44, !P0 ;  /* 0x0000002c00007c0c */ /* 0x010fe4000c761270 */
[----:B------:R-:W-:Y:S01]  /*1163a0*/  ISETP.LT.AND P2, PT, R8, UR57, !P0 ;  /* 0x0000003908007c0c */ /* 0x000fe2000c741270 */
[----:B------:R-:W4:Y:S01]  /*1163b0*/  LDCU UR57, c[0x0][0x398] ;  /* 0x00007300ff3977ac */ /* 0x000f220008000800 */
        /* <DEDUP_REMOVED lines=12> */
[----:B------:R-:W-:Y:S01]  /*116480*/  VIADD R24, R25, UR34 ;  /* 0x0000002219187c36 */ /* 0x000fe20008000000 */
[----:B------:R-:W3:Y:S01]  /*116490*/  LDL.LU R4, [R1+0x66b0] ;  /* 0x0066b00001047983 */ /* 0x000ee20000300800 */
[----:B------:R-:W-:Y:S01]  /*1164a0*/  LOP3.LUT R6, R6, 0xffffffbf, RZ, 0xc0, !PT ;  /* 0xffffffbf06067812 */ /* 0x000fe200078ec0ff */
[----:B------:R-:W1:Y:S01]  /*1164b0*/  LDCU.64 UR44, c[0x0][0x398] ;  /* 0x00007300ff2c77ac */ /* 0x000e620008000a00 */
[----:B0-----:R-:W-:Y:S02]  /*1164c0*/  ISETP.LT.AND P3, PT, R0, UR50, !P0 ;  /* 0x0000003200007c0c */ /* 0x001fe4000c761270 */
[----:B----4-:R-:W-:Y:S01]  /*1164d0*/  ISETP.LT.AND P2, PT, R8, UR57, !P0 ;  /* 0x0000003908007c0c */ /* 0x010fe2000c741270 */
[----:B------:R-:W0:Y:S01]  /*1164e0*/  LDCU UR57, c[0x0][0x398] ;  /* 0x00007300ff3977ac */ /* 0x000e220008000800 */
[----:B------:R-:W-:Y:S01]  /*1164f0*/  ISETP.LT.AND P1, PT, R3, UR59, !P0 ;  /* 0x0000003b03007c0c */ /* 0x000fe2000c721270 */
[----:B------:R-:W4:Y:S08]  /*116500*/  LDCU.64 UR34, c[0x0][0x398] ;  /* 0x00007300ff2277ac */ /* 0x000f300008000a00 */
        /* <DEDUP_REMOVED lines=11> */
[----:B------:R-:W-:Y:S01]  /*1165c0*/  VIADD R23, R24, UR36 ;  /* 0x0000002418177c36 */ /* 0x000fe20008000000 */
[----:B------:R-:W2:Y:S01]  /*1165d0*/  LDL.LU R9, [R1+0x66b4] ;  /* 0x0066b40001097983 */ /* 0x000ea20000300800 */
[----:B------:R-:W1:Y:S01]  /*1165e0*/  LDCU.64 UR36, c[0x0][0x398] ;  /* 0x00007300ff2477ac */ /* 0x000e620008000a00 */
[----:B------:R-:W-:Y:S02]  /*1165f0*/  ISETP.LT.AND P3, PT, R0, UR6, !P0 ;  /* 0x0000000600007c0c */ /* 0x000fe4000c761270 */
[----:B0-----:R-:W-:Y:S01]  /*116600*/  ISETP.LT.AND P2, PT, R8, UR57, !P0 ;  /* 0x0000003908007c0c */ /* 0x001fe2000c741270 */
[----:B------:R-:W0:Y:S01]  /*116610*/  LDCU UR57, c[0x0][0x398] ;  /* 0x00007300ff3977ac */ /* 0x000e220008000800 */
[----:B------:R-:W-:-:S02]  /*116620*/  ISETP.LT.AND P1, PT, R3, UR59, !P0 ;  /* 0x0000003b03007c0c */ /* 0x000fc4000c721270 */
[----:B------:R-:W-:Y:S01]  /*116630*/  ISETP.LT.AND P0, PT, R2, UR75, !P0 ;  /* 0x0000004b02007c0c */ /* 0x000fe2000c701270 */
[----:B------:R-:W0:Y:S01]  /*116640*/  LDCU UR59, c[0x0][0x398] ;  /* 0x00007300ff3b77ac */ /* 0x000e220008000800 */
[----:B------:R-:W-:Y:S01]  /*116650*/  LOP3.LUT R6, R6, 0xfffffffb, RZ, 0xc0, !PT ;  /* 0xfffffffb06067812 */ /* 0x000fe200078ec0ff */
[----:B------:R-:W0:Y:S01]  /*116660*/  LDCU UR75, c[0x0][0x398] ;  /* 0x00007300ff4b77ac */ /* 0x000e220008000800 */
[----:B------:R-:W0:Y:S09]  /*116670*/  LDCU.64 UR50, c[0x0][0x398] ;  /* 0x00007300ff3277ac */ /* 0x000e320008000a00 */
[----:B------:R-:W-:-:S02]  /*116680*/  @P0 LOP3.LUT R7, R7, 0x80000000, RZ, 0xfc, !PT ;  /* 0x8000000007070812 */ /* 0x000fc400078efcff */
[----:B---3--:R-:W-:Y:S01]  /*116690*/  ISETP.GE.AND P0, PT, R4, UR7, PT ;  /* 0x0000000704007c0c */ /* 0x008fe2000bf06270 */
[----:B------:R-:W-:Y:S01]  /*1166a0*/  VIADD R22, R23, UR40 ;  /* 0x0000002817167c36 */ /* 0x000fe20008000000 */
[----:B------:R-:W3:Y:S01]  /*1166b0*/  LDL.LU R4, [R1+0x66b8] ;  /* 0x0066b80001047983 */ /* 0x000ee20000300800 */
[----:B------:R-:W-:Y:S01]  /*1166c0*/  @P3 LOP3.LUT R6, R6, 0x4, RZ, 0xfc, !PT ;  /* 0x0000000406063812 */ /* 0x000fe200078efcff */
[----:B------:R-:W2:Y:S01]  /*1166d0*/  LDCU.64 UR40, c[0x0][0x398] ;  /* 0x00007300ff2877ac */ /* 0x000ea20008000a00 */
[----:B-1----:R-:W-:Y:S02]  /*1166e0*/  ISETP.LT.AND P3, PT, R0, UR36, !P0 ;  /* 0x0000002400007c0c */ /* 0x002fe4000c761270 */
[----:B------:R-:W-:Y:S01]  /*1166f0*/  LOP3.LUT R6, R6, 0xfffffffd, RZ, 0xc0, !PT ;  /* 0xfffffffd06067812 */ /* 0x000fe200078ec0ff */
[----:B------:R-:W1:Y:S01]  /*116700*/  LDCU UR36, c[0x0][0x398] ;  /* 0x00007300ff2477ac */ /* 0x000e620008000800 */
[----:B------:R-:W-:Y:S02]  /*116710*/  LOP3.LUT R7, R7, 0xbfffffff, RZ, 0xc0, !PT ;  /* 0xbfffffff07077812 */ /* 0x000fe400078ec0ff */
[----:B------:R-:W-:Y:S01]  /*116720*/  @P2 LOP3.LUT R6, R6, 0x2, RZ, 0xfc, !PT ;  /* 0x0000000206062812 */ /* 0x000fe200078efcff */
[----:B------:R-:W1:Y:S01]  /*116730*/  LDCU.64 UR6, c[0x0][0x398] ;  /* 0x00007300ff0677ac */ /* 0x000e620008000a00 */
[----:B0-----:R-:W-:-:S02]  /*116740*/  ISETP.LT.AND P2, PT, R8, UR57, !P0 ;  /* 0x0000003908007c0c */ /* 0x001fc4000c741270 */
[----:B------:R-:W-:Y:S01]  /*116750*/  LOP3.LUT R6, R6, 0xfffffffe, RZ, 0xc0, !PT ;  /* 0xfffffffe06067812 */ /* 0x000fe200078ec0ff */
[----:B------:R-:W-:Y:S01]  /*116760*/  VIADD R21, R22, UR46 ;  /* 0x0000002e16157c36 */ /* 0x000fe20008000000 */
[----:B------:R-:W0:Y:S01]  /*116770*/  LDCU.64 UR46, c[0x0][0x398] ;  /* 0x00007300ff2e77ac */ /* 0x000e220008000a00 */
[----:B------:R-:W-:Y:S02]  /*116780*/  @P3 LOP3.LUT R7, R7, 0x40000000, RZ, 0xfc, !PT ;  /* 0x4000000007073812 */ /* 0x000fe400078efcff */
[----:B------:R-:W-:Y:S01]  /*116790*/  @P1 LOP3.LUT R6, R6, 0x1, RZ, 0xfc, !PT ;  /* 0x0000000106061812 */ /* 0x000fe200078efcff */
[----:B------:R-:W0:Y:S01]  /*1167a0*/  LDCU.64 UR56, c[0x0][0x398] ;  /* 0x00007300ff3877ac */ /* 0x000e220008000a00 */
        /* <DEDUP_REMOVED lines=13> */
[----:B------:R-:W-:Y:S02]  /*116880*/  ISETP.LT.AND P3, PT, R0, UR38, !P0 ;  /* 0x0000002600007c0c */ /* 0x000fe4000c761270 */
[----:B-1----:R-:W-:Y:S01]  /*116890*/  ISETP.LT.AND P1, PT, R3, UR36, !P0 ;  /* 0x0000002403007c0c */ /* 0x002fe2000c721270 */
[----:B------:R-:W4:Y:S01]  /*1168a0*/  LDL.LU R10, [R1+0x66c0] ;  /* 0x0066c000010a7983 */ /* 0x000f220000300800 */
[----:B--2---:R-:W-:Y:S01]  /*1168b0*/  ISETP.LT.AND P2, PT, R8, UR37, !P0 ;  /* 0x0000002508007c0c */ /* 0x004fe2000c741270 */
[----:B------:R-:W-:-:S08]  /*1168c0*/  VIADD R20, R21, UR52 ;  /* 0x0000003415147c36 */ /* 0x000fd00008000000 */
[----:B------:R-:W-:Y:S01]  /*1168d0*/  @P3 LOP3.LUT R7, R7, 0x4000000, RZ, 0xfc, !PT ;  /* 0x0400000007073812 */ /* 0x000fe200078efcff */
[----:B------:R-:W1:Y:S03]  /*1168e0*/  LDCU.64 UR52, c[0x0][0x398] ;  /* 0x00007300ff3477ac */ /* 0x000e660008000a00 */
[----:B------:R-:W-:Y:S01]  /*1168f0*/  LOP3.LUT R7, R7, 0xfdffffff, RZ, 0xc0, !PT ;  /* 0xfdffffff07077812 */ /* 0x000fe200078ec0ff */
[----:B------:R-:W2:Y:S01]  /*116900*/  LDCU.64 UR36, c[0x0][0x398] ;  /* 0x00007300ff2477ac */ /* 0x000ea20008000a00 */
[----:B0-----:R-:W-:Y:S01]  /*116910*/  ISETP.LT.AND P0, PT, R2, UR75, !P0 ;  /* 0x0000004b02007c0c */ /* 0x001fe2000c701270 */
[----:B------:R-:W0:Y:S01]  /*116920*/  LDCU UR75, c[0x0][0x398] ;  /* 0x00007300ff4b77ac */ /* 0x000e220008000800 */
[----:B------:R-:W-:-:S04]  /*116930*/  @P2 LOP3.LUT R7, R7, 0x2000000, RZ, 0xfc, !PT ;  /* 0x0200000007072812 */ /* 0x000fc800078efcff */
[----:B------:R-:W-:-:S04]  /*116940*/  LOP3.LUT R7, R7, 0xfeffffff, RZ, 0xc0, !PT ;  /* 0xfeffffff07077812 */ /* 0x000fc800078ec0ff */
[----:B------:R-:W-:-:S04]  /*116950*/  @P1 LOP3.LUT R7, R7, 0x1000000, RZ, 0xfc, !PT ;  /* 0x0100000007071812 */ /* 0x000fc800078efcff */
[----:B------:R-:W-:-:S04]  /*116960*/  LOP3.LUT R7, R7, 0xff7fffff, RZ, 0xc0, !PT ;  /* 0xff7fffff07077812 */ /* 0x000fc800078ec0ff */
[----:B------:R-:W-:Y:S02]  /*116970*/  @P0 LOP3.LUT R7, R7, 0x800000, RZ, 0xfc, !PT ;  /* 0x0080000007070812 */ /* 0x000fe400078efcff */
[----:B---3--:R-:W-:Y:S02]  /*116980*/  ISETP.GE.AND P0, PT, R4, UR39, PT ;  /* 0x0000002704007c0c */ /* 0x008fe4000bf06270 */
[----:B------:R-:W3:Y:S02]  /*116990*/  LDL.LU R4, [R1+0x66c4] ;  /* 0x0066c40001047983 */ /* 0x000ee40000300800 */
[----:B------:R-:W-:Y:S02]  /*1169a0*/  ISETP.LT.AND P1, PT, R0, UR40, !P0 ;  /* 0x0000002800007c0c */ /* 0x000fe4000c721270 */
[----:B0-----:R-:W-:Y:S02]  /*1169b0*/  ISETP.LT.AND P3, PT, R8, UR75, !P0 ;  /* 0x0000004b08007c0c */ /* 0x001fe4000c761270 */
[----:B------:R-:W-:-:S02]  /*1169c0*/  LOP3.LUT R7, R7, 0xffbfffff, RZ, 0xc0, !PT ;  /* 0xffbfffff07077812 */ /* 0x000fc400078ec0ff */
[----:B------:R-:W-:-:S07]  /*1169d0*/  ISETP.LT.AND P2, PT, R3, UR77, !P0 ;  /* 0x0000004d03007c0c */ /* 0x000fce000c741270 */
[----:B------:R-:W-:-:S04]  /*1169e0*/  @P1 LOP3.LUT R7, R7, 0x400000, RZ, 0xfc, !PT ;  /* 0x0040000007071812 */ /* 0x000fc800078efcff */
        /* <DEDUP_REMOVED lines=8> */
[----:B----4-:R-:W-:Y:S01]  /*116a70*/  ISETP.GE.AND P0, PT, R9, UR41, PT ;  /* 0x0000002909007c0c */ /* 0x010fe2000bf06270 */
[----:B------:R-:W-:Y:S01]  /*116a80*/  VIADD R19, R20, UR58 ;  /* 0x0000003a14137c36 */ /* 0x000fe20008000000 */
[----:B------:R-:W4:Y:S01]  /*116a90*/  LDL.LU R9, [R1+0x66c8] ;  /* 0x0066c80001097983 */ /* 0x000f220000300800 */
[----:B------:R-:W0:Y:S01]  /*116aa0*/  LDCU.64 UR58, c[0x0][0x398] ;  /* 0x00007300ff3a77ac */ /* 0x000e220008000a00 */
[----:B------:R-:W-:Y:S02]  /*116ab0*/  ISETP.LT.AND P1, PT, R0, UR42, !P0 ;  /* 0x0000002a00007c0c */ /* 0x000fe4000c721270 */
[----:B------:R-:W-:Y:S01]  /*116ac0*/  ISETP.LT.AND P3, PT, R8, UR74, !P0 ;  /* 0x0000004a08007c0c */ /* 0x000fe2000c761270 */
[----:B------:R-:W0:Y:S01]  /*116ad0*/  LDCU.64 UR40, c[0x0][0x398] ;  /* 0x00007300ff2877ac */ /* 0x000e220008000a00 */
[----:B------:R-:W-:-:S09]  /*116ae0*/  ISETP.LT.AND P2, PT, R3, UR73, !P0 ;  /* 0x0000004903007c0c */ /* 0x000fd2000c741270 */
[----:B------:R-:W-:-:S04]  /*116af0*/  @P1 LOP3.LUT R7, R7, 0x40000, RZ, 0xfc, !PT ;  /* 0x0004000007071812 */ /* 0x000fc800078efcff */
[----:B------:R-:W-:-:S04]  /*116b00*/  LOP3.LUT R7, R7, 0xfffdffff, RZ, 0xc0, !PT ;  /* 0xfffdffff07077812 */ /* 0x000fc800078ec0ff */
[----:B------:R-:W-:Y:S02]  /*116b10*/  @P3 LOP3.LUT R7, R7, 0x20000, RZ, 0xfc, !PT ;  /* 0x0002000007073812 */ /* 0x000fe400078efcff */
[----:B------:R-:W-:Y:S02]  /*116b20*/  ISETP.LT.AND P1, PT, R2, UR72, !P0 ;  /* 0x0000004802007c0c */ /* 0x000fe4000c721270 */
[----:B------:R-:W-:-:S04]  /*116b30*/  LOP3.LUT R7, R7, 0xfffeffff, RZ, 0xc0, !PT ;  /* 0xfffeffff07077812 */ /* 0x000fc800078ec0ff */
[----:B------:R-:W-:Y:S02]  /*116b40*/  @P2 LOP3.LUT R7, R7, 0x10000, RZ, 0xfc, !PT ;  /* 0x0001000007072812 */ /* 0x000fe400078efcff */
[----:B------:R-:W-:Y:S01]  /*116b50*/  ISETP.GE.AND P0, PT, R10, UR43, PT ;  /* 0x0000002b0a007c0c */ /* 0x000fe2000bf06270 */
[----:B------:R-:W-:Y:S01]  /*116b60*/  VIADD R18, R19, UR65 ;  /* 0x0000004113127c36 */ /* 0x000fe20008000000 */
[----:B------:R-:W-:Y:S01]  /*116b70*/  LOP3.LUT R7, R7, 0xffff7fff, RZ, 0xc0, !PT ;  /* 0xffff7fff07077812 */ /* 0x000fe200078ec0ff */
[----:B------:R-:W2:Y:S01]  /*116b80*/  LDL.LU R10, [R1+0x66cc] ;  /* 0x0066cc00010a7983 */ /* 0x000ea20000300800 */
[----:B------:R-:W0:Y:S02]  /*116b90*/  LDCU.64 UR42, c[0x0][0x398] ;  /* 0x00007300ff2a77ac */ /* 0x000e240008000a00 */
[----:B------:R-:W-:Y:S02]  /*116ba0*/  @P1 LOP3.LUT R7, R7, 0x8000, RZ, 0xfc, !PT ;  /* 0x0000800007071812 */ /* 0x000fe400078efcff */
[----:B------:R-:W-:-:S02]  /*116bb0*/  ISETP.LT.AND P1, PT, R0, UR44, !P0 ;  /* 0x0000002c00007c0c */ /* 0x000fc4000c721270 */
[----:B------:R-:W-:Y:S02]  /*116bc0*/  LOP3.LUT R7, R7, 0xffffbfff, RZ, 0xc0, !PT ;  /* 0xffffbfff07077812 */ /* 0x000fe400078ec0ff */
[----:B------:R-:W-:Y:S02]  /*116bd0*/  ISETP.LT.AND P3, PT, R8, UR71, !P0 ;  /* 0x0000004708007c0c */ /* 0x000fe4000c761270 */
[----:B------:R-:W-:-:S07]  /*116be0*/  ISETP.LT.AND P2, PT, R3, UR70, !P0 ;  /* 0x0000004603007c0c */ /* 0x000fce000c741270 */
[----:B------:R-:W-:Y:S02]  /*116bf0*/  @P1 LOP3.LUT R7, R7, 0x4000, RZ, 0xfc, !PT ;  /* 0x0000400007071812 */ /* 0x000fe400078efcff */
[----:B------:R-:W-:Y:S02]  /*116c00*/  ISETP.LT.AND P1, PT, R2, UR69, !P0 ;  /* 0x0000004502007c0c */ /* 0x000fe4000c721270 */
[----:B---3--:R-:W-:Y:S02]  /*116c10*/  ISETP.GE.AND P0, PT, R4, UR45, PT ;  /* 0x0000002d04007c0c */ /* 0x008fe4000bf06270 */
[----:B------:R-:W3:Y:S01]  /*116c20*/  LDL.LU R4, [R1+0x66d0] ;  /* 0x0066d00001047983 */ /* 0x000ee20000300800 */
[----:B------:R-:W-:-:S04]  /*116c30*/  LOP3.LUT R7, R7, 0xffffdfff, RZ, 0xc0, !PT ;  /* 0xffffdfff07077812 */ /* 0x000fc800078ec0ff */
[----:B------:R-:W-:-:S04]  /*116c40*/  @P3 LOP3.LUT R7, R7, 0x2000, RZ, 0xfc, !PT ;  /* 0x0000200007073812 */ /* 0x000fc800078efcff */
[----:B------:R-:W-:-:S04]  /*116c50*/  LOP3.LUT R7, R7, 0xffffefff, RZ, 0xc0, !PT ;  /* 0xffffefff07077812 */ /* 0x000fc800078ec0ff */
[----:B------:R-:W-:-:S04]  /*116c60*/  @P2 LOP3.LUT R7, R7, 0x1000, RZ, 0xfc, !PT ;  /* 0x0000100007072812 */ /* 0x000fc800078efcff */
[----:B------:R-:W-:-:S04]  /*116c70*/  LOP3.LUT R7, R7, 0xfffff7ff, RZ, 0xc0, !PT ;  /* 0xfffff7ff07077812 */ /* 0x000fc800078ec0ff */
[----:B------:R-:W-:Y:S02]  /*116c80*/  @P1 LOP3.LUT R7, R7, 0x800, RZ, 0xfc, !PT ;  /* 0x0000080007071812 */ /* 0x000fe400078efcff */
[----:B------:R-:W-:Y:S02]  /*116c90*/  ISETP.LT.AND P1, PT, R0, UR46, !P0 ;  /* 0x0000002e00007c0c */ /* 0x000fe4000c721270 */
[----:B------:R-:W-:Y:S02]  /*116ca0*/  ISETP.LT.AND P3, PT, R8, UR61, !P0 ;  /* 0x0000003d08007c0c */ /* 0x000fe4000c761270 */
[----:B------:R-:W-:Y:S02]  /*116cb0*/  LOP3.LUT R7, R7, 0xfffffbff, RZ, 0xc0, !PT ;  /* 0xfffffbff07077812 */ /* 0x000fe400078ec0ff */
[----:B------:R-:W-:Y:S01]  /*116cc0*/  ISETP.LT.AND P2, PT, R3, UR60, !P0 ;  /* 0x0000003c03007c0c */ /* 0x000fe2000c741270 */
[----:B------:R-:W-:Y:S01]  /*116cd0*/  VIADD R17, R18, UR64 ;  /* 0x0000004012117c36 */ /* 0x000fe20008000000 */
[----:B------:R-:W0:Y:S05]  /*116ce0*/  LDCU.64 UR60, c[0x0][0x398] ;  /* 0x00007300ff3c77ac */ /* 0x000e2a0008000a00 */
        /* <DEDUP_REMOVED lines=9> */
[----:B----4-:R-:W-:Y:S02]  /*116d80*/  ISETP.GE.AND P0, PT, R9, UR47, PT ;  /* 0x0000002f09007c0c */ /* 0x010fe4000bf06270 */
[----:B------:R-:W4:Y:S02]  /*116d90*/  LDL.LU R9, [R1+0x66d4] ;  /* 0x0066d40001097983 */ /* 0x000f240000300800 */
[----:B------:R-:W-:Y:S02]  /*116da0*/  ISETP.LT.AND P1, PT, R0, UR48, !P0 ;  /* 0x0000003000007c0c */ /* 0x000fe4000c721270 */
[----:B------:R-:W-:Y:S02]  /*116db0*/  ISETP.LT.AND P3, PT, R8, UR29, !P0 ;  /* 0x0000001d08007c0c */ /* 0x000fe4000c761270 */
[----:B------:R-:W-:-:S09]  /*116dc0*/  ISETP.LT.AND P2, PT, R3, UR27, !P0 ;  /* 0x0000001b03007c0c */ /* 0x000fd2000c741270 */
[----:B------:R-:W-:-:S04]  /*116dd0*/  @P1 LOP3.LUT R7, R7, 0x40, RZ, 0xfc, !PT ;  /* 0x0000004007071812 */ /* 0x000fc800078efcff */
[----:B------:R-:W-:-:S04]  /*116de0*/  LOP3.LUT R7, R7, 0xffffffdf, RZ, 0xc0, !PT ;  /* 0xffffffdf07077812 */ /* 0x000fc800078ec0ff */
[----:B------:R-:W-:Y:S02]  /*116df0*/  @P3 LOP3.LUT R7, R7, 0x20, RZ, 0xfc, !PT ;  /* 0x0000002007073812 */ /* 0x000fe400078efcff */
[----:B------:R-:W-:Y:S01]  /*116e00*/  ISETP.LT.AND P1, PT, R2, UR26, !P0 ;  /* 0x0000001a02007c0c */ /* 0x000fe2000c721270 */
[----:B------:R-:W-:Y:S01]  /*116e10*/  VIADD R16, R17, UR63 ;  /* 0x0000003f11107c36 */ /* 0x000fe20008000000 */
[----:B------:R-:W-:Y:S01]  /*116e20*/  LOP3.LUT R7, R7, 0xffffffef, RZ, 0xc0, !PT ;  /* 0xffffffef07077812 */ /* 0x000fe200078ec0ff */
[----:B------:R-:W0:Y:S03]  /*116e30*/  LDCU.64 UR26, c[0x0][0x398] ;  /* 0x00007300ff1a77ac */ /* 0x000e260008000a00 */
[----:B------:R-:W-:Y:S02]  /*116e40*/  @P2 LOP3.LUT R7, R7, 0x10, RZ, 0xfc, !PT ;  /* 0x0000001007072812 */ /* 0x000fe400078efcff */
[----:B--2---:R-:W-:-:S02]  /*116e50*/  ISETP.GE.AND P0, PT, R10, UR49, PT ;  /* 0x000000310a007c0c */ /* 0x004fc4000bf06270 */
[----:B------:R-:W-:-:S04]  /*116e60*/  LOP3.LUT R7, R7, 0xfffffff7, RZ, 0xc0, !PT ;  /* 0xfffffff707077812 */ /* 0x000fc800078ec0ff */
[----:B------:R-:W-:Y:S02]  /*116e70*/  @P1 LOP3.LUT R7, R7, 0x8, RZ, 0xfc, !PT ;  /* 0x0000000807071812 */ /* 0x000fe400078efcff */
[----:B------:R-:W-:Y:S02]  /*116e80*/  ISETP.LT.AND P1, PT, R0, UR50, !P0 ;  /* 0x0000003200007c0c */ /* 0x000fe4000c721270 */
[----:B------:R-:W-:Y:S02]  /*116e90*/  LOP3.LUT R7, R7, 0xfffffffb, RZ, 0xc0, !PT ;  /* 0xfffffffb07077812 */ /* 0x000fe400078ec0ff */
[----:B------:R-:W-:Y:S02]  /*116ea0*/  ISETP.LT.AND P3, PT, R8, UR24, !P0 ;  /* 0x0000001808007c0c */ /* 0x000fe4000c761270 */
[----:B------:R-:W-:-:S07]  /*116eb0*/  ISETP.LT.AND P2, PT, R3, UR23, !P0 ;  /* 0x0000001703007c0c */ /* 0x000fce000c741270 */
[----:B------:R-:W-:Y:S02]  /*116ec0*/  @P1 LOP3.LUT R7, R7, 0x4, RZ, 0xfc, !PT ;  /* 0x0000000407071812 */ /* 0x000fe400078efcff */
[----:B------:R-:W-:Y:S01]  /*116ed0*/  ISETP.LT.AND P1, PT, R2, UR22, !P0 ;  /* 0x0000001602007c0c */ /* 0x000fe2000c721270 */
[----:B------:R-:W-:Y:S01]  /*116ee0*/  VIADD R15, R16, UR62 ;  /* 0x0000003e100f7c36 */ /* 0x000fe20008000000 */
[----:B---3--:R-:W-:Y:S01]  /*116ef0*/  ISETP.GE.AND P0, PT, R4, UR51, PT ;  /* 0x0000003304007c0c */ /* 0x008fe2000bf06270 */
[----:B------:R-:W2:Y:S01]  /*116f00*/  LDCU.64 UR22, c[0x0][0x398] ;  /* 0x00007300ff1677ac */ /* 0x000ea20008000a00 */
[----:B------:R-:W3:Y:S01]  /*116f10*/  LDL.LU R4, [R1+0x66dc] ;  /* 0x0066dc0001047983 */ /* 0x000ee20000300800 */
[----:B------:R-:W-:Y:S01]  /*116f20*/  LOP3.LUT R7, R7, 0xfffffffd, RZ, 0xc0, !PT ;  /* 0xfffffffd07077812 */ /* 0x000fe200078ec0ff */
[----:B------:R-:W0:Y:S02]  /*116f30*/  LDCU.64 UR62, c[0x0][0x398] ;  /* 0x00007300ff3e77ac */ /* 0x000e240008000a00 */
[----:B------:R-:W2:Y:S05]  /*116f40*/  LDL.LU R60, [R1+0x66e0] ;  /* 0x0066e000013c7983 */ /* 0x000eaa0000300800 */
[----:B------:R-:W-:-:S02]  /*116f50*/  @P1 LOP3.LUT R59, R59, 0x80000000, RZ, 0xfc, !PT ;  /* 0x800000003b3b1812 */ /* 0x000fc400078efcff */
[----:B-1----:R-:W-:Y:S02]  /*116f60*/  ISETP.LT.AND P1, PT, R0, UR52, !P0 ;  /* 0x0000003400007c0c */ /* 0x002fe4000c721270 */
[----:B------:R-:W-:Y:S02]  /*116f70*/  @P3 LOP3.LUT R7, R7, 0x2, RZ, 0xfc, !PT ;  /* 0x0000000207073812 */ /* 0x000fe400078efcff */
[----:B------:R-:W-:Y:S02]  /*116f80*/  ISETP.LT.AND P3, PT, R8, UR20, !P0 ;  /* 0x0000001408007c0c */ /* 0x000fe4000c761270 */
[----:B------:R-:W-:Y:S02]  /*116f90*/  LOP3.LUT R59, R59, 0xbfffffff, RZ, 0xc0, !PT ;  /* 0xbfffffff3b3b7812 */ /* 0x000fe400078ec0ff */
[----:B------:R-:W-:-:S05]  /*116fa0*/  LOP3.LUT R7, R7, 0xfffffffe, RZ, 0xc0, !PT ;  /* 0xfffffffe07077812 */ /* 0x000fca00078ec0ff */
[----:B------:R-:W-:Y:S02]  /*116fb0*/  @P1 LOP3.LUT R59, R59, 0x40000000, RZ, 0xfc, !PT ;  /* 0x400000003b3b1812 */ /* 0x000fe400078efcff */
        /* <DEDUP_REMOVED lines=10> */
[----:B----4-:R-:W-:-:S04]  /*117060*/  ISETP.GE.AND P0, PT, R9, UR53, PT ;  /* 0x0000003509007c0c */ /* 0x010fc8000bf06270 */
[----:B------:R-:W-:Y:S02]  /*117070*/  ISETP.LT.AND P1, PT, R0, UR54, !P0 ;  /* 0x0000003600007c0c */ /* 0x000fe4000c721270 */
[----:B------:R-:W-:Y:S02]  /*117080*/  ISETP.LT.AND P3, PT, R8, UR16, !P0 ;  /* 0x0000001008007c0c */ /* 0x000fe4000c761270 */
[----:B------:R-:W-:-:S09]  /*117090*/  ISETP.LT.AND P2, PT, R3, UR15, !P0 ;  /* 0x0000000f03007c0c */ /* 0x000fd2000c741270 */
        /* <DEDUP_REMOVED lines=9> */
[----:B---3--:R-:W-:Y:S02]  /*117130*/  ISETP.GE.AND P0, PT, R4, UR55, PT ;  /* 0x0000003704007c0c */ /* 0x008fe4000bf06270 */
[----:B------:R-:W3:Y:S02]  /*117140*/  LDL.LU R4, [R1+0x66d8] ;  /* 0x0066d80001047983 */ /* 0x000ee40000300800 */
[----:B------:R-:W-:Y:S02]  /*117150*/  ISETP.LT.AND P1, PT, R0, UR56, !P0 ;  /* 0x0000003800007c0c */ /* 0x000fe4000c721270 */
[----:B------:R-:W-:Y:S02]  /*117160*/  ISETP.LT.AND P3, PT, R8, UR13, !P0 ;  /* 0x0000000d08007c0c */ /* 0x000fe4000c761270 */
[----:B------:R-:W-:Y:S01]  /*117170*/  ISETP.LT.AND P2, PT, R3, UR12, !P0 ;  /* 0x0000000c03007c0c */ /* 0x000fe2000c741270 */
[----:B------:R-:W1:Y:S08]  /*117180*/  LDCU.128 UR12, c[0x0][0x390] ;  /* 0x00007200ff0c77ac */ /* 0x000e700008000c00 */
[----:B------:R-:W-:-:S02]  /*117190*/  @P1 LOP3.LUT R59, R59, 0x400000, RZ, 0xfc, !PT ;  /* 0x004000003b3b1812 */ /* 0x000fc400078efcff */
[----:B------:R-:W-:Y:S02]  /*1171a0*/  ISETP.LT.AND P1, PT, R2, UR11, !P0 ;  /* 0x0000000b02007c0c */ /* 0x000fe4000c721270 */
[----:B--2---:R-:W-:Y:S02]  /*1171b0*/  ISETP.GE.AND P0, PT, R60, UR57, PT ;  /* 0x000000393c007c0c */ /* 0x004fe4000bf06270 */
[----:B------:R-:W2:Y:S01]  /*1171c0*/  LDL.LU R60, [R1+0x66e4] ;  /* 0x0066e400013c7983 */ /* 0x000ea20000300800 */
[----:B------:R-:W-:-:S04]  /*1171d0*/  LOP3.LUT R59, R59, 0xfff7ffff, RZ, 0xc0, !PT ;  /* 0xfff7ffff3b3b7812 */ /* 0x000fc800078ec0ff */
[----:B------:R-:W-:-:S04]  /*1171e0*/  @P3 LOP3.LUT R59, R59, 0x80000, RZ, 0xfc, !PT ;  /* 0x000800003b3b3812 */ /* 0x000fc800078efcff */
[----:B------:R-:W-:-:S04]  /*1171f0*/  LOP3.LUT R59, R59, 0xfffbffff, RZ, 0xc0, !PT ;  /* 0xfffbffff3b3b7812 */ /* 0x000fc800078ec0ff */
[----:B------:R-:W-:Y:S02]  /*117200*/  @P2 LOP3.LUT R59, R59, 0x40000, RZ, 0xfc, !PT ;  /* 0x000400003b3b2812 */ /* 0x000fe400078efcff */
[----:B0-----:R-:W-:Y:S02]  /*117210*/  ISETP.LT.AND P3, PT, R0, UR58, !P0 ;  /* 0x0000003a00007c0c */ /* 0x001fe4000c761270 */
        /* <DEDUP_REMOVED lines=9> */
[----:B------:R-:W-:Y:S02]  /*1172b0*/  @P1 LOP3.LUT R59, R59, 0x4000, RZ, 0xfc, !PT ;  /* 0x000040003b3b1812 */ /* 0x000fe400078efcff */
[----:B---3--:R-:W-:Y:S02]  /*1172c0*/  ISETP.GE.AND P2, PT, R4, UR35, PT ;  /* 0x0000002304007c0c */ /* 0x008fe4000bf46270 */
[----:B------:R-:W3:Y:S01]  /*1172d0*/  LDL.LU R4, [R1+0x696c] ;  /* 0x00696c0001047983 */ /* 0x000ee20000300800 */
[----:B--2---:R-:W-:-:S03]  /*1172e0*/  ISETP.GE.AND P1, PT, R60, UR59, PT ;  /* 0x0000003b3c007c0c */ /* 0x004fc6000bf26270 */
[----:B------:R-:W2:Y:S01]  /*1172f0*/  LDL.LU R60, [R1+0x6968] ;  /* 0x00696800013c7983 */ /* 0x000ea20000300800 */
[----:B------:R-:W-:Y:S01]  /*117300*/  ISETP.LT.AND P0, PT, R2, UR8, !P0 ;  /* 0x0000000802007c0c */ /* 0x000fe2000c701270 */
[----:B------:R-:W0:Y:S01]  /*117310*/  LDCU.64 UR8, c[0x0][0x390] ;  /* 0x00007200ff0877ac */ /* 0x000e220008000a00 */
[----:B------:R-:W-:Y:S02]  /*117320*/  ISETP.GE.AND P3, PT, R3, UR34, PT ;  /* 0x0000002203007c0c */ /* 0x000fe4000bf66270 */
[----:B------:R-:W-:Y:S01]  /*117330*/  LOP3.LUT R59, R59, 0xffffdfff, RZ, 0xc0, !PT ;  /* 0xffffdfff3b3b7812 */ /* 0x000fe200078ec0ff */
[----:B------:R-:W-:Y:S01]  /*117340*/  VIADD R14, R15, UR31 ;  /* 0x0000001f0f0e7c36 */ /* 0x000fe20008000000 */
[----:B------:R-:W4:Y:S07]  /*117350*/  LDCU.64 UR34, c[0x0][0x398] ;  /* 0x00007300ff2277ac */ /* 0x000f2e0008000a00 */
[----:B------:R-:W-:-:S02]  /*117360*/  @P0 LOP3.LUT R59, R59, 0x2000, RZ, 0xfc, !PT ;  /* 0x000020003b3b0812 */ /* 0x000fc400078efcff */
[----:B------:R-:W-:Y:S02]  /*117370*/  ISETP.GE.AND P0, PT, R2, UR32, PT ;  /* 0x0000002002007c0c */ /* 0x000fe4000bf06270 */
[----:B--2---:R-:W-:Y:S01]  /*117380*/  LOP3.LUT R60, R60, 0xffff7fff, RZ, 0xc0, !PT ;  /* 0xffff7fff3c3c7812 */ /* 0x004fe200078ec0ff */
[----:B------:R-:W-:Y:S01]  /*117390*/  VIADD R13, R14, UR25 ;  /* 0x000000190e0d7c36 */ /* 0x000fe20008000000 */
[----:B------:R-:W-:Y:S01]  /*1173a0*/  LOP3.LUT R59, R59, 0xffdfffff, RZ, 0xc0, !PT ;  /* 0xffdfffff3b3b7812 */ /* 0x000fe200078ec0ff */
[----:B------:R-:W2:Y:S01]  /*1173b0*/  LDCU.64 UR24, c[0x0][0x398] ;  /* 0x00007300ff1877ac */ /* 0x000ea20008000a00 */
[----:B------:R-:W-:Y:S01]  /*1173c0*/  LOP3.LUT R60, R60, 0xfffbffff, RZ, 0xc0, !PT ;  /* 0xfffbffff3c3c7812 */ /* 0x000fe200078ec0ff */
[----:B------:R-:W0:Y:S03]  /*1173d0*/  LDCU.64 UR32, c[0x0][0x398] ;  /* 0x00007300ff2077ac */ /* 0x000e260008000a00 */
[----:B------:R-:W-:-:S04]  /*1173e0*/  @P3 LOP3.LUT R60, R60, 0x40000, RZ, 0xfc, !PT ;  /* 0x000400003c3c3812 */ /* 0x000fc800078efcff */
[----:B------:R-:W-:-:S04]  /*1173f0*/  @P2 LOP3.LUT R60, R60, 0x8000, RZ, 0xfc, !PT ;  /* 0x000080003c3c2812 */ /* 0x000fc800078efcff */
[----:B------:R-:W-:-:S04]  /*117400*/  LOP3.LUT R60, R60, 0xfffdffff, RZ, 0xc0, !PT ;  /* 0xfffdffff3c3c7812 */ /* 0x000fc800078ec0ff */
[----:B------:R-:W-:Y:S02]  /*117410*/  @P0 LOP3.LUT R60, R60, 0x20000, RZ, 0xfc, !PT ;  /* 0x000200003c3c0812 */ /* 0x000fe400078efcff */
[----:B------:R-:W-:Y:S01]  /*117420*/  ISETP.LT.AND P0, PT, R3, UR30, !P2 ;  /* 0x0000001e03007c0c */ /* 0x000fe2000d701270 */
[----:B------:R-:W-:Y:S01]  /*117430*/  VIADD R12, R13, UR21 ;  /* 0x000000150d0c7c36 */ /* 0x000fe20008000000 */
[----:B------:R-:W2:Y:S01]  /*117440*/  LDL.LU R3, [R1+0x6964] ;  /* 0x0069640001037983 */ /* 0x000ea20000300800 */
[----:B------:R-:W-:Y:S01]  /*117450*/  ISETP.LT.AND P2, PT, R2, UR28, !P2 ;  /* 0x0000001c02007c0c */ /* 0x000fe2000d741270 */
[----:B------:R-:W0:Y:S02]  /*117460*/  LDCU.64 UR20, c[0x0][0x398] ;  /* 0x00007300ff1477ac */ /* 0x000e240008000a00 */
[----:B------:R-:W4:Y:S01]  /*117470*/  LDL.LU R2, [R1+0x6960] ;  /* 0x0069600001027983 */ /* 0x000f220000300800 */
[----:B------:R-:W-:Y:S01]  /*117480*/  LOP3.LUT R60, R60, 0xffffbfff, RZ, 0xc0, !PT ;  /* 0xffffbfff3c3c7812 */ /* 0x000fe200078ec0ff */
[----:B------:R-:W0:Y:S05]  /*117490*/  LDCU.64 UR30, c[0x0][0x398] ;  /* 0x00007300ff1e77ac */ /* 0x000e2a0008000a00 */
[----:B------:R-:W-:Y:S01]  /*1174a0*/  @P0 LOP3.LUT R59, R59, 0x200000, RZ, 0xfc, !PT ;  /* 0x002000003b3b0812 */ /* 0x000fe200078efcff */
[----:B------:R-:W-:Y:S01]  /*1174b0*/  VIADD R11, R12, UR17 ;  /* 0x000000110c0b7c36 */ /* 0x000fe20008000000 */
[----:B------:R-:W-:Y:S01]  /*1174c0*/  ISETP.LT.AND P0, PT, R0, UR6, !P1 ;  /* 0x0000000600007c0c */ /* 0x000fe2000cf01270 */
[----:B------:R-:W0:Y:S01]  /*1174d0*/  LDCU UR6, c[0x0][0x3b4] ;  /* 0x00007680ff0677ac */ /* 0x000e220008000800 */
[----:B------:R-:W4:Y:S01]  /*1174e0*/  LDL.LU R0, [R1+0x695c] ;  /* 0x00695c0001007983 */ /* 0x000f220000300800 */
[----:B------:R-:W-:-:S02]  /*1174f0*/  LOP3.LUT R59, R59, 0xffffefff, RZ, 0xc0, !PT ;  /* 0xffffefff3b3b7812 */ /* 0x000fc400078ec0ff */
[----:B------:R-:W-:Y:S01]  /*117500*/  @P1 LOP3.LUT R60, R60, 0x4000, RZ, 0xfc, !PT ;  /* 0x000040003c3c1812 */ /* 0x000fe200078efcff */
[----:B------:R1:W-:Y:S01]  /*117510*/  STL.64 [R1+0x6b40], R26 ;  /* 0x006b401a01007387 */ /* 0x0003e20000100a00 */
[----:B------:R-:W-:Y:S01]  /*117520*/  LOP3.LUT R59, R59, 0xffefffff, RZ, 0xc0, !PT ;  /* 0xffefffff3b3b7812 */ /* 0x000fe200078ec0ff */
[----:B------:R-:W0:Y:S01]  /*117530*/  LDCU.128 UR16, c[0x0][0x390] ;  /* 0x00007200ff1077ac */ /* 0x000e220008000c00 */
[----:B------:R-:W0:Y:S01]  /*117540*/  LDCU.64 UR28, c[0x0][0x398] ;  /* 0x00007300ff1c77ac */ /* 0x000e220008000a00 */
[----:B-1----:R-:W4:Y:S04]  /*117550*/  LDL R27, [R1+0x18] ;  /* 0x00001800011b7983 */ /* 0x002f280000100800 */
[----:B------:R-:W4:Y:S04]  /*117560*/  LDL R26, [R1+0x624] ;  /* 0x00062400011a7983 */ /* 0x000f280000100800 */
[----:B------:R-:W-:Y:S04]  /*117570*/  STL.64 [R1+0x6b38], R28 ;  /* 0x006b381c01007387 */ /* 0x000fe80000100a00 */
[----:B------:R-:W-:Y:S04]  /*117580*/  STL.64 [R1+0x6b30], R30 ;  /* 0x006b301e01007387 */ /* 0x000fe80000100a00 */
[----:B------:R-:W-:Y:S04]  /*117590*/  STL.64 [R1+0x6b28], R32 ;  /* 0x006b282001007387 */ /* 0x000fe80000100a00 */
[----:B------:R1:W-:Y:S01]  /*1175a0*/  STL.64 [R1+0x6b20], R42 ;  /* 0x006b202a01007387 */ /* 0x0003e20000100a00 */
[----:B------:R-:W-:-:S03]  /*1175b0*/  @P2 LOP3.LUT R59, R59, 0x100000, RZ, 0xfc, !PT ;  /* 0x001000003b3b2812 */ /* 0x000fc600078efcff */
[----:B-1----:R-:W4:Y:S04]  /*1175c0*/  LDL R43, [R1+0x38] ;  /* 0x00003800012b7983 */ /* 0x002f280000100800 */
[----:B------:R1:W-:Y:S04]  /*1175d0*/  STL.64 [R1+0x6b18], R44 ;  /* 0x006b182c01007387 */ /* 0x0003e80000100a00 */
[----:B------:R-:W4:Y:S04]  /*1175e0*/  LDL R30, [R1+0x62c] ;  /* 0x00062c00011e7983 */ /* 0x000f280000100800 */
[----:B-1----:R-:W4:Y:S04]  /*1175f0*/  LDL R45, [R1+0x3c] ;  /* 0x00003c00012d7983 */ /* 0x002f280000100800 */
[----:B------:R-:W4:Y:S04]  /*117600*/  LDL R44, [R1+0x754] ;  /* 0x00075400012c7983 */ /* 0x000f280000100800 */
[----:B------:R1:W-:Y:S01]  /*117610*/  STL.64 [R1+0x6b10], R46 ;  /* 0x006b102e01007387 */ /* 0x0003e20000100a00 */
[----:B------:R-:W-:-:S03]  /*117620*/  @P0 LOP3.LUT R59, R59, 0x1000, RZ, 0xfc, !PT ;  /* 0x000010003b3b0812 */ /* 0x000fc600078efcff */
[----:B-1----:R-:W4:Y:S04]  /*117630*/  LDL R46, [R1+0x628] ;  /* 0x00062800012e7983 */ /* 0x002f280000100800 */
[----:B------:R1:W-:Y:S04]  /*117640*/  STL.64 [R1+0x6b08], R48 ;  /* 0x006b083001007387 */ /* 0x0003e80000100a00 */
[----:B------:R-:W4:Y:S04]  /*117650*/  LDL R29, [R1+0x6e4] ;  /* 0x0006e400011d7983 */ /* 0x000f280000100800 */
[----:B------:R-:W4:Y:S04]  /*117660*/  LDL R28, [R1+0x6b0] ;  /* 0x0006b000011c7983 */ /* 0x000f280000100800 */
[----:B-1----:R-:W4:Y:S04]  /*117670*/  LDL R49, [R1+0x1c] ;  /* 0x00001c0001317983 */ /* 0x002f280000100800 */
[----:B------:R-:W4:Y:S04]  /*117680*/  LDL R42, [R1+0x66c] ;  /* 0x00066c00012a7983 */ /* 0x000f280000100800 */
[----:B------:R-:W4:Y:S04]  /*117690*/  LDL R31, [R1+0x20] ;  /* 0x00002000011f7983 */ /* 0x000f280000100800 */
[----:B------:R-:W4:Y:S04]  /*1176a0*/  LDL R33, [R1+0x660] ;  /* 0x0006600001217983 */ /* 0x000f280000100800 */
[----:B------:R-:W4:Y:S04]  /*1176b0*/  LDL R48, [R1+0x24] ;  /* 0x0000240001307983 */ /* 0x000f280000100800 */
[----:B------:R-:W4:Y:S04]  /*1176c0*/  LDL R47, [R1+0x6e0] ;  /* 0x0006e000012f7983 */ /* 0x000f280000100800 */
[----:B------:R-:W4:Y:S04]  /*1176d0*/  LDL R32, [R1+0x40] ;  /* 0x0000400001207983 */ /* 0x000f280000100800 */
[----:B------:R1:W-:Y:S04]  /*1176e0*/  STL.64 [R1+0x6b00], R50 ;  /* 0x006b003201007387 */ /* 0x0003e80000100a00 */
[----:B-1----:R-:W4:Y:S04]  /*1176f0*/  LDL R50, [R1+0x8] ;  /* 0x0000080001327983 */ /* 0x002f280000100800 */
        /* <DEDUP_REMOVED lines=9> */
[----:B------:R-:W-:Y:S04]  /*117790*/  STL [R1+0x69f8], R60 ;  /* 0x0069f83c01007387 */ /* 0x000fe80000100800 */
[----:B------:R-:W-:Y:S04]  /*1177a0*/  STL [R1+0x69f4], R59 ;  /* 0x0069f43b01007387 */ /* 0x000fe80000100800 */
[----:B------:R-:W-:Y:S04]  /*1177b0*/  STL [R1+0x6974], R7 ;  /* 0x0069740701007387 */ /* 0x000fe80000100800 */
[----:B------:R-:W-:Y:S04]  /*1177c0*/  STL [R1+0x6970], R6 ;  /* 0x0069700601007387 */ /* 0x000fe80000100800 */
[----:B------:R-:W-:Y:S04]  /*1177d0*/  STL [R1+0x696c], R5 ;  /* 0x00696c0501007387 */ /* 0x000fe80000100800 */
[----:B---3--:R-:W-:Y:S04]  /*1177e0*/  STL [R1+0x6968], R4 ;  /* 0x0069680401007387 */ /* 0x008fe80000100800 */
[----:B--2---:R-:W-:Y:S04]  /*1177f0*/  STL [R1+0x6964], R3 ;  /* 0x0069640301007387 */ /* 0x004fe80000100800 */
[----:B----4-:R1:W-:Y:S04]  /*117800*/  STL [R1+0x6960], R2 ;  /* 0x0069600201007387 */ /* 0x0103e80000100800 */
[----:B-1----:R-:W2:Y:S04]  /*117810*/  LDL R2, [R1+0x15c] ;  /* 0x00015c0001027983 */ /* 0x002ea80000100800 */
[----:B------:R1:W-:Y:S04]  /*117820*/  STL [R1+0x695c], R0 ;  /* 0x00695c0001007387 */ /* 0x0003e80000100800 */
[----:B-1----:R-:W0:Y:S01]  /*117830*/  LDL R0, [R1+0x158] ;  /* 0x0001580001007983 */ /* 0x002e220000100800 */
[----:B------:R-:W-:-:S02]  /*117840*/  MOV.SPILL R3, UR5 ;  /* 0x0000000500037c02 */ /* 0x000fc40009000f00 */
[----:B------:R-:W-:-:S03]  /*117850*/  MOV.SPILL R6, UR4 ;  /* 0x0000000400067c02 */ /* 0x000fc60009000f00 */
[----:B------:R-:W-:Y:S04]  /*117860*/  STL [R1+0x46dc], R3 ;  /* 0x0046dc0301007387 */ /* 0x000fe80000100800 */
[----:B------:R1:W-:Y:S01]  /*117870*/  STL [R1+0x6978], R6 ;  /* 0x0069780601007387 */ /* 0x0003e20000100800 */
[----:B------:R-:W-:-:S04]  /*117880*/  VIADD R10, R11, UR66 ;  /* 0x000000420b0a7c36 */ /* 0x000fc80008000000 */
[----:B------:R-:W-:-:S04]  /*117890*/  VIADD R9, R10, UR67 ;  /* 0x000000430a097c36 */ /* 0x000fc80008000000 */
[----:B------:R-:W-:Y:S02]  /*1178a0*/  VIADD R8, R9, UR68 ;  /* 0x0000004409087c36 */ /* 0x000fe40008000000 */
[----:B------:R-:W-:Y:S02]  /*1178b0*/  IMAD.MOV.U32 R4, RZ, RZ, R43 ;  /* 0x000000ffff047224 */ /* 0x000fe400078e002b */
[----:B------:R-:W-:Y:S02]  /*1178c0*/  IMAD.MOV.U32 R43, RZ, RZ, R39 ;  /* 0x000000ffff2b7224 */ /* 0x000fe400078e0027 */
[----:B------:R-:W-:Y:S02]  /*1178d0*/  IMAD.MOV.U32 R56, RZ, RZ, R26 ;  /* 0x000000ffff387224 */ /* 0x000fe400078e001a */
[----:B-1----:R-:W-:Y:S02]  /*1178e0*/  IMAD.MOV.U32 R6, RZ, RZ, R50 ;  /* 0x000000ffff067224 */ /* 0x002fe400078e0032 */
[----:B------:R-:W-:-:S02]  /*1178f0*/  IMAD.MOV.U32 R50, RZ, RZ, R38 ;  /* 0x000000ffff327224 */ /* 0x000fc400078e0026 */
[----:B------:R-:W1:Y:S01]  /*117900*/  LDC R38, c[0x0][0x3b4] ;  /* 0x0000ed00ff267b82 */ /* 0x000e620000000800 */
[----:B------:R-:W-:Y:S02]  /*117910*/  IMAD.MOV.U32 R59, RZ, RZ, R51 ;  /* 0x000000ffff3b7224 */ /* 0x000fe400078e0033 */
        /* <DEDUP_REMOVED lines=8> */
[----:B------:R-:W-:Y:S02]  /*1179a0*/  IMAD.MOV.U32 R57, RZ, RZ, R40 ;  /* 0x000000ffff397224 */ /* 0x000fe400078e0028 */
[----:B------:R-:W-:Y:S02]  /*1179b0*/  IMAD.MOV.U32 R44, RZ, RZ, R35 ;  /* 0x000000ffff2c7224 */ /* 0x000fe400078e0023 */
[----:B------:R-:W-:-:S02]  /*1179c0*/  IMAD.MOV.U32 R52, RZ, RZ, R36 ;  /* 0x000000ffff347224 */ /* 0x000fc400078e0024 */
[----:B0-----:R-:W-:Y:S01]  /*1179d0*/  IMAD R40, R0, UR6, RZ ;  /* 0x0000000600287c24 */ /* 0x001fe2000f8e02ff */
[----:B------:R-:W2:Y:S04]  /*1179e0*/  LDCU UR6, c[0x0][0x3b4] ;  /* 0x00007680ff0677ac */ /* 0x000ea80008000800 */
[----:B------:R-:W-:-:S04]  /*1179f0*/  IADD3 R34, P0, PT, R40, UR8, RZ ;  /* 0x0000000828227c10 */ /* 0x000fc8000ff1e0ff */
[----:B------:R-:W-:Y:S01]  /*117a00*/  LEA.HI.X.SX32 R35, R40, UR9, 0x1, P0 ;  /* 0x0000000928237c11 */ /* 0x000fe200080f0eff */
[----:B------:R-:W0:Y:S01]  /*117a10*/  LDCU.128 UR8, c[0x0][0x390] ;  /* 0x00007200ff0877ac */ /* 0x000e220008000c00 */
[----:B-1----:R-:W-:Y:S02]  /*117a20*/  IMAD R40, R38, 0x40, R40 ;  /* 0x0000004026287824 */ /* 0x002fe400078e0228 */
[----:B--2---:R-:W-:Y:S01]  /*117a30*/  IMAD R37, R2, UR6, RZ ;  /* 0x0000000602257c24 */ /* 0x004fe2000f8e02ff */
[----:B------:R-:W1:Y:S04]  /*117a40*/  LDCU UR6, c[0x0][0x3b8] ;  /* 0x00007700ff0677ac */ /* 0x000e680008000800 */
[----:B------:R-:W-:-:S04]  /*117a50*/  IADD3 R36, P0, PT, R37, UR12, RZ ;  /* 0x0000000c25247c10 */ /* 0x000fc8000ff1e0ff */
[----:B------:R-:W-:Y:S01]  /*117a60*/  LEA.HI.X.SX32 R37, R37, UR13, 0x1, P0 ;  /* 0x0000000d25257c11 */ /* 0x000fe200080f0eff */
[----:B------:R-:W-:Y:S01]  /*117a70*/  STL [R1+0x69fc], R0 ;  /* 0x0069fc0001007387 */ /* 0x000fe20000100800 */
[C---:B0-----:R-:W-:Y:S01]  /*117a80*/  IADD3 R38, P0, PT, R40.reuse, UR8, RZ ;  /* 0x0000000828267c10 */ /* 0x041fe2000ff1e0ff */
[----:B------:R-:W0:Y:S03]  /*117a90*/  LDCU UR8, c[0x0][0x3b8] ;  /* 0x00007700ff0877ac */ /* 0x000e260008000800 */
[----:B------:R-:W-:Y:S01]  /*117aa0*/  LEA.HI.X.SX32 R39, R40, UR9, 0x1, P0 ;  /* 0x0000000928277c11 */ /* 0x000fe200080f0eff */
[----:B------:R-:W-:Y:S01]  /*117ab0*/  STL [R1+0x6a00], R2 ;  /* 0x006a000201007387 */ /* 0x000fe20000100800 */
[----:B------:R-:W-:Y:S01]  /*117ac0*/  UMOV UR4, UR21 ;  /* 0x0000001500047c82 */ /* 0x000fe20008000000 */
[----:B------:R-:W2:Y:S02]  /*117ad0*/  LDCU.64 UR12, c[0x0][0x398] ;  /* 0x00007300ff0c77ac */ /* 0x000ea40008000a00 */
[----:B------:R-:W-:Y:S04]  /*117ae0*/  STL.64 [R1+0x6a70], R40 ;  /* 0x006a702801007387 */ /* 0x000fe80000100a00 */
[----:B------:R1:W-:Y:S02]  /*117af0*/  STL.64 [R1+0x6a68], R38 ;  /* 0x006a682601007387 */ /* 0x0003e40000100a00 */
[----:B-1----:R-:W-:Y:S01]  /*117b00*/  VIADD R39, R8, UR6 ;  /* 0x0000000608277c36 */ /* 0x002fe20008000000 */
[----:B------:R-:W1:Y:S03]  /*117b10*/  LDCU UR6, c[0x0][0x3b8] ;  /* 0x00007700ff0677ac */ /* 0x000e660008000800 */
[----:B0-----:R-:W-:-:S02]  /*117b20*/  VIADD R41, R39, UR8 ;  /* 0x0000000827297c36 */ /* 0x001fc40008000000 */
[----:B------:R-:W-:Y:S01]  /*117b30*/  IMAD.MOV.U32 R0, RZ, RZ, R27 ;  /* 0x000000ffff007224 */ /* 0x000fe200078e001b */
[----:B------:R-:W-:Y:S01]  /*117b40*/  STL [R1+0x848], R39 ;  /* 0x0008482701007387 */ /* 0x000fe20000100800 */
[----:B------:R-:W0:Y:S01]  /*117b50*/  LDCU.64 UR8, c[0x0][0x398] ;  /* 0x00007300ff0877ac */ /* 0x000e220008000a00 */
[----:B------:R-:W-:Y:S02]  /*117b60*/  SHF.R.S32.HI R2, RZ, 0x1f, R41 ;  /* 0x0000001fff027819 */ /* 0x000fe40000011429 */
[----:B------:R-:W-:-:S05]  /*117b70*/  IADD3 R26, P0, PT, R41, R36, RZ ;  /* 0x00000024291a7210 */ /* 0x000fca0007f1e0ff */
[C---:B------:R-:W-:Y:S01]  /*117b80*/  IMAD.X R27, R2.reuse, 0x1, R37, P0 ;  /* 0x00000001021b7824 */ /* 0x040fe200000e0625 */
[----:B------:R-:W-:Y:S01]  /*117b90*/  IADD3 R40, P0, PT, R41, R34, RZ ;  /* 0x0000002229287210 */ /* 0x000fe20007f1e0ff */
[----:B------:R3:W-:Y:S04]  /*117ba0*/  STL [R1+0x844], R41 ;  /* 0x0008442901007387 */ /* 0x0007e80000100800 */
[----:B------:R4:W-:Y:S01]  /*117bb0*/  STL [R1+0x2048], R2 ;  /* 0x0020480201007387 */ /* 0x0009e20000100800 */
[----:B---3--:R-:W-:-:S03]  /*117bc0*/  IMAD.X R41, R2, 0x1, R35, P0 ;  /* 0x0000000102297824 */ /* 0x008fc600000e0623 */
[----:B------:R3:W-:Y:S01]  /*117bd0*/  STL.64 [R1+0x5068], R26 ;  /* 0x0050681a01007387 */ /* 0x0007e20000100a00 */
[----:B----4-:R-:W-:Y:S02]  /*117be0*/  IMAD.MOV.U32 R2, RZ, RZ, R3 ;  /* 0x000000ffff027224 */ /* 0x010fe400078e0003 */
[----:B------:R-:W-:Y:S02]  /*117bf0*/  IMAD.MOV.U32 R3, RZ, RZ, R7 ;  /* 0x000000ffff037224 */ /* 0x000fe400078e0007 */
[----:B------:R-:W-:Y:S02]  /*117c00*/  IMAD.MOV.U32 R7, RZ, RZ, R60 ;  /* 0x000000ffff077224 */ /* 0x000fe400078e003c */
[----:B------:R-:W-:Y:S01]  /*117c10*/  IMAD.MOV.U32 R60, RZ, RZ, R28 ;  /* 0x000000ffff3c7224 */ /* 0x000fe200078e001c */
[----:B------:R-:W-:Y:S01]  /*117c20*/  IADD3 R28, P0, PT, R39, R36, RZ ;  /* 0x00000024271c7210 */ /* 0x000fe20007f1e0ff */
[----:B---3--:R-:W3:Y:S04]  /*117c30*/  LDL.LU.64 R26, [R1+0x6b40] ;  /* 0x006b4000011a7983 */ /* 0x008ee80000300a00 */
[----:B------:R4:W-:Y:S02]  /*117c40*/  STL.64 [R1+0x5060], R40 ;  /* 0x0050602801007387 */ /* 0x0009e40000100a00 */
[----:B----4-:R-:W-:Y:S01]  /*117c50*/  SHF.R.S32.HI R40, RZ, 0x1f, R39 ;  /* 0x0000001fff287819 */ /* 0x010fe20000011427 */
[----:B------:R-:W-:-:S02]  /*117c60*/  IMAD.MOV.U32 R41, RZ, RZ, R5 ;  /* 0x000000ffff297224 */ /* 0x000fc400078e0005 */
[----:B------:R-:W-:Y:S02]  /*117c70*/  IMAD.MOV.U32 R5, RZ, RZ, R53 ;  /* 0x000000ffff057224 */ /* 0x000fe400078e0035 */
[----:B------:R-:W-:Y:S02]  /*117c80*/  IMAD.MOV.U32 R53, RZ, RZ, R42 ;  /* 0x000000ffff357224 */ /* 0x000fe400078e002a */
[----:B------:R-:W-:Y:S02]  /*117c90*/  IMAD.MOV.U32 R42, RZ, RZ, R29 ;  /* 0x000000ffff2a7224 */ /* 0x000fe400078e001d */
[C---:B------:R-:W-:Y:S01]  /*117ca0*/  IMAD.X R29, R40.reuse, 0x1, R37, P0 ;  /* 0x00000001281d7824 */ /* 0x040fe200000e0625 */
[----:B------:R-:W-:Y:S01]  /*117cb0*/  IADD3 R38, P0, PT, R39, R34, RZ ;  /* 0x0000002227267210 */ /* 0x000fe20007f1e0ff */
[----:B------:R4:W-:Y:S04]  /*117cc0*/  STL [R1+0x2044], R40 ;  /* 0x0020442801007387 */ /* 0x0009e80000100800 */
[----:B------:R-:W-:Y:S01]  /*117cd0*/  IMAD.X R39, R40, 0x1, R35, P0 ;  /* 0x0000000128277824 */ /* 0x000fe200000e0623 */
[----:B------:R0:W-:Y:S01]  /*117ce0*/  STL.64 [R1+0x5050], R28 ;  /* 0x0050501c01007387 */ /* 0x0001e20000100a00 */
[----:B----4-:R-:W-:-:S03]  /*117cf0*/  SHF.R.S32.HI R40, RZ, 0x1f, R8 ;  /* 0x0000001fff287819 */ /* 0x010fc60000011408 */
[----:B0-----:R-:W4:Y:S04]  /*117d00*/  LDL.LU.64 R28, [R1+0x6b38] ;  /* 0x006b3800011c7983 */ /* 0x001f280000300a00 */
[----:B------:R0:W-:Y:S02]  /*117d10*/  STL.64 [R1+0x5040], R38 ;  /* 0x0050402601007387 */ /* 0x0001e40000100a00 */
[----:B0-----:R-:W-:Y:S02]  /*117d20*/  IADD3 R38, P0, PT, R8, R36, RZ ;  /* 0x0000002408267210 */ /* 0x001fe40007f1e0ff */
[----:B------:R-:W-:Y:S03]  /*117d30*/  STL [R1+0x2040], R40 ;  /* 0x0020402801007387 */ /* 0x000fe60000100800 */
[----:B------:R-:W-:-:S05]  /*117d40*/  IMAD.X R39, R40, 0x1, R37, P0 ;  /* 0x0000000128277824 */ /* 0x000fca00000e0625 */
[----:B------:R0:W-:Y:S02]  /*117d50*/  STL.64 [R1+0x5030], R38 ;  /* 0x0050302601007387 */ /* 0x0001e40000100a00 */
[----:B0-----:R-:W-:-:S05]  /*117d60*/  IADD3 R38, P0, PT, R8, R34, RZ ;  /* 0x0000002208267210 */ /* 0x001fca0007f1e0ff */
[----:B------:R-:W-:Y:S01]  /*117d70*/  IMAD.X R39, R40, 0x1, R35, P0 ;  /* 0x0000000128277824 */ /* 0x000fe200000e0623 */
[----:B------:R-:W-:-:S04]  /*117d80*/  SHF.R.S32.HI R40, RZ, 0x1f, R9 ;  /* 0x0000001fff287819 */ /* 0x000fc80000011409 */
[----:B------:R0:W-:Y:S02]  /*117d90*/  STL.64 [R1+0x5028], R38 ;  /* 0x0050282601007387 */ /* 0x0001e40000100a00 */
[----:B0-----:R-:W-:Y:S02]  /*117da0*/  IADD3 R38, P0, PT, R9, R36, RZ ;  /* 0x0000002409267210 */ /* 0x001fe40007f1e0ff */
[----:B------:R-:W-:Y:S03]  /*117db0*/  STL [R1+0x203c], R40 ;  /* 0x00203c2801007387 */ /* 0x000fe60000100800 */
[----:B------:R-:W-:-:S05]  /*117dc0*/  IMAD.X R39, R40, 0x1, R37, P0 ;  /* 0x0000000128277824 */ /* 0x000fca00000e0625 */
[----:B------:R0:W-:Y:S02]  /*117dd0*/  STL.64 [R1+0x5010], R38 ;  /* 0x0050102601007387 */ /* 0x0001e40000100a00 */
[----:B0-----:R-:W-:Y:S02]  /*117de0*/  IADD3 R38, P0, PT, R9, R34, RZ ;  /* 0x0000002209267210 */ /* 0x001fe40007f1e0ff */
[----:B------:R0:W-:Y:S03]  /*117df0*/  STL.64 [R1+0x6a78], R8 ;  /* 0x006a780801007387 */ /* 0x0001e60000100a00 */
[----:B------:R-:W-:-:S05]  /*117e00*/  IMAD.X R39, R40, 0x1, R35, P0 ;  /* 0x0000000128277824 */ /* 0x000fca00000e0623 */
[----:B------:R1:W-:Y:S01]  /*117e10*/  STL.64 [R1+0x5008], R38 ;  /* 0x0050082601007387 */ /* 0x0003e20000100a00 */
[----:B0-----:R-:W-:Y:S02]  /*117e20*/  IADD3 R8, P0, PT, R10, R36, RZ ;  /* 0x000000240a087210 */ /* 0x001fe40007f1e0ff */
[----:B-1----:R-:W-:-:S05]  /*117e30*/  SHF.R.S32.HI R38, RZ, 0x1f, R10 ;  /* 0x0000001fff267819 */ /* 0x002fca000001140a */
[----:B------:R-:W-:Y:S01]  /*117e40*/  IMAD.X R9, R38, 0x1, R37, P0 ;  /* 0x0000000126097824 */ /* 0x000fe200000e0625 */
[----:B------:R-:W-:Y:S04]  /*117e50*/  STL [R1+0x2038], R38 ;  /* 0x0020382601007387 */ /* 0x000fe80000100800 */
[----:B------:R0:W-:Y:S01]  /*117e60*/  STL.64 [R1+0x4ff8], R8 ;  /* 0x004ff80801007387 */ /* 0x0001e20000100a00 */
[----:B------:R-:W-:Y:S02]  /*117e70*/  IMAD.MOV.U32 R40, RZ, RZ, R41 ;  /* 0x000000ffff287224 */ /* 0x000fe400078e0029 */
[----:B------:R-:W-:Y:S02]  /*117e80*/  IMAD.MOV.U32 R39, RZ, RZ, R0 ;  /* 0x000000ffff277224 */ /* 0x000fe400078e0000 */
[----:B------:R-:W-:Y:S01]  /*117e90*/  IMAD.MOV.U32 R41, RZ, RZ, R4 ;  /* 0x000000ffff297224 */ /* 0x000fe200078e0004 */
[----:B0-----:R-:W-:Y:S01]  /*117ea0*/  IADD3 R8, P0, PT, R10, R34, RZ ;  /* 0x000000220a087210 */ /* 0x001fe20007f1e0ff */
[----:B------:R-:W-:-:S04]  /*117eb0*/  IMAD.MOV.U32 R0, RZ, RZ, R56 ;  /* 0x000000ffff007224 */ /* 0x000fc800078e0038 */
[----:B------:R-:W-:Y:S02]  /*117ec0*/  IMAD.X R9, R38, 0x1, R35, P0 ;  /* 0x0000000126097824 */ /* 0x000fe400000e0623 */
[----:B------:R-:W-:Y:S02]  /*117ed0*/  IMAD.MOV.U32 R4, RZ, RZ, R57 ;  /* 0x000000ffff047224 */ /* 0x000fe400078e0039 */
[----:B------:R-:W-:Y:S01]  /*117ee0*/  IMAD.MOV.U32 R56, RZ, RZ, R54 ;  /* 0x000000ffff387224 */ /* 0x000fe200078e0036 */
[----:B------:R0:W-:Y:S01]  /*117ef0*/  STL.64 [R1+0x4fe8], R8 ;  /* 0x004fe80801007387 */ /* 0x0001e20000100a00 */
[----:B------:R-:W-:Y:S02]  /*117f00*/  IMAD.MOV.U32 R54, RZ, RZ, R49 ;  /* 0x000000ffff367224 */ /* 0x000fe400078e0031 */
[----:B------:R-:W-:Y:S02]  /*117f10*/  IMAD.MOV.U32 R57, RZ, RZ, R55 ;  /* 0x000000ffff397224 */ /* 0x000fe400078e0037 */
[----:B------:R-:W-:Y:S01]  /*117f20*/  IMAD.MOV.U32 R49, RZ, RZ, R30 ;  /* 0x000000ffff317224 */ /* 0x000fe200078e001e */
[----:B------:R-:W-:Y:S01]  /*117f30*/  IADD3 R30, P0, PT, R11, R36, RZ ;  /* 0x000000240b1e7210 */ /* 0x000fe20007f1e0ff */
[----:B------:R-:W-:Y:S01]  /*117f40*/  IMAD.MOV.U32 R55, RZ, RZ, R46 ;  /* 0x000000ffff377224 */ /* 0x000fe200078e002e */
[----:B0-----:R-:W-:Y:S01]  /*117f50*/  SHF.R.S32.HI R8, RZ, 0x1f, R11 ;  /* 0x0000001fff087819 */ /* 0x001fe2000001140b */
[----:B------:R-:W-:-:S02]  /*117f60*/  IMAD.MOV.U32 R9, RZ, RZ, R39 ;  /* 0x000000ffff097224 */ /* 0x000fc400078e0027 */
[----:B------:R-:W-:Y:S02]  /*117f70*/  IMAD.MOV.U32 R39, RZ, RZ, R4 ;  /* 0x000000ffff277224 */ /* 0x000fe400078e0004 */
[----:B------:R-:W-:Y:S02]  /*117f80*/  IMAD.MOV.U32 R4, RZ, RZ, R56 ;  /* 0x000000ffff047224 */ /* 0x000fe400078e0038 */
[----:B------:R-:W-:Y:S02]  /*117f90*/  IMAD.MOV.U32 R56, RZ, RZ, R57 ;  /* 0x000000ffff387224 */ /* 0x000fe400078e0039 */
[----:B------:R-:W-:Y:S02]  /*117fa0*/  IMAD.MOV.U32 R46, RZ, RZ, R31 ;  /* 0x000000ffff2e7224 */ /* 0x000fe400078e001f */
[----:B------:R-:W-:Y:S02]  /*117fb0*/  IMAD.MOV.U32 R57, RZ, RZ, R55 ;  /* 0x000000ffff397224 */ /* 0x000fe400078e0037 */
[----:B------:R-:W-:-:S02]  /*117fc0*/  IMAD.X R31, R8, 0x1, R37, P0 ;  /* 0x00000001081f7824 */ /* 0x000fc400000e0625 */
[----:B------:R-:W-:Y:S02]  /*117fd0*/  IMAD.MOV.U32 R55, RZ, RZ, R47 ;  /* 0x000000ffff377224 */ /* 0x000fe400078e002f */
[----:B------:R-:W-:Y:S01]  /*117fe0*/  IMAD.MOV.U32 R47, RZ, RZ, R32 ;  /* 0x000000ffff2f7224 */ /* 0x000fe200078e0020 */
[----:B------:R-:W-:Y:S01]  /*117ff0*/  IADD3 R32, P0, PT, R11, R34, RZ ;  /* 0x000000220b207210 */ /* 0x000fe20007f1e0ff */
[----:B------:R-:W-:Y:S01]  /*118000*/  IMAD.MOV.U32 R38, RZ, RZ, R41 ;  /* 0x000000ffff267224 */ /* 0x000fe200078e0029 */
[----:B------:R0:W-:Y:S01]  /*118010*/  STL [R1+0x2034], R8 ;  /* 0x0020340801007387 */ /* 0x0001e20000100800 */
[----:B------:R-:W-:Y:S02]  /*118020*/  IMAD.MOV.U32 R41, RZ, RZ, R0 ;  /* 0x000000ffff297224 */ /* 0x000fe400078e0000 */
[----:B------:R-:W-:Y:S01]  /*118030*/  IMAD.MOV.U32 R0, RZ, RZ, R54 ;  /* 0x000000ffff007224 */ /* 0x000fe200078e0036 */
[----:B------:R1:W-:Y:S01]  /*118040*/  STL.64 [R1+0x4fd8], R30 ;  /* 0x004fd81e01007387 */ /* 0x0003e20000100a00 */
[----:B------:R-:W-:-:S02]  /*118050*/  IMAD.MOV.U32 R54, RZ, RZ, R49 ;  /* 0x000000ffff367224 */ /* 0x000fc400078e0031 */
[----:B------:R-:W-:Y:S02]  /*118060*/  IMAD.MOV.U32 R49, RZ, RZ, R33 ;  /* 0x000000ffff317224 */ /* 0x000fe400078e0021 */
[----:B------:R-:W-:Y:S01]  /*118070*/  IMAD.X R33, R8, 0x1, R35, P0 ;  /* 0x0000000108217824 */ /* 0x000fe200000e0623 */
[----:B0-----:R-:W-:Y:S01]  /*118080*/  SHF.R.S32.HI R8, RZ, 0x1f, R12 ;  /* 0x0000001fff087819 */ /* 0x001fe2000001140c */
[----:B-1----:R-:W2:Y:S04]  /*118090*/  LDL.LU.64 R30, [R1+0x6b30] ;  /* 0x006b3000011e7983 */ /* 0x002ea80000300a00 */
[----:B------:R0:W-:Y:S04]  /*1180a0*/  STL.64 [R1+0x6a80], R10 ;  /* 0x006a800a01007387 */ /* 0x0001e80000100a00 */
[----:B------:R1:W-:Y:S01]  /*1180b0*/  STL.64 [R1+0x4fd0], R32 ;  /* 0x004fd02001007387 */ /* 0x0003e20000100a00 */
[----:B0-----:R-:W-:-:S03]  /*1180c0*/  IADD3 R10, P0, PT, R12, R36, RZ ;  /* 0x000000240c0a7210 */ /* 0x001fc60007f1e0ff */
[----:B-1----:R-:W2:Y:S02]  /*1180d0*/  LDL.LU.64 R32, [R1+0x6b28] ;  /* 0x006b280001207983 */ /* 0x002ea40000300a00 */
[----:B------:R-:W-:Y:S02]  /*1180e0*/  IMAD.X R11, R8, 0x1, R37, P0 ;  /* 0x00000001080b7824 */ /* 0x000fe400000e0625 */
[----:B------:R-:W-:Y:S04]  /*1180f0*/  STL [R1+0x2030], R8 ;  /* 0x0020300801007387 */ /* 0x000fe80000100800 */
[----:B------:R0:W-:Y:S02]  /*118100*/  STL.64 [R1+0x4fb8], R10 ;  /* 0x004fb80a01007387 */ /* 0x0001e40000100a00 */
[----:B0-----:R-:W-:-:S05]  /*118110*/  IADD3 R10, P0, PT, R12, R34, RZ ;  /* 0x000000220c0a7210 */ /* 0x001fca0007f1e0ff */
[----:B------:R-:W-:Y:S01]  /*118120*/  IMAD.X R11, R8, 0x1, R35, P0 ;  /* 0x00000001080b7824 */ /* 0x000fe200000e0623 */
[----:B------:R-:W-:-:S04]  /*118130*/  SHF.R.S32.HI R8, RZ, 0x1f, R13 ;  /* 0x0000001fff087819 */ /* 0x000fc8000001140d */
[----:B------:R0:W-:Y:S02]  /*118140*/  STL.64 [R1+0x4fb0], R10 ;  /* 0x004fb00a01007387 */ /* 0x0001e40000100a00 */
[----:B0-----:R-:W-:-:S05]  /*118150*/  IADD3 R10, P0, PT, R13, R36, RZ ;  /* 0x000000240d0a7210 */ /* 0x001fca0007f1e0ff */
[----:B------:R-:W-:-:S05]  /*118160*/  IMAD.X R11, R8, 0x1, R37, P0 ;  /* 0x00000001080b7824 */ /* 0x000fca00000e0625 */
[----:B------:R0:W-:Y:S02]  /*118170*/  STL.64 [R1+0x4fa0], R10 ;  /* 0x004fa00a01007387 */ /* 0x0001e40000100a00 */
[----:B0-----:R-:W-:Y:S02]  /*118180*/  IADD3 R10, P0, PT, R13, R34, RZ ;  /* 0x000000220d0a7210 */ /* 0x001fe40007f1e0ff */
[----:B------:R-:W-:Y:S03]  /*118190*/  STL.64 [R1+0x6a88], R12 ;  /* 0x006a880c01007387 */ /* 0x000fe60000100a00 */
[----:B------:R-:W-:Y:S01]  /*1181a0*/  IMAD.X R11, R8, 0x1, R35, P0 ;  /* 0x00000001080b7824 */ /* 0x000fe200000e0623 */
[----:B------:R-:W-:-:S04]  /*1181b0*/  SHF.R.S32.HI R8, RZ, 0x1f, R14 ;  /* 0x0000001fff087819 */ /* 0x000fc8000001140e */
[----:B------:R0:W-:Y:S02]  /*1181c0*/  STL.64 [R1+0x4f90], R10 ;  /* 0x004f900a01007387 */ /* 0x0001e40000100a00 */
[----:B0-----:R-:W-:Y:S02]  /*1181d0*/  IADD3 R10, P0, PT, R14, R36, RZ ;  /* 0x000000240e0a7210 */ /* 0x001fe40007f1e0ff */
[----:B------:R-:W-:Y:S03]  /*1181e0*/  STL [R1+0x2028], R8 ;  /* 0x0020280801007387 */ /* 0x000fe60000100800 */
[----:B------:R-:W-:-:S05]  /*1181f0*/  IMAD.X R11, R8, 0x1, R37, P0 ;  /* 0x00000001080b7824 */ /* 0x000fca00000e0625 */
[----:B------:R0:W-:Y:S02]  /*118200*/  STL.64 [R1+0x4f80], R10 ;  /* 0x004f800a01007387 */ /* 0x0001e40000100a00 */
[----:B0-----:R-:W-:-:S05]  /*118210*/  IADD3 R10, P0, PT, R14, R34, RZ ;  /* 0x000000220e0a7210 */ /* 0x001fca0007f1e0ff */
[----:B------:R-:W-:-:S05]  /*118220*/  IMAD.X R11, R8, 0x1, R35, P0 ;  /* 0x00000001080b7824 */ /* 0x000fca00000e0623 */
[----:B------:R0:W-:Y:S01]  /*118230*/  STL.64 [R1+0x4f78], R10 ;  /* 0x004f780a01007387 */ /* 0x0001e20000100a00 */
[----:B------:R-:W-:Y:S01]  /*118240*/  IMAD.MOV.U32 R8, RZ, RZ, R9 ;  /* 0x000000ffff087224 */ /* 0x000fe200078e0009 */
[----:B------:R-:W-:Y:S01]  /*118250*/  SHF.R.S32.HI R12, RZ, 0x1f, R15 ;  /* 0x0000001fff0c7819 */ /* 0x000fe2000001140f */
[----:B------:R-:W-:Y:S02]  /*118260*/  IMAD.MOV.U32 R9, RZ, RZ, R39 ;  /* 0x000000ffff097224 */ /* 0x000fe400078e0027 */
[----:B------:R-:W-:Y:S02]  /*118270*/  IMAD.MOV.U32 R39, RZ, RZ, R2 ;  /* 0x000000ffff277224 */ /* 0x000fe400078e0002 */
[----:B0-----:R-:W-:Y:S02]  /*118280*/  IMAD.MOV.U32 R11, RZ, RZ, R38 ;  /* 0x000000ffff0b7224 */ /* 0x001fe400078e0026 */
[----:B------:R-:W-:Y:S02]  /*118290*/  IMAD.MOV.U32 R38, RZ, RZ, R40 ;  /* 0x000000ffff267224 */ /* 0x000fe400078e0028 */
[----:B------:R-:W-:-:S02]  /*1182a0*/  IMAD.MOV.U32 R40, RZ, RZ, R6 ;  /* 0x000000ffff287224 */ /* 0x000fc400078e0006 */
[----:B------:R-:W-:Y:S02]  /*1182b0*/  IMAD.MOV.U32 R6, RZ, RZ, R7 ;  /* 0x000000ffff067224 */ /* 0x000fe400078e0007 */
[----:B------:R-:W-:Y:S02]  /*1182c0*/  IMAD.MOV.U32 R7, RZ, RZ, R51 ;  /* 0x000000ffff077224 */ /* 0x000fe400078e0033 */
[----:B------:R-:W-:Y:S01]  /*1182d0*/  IMAD.MOV.U32 R51, RZ, RZ, R42 ;  /* 0x000000ffff337224 */ /* 0x000fe200078e002a */
[----:B------:R-:W-:Y:S01]  /*1182e0*/  IADD3 R42, P0, PT, R15, R36, RZ ;  /* 0x000000240f2a7210 */ /* 0x000fe20007f1e0ff */
[----:B------:R-:W-:Y:S02]  /*1182f0*/  IMAD.MOV.U32 R2, RZ, RZ, R5 ;  /* 0x000000ffff027224 */ /* 0x000fe400078e0005 */
[----:B------:R-:W-:Y:S02]  /*118300*/  IMAD.MOV.U32 R5, RZ, RZ, R53 ;  /* 0x000000ffff057224 */ /* 0x000fe400078e0035 */
[----:B------:R-:W-:-:S02]  /*118310*/  IMAD.MOV.U32 R53, RZ, RZ, R43 ;  /* 0x000000ffff357224 */ /* 0x000fc400078e002b */
[C---:B------:R-:W-:Y:S02]  /*118320*/  IMAD.X R43, R12.reuse, 0x1, R37, P0 ;  /* 0x000000010c2b7824 */ /* 0x040fe400000e0625 */
[----:B------:R-:W-:Y:S01]  /*118330*/  IMAD.MOV.U32 R13, RZ, RZ, R44 ;  /* 0x000000ffff0d7224 */ /* 0x000fe200078e002c */
[----:B------:R-:W-:Y:S01]  /*118340*/  IADD3 R44, P0, PT, R15, R34, RZ ;  /* 0x000000220f2c7210 */ /* 0x000fe20007f1e0ff */
[----:B------:R0:W-:Y:S01]  /*118350*/  STL [R1+0x2024], R12 ;  /* 0x0020240c01007387 */ /* 0x0001e20000100800 */
[----:B------:R-:W-:Y:S02]  /*118360*/  IMAD.MOV.U32 R10, RZ, RZ, R11 ;  /* 0x000000ffff0a7224 */ /* 0x000fe400078e000b */
[----:B------:R-:W-:Y:S01]  /*118370*/  IMAD.MOV.U32 R11, RZ, RZ, R40 ;  /* 0x000000ffff0b7224 */ /* 0x000fe200078e0028 */
[----:B------:R1:W-:Y:S01]  /*118380*/  STL.64 [R1+0x4f60], R42 ;  /* 0x004f602a01007387 */ /* 0x0003e20000100a00 */
        /* <DEDUP_REMOVED lines=8> */
[----:B------:R-:W-:-:S05]  /*118410*/  IMAD.X R15, R12, 0x1, R37, P0 ;  /* 0x000000010c0f7824 */ /* 0x000fca00000e0625 */
        /* <DEDUP_REMOVED lines=13> */
[----:B0-----:R-:W-:-:S05]  /*1184f0*/  IADD3 R14, P0, PT, R18, R36, RZ ;  /* 0x00000024120e7210 */ /* 0x001fca0007f1e0ff */
        /* <DEDUP_REMOVED lines=19> */
[----:B------:R-:W-:Y:S02]  /*118630*/  IMAD.MOV.U32 R56, RZ, RZ, R47 ;  /* 0x000000ffff387224 */ /* 0x000fe400078e002f */
[----:B------:R-:W-:Y:S02]  /*118640*/  IMAD.MOV.U32 R10, RZ, RZ, R8 ;  /* 0x000000ffff0a7224 */ /* 0x000fe400078e0008 */
[----:B------:R-:W-:Y:S02]  /*118650*/  IMAD.X R47, R16, 0x1, R37, P0 ;  /* 0x00000001102f7824 */ /* 0x000fe400000e0625 */
[----:B------:R-:W-:Y:S02]  /*118660*/  IMAD.MOV.U32 R8, RZ, RZ, R9 ;  /* 0x000000ffff087224 */ /* 0x000fe400078e0009 */
[----:B------:R-:W-:Y:S01]  /*118670*/  IMAD.MOV.U32 R9, RZ, RZ, R48 ;  /* 0x000000ffff097224 */ /* 0x000fe200078e0030 */
[----:B------:R-:W-:Y:S01]  /*118680*/  IADD3 R48, P0, PT, R19, R34, RZ ;  /* 0x0000002213307210 */ /* 0x000fe20007f1e0ff */
[----:B------:R0:W-:Y:S01]  /*118690*/  STL.64 [R1+0x4ef0], R46 ;  /* 0x004ef02e01007387 */ /* 0x0001e20000100a00 */
[----:B------:R-:W-:-:S03]  /*1186a0*/  IMAD.MOV.U32 R14, RZ, RZ, R49 ;  /* 0x000000ffff0e7224 */ /* 0x000fc600078e0031 */
[----:B------:R-:W-:Y:S01]  /*1186b0*/  IMAD.X R49, R16, 0x1, R35, P0 ;  /* 0x0000000110317824 */ /* 0x000fe200000e0623 */
[----:B------:R-:W-:Y:S01]  /*1186c0*/  SHF.R.S32.HI R16, RZ, 0x1f, R20 ;  /* 0x0000001fff107819 */ /* 0x000fe20000011414 */
[----:B0-----:R-:W2:Y:S04]  /*1186d0*/  LDL.LU.64 R46, [R1+0x6b10] ;  /* 0x006b1000012e7983 */ /* 0x001ea80000300a00 */
        /* <DEDUP_REMOVED lines=22> */
[----:B------:R-:W-:Y:S01]  /*118840*/  IMAD.X R19, R16, 0x1, R35, P0 ;  /* 0x0000000110137824 */ /* 0x000fe200000e0623 */
[----:B------:R-:W-:-:S04]  /*118850*/  SHF.R.S32.HI R20, RZ, 0x1f, R23 ;  /* 0x0000001fff147819 */ /* 0x000fc80000011417 */
[----:B------:R0:W-:Y:S01]  /*118860*/  STL.64 [R1+0x4e88], R18 ;  /* 0x004e881201007387 */ /* 0x0001e20000100a00 */
[----:B------:R-:W-:Y:S02]  /*118870*/  IMAD.MOV.U32 R16, RZ, RZ, R39 ;  /* 0x000000ffff107224 */ /* 0x000fe400078e0027 */
[----:B------:R-:W-:Y:S02]  /*118880*/  IMAD.MOV.U32 R39, RZ, RZ, R7 ;  /* 0x000000ffff277224 */ /* 0x000fe400078e0007 */
[----:B------:R-:W-:Y:S02]  /*118890*/  IMAD.MOV.U32 R7, RZ, RZ, R51 ;  /* 0x000000ffff077224 */ /* 0x000fe400078e0033 */
[----:B0-----:R-:W-:Y:S02]  /*1188a0*/  IMAD.MOV.U32 R19, RZ, RZ, R11 ;  /* 0x000000ffff137224 */ /* 0x001fe400078e000b */
[----:B------:R-:W-:Y:S02]  /*1188b0*/  IMAD.MOV.U32 R11, RZ, RZ, R5 ;  /* 0x000000ffff0b7224 */ /* 0x000fe400078e0005 */
[----:B------:R-:W-:Y:S01]  /*1188c0*/  IMAD.MOV.U32 R5, RZ, RZ, R50 ;  /* 0x000000ffff057224 */ /* 0x000fe200078e0032 */
[----:B------:R-:W-:Y:S01]  /*1188d0*/  IADD3 R50, P0, PT, R23, R36, RZ ;  /* 0x0000002417327210 */ /* 0x000fe20007f1e0ff */
[----:B------:R-:W-:-:S02]  /*1188e0*/  IMAD.MOV.U32 R18, RZ, RZ, R16 ;  /* 0x000000ffff127224 */ /* 0x000fc400078e0010 */
[----:B------:R-:W-:Y:S02]  /*1188f0*/  IMAD.MOV.U32 R16, RZ, RZ, R52 ;  /* 0x000000ffff107224 */ /* 0x000fe400078e0034 */
[----:B------:R-:W-:Y:S01]  /*118900*/  IMAD.X R51, R20, 0x1, R37, P0 ;  /* 0x0000000114337824 */ /* 0x000fe200000e0625 */
[----:B------:R-:W-:Y:S01]  /*118910*/  IADD3 R52, P0, PT, R23, R34, RZ ;  /* 0x0000002217347210 */ /* 0x000fe20007f1e0ff */
[----:B------:R-:W-:Y:S02]  /*118920*/  IMAD.MOV.U32 R21, RZ, RZ, R19 ;  /* 0x000000ffff157224 */ /* 0x000fe400078e0013 */
[----:B------:R-:W-:Y:S01]  /*118930*/  IMAD.MOV.U32 R19, RZ, RZ, R39 ;  /* 0x000000ffff137224 */ /* 0x000fe200078e0027 */
[----:B------:R0:W-:Y:S01]  /*118940*/  STL.64 [R1+0x4e78], R50 ;  /* 0x004e783201007387 */ /* 0x0001e20000100a00 */
[----:B------:R-:W-:Y:S02]  /*118950*/  IMAD.MOV.U32 R39, RZ, RZ, R7 ;  /* 0x000000ffff277224 */ /* 0x000fe400078e0007 */
[----:B------:R-:W-:-:S02]  /*118960*/  IMAD.MOV.U32 R7, RZ, RZ, R53 ;  /* 0x000000ffff077224 */ /* 0x000fc400078e0035 */
        /* <DEDUP_REMOVED lines=19> */
[----:B---3--:R-:W-:-:S04]  /*118aa0*/  SHF.R.S32.HI R20, RZ, 0x1f, R26 ;  /* 0x0000001fff147819 */ /* 0x008fc8000001141a */
[----:B------:R0:W-:Y:S02]  /*118ab0*/  STL.64 [R1+0x4e30], R22 ;  /* 0x004e301601007387 */ /* 0x0001e40000100a00 */
[----:B0-----:R-:W-:-:S05]  /*118ac0*/  IADD3 R22, P0, PT, R26, R36, RZ ;  /* 0x000000241a167210 */ /* 0x001fca0007f1e0ff */
[----:B------:R-:W-:-:S05]  /*118ad0*/  IMAD.X R23, R20, 0x1, R37, P0 ;  /* 0x0000000114177824 */ /* 0x000fca00000e0625 */
[----:B------:R0:W-:Y:S02]  /*118ae0*/  STL.64 [R1+0x4e20], R22 ;  /* 0x004e201601007387 */ /* 0x0001e40000100a00 */
[----:B0-----:R-:W-:-:S05]  /*118af0*/  IADD3 R22, P0, PT, R26, R34, RZ ;  /* 0x000000221a167210 */ /* 0x001fca0007f1e0ff */
[----:B------:R-:W-:Y:S02]  /*118b00*/  IMAD.X R23, R20, 0x1, R35, P0 ;  /* 0x0000000114177824 */ /* 0x000fe400000e0623 */
[----:B------:R-:W-:-:S03]  /*118b10*/  IMAD.MOV.U32 R20, RZ, RZ, R18 ;  /* 0x000000ffff147224 */ /* 0x000fc600078e0012 */
[----:B------:R0:W-:Y:S01]  /*118b20*/  STL.64 [R1+0x4e18], R22 ;  /* 0x004e181601007387 */ /* 0x0001e20000100a00 */
[----:B------:R-:W-:Y:S02]  /*118b30*/  IMAD.MOV.U32 R18, RZ, RZ, R17 ;  /* 0x000000ffff127224 */ /* 0x000fe400078e0011 */
[----:B------:R-:W-:Y:S02]  /*118b40*/  IMAD.MOV.U32 R17, RZ, RZ, R12 ;  /* 0x000000ffff117224 */ /* 0x000fe400078e000c */
[----:B------:R-:W-:Y:S02]  /*118b50*/  IMAD.MOV.U32 R12, RZ, RZ, R13 ;  /* 0x000000ffff0c7224 */ /* 0x000fe400078e000d */
[----:B------:R-:W-:Y:S02]  /*118b60*/  IMAD.MOV.U32 R13, RZ, RZ, R10 ;  /* 0x000000ffff0d7224 */ /* 0x000fe400078e000a */
[----:B0-----:R-:W-:Y:S02]  /*118b70*/  IMAD.MOV.U32 R23, RZ, RZ, R21 ;  /* 0x000000ffff177224 */ /* 0x001fe400078e0015 */
[----:B------:R-:W-:-:S02]  /*118b80*/  IMAD.MOV.U32 R21, RZ, RZ, R19 ;  /* 0x000000ffff157224 */ /* 0x000fc400078e0013 */
[----:B------:R-:W-:Y:S02]  /*118b90*/  IMAD.MOV.U32 R19, RZ, RZ, R15 ;  /* 0x000000ffff137224 */ /* 0x000fe400078e000f */
[----:B------:R-:W-:Y:S02]  /*118ba0*/  IMAD.MOV.U32 R15, RZ, RZ, R8 ;  /* 0x000000ffff0f7224 */ /* 0x000fe400078e0008 */
[----:B------:R-:W-:Y:S01]  /*118bb0*/  IMAD.MOV.U32 R8, RZ, RZ, R0 ;  /* 0x000000ffff087224 */ /* 0x000fe200078e0000 */
[----:B------:R-:W-:Y:S01]  /*118bc0*/  SHF.R.S32.HI R24, RZ, 0x1f, R27 ;  /* 0x0000001fff187819 */ /* 0x000fe2000001141b */
[----:B------:R-:W-:Y:S02]  /*118bd0*/  IMAD.MOV.U32 R10, RZ, RZ, R41 ;  /* 0x000000ffff0a7224 */ /* 0x000fe400078e0029 */
[----:B------:R-:W-:Y:S01]  /*118be0*/  IMAD.MOV.U32 R0, RZ, RZ, R54 ;  /* 0x000000ffff007224 */ /* 0x000fe200078e0036 */
[----:B------:R-:W-:Y:S01]  /*118bf0*/  IADD3 R54, P0, PT, R27, R36, RZ ;  /* 0x000000241b367210 */ /* 0x000fe20007f1e0ff */
[----:B------:R-:W-:-:S02]  /*118c00*/  IMAD.MOV.U32 R41, RZ, RZ, R55 ;  /* 0x000000ffff297224 */ /* 0x000fc400078e0037 */
[----:B------:R-:W-:Y:S02]  /*118c10*/  IMAD.MOV.U32 R22, RZ, RZ, R20 ;  /* 0x000000ffff167224 */ /* 0x000fe400078e0014 */
[----:B------:R-:W-:Y:S02]  /*118c20*/  IMAD.MOV.U32 R20, RZ, RZ, R18 ;  /* 0x000000ffff147224 */ /* 0x000fe400078e0012 */
[----:B------:R-:W-:Y:S02]  /*118c30*/  IMAD.MOV.U32 R18, RZ, RZ, R10 ;  /* 0x000000ffff127224 */ /* 0x000fe400078e000a */
[----:B------:R-:W-:Y:S02]  /*118c40*/  IMAD.MOV.U32 R10, RZ, RZ, R8 ;  /* 0x000000ffff0a7224 */ /* 0x000fe400078e0008 */
[----:B------:R-:W-:Y:S02]  /*118c50*/  IMAD.X R55, R24, 0x1, R37, P0 ;  /* 0x0000000118377824 */ /* 0x000fe400000e0625 */
[----:B------:R-:W-:-:S02]  /*118c60*/  IMAD.MOV.U32 R8, RZ, RZ, R41 ;  /* 0x000000ffff087224 */ /* 0x000fc400078e0029 */
[----:B------:R-:W-:Y:S01]  /*118c70*/  IMAD.MOV.U32 R41, RZ, RZ, R56 ;  /* 0x000000ffff297224 */ /* 0x000fe200078e0038 */
[----:B------:R-:W-:Y:S01]  /*118c80*/  IADD3 R56, P0, PT, R27, R34, RZ ;  /* 0x000000221b387210 */ /* 0x000fe20007f1e0ff */
[----:B------:R-:W-:Y:S01]  /*118c90*/  IMAD.MOV.U32 R25, RZ, RZ, R23 ;  /* 0x000000ffff197224 */ /* 0x000fe200078e0017 */
[----:B------:R0:W-:Y:S01]  /*118ca0*/  STL.64 [R1+0x4e00], R54 ;  /* 0x004e003601007387 */ /* 0x0001e20000100a00 */
[----:B------:R-:W-:Y:S02]  /*118cb0*/  IMAD.MOV.U32 R23, RZ, RZ, R21 ;  /* 0x000000ffff177224 */ /* 0x000fe400078e0015 */
[----:B------:R-:W-:Y:S02]  /*118cc0*/  IMAD.MOV.U32 R21, RZ, RZ, R19 ;  /* 0x000000ffff157224 */ /* 0x000fe400078e0013 */
[----:B------:R-:W-:Y:S02]  /*118cd0*/  IMAD.MOV.U32 R19, RZ, RZ, R57 ;  /* 0x000000ffff137224 */ /* 0x000fe400078e0039 */
[----:B------:R-:W-:Y:S01]  /*118ce0*/  IMAD.X R57, R24, 0x1, R35, P0 ;  /* 0x0000000118397824 */ /* 0x000fe200000e0623 */
[----:B----4-:R-:W-:Y:S01]  /*118cf0*/  SHF.R.S32.HI R24, RZ, 0x1f, R28 ;  /* 0x0000001fff187819 */ /* 0x010fe2000001141c */
[----:B0-----:R-:W3:Y:S04]  /*118d00*/  LDL.LU.64 R54, [R1+0x6af0] ;  /* 0x006af00001367983 */ /* 0x001ee80000300a00 */
[----:B------:R0:W-:Y:S04]  /*118d10*/  STL.64 [R1+0x6ac0], R26 ;  /* 0x006ac01a01007387 */ /* 0x0001e80000100a00 */
[----:B------:R1:W-:Y:S01]  /*118d20*/  STL.64 [R1+0x4df8], R56 ;  /* 0x004df83801007387 */ /* 0x0003e20000100a00 */
[----:B0-----:R-:W-:-:S03]  /*118d30*/  IADD3 R26, P0, PT, R28, R36, RZ ;  /* 0x000000241c1a7210 */ /* 0x001fc60007f1e0ff */
[----:B-1----:R-:W4:Y:S02]  /*118d40*/  LDL.LU.64 R56, [R1+0x6ae8] ;  /* 0x006ae80001387983 */ /* 0x002f240000300a00 */
        /* <DEDUP_REMOVED lines=12> */
[----:B--2---:R-:W-:-:S04]  /*118e10*/  SHF.R.S32.HI R24, RZ, 0x1f, R30 ;  /* 0x0000001fff187819 */ /* 0x004fc8000001141e */
[----:B------:R0:W-:Y:S02]  /*118e20*/  STL.64 [R1+0x4dc0], R26 ;  /* 0x004dc01a01007387 */ /* 0x0001e40000100a00 */
[----:B0-----:R-:W-:-:S05]  /*118e30*/  IADD3 R26, P0, PT, R30, R36, RZ ;  /* 0x000000241e1a7210 */ /* 0x001fca0007f1e0ff */
        /* <DEDUP_REMOVED lines=112> */
[----:B---3--:R-:W-:-:S04]  /*119540*/  SHF.R.S32.HI R24, RZ, 0x1f, R54 ;  /* 0x0000001fff187819 */ /* 0x008fc80000011436 */
[----:B------:R0:W-:Y:S02]  /*119550*/  STL.64 [R1+0x4be8], R26 ;  /* 0x004be81a01007387 */ /* 0x0001e40000100a00 */
[----:B0-----:R-:W-:-:S05]  /*119560*/  IADD3 R26, P0, PT, R54, R36, RZ ;  /* 0x00000024361a7210 */ /* 0x001fca0007f1e0ff */
[----:B------:R-:W-:-:S05]  /*119570*/  IMAD.X R27, R24, 0x1, R37, P0 ;  /* 0x00000001181b7824 */ /* 0x000fca00000e0625 */
[----:B------:R0:W-:Y:S02]  /*119580*/  STL.64 [R1+0x4bd0], R26 ;  /* 0x004bd01a01007387 */ /* 0x0001e40000100a00 */
[----:B0-----:R-:W-:-:S05]  /*119590*/  IADD3 R26, P0, PT, R54, R34, RZ ;  /* 0x00000022361a7210 */ /* 0x001fca0007f1e0ff */
[----:B------:R-:W-:Y:S01]  /*1195a0*/  IMAD.X R27, R24, 0x1, R35, P0 ;  /* 0x00000001181b7824 */ /* 0x000fe200000e0623 */
[----:B------:R-:W-:Y:S01]  /*1195b0*/  SHF.R.S32.HI R24, RZ, 0x1f, R55 ;  /* 0x0000001fff187819 */ /* 0x000fe20000011437 */
[----:B------:R-:W-:-:S03]  /*1195c0*/  IMAD.MOV.U32 R31, RZ, RZ, R25 ;  /* 0x000000ffff1f7224 */ /* 0x000fc600078e0019 */
[----:B------:R0:W-:Y:S01]  /*1195d0*/  STL.64 [R1+0x4bc8], R26 ;  /* 0x004bc81a01007387 */ /* 0x0001e20000100a00 */
[----:B------:R-:W-:Y:S02]  /*1195e0*/  IMAD.MOV.U32 R25, RZ, RZ, R22 ;  /* 0x000000ffff197224 */ /* 0x000fe400078e0016 */
[----:B------:R-:W-:Y:S02]  /*1195f0*/  IMAD.MOV.U32 R22, RZ, RZ, R23 ;  /* 0x000000ffff167224 */ /* 0x000fe400078e0017 */
[----:B------:R-:W-:Y:S02]  /*119600*/  IMAD.MOV.U32 R23, RZ, RZ, R20 ;  /* 0x000000ffff177224 */ /* 0x000fe400078e0014 */
[----:B------:R-:W-:Y:S01]  /*119610*/  IMAD.MOV.U32 R20, RZ, RZ, R21 ;  /* 0x000000ffff147224 */ /* 0x000fe200078e0015 */
[----:B0-----:R-:W-:Y:S01]  /*119620*/  IADD3 R26, P0, PT, R55, R36, RZ ;  /* 0x00000024371a7210 */ /* 0x001fe20007f1e0ff */
[----:B------:R-:W-:Y:S02]  /*119630*/  IMAD.MOV.U32 R21, RZ, RZ, R18 ;  /* 0x000000ffff157224 */ /* 0x000fe400078e0012 */
[----:B------:R-:W-:-:S02]  /*119640*/  IMAD.MOV.U32 R18, RZ, RZ, R19 ;  /* 0x000000ffff127224 */ /* 0x000fc400078e0013 */
[----:B------:R-:W-:Y:S02]  /*119650*/  IMAD.X R27, R24, 0x1, R37, P0 ;  /* 0x00000001181b7824 */ /* 0x000fe400000e0625 */
[----:B------:R-:W-:Y:S02]  /*119660*/  IMAD.MOV.U32 R19, RZ, RZ, R9 ;  /* 0x000000ffff137224 */ /* 0x000fe400078e0009 */
[----:B------:R-:W2:Y:S04]  /*119670*/  LDL R9, [R1+0x44] ;  /* 0x0000440001097983 */ /* 0x000ea80000100800 */
[----:B------:R0:W-:Y:S02]  /*119680*/  STL.64 [R1+0x4bb8], R26 ;  /* 0x004bb81a01007387 */ /* 0x0001e40000100a00 */
[----:B0-----:R-:W-:-:S05]  /*119690*/  IADD3 R26, P0, PT, R55, R34, RZ ;  /* 0x00000022371a7210 */ /* 0x001fca0007f1e0ff */
[----:B------:R-:W-:Y:S01]  /*1196a0*/  IMAD.X R27, R24, 0x1, R35, P0 ;  /* 0x00000001181b7824 */ /* 0x000fe200000e0623 */
[----:B----4-:R-:W-:Y:S01]  /*1196b0*/  SHF.R.S32.HI R24, RZ, 0x1f, R56 ;  /* 0x0000001fff187819 */ /* 0x010fe20000011438 */
        /* <DEDUP_REMOVED lines=11> */
[----:B------:R-:W3:Y:S04]  /*119770*/  LDL R38, [R1+0x48] ;  /* 0x0000480001267983 */ /* 0x000ee80000100800 */
[----:B------:R0:W-:Y:S01]  /*119780*/  STL.64 [R1+0x4b98], R26 ;  /* 0x004b981a01007387 */ /* 0x0001e20000100a00 */
[----:B------:R-:W-:Y:S01]  /*119790*/  IMAD.MOV.U32 R29, RZ, RZ, R25 ;  /* 0x000000ffff1d7224 */ /* 0x000fe200078e0019 */
        /* <DEDUP_REMOVED lines=12> */
[----:B------:R-:W-:Y:S01]  /*119860*/  IMAD.X R27, R24, 0x1, R37, P0 ;  /* 0x00000001181b7824 */ /* 0x000fe200000e0625 */
[----:B------:R-:W4:Y:S04]  /*119870*/  LDL R6, [R1+0x4c] ;  /* 0x00004c0001067983 */ /* 0x000f280000100800 */
[----:B------:R0:W-:Y:S02]  /*119880*/  STL.64 [R1+0x4b78], R26 ;  /* 0x004b781a01007387 */ /* 0x0001e40000100a00 */
[----:B0-----:R-:W-:-:S05]  /*119890*/  IADD3 R26, P0, PT, R57, R34, RZ ;  /* 0x00000022391a7210 */ /* 0x001fca0007f1e0ff */
[----:B------:R-:W-:Y:S01]  /*1198a0*/  IMAD.X R27, R24, 0x1, R35, P0 ;  /* 0x00000001181b7824 */ /* 0x000fe200000e0623 */
[----:B------:R-:W-:Y:S02]  /*1198b0*/  SHF.R.S32.HI R24, RZ, 0x1f, R58 ;  /* 0x0000001fff187819 */ /* 0x000fe4000001143a */
[----:B------:R-:W-:Y:S02]  /*1198c0*/  IADD3 R32, P0, PT, R58, R36, RZ ;  /* 0x000000243a207210 */ /* 0x000fe40007f1e0ff */
[----:B------:R0:W-:Y:S03]  /*1198d0*/  STL.64 [R1+0x4b70], R26 ;  /* 0x004b701a01007387 */ /* 0x0001e60000100a00 */
[----:B------:R-:W-:Y:S02]  /*1198e0*/  IMAD.X R33, R24, 0x1, R37, P0 ;  /* 0x0000000118217824 */ /* 0x000fe400000e0625 */
[----:B0-----:R-:W-:-:S02]  /*1198f0*/  IMAD.MOV.U32 R26, RZ, RZ, R25 ;  /* 0x000000ffff1a7224 */ /* 0x001fc400078e0019 */
[----:B------:R-:W-:Y:S02]  /*119900*/  IMAD.MOV.U32 R25, RZ, RZ, R22 ;  /* 0x000000ffff197224 */ /* 0x000fe400078e0016 */
[----:B------:R-:W-:Y:S02]  /*119910*/  IMAD.MOV.U32 R22, RZ, RZ, R23 ;  /* 0x000000ffff167224 */ /* 0x000fe400078e0017 */
[----:B------:R-:W-:Y:S02]  /*119920*/  IMAD.MOV.U32 R23, RZ, RZ, R20 ;  /* 0x000000ffff177224 */ /* 0x000fe400078e0014 */
[----:B------:R-:W-:Y:S02]  /*119930*/  IMAD.MOV.U32 R20, RZ, RZ, R21 ;  /* 0x000000ffff147224 */ /* 0x000fe400078e0015 */
[----:B------:R-:W-:Y:S02]  /*119940*/  IMAD.MOV.U32 R21, RZ, RZ, R18 ;  /* 0x000000ffff157224 */ /* 0x000fe400078e0012 */
[----:B------:R-:W-:-:S02]  /*119950*/  IMAD.MOV.U32 R18, RZ, RZ, R19 ;  /* 0x000000ffff127224 */ /* 0x000fc400078e0013 */
[----:B------:R-:W-:Y:S02]  /*119960*/  IMAD.MOV.U32 R19, RZ, RZ, R5 ;  /* 0x000000ffff137224 */ /* 0x000fe400078e0005 */
[----:B------:R-:W4:Y:S04]  /*119970*/  LDL R5, [R1+0x50] ;  /* 0x0000500001057983 */ /* 0x000f280000100800 */
[----:B------:R0:W-:Y:S01]  /*119980*/  STL.64 [R1+0x4b60], R32 ;  /* 0x004b602001007387 */ /* 0x0001e20000100a00 */
[----:B------:R-:W-:Y:S02]  /*119990*/  IMAD.MOV.U32 R27, RZ, RZ, R25 ;  /* 0x000000ffff1b7224 */ /* 0x000fe400078e0019 */
[----:B------:R-:W-:Y:S02]  /*1199a0*/  IMAD.MOV.U32 R25, RZ, RZ, R22 ;  /* 0x000000ffff197224 */ /* 0x000fe400078e0016 */
[----:B------:R-:W-:Y:S01]  /*1199b0*/  IMAD.MOV.U32 R22, RZ, RZ, R23 ;  /* 0x000000ffff167224 */ /* 0x000fe200078e0017 */
[----:B0-----:R-:W-:Y:S01]  /*1199c0*/  IADD3 R32, P0, PT, R58, R34, RZ ;  /* 0x000000223a207210 */ /* 0x001fe20007f1e0ff */
[----:B------:R-:W-:-:S02]  /*1199d0*/  IMAD.MOV.U32 R23, RZ, RZ, R20 ;  /* 0x000000ffff177224 */ /* 0x000fc400078e0014 */
[----:B------:R-:W-:Y:S02]  /*1199e0*/  IMAD.MOV.U32 R20, RZ, RZ, R21 ;  /* 0x000000ffff147224 */ /* 0x000fe400078e0015 */
[----:B------:R-:W-:Y:S02]  /*1199f0*/  IMAD.X R33, R24, 0x1, R35, P0 ;  /* 0x0000000118217824 */ /* 0x000fe400000e0623 */
[----:B------:R-:W-:Y:S02]  /*119a00*/  IMAD.MOV.U32 R21, RZ, RZ, R18 ;  /* 0x000000ffff157224 */ /* 0x000fe400078e0012 */
[----:B------:R-:W-:Y:S01]  /*119a10*/  IMAD.MOV.U32 R18, RZ, RZ, R19 ;  /* 0x000000ffff127224 */ /* 0x000fe200078e0013 */
[----:B------:R0:W-:Y:S01]  /*119a20*/  STL.64 [R1+0x4b58], R32 ;  /* 0x004b582001007387 */ /* 0x0001e20000100a00 */
[----:B------:R-:W-:-:S03]  /*119a30*/  IMAD.MOV.U32 R19, RZ, RZ, R16 ;  /* 0x000000ffff137224 */ /* 0x000fc600078e0010 */
[----:B------:R-:W4:Y:S01]  /*119a40*/  LDL R16, [R1+0x54] ;  /* 0x0000540001107983 */ /* 0x000f220000100800 */
[----:B------:R-:W-:Y:S02]  /*119a50*/  SHF.R.S32.HI R24, RZ, 0x1f, R61 ;  /* 0x0000001fff187819 */ /* 0x000fe4000001143d */
[----:B0-----:R-:W-:-:S05]  /*119a60*/  IADD3 R32, P0, PT, R61, R36, RZ ;  /* 0x000000243d207210 */ /* 0x001fca0007f1e0ff */
[----:B------:R-:W-:-:S05]  /*119a70*/  IMAD.X R33, R24, 0x1, R37, P0 ;  /* 0x0000000118217824 */ /* 0x000fca00000e0625 */
        /* <DEDUP_REMOVED lines=16> */
[----:B------:R-:W-:Y:S04]  /*119b80*/  STL [R1+0x1f90], R24 ;  /* 0x001f901801007387 */ /* 0x000fe80000100800 */
        /* <DEDUP_REMOVED lines=48> */
[----:B--2---:R-:W-:Y:S02]  /*119e90*/  IMAD.MOV.U32 R19, RZ, RZ, R9 ;  /* 0x000000ffff137224 */ /* 0x004fe400078e0009 */
[----:B------:R-:W2:Y:S04]  /*119ea0*/  LDL R9, [R1+0x64] ;  /* 0x0000640001097983 */ /* 0x000ea80000100800 */
        /* <DEDUP_REMOVED lines=15> */
[----:B---3--:R-:W-:Y:S02]  /*119fa0*/  IMAD.MOV.U32 R19, RZ, RZ, R38 ;  /* 0x000000ffff137224 */ /* 0x008fe400078e0026 */
[----:B------:R-:W3:Y:S04]  /*119fb0*/  LDL R38, [R1+0x68] ;  /* 0x0000680001267983 */ /* 0x000ee80000100800 */
[----:B------:R-:W-:Y:S04]  /*119fc0*/  STL [R1+0x1f80], R24 ;  /* 0x001f801801007387 */ /* 0x000fe80000100800 */
[----:B------:R0:W-:Y:S02]  /*119fd0*/  STL.64 [R1+0x4ab0], R32 ;  /* 0x004ab02001007387 */ /* 0x0001e40000100a00 */
[----:B0-----:R-:W-:-:S05]  /*119fe0*/  IADD3 R32, P0, PT, R27, R34, RZ ;  /* 0x000000221b207210 */ /* 0x001fca0007f1e0ff */
[----:B------:R-:W-:Y:S01]  /*119ff0*/  IMAD.X R33, R24, 0x1, R35, P0 ;  /* 0x0000000118217824 */ /* 0x000fe200000e0623 */
[----:B------:R-:W-:Y:S01]  /*11a000*/  SHF.R.S32.HI R24, RZ, 0x1f, R30 ;  /* 0x0000001fff187819 */ /* 0x000fe2000001141e */
[----:B------:R-:W-:Y:S02]  /*11a010*/  IMAD.MOV.U32 R27, RZ, RZ, R25 ;  /* 0x000000ffff1b7224 */ /* 0x000fe400078e0019 */
[----:B------:R-:W-:Y:S01]  /*11a020*/  IMAD.MOV.U32 R25, RZ, RZ, R22 ;  /* 0x000000ffff197224 */ /* 0x000fe200078e0016 */
[----:B------:R0:W-:Y:S01]  /*11a030*/  STL.64 [R1+0x4aa8], R32 ;  /* 0x004aa82001007387 */ /* 0x0001e20000100a00 */
[----:B------:R-:W-:Y:S02]  /*11a040*/  IMAD.MOV.U32 R22, RZ, RZ, R23 ;  /* 0x000000ffff167224 */ /* 0x000fe400078e0017 */
[----:B------:R-:W-:Y:S02]  /*11a050*/  IMAD.MOV.U32 R23, RZ, RZ, R20 ;  /* 0x000000ffff177224 */ /* 0x000fe400078e0014 */
[----:B------:R-:W-:-:S02]  /*11a060*/  IMAD.MOV.U32 R20, RZ, RZ, R21 ;  /* 0x000000ffff147224 */ /* 0x000fc400078e0015 */
[----:B------:R-:W-:Y:S01]  /*11a070*/  IMAD.MOV.U32 R21, RZ, RZ, R18 ;  /* 0x000000ffff157224 */ /* 0x000fe200078e0012 */
[----:B0-----:R-:W-:Y:S01]  /*11a080*/  IADD3 R32, P0, PT, R30, R36, RZ ;  /* 0x000000241e207210 */ /* 0x001fe20007f1e0ff */
[----:B------:R-:W-:Y:S02]  /*11a090*/  IMAD.MOV.U32 R18, RZ, RZ, R19 ;  /* 0x000000ffff127224 */ /* 0x000fe400078e0013 */
[----:B----4-:R-:W-:Y:S02]  /*11a0a0*/  IMAD.MOV.U32 R19, RZ, RZ, R6 ;  /* 0x000000ffff137224 */ /* 0x010fe400078e0006 */
[----:B------:R-:W-:Y:S01]  /*11a0b0*/  IMAD.X R33, R24, 0x1, R37, P0 ;  /* 0x0000000118217824 */ /* 0x000fe200000e0625 */
[----:B------:R-:W4:Y:S04]  /*11a0c0*/  LDL R6, [R1+0x6c] ;  /* 0x00006c0001067983 */ /* 0x000f280000100800 */
        /* <DEDUP_REMOVED lines=12> */
[C---:B0-----:R-:W-:Y:S01]  /*11a190*/  IADD3 R32, P0, PT, R31.reuse, R36, RZ ;  /* 0x000000241f207210 */ /* 0x041fe20007f1e0ff */
[----:B------:R-:W-:Y:S02]  /*11a1a0*/  IMAD.MOV.U32 R18, RZ, RZ, R19 ;  /* 0x000000ffff127224 */ /* 0x000fe400078e0013 */
[----:B------:R-:W-:Y:S02]  /*11a1b0*/  IMAD.MOV.U32 R19, RZ, RZ, R5 ;  /* 0x000000ffff137224 */ /* 0x000fe400078e0005 */
[----:B------:R-:W-:Y:S01]  /*11a1c0*/  IMAD.X R33, R24, 0x1, R37, P0 ;  /* 0x0000000118217824 */ /* 0x000fe200000e0625 */
[----:B------:R-:W3:Y:S04]  /*11a1d0*/  LDL R5, [R1+0x70] ;  /* 0x0000700001057983 */ /* 0x000ee80000100800 */
[----:B------:R-:W-:Y:S04]  /*11a1e0*/  STL [R1+0x1f78], R24 ;  /* 0x001f781801007387 */ /* 0x000fe80000100800 */
[----:B------:R0:W-:Y:S02]  /*11a1f0*/  STL.64 [R1+0x4a70], R32 ;  /* 0x004a702001007387 */ /* 0x0001e40000100a00 */
[----:B0-----:R-:W-:Y:S01]  /*11a200*/  IADD3 R32, P0, PT, R31, R34, RZ ;  /* 0x000000221f207210 */ /* 0x001fe20007f1e0ff */
[----:B------:R-:W-:-:S02]  /*11a210*/  IMAD.MOV.U32 R31, RZ, RZ, R25 ;  /* 0x000000ffff1f7224 */ /* 0x000fc400078e0019 */
[----:B------:R-:W-:Y:S02]  /*11a220*/  IMAD.MOV.U32 R25, RZ, RZ, R22 ;  /* 0x000000ffff197224 */ /* 0x000fe400078e0016 */
[----:B------:R-:W-:Y:S02]  /*11a230*/  IMAD.X R33, R24, 0x1, R35, P0 ;  /* 0x0000000118217824 */ /* 0x000fe400000e0623 */
[----:B------:R-:W-:Y:S02]  /*11a240*/  IMAD.MOV.U32 R22, RZ, RZ, R23 ;  /* 0x000000ffff167224 */ /* 0x000fe400078e0017 */
[----:B------:R-:W-:Y:S02]  /*11a250*/  IMAD.MOV.U32 R23, RZ, RZ, R20 ;  /* 0x000000ffff177224 */ /* 0x000fe400078e0014 */
[----:B------:R-:W-:Y:S02]  /*11a260*/  IMAD.MOV.U32 R20, RZ, RZ, R21 ;  /* 0x000000ffff147224 */ /* 0x000fe400078e0015 */
[----:B------:R-:W-:Y:S01]  /*11a270*/  IMAD.MOV.U32 R21, RZ, RZ, R18 ;  /* 0x000000ffff157224 */ /* 0x000fe200078e0012 */
[----:B------:R0:W-:Y:S01]  /*11a280*/  STL.64 [R1+0x4a68], R32 ;  /* 0x004a682001007387 */ /* 0x0001e20000100a00 */
[----:B------:R-:W-:-:S02]  /*11a290*/  IMAD.MOV.U32 R18, RZ, RZ, R19 ;  /* 0x000000ffff127224 */ /* 0x000fc400078e0013 */
[----:B------:R-:W-:Y:S02]  /*11a2a0*/  IMAD.MOV.U32 R19, RZ, RZ, R16 ;  /* 0x000000ffff137224 */ /* 0x000fe400078e0010 */
[----:B------:R-:W4:Y:S01]  /*11a2b0*/  LDL R16, [R1+0x74] ;  /* 0x0000740001107983 */ /* 0x000f220000100800 */
[----:B------:R-:W-:Y:S02]  /*11a2c0*/  SHF.R.S32.HI R24, RZ, 0x1f, R28 ;  /* 0x0000001fff187819 */ /* 0x000fe4000001141c */
[----:B0-----:R-:W-:-:S03]  /*11a2d0*/  IADD3 R32, P0, PT, R28, R36, RZ ;  /* 0x000000241c207210 */ /* 0x001fc60007f1e0ff */
[----:B------:R-:W-:Y:S02]  /*11a2e0*/  STL [R1+0x1f74], R24 ;  /* 0x001f741801007387 */ /* 0x000fe40000100800 */
        /* <DEDUP_REMOVED lines=2838> */
[----:B------:R-:W-:Y:S02]  /*125450*/  IMAD.X R33, R24, 0x1, R37, P0 ;  /* 0x0000000118217824 */ /* 0x000fe400000e0625 */
[----:B------:R-:W-:Y:S02]  /*125460*/  IMAD.MOV.U32 R5, RZ, RZ, R7 ;  /* 0x000000ffff057224 */ /* 0x000fe400078e0007 */
[----:B------:R-:W2:Y:S04]  /*125470*/  LDL R7, [R1+0x730] ;  /* 0x0007300001077983 */ /* 0x000ea80000100800 */
        /* <DEDUP_REMOVED lines=13> */
[----:B------:R-:W2:Y:S01]  /*125550*/  LDL R16, [R1+0x640] ;  /* 0x0006400001107983 */ /* 0x000ea20000100800 */
[----:B------:R-:W-:Y:S02]  /*125560*/  SHF.R.S32.HI R24, RZ, 0x1f, R28 ;  /* 0x0000001fff187819 */ /* 0x000fe4000001141c */
[----:B0-----:R-:W-:-:S03]  /*125570*/  IADD3 R32, P0, PT, R28, R36, RZ ;  /* 0x000000241c207210 */ /* 0x001fc60007f1e0ff */
[----:B------:R-:W-:Y:S02]  /*125580*/  STL [R1+0xac4], R24 ;  /* 0x000ac41801007387 */ /* 0x000fe40000100800 */
[----:B------:R-:W-:-:S05]  /*125590*/  IMAD.X R33, R24, 0x1, R37, P0 ;  /* 0x0000000118217824 */ /* 0x000fca00000e0625 */
[----:B------:R0:W-:Y:S02]  /*1255a0*/  STL.64 [R1+0x3240], R32 ;  /* 0x0032402001007387 */ /* 0x0001e40000100a00 */
[----:B0-----:R-:W-:Y:S01]  /*1255b0*/  IADD3 R32, P0, PT, R28, R34, RZ ;  /* 0x000000221c207210 */ /* 0x001fe20007f1e0ff */
[----:B------:R-:W-:-:S04]  /*1255c0*/  IMAD.MOV.U32 R28, RZ, RZ, R25 ;  /* 0x000000ffff1c7224 */ /* 0x000fc800078e0019 */
        /* <DEDUP_REMOVED lines=9> */
[----:B0-----:R-:W-:-:S05]  /*125660*/  IADD3 R32, P0, PT, R29, R36, RZ ;  /* 0x000000241d207210 */ /* 0x001fca0007f1e0ff */
[----:B------:R-:W-:Y:S02]  /*125670*/  IMAD.X R33, R24, 0x1, R37, P0 ;  /* 0x0000000118217824 */ /* 0x000fe400000e0625 */
[----:B--2---:R-:W-:Y:S02]  /*125680*/  IMAD.MOV.U32 R19, RZ, RZ, R16 ;  /* 0x000000ffff137224 */ /* 0x004fe400078e0010 */
[----:B------:R-:W-:Y:S02]  /*125690*/  IMAD.MOV.U32 R16, RZ, RZ, R17 ;  /* 0x000000ffff107224 */ /* 0x000fe400078e0011 */
[----:B------:R-:W-:Y:S02]  /*1256a0*/  IMAD.MOV.U32 R17, RZ, RZ, R13 ;  /* 0x000000ffff117224 */ /* 0x000fe400078e000d */
[----:B------:R-:W2:Y:S04]  /*1256b0*/  LDL R13, [R1+0x64c] ;  /* 0x00064c00010d7983 */ /* 0x000ea80000100800 */
[----:B------:R-:W-:Y:S04]  /*1256c0*/  STL [R1+0xac0], R24 ;  /* 0x000ac01801007387 */ /* 0x000fe80000100800 */
[----:B------:R0:W-:Y:S02]  /*1256d0*/  STL.64 [R1+0x3250], R32 ;  /* 0x0032502001007387 */ /* 0x0001e40000100a00 */
[----:B0-----:R-:W-:Y:S01]  /*1256e0*/  IADD3 R32, P0, PT, R29, R34, RZ ;  /* 0x000000221d207210 */ /* 0x001fe20007f1e0ff */
        /* <DEDUP_REMOVED lines=8> */
[----:B------:R-:W-:Y:S02]  /*125770*/  IMAD.MOV.U32 R19, RZ, RZ, R16 ;  /* 0x000000ffff137224 */ /* 0x000fe400078e0010 */
[----:B------:R-:W-:Y:S02]  /*125780*/  IMAD.MOV.U32 R16, RZ, RZ, R17 ;  /* 0x000000ffff107224 */ /* 0x000fe400078e0011 */
[----:B------:R-:W-:Y:S01]  /*125790*/  IMAD.MOV.U32 R17, RZ, RZ, R14 ;  /* 0x000000ffff117224 */ /* 0x000fe200078e000e */
[----:B------:R0:W-:Y:S01]  /*1257a0*/  STL.64 [R1+0x3258], R32 ;  /* 0x0032582001007387 */ /* 0x0001e20000100a00 */
[----:B------:R-:W-:Y:S02]  /*1257b0*/  IMAD.MOV.U32 R14, RZ, RZ, R15 ;  /* 0x000000ffff0e7224 */ /* 0x000fe400078e000f */
[----:B------:R-:W-:-:S02]  /*1257c0*/  IMAD.MOV.U32 R15, RZ, RZ, R10 ;  /* 0x000000ffff0f7224 */ /* 0x000fc400078e000a */
[----:B------:R-:W2:Y:S01]  /*1257d0*/  LDL R10, [R1+0x698] ;  /* 0x00069800010a7983 */ /* 0x000ea20000100800 */
[----:B------:R-:W-:Y:S02]  /*1257e0*/  SHF.R.S32.HI R24, RZ, 0x1f, R26 ;  /* 0x0000001fff187819 */ /* 0x000fe4000001141a */
[----:B0-----:R-:W-:-:S03]  /*1257f0*/  IADD3 R32, P0, PT, R26, R36, RZ ;  /* 0x000000241a207210 */ /* 0x001fc60007f1e0ff */
[----:B------:R-:W-:Y:S02]  /*125800*/  STL [R1+0xa7c], R24 ;  /* 0x000a7c1801007387 */ /* 0x000fe40000100800 */
[----:B------:R-:W-:-:S05]  /*125810*/  IMAD.X R33, R24, 0x1, R37, P0 ;  /* 0x0000000118217824 */ /* 0x000fca00000e0625 */
[----:B------:R0:W-:Y:S02]  /*125820*/  STL.64 [R1+0x3260], R32 ;  /* 0x0032602001007387 */ /* 0x0001e40000100a00 */
[----:B0-----:R-:W-:Y:S01]  /*125830*/  IADD3 R32, P0, PT, R26, R34, RZ ;  /* 0x000000221a207210 */ /* 0x001fe20007f1e0ff */
[----:B------:R-:W-:Y:S02]  /*125840*/  IMAD.MOV.U32 R26, RZ, RZ, R25 ;  /* 0x000000ffff1a7224 */ /* 0x000fe400078e0019 */
[----:B------:R-:W-:Y:S02]  /*125850*/  IMAD.MOV.U32 R25, RZ, RZ, R22 ;  /* 0x000000ffff197224 */ /* 0x000fe400078e0016 */
[----:B------:R-:W-:Y:S02]  /*125860*/  IMAD.X R33, R24, 0x1, R35, P0 ;  /* 0x0000000118217824 */ /* 0x000fe400000e0623 */
[----:B------:R-:W-:Y:S02]  /*125870*/  IMAD.MOV.U32 R22, RZ, RZ, R23 ;  /* 0x000000ffff167224 */ /* 0x000fe400078e0017 */
[----:B------:R-:W-:Y:S01]  /*125880*/  IMAD.MOV.U32 R23, RZ, RZ, R20 ;  /* 0x000000ffff177224 */ /* 0x000fe200078e0014 */
[----:B------:R0:W-:Y:S01]  /*125890*/  STL.64 [R1+0x3268], R32 ;  /* 0x0032682001007387 */ /* 0x0001e20000100a00 */
[----:B------:R-:W-:Y:S01]  /*1258a0*/  IMAD.MOV.U32 R20, RZ, RZ, R21 ;  /* 0x000000ffff147224 */ /* 0x000fe200078e0015 */
[----:B------:R-:W-:Y:S01]  /*1258b0*/  SHF.R.S32.HI R24, RZ, 0x1f, R27 ;  /* 0x0000001fff187819 */ /* 0x000fe2000001141b */
[----:B------:R-:W-:-:S02]  /*1258c0*/  IMAD.MOV.U32 R21, RZ, RZ, R18 ;  /* 0x000000ffff157224 */ /* 0x000fc400078e0012 */
[----:B------:R-:W-:Y:S02]  /*1258d0*/  IMAD.MOV.U32 R18, RZ, RZ, R19 ;  /* 0x000000ffff127224 */ /* 0x000fe400078e0013 */
[----:B------:R-:W-:Y:S02]  /*1258e0*/  IMAD.MOV.U32 R19, RZ, RZ, R16 ;  /* 0x000000ffff137224 */ /* 0x000fe400078e0010 */
[----:B------:R-:W-:Y:S01]  /*1258f0*/  IMAD.MOV.U32 R16, RZ, RZ, R17 ;  /* 0x000000ffff107224 */ /* 0x000fe200078e0011 */
[----:B0-----:R-:W-:Y:S01]  /*125900*/  IADD3 R32, P0, PT, R27, R36, RZ ;  /* 0x000000241b207210 */ /* 0x001fe20007f1e0ff */
[----:B------:R-:W-:Y:S02]  /*125910*/  IMAD.MOV.U32 R17, RZ, RZ, R14 ;  /* 0x000000ffff117224 */ /* 0x000fe400078e000e */
[----:B------:R-:W-:Y:S02]  /*125920*/  IMAD.MOV.U32 R14, RZ, RZ, R15 ;  /* 0x000000ffff0e7224 */ /* 0x000fe400078e000f */
[----:B------:R-:W-:-:S02]  /*125930*/  IMAD.X R33, R24, 0x1, R37, P0 ;  /* 0x0000000118217824 */ /* 0x000fc400000e0625 */
[----:B--2---:R-:W-:Y:S02]  /*125940*/  IMAD.MOV.U32 R15, RZ, RZ, R10 ;  /* 0x000000ffff0f7224 */ /* 0x004fe400078e000a */
        /* <DEDUP_REMOVED lines=21> */
[----:B------:R-:W-:Y:S02]  /*125aa0*/  IMAD.MOV.U32 R10, RZ, RZ, R11 ;  /* 0x000000ffff0a7224 */ /* 0x000fe400078e000b */
[----:B------:R-:W-:Y:S02]  /*125ab0*/  IMAD.MOV.U32 R11, RZ, RZ, R9 ;  /* 0x000000ffff0b7224 */ /* 0x000fe400078e0009 */
[----:B------:R-:W2:Y:S04]  /*125ac0*/  LDL R9, [R1+0x6e8] ;  /* 0x0006e80001097983 */ /* 0x000ea80000100800 */
[----:B------:R-:W-:Y:S04]  /*125ad0*/  STL [R1+0xa74], R24 ;  /* 0x000a741801007387 */ /* 0x000fe80000100800 */
[----:B------:R0:W-:Y:S02]  /*125ae0*/  STL.64 [R1+0x3280], R32 ;  /* 0x0032802001007387 */ /* 0x0001e40000100a00 */
[----:B0-----:R-:W-:-:S05]  /*125af0*/  IADD3 R32, P0, PT, R30, R34, RZ ;  /* 0x000000221e207210 */ /* 0x001fca0007f1e0ff */
[----:B------:R-:W-:Y:S01]  /*125b00*/  IMAD.X R33, R24, 0x1, R35, P0 ;  /* 0x0000000118217824 */ /* 0x000fe200000e0623 */
[----:B------:R-:W-:Y:S02]  /*125b10*/  SHF.R.S32.HI R24, RZ, 0x1f, R31 ;  /* 0x0000001fff187819 */ /* 0x000fe4000001141f */
[C---:B------:R-:W-:Y:S02]  /*125b20*/  IADD3 R42, P0, PT, R31.reuse, R36, RZ ;  /* 0x000000241f2a7210 */ /* 0x040fe40007f1e0ff */
[----:B------:R0:W-:Y:S03]  /*125b30*/  STL.64 [R1+0x3288], R32 ;  /* 0x0032882001007387 */ /* 0x0001e60000100a00 */
[----:B------:R-:W-:Y:S01]  /*125b40*/  IMAD.X R43, R24, 0x1, R37, P0 ;  /* 0x00000001182b7824 */ /* 0x000fe200000e0625 */
[----:B------:R-:W-:Y:S01]  /*125b50*/  IADD3 R30, P0, PT, R31, R34, RZ ;  /* 0x000000221f1e7210 */ /* 0x000fe20007f1e0ff */
        /* <DEDUP_REMOVED lines=10> */
[----:B---3--:R-:W-:Y:S02]  /*125c00*/  IMAD.MOV.U32 R11, RZ, RZ, R38 ;  /* 0x000000ffff0b7224 */ /* 0x008fe400078e0026 */
[----:B------:R-:W-:Y:S02]  /*125c10*/  IMAD.X R31, R24, 0x1, R35, P0 ;  /* 0x00000001181f7824 */ /* 0x000fe400000e0623 */
[----:B------:R-:W-:-:S02]  /*125c20*/  IMAD.MOV.U32 R38, RZ, RZ, R2 ;  /* 0x000000ffff267224 */ /* 0x000fc400078e0002 */
[----:B------:R-:W3:Y:S04]  /*125c30*/  LDL R2, [R1+0x70c] ;  /* 0x00070c0001027983 */ /* 0x000ee80000100800 */
[----:B------:R-:W-:Y:S04]  /*125c40*/  STL [R1+0xa70], R24 ;  /* 0x000a701801007387 */ /* 0x000fe80000100800 */
[----:B------:R-:W-:Y:S04]  /*125c50*/  STL.64 [R1+0x3290], R42 ;  /* 0x0032902a01007387 */ /* 0x000fe80000100a00 */
[----:B------:R0:W-:Y:S02]  /*125c60*/  STL.64 [R1+0x3298], R30 ;  /* 0x0032981e01007387 */ /* 0x0001e40000100a00 */
        /* <DEDUP_REMOVED lines=12> */
[----:B------:R-:W2:Y:S01]  /*125d30*/  LDL R6, [R1+0x6bc] ;  /* 0x0006bc0001067983 */ /* 0x000ea20000100800 */
[----:B------:R-:W-:-:S02]  /*125d40*/  SHF.R.S32.HI R24, RZ, 0x1f, R28 ;  /* 0x0000001fff187819 */ /* 0x000fc4000001141c */
[----:B------:R-:W-:-:S05]  /*125d50*/  IADD3 R42, P0, PT, R28, R36, RZ ;  /* 0x000000241c2a7210 */ /* 0x000fca0007f1e0ff */
[----:B------:R-:W-:Y:S01]  /*125d60*/  IMAD.X R43, R24, 0x1, R37, P0 ;  /* 0x00000001182b7824 */ /* 0x000fe200000e0625 */
[----:B------:R-:W-:Y:S01]  /*125d70*/  STL [R1+0xa4c], R24 ;  /* 0x000a4c1801007387 */ /* 0x000fe20000100800 */
        /* <DEDUP_REMOVED lines=9> */
[----:B------:R-:W-:Y:S02]  /*125e10*/  IMAD.MOV.U32 R10, RZ, RZ, R40 ;  /* 0x000000ffff0a7224 */ /* 0x000fe400078e0028 */
[----:B------:R-:W-:Y:S01]  /*125e20*/  IMAD.X R43, R24, 0x1, R35, P0 ;  /* 0x00000001182b7824 */ /* 0x000fe200000e0623 */
[----:B------:R-:W-:Y:S01]  /*125e30*/  SHF.R.S32.HI R24, RZ, 0x1f, R29 ;  /* 0x0000001fff187819 */ /* 0x000fe2000001141d */
[----:B------:R-:W-:Y:S02]  /*125e40*/  IMAD.MOV.U32 R28, RZ, RZ, R25 ;  /* 0x000000ffff1c7224 */ /* 0x000fe400078e0019 */
[----:B------:R-:W-:-:S02]  /*125e50*/  IMAD.MOV.U32 R25, RZ, RZ, R22 ;  /* 0x000000ffff197224 */ /* 0x000fc400078e0016 */
[----:B------:R-:W-:Y:S02]  /*125e60*/  IMAD.MOV.U32 R22, RZ, RZ, R23 ;  /* 0x000000ffff167224 */ /* 0x000fe400078e0017 */
[----:B------:R-:W-:Y:S02]  /*125e70*/  IMAD.MOV.U32 R23, RZ, RZ, R20 ;  /* 0x000000ffff177224 */ /* 0x000fe400078e0014 */
[----:B------:R-:W-:Y:S02]  /*125e80*/  IMAD.MOV.U32 R20, RZ, RZ, R21 ;  /* 0x000000ffff147224 */ /* 0x000fe400078e0015 */
[----:B------:R-:W-:Y:S02]  /*125e90*/  IMAD.MOV.U32 R21, RZ, RZ, R12 ;  /* 0x000000ffff157224 */ /* 0x000fe400078e000c */
[----:B--2---:R-:W-:Y:S02]  /*125ea0*/  IMAD.MOV.U32 R40, RZ, RZ, R6 ;  /* 0x000000ffff287224 */ /* 0x004fe400078e0006 */
[----:B------:R-:W-:-:S02]  /*125eb0*/  IMAD.MOV.U32 R6, RZ, RZ, R4 ;  /* 0x000000ffff067224 */ /* 0x000fc400078e0004 */
[----:B------:R-:W2:Y:S04]  /*125ec0*/  LDL R4, [R1+0x700] ;  /* 0x0007000001047983 */ /* 0x000ea80000100800 */
[----:B------:R0:W-:Y:S02]  /*125ed0*/  STL.64 [R1+0x32a8], R42 ;  /* 0x0032a82a01007387 */ /* 0x0001e40000100a00 */
[----:B0-----:R-:W-:Y:S02]  /*125ee0*/  IADD3 R42, P0, PT, R29, R36, RZ ;  /* 0x000000241d2a7210 */ /* 0x001fe40007f1e0ff */
[----:B------:R-:W-:Y:S03]  /*125ef0*/  STL [R1+0xa48], R24 ;  /* 0x000a481801007387 */ /* 0x000fe60000100800 */
[----:B------:R-:W-:-:S05]  /*125f00*/  IMAD.X R43, R24, 0x1, R37, P0 ;  /* 0x00000001182b7824 */ /* 0x000fca00000e0625 */
[----:B------:R0:W-:Y:S04]  /*125f10*/  STL.64 [R1+0x32b0], R42 ;  /* 0x0032b02a01007387 */ /* 0x0001e80000100a00 */
[----:B------:R-:W2:Y:S01]  /*125f20*/  LDL R12, [R1+0x694] ;  /* 0x00069400010c7983 */ /* 0x000ea20000100800 */
[----:B0-----:R-:W-:Y:S01]  /*125f30*/  IADD3 R42, P0, PT, R29, R34, RZ ;  /* 0x000000221d2a7210 */ /* 0x001fe20007f1e0ff */
[----:B------:R-:W-:-:S04]  /*125f40*/  IMAD.MOV.U32 R29, RZ, RZ, R25 ;  /* 0x000000ffff1d7224 */ /* 0x000fc800078e0019 */
[----:B------:R-:W-:Y:S02]  /*125f50*/  IMAD.X R43, R24, 0x1, R35, P0 ;  /* 0x00000001182b7824 */ /* 0x000fe400000e0623 */
[----:B------:R-:W-:Y:S02]  /*125f60*/  IMAD.MOV.U32 R25, RZ, RZ, R22 ;  /* 0x000000ffff197224 */ /* 0x000fe400078e0016 */
[----:B------:R-:W-:Y:S01]  /*125f70*/  IMAD.MOV.U32 R22, RZ, RZ, R23 ;  /* 0x000000ffff167224 */ /* 0x000fe200078e0017 */
[----:B------:R0:W-:Y:S01]  /*125f80*/  STL.64 [R1+0x32b8], R42 ;  /* 0x0032b82a01007387 */ /* 0x0001e20000100a00 */
[----:B------:R-:W-:-:S03]  /*125f90*/  IMAD.MOV.U32 R23, RZ, RZ, R20 ;  /* 0x000000ffff177224 */ /* 0x000fc600078e0014 */
[----:B------:R-:W2:Y:S01]  /*125fa0*/  LDL R20, [R1+0x648] ;  /* 0x0006480001147983 */ /* 0x000ea20000100800 */
        /* <DEDUP_REMOVED lines=28> */
[----:B------:R-:W2:Y:S01]  /*126170*/  LDL R18, [R1+0x668] ;  /* 0x0006680001127983 */ /* 0x000ea20000100800 */
[----:B------:R-:W-:Y:S02]  /*126180*/  SHF.R.S32.HI R24, RZ, 0x1f, R33 ;  /* 0x0000001fff187819 */ /* 0x000fe40000011421 */
[----:B0-----:R-:W-:-:S05]  /*126190*/  IADD3 R42, P0, PT, R33, R36, RZ ;  /* 0x00000024212a7210 */ /* 0x001fca0007f1e0ff */
[C---:B------:R-:W-:Y:S01]  /*1261a0*/  IMAD.X R43, R24.reuse, 0x1, R37, P0 ;  /* 0x00000001182b7824 */ /* 0x040fe200000e0625 */
[----:B------:R-:W-:Y:S01]  /*1261b0*/  IADD3 R32, P0, PT, R33, R34, RZ ;  /* 0x0000002221207210 */ /* 0x000fe20007f1e0ff */
[----:B------:R0:W-:Y:S04]  /*1261c0*/  STL [R1+0xa1c], R24 ;  /* 0x000a1c1801007387 */ /* 0x0001e80000100800 */
[----:B------:R-:W-:Y:S01]  /*1261d0*/  IMAD.X R33, R24, 0x1, R35, P0 ;  /* 0x0000000118217824 */ /* 0x000fe200000e0623 */
[----:B------:R1:W-:Y:S01]  /*1261e0*/  STL.64 [R1+0x2ff8], R42 ;  /* 0x002ff82a01007387 */ /* 0x0003e20000100a00 */
[----:B0-----:R-:W-:-:S03]  /*1261f0*/  SHF.R.S32.HI R24, RZ, 0x1f, R30 ;  /* 0x0000001fff187819 */ /* 0x001fc6000001141e */
[----:B-1----:R-:W2:Y:S04]  /*126200*/  LDL.LU.64 R42, [R1+0x6ae0] ;  /* 0x006ae000012a7983 */ /* 0x002ea80000300a00 */
        /* <DEDUP_REMOVED lines=40> */
[----:B------:R-:W-:Y:S02]  /*126490*/  IMAD.X R29, R24, 0x1, R35, P0 ;  /* 0x00000001181d7824 */ /* 0x000fe400000e0623 */
[----:B------:R-:W-:Y:S01]  /*1264a0*/  IMAD.MOV.U32 R24, RZ, RZ, R25 ;  /* 0x000000ffff187224 */ /* 0x000fe200078e0019 */
[----:B------:R-:W-:Y:S02]  /*1264b0*/  SHF.R.S32.HI R25, RZ, 0x1f, R27 ;  /* 0x0000001fff197819 */ /* 0x000fe4000001141b */
[----:B------:R0:W-:Y:S02]  /*1264c0*/  STL.64 [R1+0x3050], R28 ;  /* 0x0030501c01007387 */ /* 0x0001e40000100a00 */
[----:B0-----:R-:W-:-:S05]  /*1264d0*/  IADD3 R28, P0, PT, R27, R36, RZ ;  /* 0x000000241b1c7210 */ /* 0x001fca0007f1e0ff */
[----:B------:R-:W-:Y:S01]  /*1264e0*/  IMAD.X R29, R25, 0x1, R37, P0 ;  /* 0x00000001191d7824 */ /* 0x000fe200000e0625 */
[----:B------:R-:W-:Y:S01]  /*1264f0*/  IADD3 R26, P0, PT, R27, R34, RZ ;  /* 0x000000221b1a7210 */ /* 0x000fe20007f1e0ff */
[----:B------:R0:W-:Y:S04]  /*126500*/  STL [R1+0x9e4], R25 ;  /* 0x0009e41901007387 */ /* 0x0001e80000100800 */
[----:B------:R-:W-:Y:S01]  /*126510*/  IMAD.X R27, R25, 0x1, R35, P0 ;  /* 0x00000001191b7824 */ /* 0x000fe200000e0623 */
[----:B------:R1:W-:Y:S01]  /*126520*/  STL.64 [R1+0x3058], R28 ;  /* 0x0030581c01007387 */ /* 0x0003e20000100a00 */
[----:B0-----:R-:W-:Y:S01]  /*126530*/  IMAD.MOV.U32 R25, RZ, RZ, R23 ;  /* 0x000000ffff197224 */ /* 0x001fe200078e0017 */
[----:B------:R-:W-:Y:S02]  /*126540*/  SHF.R.S32.HI R23, RZ, 0x1f, R24 ;  /* 0x0000001fff177819 */ /* 0x000fe40000011418 */
[----:B-1----:R-:W3:Y:S04]  /*126550*/  LDL.LU.64 R28, [R1+0x6ac8] ;  /* 0x006ac800011c7983 */ /* 0x002ee80000300a00 */
[----:B------:R0:W-:Y:S02]  /*126560*/  STL.64 [R1+0x3060], R26 ;  /* 0x0030601a01007387 */ /* 0x0001e40000100a00 */
[----:B0-----:R-:W-:-:S02]  /*126570*/  IADD3 R26, P0, PT, R24, R36, RZ ;  /* 0x00000024181a7210 */ /* 0x001fc40007f1e0ff */
        /* <DEDUP_REMOVED lines=9> */
[C---:B------:R-:W-:Y:S01]  /*126610*/  IMAD.X R27, R20.reuse, 0x1, R37, P0 ;  /* 0x00000001141b7824 */ /* 0x040fe200000e0625 */
        /* <DEDUP_REMOVED lines=17> */
[----:B------:R-:W-:Y:S01]  /*126730*/  IMAD.X R25, R19, 0x1, R37, P0 ;  /* 0x0000000113197824 */ /* 0x000fe200000e0625 */
[----:B------:R-:W-:Y:S01]  /*126740*/  IADD3 R22, P0, PT, R23, R34, RZ ;  /* 0x0000002217167210 */ /* 0x000fe20007f1e0ff */
[----:B------:R0:W-:Y:S04]  /*126750*/  STL [R1+0x9b4], R19 ;  /* 0x0009b41301007387 */ /* 0x0001e80000100800 */
[----:B------:R-:W-:Y:S01]  /*126760*/  IMAD.X R23, R19, 0x1, R35, P0 ;  /* 0x0000000113177824 */ /* 0x000fe200000e0623 */
[----:B------:R1:W-:Y:S01]  /*126770*/  STL.64 [R1+0x3098], R24 ;  /* 0x0030981801007387 */ /* 0x0003e20000100a00 */
[----:B0-----:R-:W-:-:S03]  /*126780*/  SHF.R.S32.HI R19, RZ, 0x1f, R20 ;  /* 0x0000001fff137819 */ /* 0x001fc60000011414 */
[----:B-1----:R-:W3:Y:S04]  /*126790*/  LDL.LU.64 R24, [R1+0x6ab8] ;  /* 0x006ab80001187983 */ /* 0x002ee80000300a00 */
        /* <DEDUP_REMOVED lines=16> */
[----:B--2---:R-:W-:-:S03]  /*1268a0*/  SHF.R.S32.HI R17, RZ, 0x1f, R18 ;  /* 0x0000001fff117819 */ /* 0x004fc60000011412 */
[----:B0-----:R-:W2:Y:S04]  /*1268b0*/  LDL.LU.64 R22, [R1+0x6ab0] ;  /* 0x006ab00001167983 */ /* 0x001ea80000300a00 */
        /* <DEDUP_REMOVED lines=54> */
[----:B-1----:R-:W2:Y:S04]  /*126c20*/  LDL.LU.64 R16, [R1+0x6a98] ;  /* 0x006a980001107983 */ /* 0x002ea80000300a00 */
        /* <DEDUP_REMOVED lines=31> */
[----:B------:R-:W-:Y:S02]  /*126e20*/  IMAD.X R13, R8, 0x1, R35, P0 ;  /* 0x00000001080d7824 */ /* 0x000fe400000e0623 */
[----:B------:R-:W-:-:S03]  /*126e30*/  IMAD.MOV.U32 R40, RZ, RZ, R4 ;  /* 0x000000ffff287224 */ /* 0x000fc600078e0004 */
[----:B------:R0:W-:Y:S04]  /*126e40*/  STL.64 [R1+0x2e68], R12 ;  /* 0x002e680c01007387 */ /* 0x0001e80000100a00 */
[----:B------:R-:W2:Y:S01]  /*126e50*/  LDL.LU R4, [R1+0x708] ;  /* 0x0007080001047983 */ /* 0x000ea20000300800 */
        /* <DEDUP_REMOVED lines=8> */
[----:B-1----:R-:W4:Y:S04]  /*126ee0*/  LDL.LU.64 R12, [R1+0x6a88] ;  /* 0x006a8800010c7983 */ /* 0x002f280000300a00 */
[----:B------:R0:W-:Y:S02]  /*126ef0*/  STL.64 [R1+0x2e78], R10 ;  /* 0x002e780a01007387 */ /* 0x0001e40000100a00 */
[----:B0-----:R-:W-:Y:S02]  /*126f00*/  IADD3 R10, P0, PT, R39, R36, RZ ;  /* 0x00000024270a7210 */ /* 0x001fe40007f1e0ff */
[----:B------:R-:W-:Y:S03]  /*126f10*/  STL [R1+0x91c], R8 ;  /* 0x00091c0801007387 */ /* 0x000fe60000100800 */
[----:B------:R-:W-:-:S05]  /*126f20*/  IMAD.X R11, R8, 0x1, R37, P0 ;  /* 0x00000001080b7824 */ /* 0x000fca00000e0625 */
[----:B------:R0:W-:Y:S02]  /*126f30*/  STL.64 [R1+0x2e80], R10 ;  /* 0x002e800a01007387 */ /* 0x0001e40000100a00 */
[----:B0-----:R-:W-:-:S05]  /*126f40*/  IADD3 R10, P0, PT, R39, R34, RZ ;  /* 0x00000022270a7210 */ /* 0x001fca0007f1e0ff */
[----:B------:R-:W-:Y:S02]  /*126f50*/  IMAD.X R11, R8, 0x1, R35, P0 ;  /* 0x00000001080b7824 */ /* 0x000fe400000e0623 */
[----:B---3--:R-:W-:Y:S01]  /*126f60*/  IMAD.MOV.U32 R39, RZ, RZ, R2 ;  /* 0x000000ffff277224 */ /* 0x008fe200078e0002 */
        /* <DEDUP_REMOVED lines=33> */
[----:B0-----:R-:W-:-:S03]  /*127180*/  IMAD.MOV.U32 R2, RZ, RZ, R0 ;  /* 0x000000ffff027224 */ /* 0x001fc600078e0000 */
[----:B-1----:R-:W3:Y:S04]  /*127190*/  LDL.LU.64 R8, [R1+0x6a78] ;  /* 0x006a780001087983 */ /* 0x002ee80000300a00 */
[----:B------:R0:W-:Y:S01]  /*1271a0*/  STL.64 [R1+0x2ec8], R40 ;  /* 0x002ec82801007387 */ /* 0x0001e20000100a00 */
[----:B--2---:R-:W-:Y:S02]  /*1271b0*/  SHF.R.S32.HI R0, RZ, 0x1f, R4 ;  /* 0x0000001fff007819 */ /* 0x004fe40000011404 */
[----:B0-----:R-:W-:-:S05]  /*1271c0*/  IADD3 R40, P0, PT, R4, R36, RZ ;  /* 0x0000002404287210 */ /* 0x001fca0007f1e0ff */
[----:B------:R-:W-:Y:S01]  /*1271d0*/  IMAD.X R41, R0, 0x1, R37, P0 ;  /* 0x0000000100297824 */ /* 0x000fe200000e0625 */
[----:B------:R-:W-:Y:S04]  /*1271e0*/  STL [R1+0x8e8], R0 ;  /* 0x0008e80001007387 */ /* 0x000fe80000100800 */
        /* <DEDUP_REMOVED lines=18> */
[----:B0-----:R-:W-:Y:S02]  /*127310*/  IADD3 R38, P0, PT, R7, R34, RZ ;  /* 0x0000002207267210 */ /* 0x001fe40007f1e0ff */
[----:B------:R-:W2:Y:S03]  /*127320*/  LDL.LU R7, [R1+0x75c] ;  /* 0x00075c0001077983 */ /* 0x000ea60000300800 */
        /* <DEDUP_REMOVED lines=13> */
[----:B------:R0:W-:Y:S04]  /*127400*/  STL.64 [R1+0x2f10], R38 ;  /* 0x002f102601007387 */ /* 0x0001e80000100a00 */
[----:B------:R-:W-:Y:S01]  /*127410*/  STL.64 [R1+0x6a58], R4 ;  /* 0x006a580401007387 */ /* 0x000fe20000100a00 */
[----:B0-----:R-:W-:-:S03]  /*127420*/  IADD3 R38, P0, PT, R3, R34, RZ ;  /* 0x0000002203267210 */ /* 0x001fc60007f1e0ff */
[----:B------:R-:W3:Y:S02]  /*127430*/  LDL R3, [R1+0x784] ;  /* 0x0007840001037983 */ /* 0x000ee40000100800 */
        /* <DEDUP_REMOVED lines=8> */
[----:B------:R-:W-:Y:S01]  /*1274c0*/  SHF.R.S32.HI R2, RZ, 0x1f, R59 ;  /* 0x0000001fff027819 */ /* 0x000fe2000001143b */
[----:B0-----:R-:W3:Y:S04]  /*1274d0*/  LDL.LU R0, [R1+0x788] ;  /* 0x0007880001007983 */ /* 0x001ee80000300800 */
[----:B------:R-:W-:Y:S04]  /*1274e0*/  STL.64 [R1+0x2f20], R38 ;  /* 0x002f202601007387 */ /* 0x000fe80000100a00 */
[----:B------:R0:W-:Y:S02]  /*1274f0*/  STL.64 [R1+0x2f28], R4 ;  /* 0x002f280401007387 */ /* 0x0001e40000100a00 */
[----:B0-----:R-:W-:-:S02]  /*127500*/  IADD3 R4, P0, PT, R59, R36, RZ ;  /* 0x000000243b047210 */ /* 0x001fc40007f1e0ff */
[----:B------:R-:W-:Y:S03]  /*127510*/  STL [R1+0x8c0], R2 ;  /* 0x0008c00201007387 */ /* 0x000fe60000100800 */
[----:B------:R-:W-:-:S05]  /*127520*/  IMAD.X R5, R2, 0x1, R37, P0 ;  /* 0x0000000102057824 */ /* 0x000fca00000e0625 */
[----:B------:R0:W-:Y:S02]  /*127530*/  STL.64 [R1+0x2f30], R4 ;  /* 0x002f300401007387 */ /* 0x0001e40000100a00 */
[----:B0-----:R-:W-:Y:S02]  /*127540*/  IADD3 R4, P0, PT, R59, R34, RZ ;  /* 0x000000223b047210 */ /* 0x001fe40007f1e0ff */
[----:B------:R-:W3:Y:S03]  /*127550*/  LDL.LU R59, [R1+0x78c] ;  /* 0x00078c00013b7983 */ /* 0x000ee60000300800 */
        /* <DEDUP_REMOVED lines=9> */
[----:B----4-:R-:W-:-:S04]  /*1275f0*/  SHF.R.S32.HI R2, RZ, 0x1f, R60 ;  /* 0x0000001fff027819 */ /* 0x010fc8000001143c */
        /* <DEDUP_REMOVED lines=22> */
[----:B------:R-:W0:Y:S03]  /*127760*/  LDC R41, c[0x0][0x3b4] ;  /* 0x0000ed00ff297b82 */ /* 0x000e260000000800 */
[----:B------:R-:W-:-:S05]  /*127770*/  IMAD.X R5, R2, 0x1, R35, P0 ;  /* 0x0000000102057824 */ /* 0x000fca00000e0623 */
[----:B------:R1:W-:Y:S01]  /*127780*/  STL.64 [R1+0x2d50], R4 ;  /* 0x002d500401007387 */ /* 0x0003e20000100a00 */
[----:B---3--:R-:W-:Y:S02]  /*127790*/  SHF.R.S32.HI R2, RZ, 0x1f, R3 ;  /* 0x0000001fff027819 */ /* 0x008fe40000011403 */
[----:B-1----:R-:W-:-:S05]  /*1277a0*/  IADD3 R4, P0, PT, R3, R36, RZ ;  /* 0x0000002403047210 */ /* 0x002fca0007f1e0ff */
[----:B------:R-:W-:-:S05]  /*1277b0*/  IMAD.X R5, R2, 0x1, R37, P0 ;  /* 0x0000000102057824 */ /* 0x000fca00000e0625 */
[----:B------:R1:W-:Y:S02]  /*1277c0*/  STL.64 [R1+0x2d58], R4 ;  /* 0x002d580401007387 */ /* 0x0003e40000100a00 */
[----:B-1----:R-:W-:-:S05]  /*1277d0*/  IADD3 R4, P0, PT, R3, R34, RZ ;  /* 0x0000002203047210 */ /* 0x002fca0007f1e0ff */
[----:B------:R-:W-:-:S05]  /*1277e0*/  IMAD.X R5, R2, 0x1, R35, P0 ;  /* 0x0000000102057824 */ /* 0x000fca00000e0623 */
[----:B------:R1:W-:Y:S04]  /*1277f0*/  STL.64 [R1+0x2d60], R4 ;  /* 0x002d600401007387 */ /* 0x0003e80000100a00 */
[----:B-1----:R-:W2:Y:S04]  /*127800*/  LDL R5, [R1+0x2048] ;  /* 0x0020480001057983 */ /* 0x002ea80000100800 */
[----:B------:R-:W3:Y:S04]  /*127810*/  LDL R4, [R1+0x2044] ;  /* 0x0020440001047983 */ /* 0x000ee80000100800 */
[----:B------:R1:W-:Y:S04]  /*127820*/  STL.64 [R1+0x6a28], R2 ;  /* 0x006a280201007387 */ /* 0x0003e80000100a00 */
[----:B-1----:R-:W4:Y:S01]  /*127830*/  LDL R2, [R1+0x844] ;  /* 0x0008440001027983 */ /* 0x002f220000100800 */
[----:B------:R-:W-:-:S02]  /*127840*/  SHF.R.S32.HI R60, RZ, 0x1f, R0 ;  /* 0x0000001fff3c7819 */ /* 0x000fc40000011400 */
[----:B------:R-:W-:Y:S01]  /*127850*/  IADD3 R38, P0, PT, R0, R36, RZ ;  /* 0x0000002400267210 */ /* 0x000fe20007f1e0ff */
[----:B------:R-:W2:Y:S04]  /*127860*/  LDL R3, [R1+0x848] ;  /* 0x0008480001037983 */ /* 0x000ea80000100800 */
[----:B------:R-:W-:-:S05]  /*127870*/  IMAD.X R39, R60, 0x1, R37, P0 ;  /* 0x000000013c277824 */ /* 0x000fca00000e0625 */
[----:B------:R1:W-:Y:S02]  /*127880*/  STL.64 [R1+0x2d68], R38 ;  /* 0x002d682601007387 */ /* 0x0003e40000100a00 */
[----:B-1----:R-:W-:-:S05]  /*127890*/  IADD3 R38, P0, PT, R0, R34, RZ ;  /* 0x0000002200267210 */ /* 0x002fca0007f1e0ff */
[----:B------:R-:W-:Y:S01]  /*1278a0*/  IMAD.X R39, R60, 0x1, R35, P0 ;  /* 0x000000013c277824 */ /* 0x000fe200000e0623 */
[----:B------:R-:W-:-:S04]  /*1278b0*/  SHF.R.S32.HI R6, RZ, 0x1f, R59 ;  /* 0x0000001fff067819 */ /* 0x000fc8000001143b */
[----:B------:R1:W-:Y:S02]  /*1278c0*/  STL.64 [R1+0x2d70], R38 ;  /* 0x002d702601007387 */ /* 0x0003e40000100a00 */
[----:B-1----:R-:W-:-:S05]  /*1278d0*/  IADD3 R38, P0, PT, R59, R36, RZ ;  /* 0x000000243b267210 */ /* 0x002fca0007f1e0ff */
[----:B------:R-:W-:Y:S02]  /*1278e0*/  IMAD.X R39, R6, 0x1, R37, P0 ;  /* 0x0000000106277824 */ /* 0x000fe400000e0625 */
[----:B0-----:R-:W-:-:S03]  /*1278f0*/  IMAD R41, R41, 0x20, R40 ;  /* 0x0000002029297824 */ /* 0x001fc600078e0228 */
[----:B------:R0:W-:Y:S02]  /*127900*/  STL.64 [R1+0x2d78], R38 ;  /* 0x002d782601007387 */ /* 0x0001e40000100a00 */
[----:B0-----:R-:W-:-:S05]  /*127910*/  IADD3 R38, P0, PT, R59, R34, RZ ;  /* 0x000000223b267210 */ /* 0x001fca0007f1e0ff */
[----:B------:R-:W-:Y:S01]  /*127920*/  IMAD.X R39, R6, 0x1, R35, P0 ;  /* 0x0000000106277824 */ /* 0x000fe200000e0623 */
[C---:B------:R-:W-:Y:S01]  /*127930*/  IADD3 R40, P0, PT, R41.reuse, UR16, RZ ;  /* 0x0000001029287c10 */ /* 0x040fe2000ff1e0ff */
[----:B------:R4:W-:Y:S03]  /*127940*/  STL.64 [R1+0x6a30], R6 ;  /* 0x006a300601007387 */ /* 0x0009e60000100a00 */
[----:B------:R-:W-:Y:S01]  /*127950*/  LEA.HI.X.SX32 R41, R41, UR17, 0x1, P0 ;  /* 0x0000001129297c11 */ /* 0x000fe200080f0eff */
[----:B------:R-:W-:Y:S01]  /*127960*/  STL.64 [R1+0x2d80], R38 ;  /* 0x002d802601007387 */ /* 0x000fe20000100a00 */
[----:B------:R-:W-:Y:S01]  /*127970*/  UMOV UR74, UR8 ;  /* 0x00000008004a7c82 */ /* 0x000fe20008000000 */
[----:B------:R-:W0:Y:S02]  /*127980*/  LDCU.64 UR16, c[0x0][0x398] ;  /* 0x00007300ff1077ac */ /* 0x000e240008000a00 */
[----:B------:R1:W-:Y:S01]  /*127990*/  STL.64 [R1+0x6a38], R40 ;  /* 0x006a382801007387 */ /* 0x0003e20000100a00 */
[----:B----4-:R-:W-:Y:S01]  /*1279a0*/  VIADD R7, R2, UR6 ;  /* 0x0000000602077c36 */ /* 0x010fe20008000000 */
[----:B------:R-:W4:Y:S04]  /*1279b0*/  LDCU UR6, c[0x0][0x3b8] ;  /* 0x00007700ff0677ac */ /* 0x000f280008000800 */
[----:B-1----:R-:W-:-:S02]  /*1279c0*/  SHF.R.S32.HI R41, RZ, 0x1f, R7 ;  /* 0x0000001fff297819 */ /* 0x002fc40000011407 */
[----:B------:R-:W-:Y:S01]  /*1279d0*/  IADD3 R38, P0, PT, R7, R36, RZ ;  /* 0x0000002407267210 */ /* 0x000fe20007f1e0ff */
[----:B------:R-:W-:Y:S04]  /*1279e0*/  STL [R1+0x840], R7 ;  /* 0x0008400701007387 */ /* 0x000fe80000100800 */
[----:B------:R-:W-:Y:S01]  /*1279f0*/  IMAD.X R39, R41, 0x1, R37, P0 ;  /* 0x0000000129277824 */ /* 0x000fe200000e0625 */
[----:B------:R-:W-:Y:S04]  /*127a00*/  STL [R1+0x204c], R41 ;  /* 0x00204c2901007387 */ /* 0x000fe80000100800 */
[----:B------:R1:W-:Y:S04]  /*127a10*/  STL.64 [R1+0x5080], R38 ;  /* 0x0050802601007387 */ /* 0x0003e80000100a00 */
[----:B-1----:R-:W2:Y:S04]  /*127a20*/  LDL.LU.64 R38, [R1+0x6a68] ;  /* 0x006a680001267983 */ /* 0x002ea80000300a00 */
[----:B------:R1:W-:Y:S02]  /*127a30*/  STL.64 [R1+0x6a40], R36 ;  /* 0x006a402401007387 */ /* 0x0003e40000100a00 */
[----:B-1----:R-:W-:-:S05]  /*127a40*/  IADD3 R36, P0, PT, R7, R34, RZ ;  /* 0x0000002207247210 */ /* 0x002fca0007f1e0ff */
[----:B------:R-:W-:Y:S01]  /*127a50*/  IMAD.X R37, R41, 0x1, R35, P0 ;  /* 0x0000000129257824 */ /* 0x000fe200000e0623 */
[----:B------:R-:W-:Y:S04]  /*127a60*/  STL.64 [R1+0x6a48], R34 ;  /* 0x006a482201007387 */ /* 0x000fe80000100a00 */
[----:B------:R-:W-:Y:S01]  /*127a70*/  STL.64 [R1+0x5070], R36 ;  /* 0x0050702401007387 */ /* 0x000fe20000100a00 */
[----:B--2---:R-:W-:-:S05]  /*127a80*/  IADD3 R6, P0, PT, R7, R38, RZ ;  /* 0x0000002607067210 */ /* 0x004fca0007f1e0ff */
[----:B------:R-:W-:-:S05]  /*127a90*/  IMAD.X R7, R41, 0x1, R39, P0 ;  /* 0x0000000129077824 */ /* 0x000fca00000e0627 */
[----:B------:R1:W-:Y:S02]  /*127aa0*/  STL.64 [R1+0x5088], R6 ;  /* 0x0050880601007387 */ /* 0x0003e40000100a00 */
[----:B-1----:R-:W-:-:S05]  /*127ab0*/  IADD3 R6, P0, PT, R2, R38, RZ ;  /* 0x0000002602067210 */ /* 0x002fca0007f1e0ff */
[----:B------:R-:W-:Y:S01]  /*127ac0*/  IMAD.X R7, R5, 0x1, R39, P0 ;  /* 0x0000000105077824 */ /* 0x000fe200000e0627 */
[----:B------:R-:W-:-:S05]  /*127ad0*/  IADD3 R2, P0, PT, R3, R38, RZ ;  /* 0x0000002603027210 */ /* 0x000fca0007f1e0ff */
[----:B---3--:R-:W-:Y:S01]  /*127ae0*/  IMAD.X R3, R4, 0x1, R39, P0 ;  /* 0x0000000104037824 */ /* 0x008fe200000e0627 */
[----:B------:R-:W-:Y:S01]  /*127af0*/  STL.64 [R1+0x5058], R6 ;  /* 0x0050580601007387 */ /* 0x000fe20000100a00 */
[----:B------:R-:W-:-:S03]  /*127b00*/  SHF.R.S32.HI R5, RZ, 0x1f, R8 ;  /* 0x0000001fff057819 */ /* 0x000fc60000011408 */
[----:B------:R1:W-:Y:S01]  /*127b10*/  STL.64 [R1+0x5038], R2 ;  /* 0x0050380201007387 */ /* 0x0003e20000100a00 */
[----:B------:R-:W-:Y:S02]  /*127b20*/  SHF.R.S32.HI R4, RZ, 0x1f, R9 ;  /* 0x0000001fff047819 */ /* 0x000fe40000011409 */
[----:B-1----:R-:W-:-:S05]  /*127b30*/  IADD3 R2, P0, PT, R8, R38, RZ ;  /* 0x0000002608027210 */ /* 0x002fca0007f1e0ff */
[----:B------:R-:W-:-:S05]  /*127b40*/  IMAD.X R3, R5, 0x1, R39, P0 ;  /* 0x0000000105037824 */ /* 0x000fca00000e0627 */
[----:B------:R1:W-:Y:S01]  /*127b50*/  STL.64 [R1+0x5020], R2 ;  /* 0x0050200201007387 */ /* 0x0003e20000100a00 */
[----:B------:R-:W-:Y:S02]  /*127b60*/  SHF.R.S32.HI R5, RZ, 0x1f, R10 ;  /* 0x0000001fff057819 */ /* 0x000fe4000001140a */
[----:B-1----:R-:W-:Y:S01]  /*127b70*/  IADD3 R2, P0, PT, R9, R38, RZ ;  /* 0x0000002609027210 */ /* 0x002fe20007f1e0ff */
[----:B------:R-:W-:Y:S04]  /*127b80*/  STL.64 [R1+0x6a10], R8 ;  /* 0x006a100801007387 */ /* 0x000fe80000100a00 */
[----:B------:R-:W-:-:S05]  /*127b90*/  IMAD.X R3, R4, 0x1, R39, P0 ;  /* 0x0000000104037824 */ /* 0x000fca00000e0627 */
        /* <DEDUP_REMOVED lines=129> */
[----:B------:R1:W-:Y:S02]  /*1283b0*/  STL.64 [R1+0x4c70], R2 ;  /* 0x004c700201007387 */ /* 0x0003e40000100a00 */
[----:B-1----:R-:W-:-:S05]  /*1283c0*/  IADD3 R2, P0, PT, R49, R38, RZ ;  /* 0x0000002631027210 */ /* 0x002fca0007f1e0ff */
[----:B------:R-:W-:-:S05]  /*1283d0*/  IMAD.X R3, R4, 0x1, R39, P0 ;  /* 0x0000000104037824 */ /* 0x000fca00000e0627 */
[----:B------:R1:W-:Y:S04]  /*1283e0*/  STL.64 [R1+0x4c58], R2 ;  /* 0x004c580201007387 */ /* 0x0003e80000100a00 */
[----:B------:R-:W2:Y:S04]  /*1283f0*/  LDL R40, [R1+0x8] ;  /* 0x0000080001287983 */ /* 0x000ea80000100800 */
[----:B------:R-:W3:Y:S01]  /*128400*/  LDL R11, [R1+0x1f90] ;  /* 0x001f9000010b7983 */ /* 0x000ee20000100800 */
[----:B------:R-:W-:Y:S02]  /*128410*/  SHF.R.S32.HI R5, RZ, 0x1f, R50 ;  /* 0x0000001fff057819 */ /* 0x000fe40000011432 */
[----:B-1----:R-:W-:Y:S01]  /*128420*/  IADD3 R2, P0, PT, R50, R38, RZ ;  /* 0x0000002632027210 */ /* 0x002fe20007f1e0ff */
[----:B------:R-:W4:Y:S04]  /*128430*/  LDL R35, [R1+0xc] ;  /* 0x00000c0001237983 */ /* 0x000f280000100800 */
[----:B------:R-:W-:Y:S01]  /*128440*/  IMAD.X R3, R5, 0x1, R39, P0 ;  /* 0x0000000105037824 */ /* 0x000fe200000e0627 */
[----:B------:R-:W-:-:S04]  /*128450*/  SHF.R.S32.HI R4, RZ, 0x1f, R51 ;  /* 0x0000001fff047819 */ /* 0x000fc80000011433 */
[----:B------:R1:W-:Y:S04]  /*128460*/  STL.64 [R1+0x4c38], R2 ;  /* 0x004c380201007387 */ /* 0x0003e80000100a00 */
[----:B------:R-:W4:Y:S01]  /*128470*/  LDL R41, [R1+0x1f8c] ;  /* 0x001f8c0001297983 */ /* 0x000f220000100800 */
[----:B-1----:R-:W-:-:S05]  /*128480*/  IADD3 R2, P0, PT, R51, R38, RZ ;  /* 0x0000002633027210 */ /* 0x002fca0007f1e0ff */
[----:B------:R-:W-:Y:S01]  /*128490*/  IMAD.X R3, R4, 0x1, R39, P0 ;  /* 0x0000000104037824 */ /* 0x000fe200000e0627 */
[----:B------:R-:W-:-:S04]  /*1284a0*/  SHF.R.S32.HI R5, RZ, 0x1f, R52 ;  /* 0x0000001fff057819 */ /* 0x000fc80000011434 */
[----:B------:R1:W-:Y:S04]  /*1284b0*/  STL.64 [R1+0x4c18], R2 ;  /* 0x004c180201007387 */ /* 0x0003e80000100a00 */
[----:B------:R-:W4:Y:S04]  /*1284c0*/  LDL R34, [R1+0x10] ;  /* 0x0000100001227983 */ /* 0x000f280000100800 */
[----:B------:R-:W4:Y:S01]  /*1284d0*/  LDL R36, [R1+0x1f88] ;  /* 0x001f880001247983 */ /* 0x000f220000100800 */
[----:B-1----:R-:W-:-:S05]  /*1284e0*/  IADD3 R2, P0, PT, R52, R38, RZ ;  /* 0x0000002634027210 */ /* 0x002fca0007f1e0ff */
[----:B------:R-:W-:-:S05]  /*1284f0*/  IMAD.X R3, R5, 0x1, R39, P0 ;  /* 0x0000000105037824 */ /* 0x000fca00000e0627 */
[----:B------:R1:W-:Y:S04]  /*128500*/  STL.64 [R1+0x4c00], R2 ;  /* 0x004c000201007387 */ /* 0x0003e80000100a00 */
[----:B------:R-:W4:Y:S01]  /*128510*/  LDL R6, [R1+0x14] ;  /* 0x0000140001067983 */ /* 0x000f220000100800 */
[----:B------:R-:W-:-:S03]  /*128520*/  SHF.R.S32.HI R4, RZ, 0x1f, R53 ;  /* 0x0000001fff047819 */ /* 0x000fc60000011435 */
[----:B------:R-:W4:Y:S01]  /*128530*/  LDL R7, [R1+0x1f84] ;  /* 0x001f840001077983 */ /* 0x000f220000100800 */
[----:B-1----:R-:W-:-:S05]  /*128540*/  IADD3 R2, P0, PT, R53, R38, RZ ;  /* 0x0000002635027210 */ /* 0x002fca0007f1e0ff */
[----:B------:R-:W-:Y:S01]  /*128550*/  IMAD.X R3, R4, 0x1, R39, P0 ;  /* 0x0000000104037824 */ /* 0x000fe200000e0627 */
[----:B------:R-:W-:-:S04]  /*128560*/  SHF.R.S32.HI R5, RZ, 0x1f, R54 ;  /* 0x0000001fff057819 */ /* 0x000fc80000011436 */
[----:B------:R1:W-:Y:S04]  /*128570*/  STL.64 [R1+0x4be0], R2 ;  /* 0x004be00201007387 */ /* 0x0003e80000100a00 */
[----:B------:R-:W4:Y:S01]  /*128580*/  LDL R37, [R1+0x18] ;  /* 0x0000180001257983 */ /* 0x000f220000100800 */
[----:B-1----:R-:W-:-:S05]  /*128590*/  IADD3 R2, P0, PT, R54, R38, RZ ;  /* 0x0000002636027210 */ /* 0x002fca0007f1e0ff */
[----:B------:R-:W-:-:S05]  /*1285a0*/  IMAD.X R3, R5, 0x1, R39, P0 ;  /* 0x0000000105037824 */ /* 0x000fca00000e0627 */
[----:B------:R1:W-:Y:S04]  /*1285b0*/  STL.64 [R1+0x4bc0], R2 ;  /* 0x004bc00201007387 */ /* 0x0003e80000100a00 */
[----:B-1----:R-:W4:Y:S01]  /*1285c0*/  LDL R2, [R1+0x1f80] ;  /* 0x001f800001027983 */ /* 0x002f220000100800 */
[----:B------:R-:W-:Y:S02]  /*1285d0*/  SHF.R.S32.HI R3, RZ, 0x1f, R55 ;  /* 0x0000001fff037819 */ /* 0x000fe40000011437 */
[----:B------:R-:W-:-:S05]  /*1285e0*/  IADD3 R4, P0, PT, R55, R38, RZ ;  /* 0x0000002637047210 */ /* 0x000fca0007f1e0ff */
[----:B------:R-:W-:Y:S02]  /*1285f0*/  IMAD.X R5, R3, 0x1, R39, P0 ;  /* 0x0000000103057824 */ /* 0x000fe400000e0627 */
[----:B------:R-:W4:Y:S01]  /*128600*/  LDL R3, [R1+0x1c] ;  /* 0x00001c0001037983 */ /* 0x000f220000100800 */
[----:B------:R-:W-:-:S03]  /*128610*/  SHF.R.S32.HI R9, RZ, 0x1f, R56 ;  /* 0x0000001fff097819 */ /* 0x000fc60000011438 */
[----:B------:R1:W-:Y:S02]  /*128620*/  STL.64 [R1+0x4ba8], R4 ;  /* 0x004ba80401007387 */ /* 0x0003e40000100a00 */
[----:B-1----:R-:W-:-:S05]  /*128630*/  IADD3 R4, P0, PT, R56, R38, RZ ;  /* 0x0000002638047210 */ /* 0x002fca0007f1e0ff */
[----:B------:R-:W-:-:S05]  /*128640*/  IMAD.X R5, R9, 0x1, R39, P0 ;  /* 0x0000000109057824 */ /* 0x000fca00000e0627 */
[----:B------:R1:W-:Y:S04]  /*128650*/  STL.64 [R1+0x4b88], R4 ;  /* 0x004b880401007387 */ /* 0x0003e80000100a00 */
[----:B-1----:R-:W4:Y:S04]  /*128660*/  LDL R4, [R1+0x1f7c] ;  /* 0x001f7c0001047983 */ /* 0x002f280000100800 */
[----:B------:R-:W4:Y:S01]  /*128670*/  LDL R5, [R1+0x20] ;  /* 0x0000200001057983 */ /* 0x000f220000100800 */
[----:B------:R-:W-:Y:S02]  /*128680*/  SHF.R.S32.HI R10, RZ, 0x1f, R57 ;  /* 0x0000001fff0a7819 */ /* 0x000fe40000011439 */
[----:B------:R-:W-:-:S05]  /*128690*/  IADD3 R8, P0, PT, R57, R38, RZ ;  /* 0x0000002639087210 */ /* 0x000fca0007f1e0ff */
[----:B------:R-:W-:Y:S01]  /*1286a0*/  IMAD.X R9, R10, 0x1, R39, P0 ;  /* 0x000000010a097824 */ /* 0x000fe200000e0627 */
[----:B------:R-:W-:-:S04]  /*1286b0*/  SHF.R.S32.HI R13, RZ, 0x1f, R58 ;  /* 0x0000001fff0d7819 */ /* 0x000fc8000001143a */
[----:B------:R1:W-:Y:S01]  /*1286c0*/  STL.64 [R1+0x4b68], R8 ;  /* 0x004b680801007387 */ /* 0x0003e20000100a00 */
[----:B------:R-:W-:Y:S02]  /*1286d0*/  SHF.R.S32.HI R10, RZ, 0x1f, R61 ;  /* 0x0000001fff0a7819 */ /* 0x000fe4000001143d */
[----:B-1----:R-:W-:-:S05]  /*1286e0*/  IADD3 R8, P0, PT, R58, R38, RZ ;  /* 0x000000263a087210 */ /* 0x002fca0007f1e0ff */
[----:B------:R-:W-:-:S05]  /*1286f0*/  IMAD.X R9, R13, 0x1, R39, P0 ;  /* 0x000000010d097824 */ /* 0x000fca00000e0627 */
[----:B------:R1:W-:Y:S02]  /*128700*/  STL.64 [R1+0x4b50], R8 ;  /* 0x004b500801007387 */ /* 0x0003e40000100a00 */
[----:B-1----:R-:W-:-:S05]  /*128710*/  IADD3 R8, P0, PT, R61, R38, RZ ;  /* 0x000000263d087210 */ /* 0x002fca0007f1e0ff */
[----:B------:R-:W-:-:S05]  /*128720*/  IMAD.X R9, R10, 0x1, R39, P0 ;  /* 0x000000010a097824 */ /* 0x000fca00000e0627 */
[----:B------:R2:W-:Y:S02]  /*128730*/  STL.64 [R1+0x4b30], R8 ;  /* 0x004b300801007387 */ /* 0x0005e40000100a00 */
[----:B--2---:R-:W-:Y:S02]  /*128740*/  IADD3 R8, P0, PT, R40, R38, RZ ;  /* 0x0000002628087210 */ /* 0x004fe40007f1e0ff */
[----:B------:R-:W2:Y:S03]  /*128750*/  LDL R40, [R1+0x1f78] ;  /* 0x001f780001287983 */ /* 0x000ea60000100800 */
[----:B---3--:R-:W-:-:S05]  /*128760*/  IMAD.X R9, R11, 0x1, R39, P0 ;  /* 0x000000010b097824 */ /* 0x008fca00000e0627 */
[----:B------:R4:W-:Y:S04]  /*128770*/  STL.64 [R1+0x4b10], R8 ;  /* 0x004b100801007387 */ /* 0x0009e80000100a00 */
[----:B------:R-:W3:Y:S04]  /*128780*/  LDL R17, [R1+0x24] ;  /* 0x0000240001117983 */ /* 0x000ee80000100800 */
[----:B------:R-:W3:Y:S01]  /*128790*/  LDL R11, [R1+0x1f74] ;  /* 0x001f7400010b7983 */ /* 0x000ee20000100800 */
[----:B----4-:R-:W-:-:S03]  /*1287a0*/  IADD3 R8, P0, PT, R35, R38, RZ ;  /* 0x0000002623087210 */ /* 0x010fc60007f1e0ff */
[----:B------:R-:W4:Y:S02]  /*1287b0*/  LDL R35, [R1+0x28] ;  /* 0x0000280001237983 */ /* 0x000f240000100800 */
[----:B------:R-:W-:-:S05]  /*1287c0*/  IMAD.X R9, R41, 0x1, R39, P0 ;  /* 0x0000000129097824 */ /* 0x000fca00000e0627 */
[----:B------:R1:W-:Y:S04]  /*1287d0*/  STL.64 [R1+0x4af8], R8 ;  /* 0x004af80801007387 */ /* 0x0003e80000100a00 */
[----:B------:R-:W4:Y:S01]  /*1287e0*/  LDL R41, [R1+0x1f70] ;  /* 0x001f700001297983 */ /* 0x000f220000100800 */
[----:B-1----:R-:W-:-:S05]  /*1287f0*/  IADD3 R8, P0, PT, R34, R38, RZ ;  /* 0x0000002622087210 */ /* 0x002fca0007f1e0ff */
[----:B------:R-:W-:-:S05]  /*128800*/  IMAD.X R9, R36, 0x1, R39, P0 ;  /* 0x0000000124097824 */ /* 0x000fca00000e0627 */
[----:B------:R1:W-:Y:S04]  /*128810*/  STL.64 [R1+0x4ad8], R8 ;  /* 0x004ad80801007387 */ /* 0x0003e80000100a00 */
[----:B------:R-:W4:Y:S01]  /*128820*/  LDL R36, [R1+0x1f6c] ;  /* 0x001f6c0001247983 */ /* 0x000f220000100800 */
[----:B-1----:R-:W-:-:S03]  /*128830*/  IADD3 R8, P0, PT, R6, R38, RZ ;  /* 0x0000002606087210 */ /* 0x002fc60007f1e0ff */
[----:B------:R-:W4:Y:S02]  /*128840*/  LDL R6, [R1+0x2c] ;  /* 0x00002c0001067983 */ /* 0x000f240000100800 */
[----:B------:R-:W-:Y:S02]  /*128850*/  IMAD.X R9, R7, 0x1, R39, P0 ;  /* 0x0000000107097824 */ /* 0x000fe400000e0627 */
[----:B------:R-:W4:Y:S04]  /*128860*/  LDL R7, [R1+0x30] ;  /* 0x0000300001077983 */ /* 0x000f280000100800 */
[----:B------:R1:W-:Y:S04]  /*128870*/  STL.64 [R1+0x4ab8], R8 ;  /* 0x004ab80801007387 */ /* 0x0003e80000100a00 */
[----:B------:R-:W4:Y:S01]  /*128880*/  LDL R14, [R1+0x1f68] ;  /* 0x001f6800010e7983 */ /* 0x000f220000100800 */
[----:B-1----:R-:W-:-:S05]  /*128890*/  IADD3 R8, P0, PT, R37, R38, RZ ;  /* 0x0000002625087210 */ /* 0x002fca0007f1e0ff */
[----:B------:R-:W-:Y:S02]  /*1288a0*/  IMAD.X R9, R2, 0x1, R39, P0 ;  /* 0x0000000102097824 */ /* 0x000fe400000e0627 */
[----:B------:R-:W4:Y:S04]  /*1288b0*/  LDL R2, [R1+0x34] ;  /* 0x0000340001027983 */ /* 0x000f280000100800 */
[----:B------:R1:W-:Y:S04]  /*1288c0*/  STL.64 [R1+0x4aa0], R8 ;  /* 0x004aa00801007387 */ /* 0x0003e80000100a00 */
[----:B------:R-:W4:Y:S04]  /*1288d0*/  LDL R12, [R1+0x1f64] ;  /* 0x001f6400010c7983 */ /* 0x000f280000100800 */
[----:B------:R-:W4:Y:S01]  /*1288e0*/  LDL R13, [R1+0x3c] ;  /* 0x00003c00010d7983 */ /* 0x000f220000100800 */
[----:B-1----:R-:W-:-:S03]  /*1288f0*/  IADD3 R8, P0, PT, R3, R38, RZ ;  /* 0x0000002603087210 */ /* 0x002fc60007f1e0ff */
[----:B------:R-:W4:Y:S02]  /*128900*/  LDL R3, [R1+0x38] ;  /* 0x0000380001037983 */ /* 0x000f240000100800 */
[----:B------:R-:W-:Y:S02]  /*128910*/  IMAD.X R9, R4, 0x1, R39, P0 ;  /* 0x0000000104097824 */ /* 0x000fe400000e0627 */
[----:B------:R-:W4:Y:S04]  /*128920*/  LDL R4, [R1+0x1f60] ;  /* 0x001f600001047983 */ /* 0x000f280000100800 */
[----:B------:R1:W-:Y:S04]  /*128930*/  STL.64 [R1+0x4a80], R8 ;  /* 0x004a800801007387 */ /* 0x0003e80000100a00 */
[----:B------:R-:W4:Y:S04]  /*128940*/  LDL R15, [R1+0x1f5c] ;  /* 0x001f5c00010f7983 */ /* 0x000f280000100800 */
[----:B------:R-:W4:Y:S04]  /*128950*/  LDL R10, [R1+0x40] ;  /* 0x00004000010a7983 */ /* 0x000f280000100800 */
[----:B-1----:R-:W4:Y:S04]  /*128960*/  LDL R8, [R1+0x1f58] ;  /* 0x001f580001087983 */ /* 0x002f280000100800 */
[----:B------:R-:W4:Y:S01]  /*128970*/  LDL R9, [R1+0x44] ;  /* 0x0000440001097983 */ /* 0x000f220000100800 */
[----:B------:R-:W-:-:S03]  /*128980*/  IADD3 R18, P0, PT, R5, R38, RZ ;  /* 0x0000002605127210 */ /* 0x000fc60007f1e0ff */
[----:B------:R-:W4:Y:S04]  /*128990*/  LDL R5, [R1+0x1f54] ;  /* 0x001f540001057983 */ /* 0x000f280000100800 */
[----:B------:R-:W4:Y:S04]  /*1289a0*/  LDL R34, [R1+0x48] ;  /* 0x0000480001227983 */ /* 0x000f280000100800 */
[----:B------:R-:W4:Y:S01]  /*1289b0*/  LDL R37, [R1+0x1f50] ;  /* 0x001f500001257983 */ /* 0x000f220000100800 */
[----:B--2---:R-:W-:-:S03]  /*1289c0*/  IMAD.X R19, R40, 0x1, R39, P0 ;  /* 0x0000000128137824 */ /* 0x004fc600000e0627 */
[----:B------:R-:W2:Y:S01]  /*1289d0*/  LDL R40, [R1+0x4c] ;  /* 0x00004c0001287983 */ /* 0x000ea20000100800 */
[----:B---3--:R-:W-:-:S03]  /*1289e0*/  IADD3 R16, P0, PT, R17, R38, RZ ;  /* 0x0000002611107210 */ /* 0x008fc60007f1e0ff */
[----:B------:R-:W-:Y:S02]  /*1289f0*/  STL.64 [R1+0x4a60], R18 ;  /* 0x004a601201007387 */ /* 0x000fe40000100a00 */
[----:B------:R-:W-:-:S05]  /*128a00*/  IMAD.X R17, R11, 0x1, R39, P0 ;  /* 0x000000010b117824 */ /* 0x000fca00000e0627 */
[----:B------:R4:W-:Y:S04]  /*128a10*/  STL.64 [R1+0x4a48], R16 ;  /* 0x004a481001007387 */ /* 0x0009e80000100a00 */
[----:B------:R-:W3:Y:S01]  /*128a20*/  LDL R11, [R1+0x1f4c] ;  /* 0x001f4c00010b7983 */ /* 0x000ee20000100800 */
[----:B----4-:R-:W-:-:S03]  /*128a30*/  IADD3 R16, P0, PT, R35, R38, RZ ;  /* 0x0000002623107210 */ /* 0x010fc60007f1e0ff */
[----:B------:R-:W4:Y:S02]  /*128a40*/  LDL R35, [R1+0x50] ;  /* 0x0000500001237983 */ /* 0x000f240000100800 */
[----:B------:R-:W-:Y:S02]  /*128a50*/  IMAD.X R17, R41, 0x1, R39, P0 ;  /* 0x0000000129117824 */ /* 0x000fe400000e0627 */
[----:B------:R-:W4:Y:S04]  /*128a60*/  LDL R41, [R1+0x1f48] ;  /* 0x001f480001297983 */ /* 0x000f280000100800 */
[----:B------:R1:W-:Y:S02]  /*128a70*/  STL.64 [R1+0x4a28], R16 ;  /* 0x004a281001007387 */ /* 0x0003e40000100a00 */
[----:B-1----:R-:W-:-:S02]  /*128a80*/  IADD3 R16, P0, PT, R6, R38, RZ ;  /* 0x0000002606107210 */ /* 0x002fc40007f1e0ff */
[----:B------:R-:W4:Y:S03]  /*128a90*/  LDL R6, [R1+0x54] ;  /* 0x0000540001067983 */ /* 0x000f260000100800 */
[----:B------:R-:W-:-:S05]  /*128aa0*/  IMAD.X R17, R36, 0x1, R39, P0 ;  /* 0x0000000124117824 */ /* 0x000fca00000e0627 */
[----:B------:R1:W-:Y:S04]  /*128ab0*/  STL.64 [R1+0x4a08], R16 ;  /* 0x004a081001007387 */ /* 0x0003e80000100a00 */
[----:B------:R-:W4:Y:S01]  /*128ac0*/  LDL R36, [R1+0x1f44] ;  /* 0x001f440001247983 */ /* 0x000f220000100800 */
[----:B-1----:R-:W-:-:S03]  /*128ad0*/  IADD3 R16, P0, PT, R7, R38, RZ ;  /* 0x0000002607107210 */ /* 0x002fc60007f1e0ff */
[----:B------:R-:W4:Y:S02]  /*128ae0*/  LDL R7, [R1+0x58] ;  /* 0x0000580001077983 */ /* 0x000f240000100800 */
[----:B------:R-:W-:-:S05]  /*128af0*/  IMAD.X R17, R14, 0x1, R39, P0 ;  /* 0x000000010e117824 */ /* 0x000fca00000e0627 */
[----:B------:R1:W-:Y:S02]  /*128b00*/  STL.64 [R1+0x49f0], R16 ;  /* 0x0049f01001007387 */ /* 0x0003e40000100a00 */
[----:B-1----:R-:W-:Y:S02]  /*128b10*/  IADD3 R16, P0, PT, R2, R38, RZ ;  /* 0x0000002602107210 */ /* 0x002fe40007f1e0ff */
[----:B------:R-:W4:Y:S03]  /*128b20*/  LDL R2, [R1+0x1f40] ;  /* 0x001f400001027983 */ /* 0x000f260000100800 */
[----:B------:R-:W-:-:S05]  /*128b30*/  IMAD.X R17, R12, 0x1, R39, P0 ;  /* 0x000000010c117824 */ /* 0x000fca00000e0627 */
[----:B------:R1:W-:Y:S02]  /*128b40*/  STL.64 [R1+0x49d0], R16 ;  /* 0x0049d01001007387 */ /* 0x0003e40000100a00 */
[-C--:B-1----:R-:W-:Y:S02]  /*128b50*/  IADD3 R16, P0, PT, R3, R38.reuse, RZ ;  /* 0x0000002603107210 */ /* 0x082fe40007f1e0ff */
[----:B------:R-:W4:Y:S03]  /*128b60*/  LDL R3, [R1+0x5c] ;  /* 0x00005c0001037983 */ /* 0x000f260000100800 */
[----:B------:R-:W-:Y:S02]  /*128b70*/  IMAD.X R17, R4, 0x1, R39, P0 ;  /* 0x0000000104117824 */ /* 0x000fe400000e0627 */
[----:B------:R-:W4:Y:S01]  /*128b80*/  LDL R4, [R1+0x1f3c] ;  /* 0x001f3c0001047983 */ /* 0x000f220000100800 */
[----:B------:R-:W-:-:S05]  /*128b90*/  IADD3 R12, P0, PT, R13, R38, RZ ;  /* 0x000000260d0c7210 */ /* 0x000fca0007f1e0ff */
[----:B------:R-:W-:Y:S01]  /*128ba0*/  IMAD.X R13, R15, 0x1, R39, P0 ;  /* 0x000000010f0d7824 */ /* 0x000fe200000e0627 */
[----:B------:R-:W-:Y:S04]  /*128bb0*/  STL.64 [R1+0x49b0], R16 ;  /* 0x0049b01001007387 */ /* 0x000fe80000100a00 */
[----:B------:R1:W-:Y:S02]  /*128bc0*/  STL.64 [R1+0x4990], R12 ;  /* 0x0049900c01007387 */ /* 0x0003e40000100a00 */
[----:B-1----:R-:W-:-:S05]  /*128bd0*/  IADD3 R12, P0, PT, R10, R38, RZ ;  /* 0x000000260a0c7210 */ /* 0x002fca0007f1e0ff */
[----:B------:R-:W-:Y:S01]  /*128be0*/  IMAD.X R13, R8, 0x1, R39, P0 ;  /* 0x00000001080d7824 */ /* 0x000fe200000e0627 */
[----:B------:R-:W-:-:S05]  /*128bf0*/  IADD3 R8, P0, PT, R9, R38, RZ ;  /* 0x0000002609087210 */ /* 0x000fca0007f1e0ff */
[----:B------:R-:W-:Y:S02]  /*128c00*/  IMAD.X R9, R5, 0x1, R39, P0 ;  /* 0x0000000105097824 */ /* 0x000fe400000e0627 */
[----:B------:R-:W4:Y:S04]  /*128c10*/  LDL R5, [R1+0x60] ;  /* 0x0000600001057983 */ /* 0x000f280000100800 */
[----:B------:R-:W-:Y:S04]  /*128c20*/  STL.64 [R1+0x4978], R12 ;  /* 0x0049780c01007387 */ /* 0x000fe80000100a00 */
[----:B------:R1:W-:Y:S02]  /*128c30*/  STL.64 [R1+0x4950], R8 ;  /* 0x0049500801007387 */ /* 0x0003e40000100a00 */
[----:B-1----:R-:W-:-:S05]  /*128c40*/  IADD3 R8, P0, PT, R34, R38, RZ ;  /* 0x0000002622087210 */ /* 0x002fca0007f1e0ff */
[----:B------:R-:W-:-:S05]  /*128c50*/  IMAD.X R9, R37, 0x1, R39, P0 ;  /* 0x0000000125097824 */ /* 0x000fca00000e0627 */
[----:B------:R2:W-:Y:S04]  /*128c60*/  STL.64 [R1+0x4920], R8 ;  /* 0x0049200801007387 */ /* 0x0005e80000100a00 */
[----:B------:R-:W4:Y:S04]  /*128c70*/  LDL R19, [R1+0x1f38] ;  /* 0x001f380001137983 */ /* 0x000f280000100800 */
[----:B------:R-:W4:Y:S04]  /*128c80*/  LDL R34, [R1+0x64] ;  /* 0x0000640001227983 */ /* 0x000f280000100800 */
[----:B------:R-:W4:Y:S01]  /*128c90*/  LDL R37, [R1+0x1f34] ;  /* 0x001f340001257983 */ /* 0x000f220000100800 */
[----:B--2---:R-:W-:-:S03]  /*128ca0*/  IADD3 R8, P0, PT, R40, R38, RZ ;  /* 0x0000002628087210 */ /* 0x004fc60007f1e0ff */
[----:B------:R-:W2:Y:S02]  /*128cb0*/  LDL R40, [R1+0x68] ;  /* 0x0000680001287983 */ /* 0x000ea40000100800 */
[----:B---3--:R-:W-:-:S05]  /*128cc0*/  IMAD.X R9, R11, 0x1, R39, P0 ;  /* 0x000000010b097824 */ /* 0x008fca00000e0627 */
[----:B------:R4:W-:Y:S02]  /*128cd0*/  STL.64 [R1+0x48e0], R8 ;  /* 0x0048e00801007387 */ /* 0x0009e40000100a00 */
[----:B----4-:R-:W-:-:S05]  /*128ce0*/  IADD3 R8, P0, PT, R35, R38, RZ ;  /* 0x0000002623087210 */ /* 0x010fca0007f1e0ff */
[----:B------:R-:W-:Y:S02]  /*128cf0*/  IMAD.X R9, R41, 0x1, R39, P0 ;  /* 0x0000000129097824 */ /* 0x000fe400000e0627 */
[----:B------:R-:W3:Y:S04]  /*128d00*/  LDL R41, [R1+0x1f30] ;  /* 0x001f300001297983 */ /* 0x000ee80000100800 */
[----:B------:R1:W-:Y:S04]  /*128d10*/  STL.64 [R1+0x48b8], R8 ;  /* 0x0048b80801007387 */ /* 0x0003e80000100a00 */
[----:B------:R-:W4:Y:S01]  /*128d20*/  LDL R35, [R1+0x6c] ;  /* 0x00006c0001237983 */ /* 0x000f220000100800 */
[----:B-1----:R-:W-:-:S03]  /*128d30*/  IADD3 R8, P0, PT, R6, R38, RZ ;  /* 0x0000002606087210 */ /* 0x002fc60007f1e0ff */
[----:B------:R-:W4:Y:S02]  /*128d40*/  LDL R6, [R1+0x1f2c] ;  /* 0x001f2c0001067983 */ /* 0x000f240000100800 */
[----:B------:R-:W-:-:S05]  /*128d50*/  IMAD.X R9, R36, 0x1, R39, P0 ;  /* 0x0000000124097824 */ /* 0x000fca00000e0627 */
        /* <DEDUP_REMOVED lines=9> */
[----:B------:R-:W4:Y:S01]  /*128df0*/  LDL R13, [R1+0x7c] ;  /* 0x00007c00010d7983 */ /* 0x000f220000100800 */
[----:B-1----:R-:W-:-:S03]  /*128e00*/  IADD3 R8, P0, PT, R3, R38, RZ ;  /* 0x0000002603087210 */ /* 0x002fc60007f1e0ff */
[----:B------:R-:W4:Y:S02]  /*128e10*/  LDL R3, [R1+0x78] ;  /* 0x0000780001037983 */ /* 0x000f240000100800 */
[----:B------:R-:W-:-:S05]  /*128e20*/  IMAD.X R9, R4, 0x1, R39, P0 ;  /* 0x0000000104097824 */ /* 0x000fca00000e0627 */
[----:B------:R1:W-:Y:S04]  /*128e30*/  STL.64 [R1+0x4818], R8 ;  /* 0x0048180801007387 */ /* 0x0003e80000100a00 */
[----:B------:R-:W4:Y:S04]  /*128e40*/  LDL R10, [R1+0x1f18] ;  /* 0x001f1800010a7983 */ /* 0x000f280000100800 */
[----:B------:R-:W4:Y:S04]  /*128e50*/  LDL R4, [R1+0x84] ;  /* 0x0000840001047983 */ /* 0x000f280000100800 */
[----:B-1----:R-:W4:Y:S04]  /*128e60*/  LDL R8, [R1+0x1f1c] ;  /* 0x001f1c0001087983 */ /* 0x002f280000100800 */
[----:B------:R-:W4:Y:S04]  /*128e70*/  LDL R9, [R1+0x80] ;  /* 0x0000800001097983 */ /* 0x000f280000100800 */
[----:B------:R-:W4:Y:S04]  /*128e80*/  LDL R11, [R1+0x1f14] ;  /* 0x001f1400010b7983 */ /* 0x000f280000100800 */
[----:B------:R-:W4:Y:S01]  /*128e90*/  LDL R36, [R1+0x88] ;  /* 0x0000880001247983 */ /* 0x000f220000100800 */
[----:B------:R-:W-:-:S03]  /*128ea0*/  IADD3 R16, P0, PT, R5, R38, RZ ;  /* 0x0000002605107210 */ /* 0x000fc60007f1e0ff */
[----:B------:R-:W4:Y:S02]  /*128eb0*/  LDL R5, [R1+0x1f10] ;  /* 0x001f100001057983 */ /* 0x000f240000100800 */
[----:B------:R-:W-:-:S05]  /*128ec0*/  IMAD.X R17, R19, 0x1, R39, P0 ;  /* 0x0000000113117824 */ /* 0x000fca00000e0627 */
[----:B------:R1:W-:Y:S02]  /*128ed0*/  STL.64 [R1+0x47f0], R16 ;  /* 0x0047f01001007387 */ /* 0x0003e40000100a00 */
[----:B-1----:R-:W-:-:S05]  /*128ee0*/  IADD3 R16, P0, PT, R34, R38, RZ ;  /* 0x0000002622107210 */ /* 0x002fca0007f1e0ff */
[----:B------:R-:W-:-:S05]  /*128ef0*/  IMAD.X R17, R37, 0x1, R39, P0 ;  /* 0x0000000125117824 */ /* 0x000fca00000e0627 */
[----:B------:R2:W-:Y:S04]  /*128f00*/  STL.64 [R1+0x47b0], R16 ;  /* 0x0047b01001007387 */ /* 0x0005e80000100a00 */
[----:B------:R-:W4:Y:S04]  /*128f10*/  LDL R34, [R1+0x8c] ;  /* 0x00008c0001227983 */ /* 0x000f280000100800 */
[----:B------:R-:W4:Y:S01]  /*128f20*/  LDL R37, [R1+0x1f0c] ;  /* 0x001f0c0001257983 */ /* 0x000f220000100800 */
[----:B--2---:R-:W-:-:S03]  /*128f30*/  IADD3 R16, P0, PT, R40, R38, RZ ;  /* 0x0000002628107210 */ /* 0x004fc60007f1e0ff */
[----:B------:R-:W2:Y:S02]  /*128f40*/  LDL R40, [R1+0x90] ;  /* 0x0000900001287983 */ /* 0x000ea40000100800 */
[----:B---3--:R-:W-:Y:S02]  /*128f50*/  IMAD.X R17, R41, 0x1, R39, P0 ;  /* 0x0000000129117824 */ /* 0x008fe400000e0627 */
[----:B------:R-:W3:Y:S04]  /*128f60*/  LDL R41, [R1+0x1f08] ;  /* 0x001f080001297983 */ /* 0x000ee80000100800 */
[----:B------:R4:W-:Y:S02]  /*128f70*/  STL.64 [R1+0x4780], R16 ;  /* 0x0047801001007387 */ /* 0x0009e40000100a00 */
[----:B----4-:R-:W-:-:S02]  /*128f80*/  IADD3 R16, P0, PT, R35, R38, RZ ;  /* 0x0000002623107210 */ /* 0x010fc40007f1e0ff */
[----:B------:R-:W4:Y:S03]  /*128f90*/  LDL R35, [R1+0x94] ;  /* 0x0000940001237983 */ /* 0x000f260000100800 */
[----:B------:R-:W-:Y:S02]  /*128fa0*/  IMAD.X R17, R6, 0x1, R39, P0 ;  /* 0x0000000106117824 */ /* 0x000fe400000e0627 */
[----:B------:R-:W4:Y:S04]  /*128fb0*/  LDL R6, [R1+0x1f04] ;  /* 0x001f040001067983 */ /* 0x000f280000100800 */
[----:B------:R1:W-:Y:S02]  /*128fc0*/  STL.64 [R1+0x4758], R16 ;  /* 0x0047581001007387 */ /* 0x0003e40000100a00 */
[----:B-1----:R-:W-:-:S05]  /*128fd0*/  IADD3 R16, P0, PT, R14, R38, RZ ;  /* 0x000000260e107210 */ /* 0x002fca0007f1e0ff */
[----:B------:R-:W-:Y:S02]  /*128fe0*/  IMAD.X R17, R7, 0x1, R39, P0 ;  /* 0x0000000107117824 */ /* 0x000fe400000e0627 */
[----:B------:R-:W4:Y:S01]  /*128ff0*/  LDL R7, [R1+0x98] ;  /* 0x0000980001077983 */ /* 0x000f220000100800 */
[----:B------:R-:W-:-:S03]  /*129000*/  IADD3 R14, P0, PT, R15, R38, RZ ;  /* 0x000000260f0e7210 */ /* 0x000fc60007f1e0ff */
[----:B------:R-:W-:Y:S02]  /*129010*/  STL.64 [R1+0x4718], R16 ;  /* 0x0047181001007387 */ /* 0x000fe40000100a00 */
[----:B------:R-:W-:Y:S02]  /*129020*/  IMAD.X R15, R2, 0x1, R39, P0 ;  /* 0x00000001020f7824 */ /* 0x000fe400000e0627 */
[----:B------:R-:W4:Y:S04]  /*129030*/  LDL R2, [R1+0x1f00] ;  /* 0x001f000001027983 */ /* 0x000f280000100800 */
[----:B------:R1:W-:Y:S02]  /*129040*/  STL.64 [R1+0x46e8], R14 ;  /* 0x0046e80e01007387 */ /* 0x0003e40000100a00 */
[----:B-1----:R-:W-:-:S02]  /*129050*/  IADD3 R14, P0, PT, R3, R38, RZ ;  /* 0x00000026030e7210 */ /* 0x002fc40007f1e0ff */
[----:B------:R-:W4:Y:S03]  /*129060*/  LDL R3, [R1+0x9c] ;  /* 0x00009c0001037983 */ /* 0x000f260000100800 */
[----:B------:R-:W-:Y:S01]  /*129070*/  IMAD.X R15, R12, 0x1, R39, P0 ;  /* 0x000000010c0f7824 */ /* 0x000fe200000e0627 */
[----:B------:R-:W-:-:S04]  /*129080*/  IADD3 R12, P0, PT, R13, R38, RZ ;  /* 0x000000260d0c7210 */ /* 0x000fc80007f1e0ff */
[----:B------:R-:W-:Y:S01]  /*129090*/  STL.64 [R1+0x46c0], R14 ;  /* 0x0046c00e01007387 */ /* 0x000fe20000100a00 */
[----:B------:R-:W-:Y:S01]  /*1290a0*/  IMAD.X R13, R8, 0x1, R39, P0 ;  /* 0x00000001080d7824 */ /* 0x000fe200000e0627 */
[----:B------:R-:W-:-:S05]  /*1290b0*/  IADD3 R8, P0, PT, R9, R38, RZ ;  /* 0x0000002609087210 */ /* 0x000fca0007f1e0ff */
[----:B------:R-:W-:-:S05]  /*1290c0*/  IMAD.X R9, R10, 0x1, R39, P0 ;  /* 0x000000010a097824 */ /* 0x000fca00000e0627 */
[----:B------:R1:W-:Y:S04]  /*1290d0*/  STL.64 [R1+0x4680], R8 ;  /* 0x0046800801007387 */ /* 0x0003e80000100a00 */
[----:B------:R-:W-:Y:S01]  /*1290e0*/  STL.64 [R1+0x46a0], R12 ;  /* 0x0046a00c01007387 */ /* 0x000fe20000100a00 */
        /* <DEDUP_REMOVED lines=15> */
[----:B--2---:R-:W-:-:S03]  /*1291e0*/  IADD3 R8, P0, PT, R40, R38, RZ ;  /* 0x0000002628087210 */ /* 0x004fc60007f1e0ff */
[----:B------:R-:W2:Y:S02]  /*1291f0*/  LDL R40, [R1+0xa8] ;  /* 0x0000a80001287983 */ /* 0x000ea40000100800 */
[----:B---3--:R-:W-:Y:S02]  /*129200*/  IMAD.X R9, R41, 0x1, R39, P0 ;  /* 0x0000000129097824 */ /* 0x008fe400000e0627 */
[----:B------:R-:W3:Y:S04]  /*129210*/  LDL R41, [R1+0xac] ;  /* 0x0000ac0001297983 */ /* 0x000ee80000100800 */
[----:B------:R4:W-:Y:S04]  /*129220*/  STL.64 [R1+0x4608], R8 ;  /* 0x0046080801007387 */ /* 0x0009e80000100a00 */
[----:B------:R-:W3:Y:S01]  /*129230*/  LDL R14, [R1+0x1eec] ;  /* 0x001eec00010e7983 */ /* 0x000ee20000100800 */
[----:B----4-:R-:W-:-:S05]  /*129240*/  IADD3 R8, P0, PT, R35, R38, RZ ;  /* 0x0000002623087210 */ /* 0x010fca0007f1e0ff */
        /* <DEDUP_REMOVED lines=18> */
[----:B------:R-:W-:-:S03]  /*129370*/  IMAD.X R19, R4, 0x1, R39, P0 ;  /* 0x0000000104137824 */ /* 0x000fc600000e0627 */
[----:B------:R-:W4:Y:S01]  /*129380*/  LDL R4, [R1+0xc8] ;  /* 0x0000c80001047983 */ /* 0x000f220000100800 */
[----:B------:R-:W-:-:S03]  /*129390*/  IADD3 R16, P0, PT, R17, R38, RZ ;  /* 0x0000002611107210 */ /* 0x000fc60007f1e0ff */
[----:B------:R-:W-:Y:S02]  /*1293a0*/  STL.64 [R1+0x45b0], R18 ;  /* 0x0045b01201007387 */ /* 0x000fe40000100a00 */
[----:B------:R-:W-:-:S05]  /*1293b0*/  IMAD.X R17, R11, 0x1, R39, P0 ;  /* 0x000000010b117824 */ /* 0x000fca00000e0627 */
[----:B------:R1:W-:Y:S04]  /*1293c0*/  STL.64 [R1+0x4598], R16 ;  /* 0x0045981001007387 */ /* 0x0003e80000100a00 */
[----:B------:R-:W4:Y:S01]  /*1293d0*/  LDL R11, [R1+0x1ed0] ;  /* 0x001ed000010b7983 */ /* 0x000f220000100800 */
[----:B-1----:R-:W-:-:S03]  /*1293e0*/  IADD3 R16, P0, PT, R36, R38, RZ ;  /* 0x0000002624107210 */ /* 0x002fc60007f1e0ff */
[----:B------:R-:W4:Y:S02]  /*1293f0*/  LDL R36, [R1+0xcc] ;  /* 0x0000cc0001247983 */ /* 0x000f240000100800 */
[----:B------:R-:W-:Y:S02]  /*129400*/  IMAD.X R17, R5, 0x1, R39, P0 ;  /* 0x0000000105117824 */ /* 0x000fe400000e0627 */
[----:B------:R-:W4:Y:S04]  /*129410*/  LDL R5, [R1+0x1ecc] ;  /* 0x001ecc0001057983 */ /* 0x000f280000100800 */
[----:B------:R2:W-:Y:S02]  /*129420*/  STL.64 [R1+0x4578], R16 ;  /* 0x0045781001007387 */ /* 0x0005e40000100a00 */
[----:B--2---:R-:W-:-:S02]  /*129430*/  IADD3 R16, P0, PT, R40, R38, RZ ;  /* 0x0000002628107210 */ /* 0x004fc40007f1e0ff */
[----:B------:R-:W2:Y:S03]  /*129440*/  LDL R40, [R1+0xd0] ;  /* 0x0000d00001287983 */ /* 0x000ea60000100800 */
[----:B------:R-:W-:-:S05]  /*129450*/  IMAD.X R17, R37, 0x1, R39, P0 ;  /* 0x0000000125117824 */ /* 0x000fca00000e0627 */
[----:B------:R3:W-:Y:S04]  /*129460*/  STL.64 [R1+0x4558], R16 ;  /* 0x0045581001007387 */ /* 0x0007e80000100a00 */
[----:B------:R-:W2:Y:S01]  /*129470*/  LDL R37, [R1+0x1ec8] ;  /* 0x001ec80001257983 */ /* 0x000ea20000100800 */
[----:B---3--:R-:W-:-:S03]  /*129480*/  IADD3 R16, P0, PT, R41, R38, RZ ;  /* 0x0000002629107210 */ /* 0x008fc60007f1e0ff */
[----:B------:R-:W3:Y:S02]  /*129490*/  LDL R41, [R1+0xd4] ;  /* 0x0000d40001297983 */ /* 0x000ee40000100800 */
[----:B------:R-:W-:-:S05]  /*1294a0*/  IMAD.X R17, R14, 0x1, R39, P0 ;  /* 0x000000010e117824 */ /* 0x000fca00000e0627 */
[----:B------:R4:W-:Y:S02]  /*1294b0*/  STL.64 [R1+0x4540], R16 ;  /* 0x0045401001007387 */ /* 0x0009e40000100a00 */
[----:B----4-:R-:W-:Y:S02]  /*1294c0*/  IADD3 R16, P0, PT, R6, R38, RZ ;  /* 0x0000002606107210 */ /* 0x010fe40007f1e0ff */
[----:B------:R-:W4:Y:S03]  /*1294d0*/  LDL R6, [R1+0x1ec4] ;  /* 0x001ec40001067983 */ /* 0x000f260000100800 */
[----:B------:R-:W-:-:S05]  /*1294e0*/  IMAD.X R17, R12, 0x1, R39, P0 ;  /* 0x000000010c117824 */ /* 0x000fca00000e0627 */
[----:B------:R1:W-:Y:S02]  /*1294f0*/  STL.64 [R1+0x4520], R16 ;  /* 0x0045201001007387 */ /* 0x0003e40000100a00 */
[-C--:B-1----:R-:W-:Y:S02]  /*129500*/  IADD3 R16, P0, PT, R7, R38.reuse, RZ ;  /* 0x0000002607107210 */ /* 0x082fe40007f1e0ff */
[----:B------:R-:W4:Y:S03]  /*129510*/  LDL R7, [R1+0xd8] ;  /* 0x0000d80001077983 */ /* 0x000f260000100800 */
[--C-:B------:R-:W-:Y:S01]  /*129520*/  IMAD.X R17, R2, 0x1, R39.reuse, P0 ;  /* 0x0000000102117824 */ /* 0x100fe200000e0627 */
[-C--:B------:R-:W-:Y:S01]  /*129530*/  IADD3 R12, P0, PT, R13, R38.reuse, RZ ;  /* 0x000000260d0c7210 */ /* 0x080fe20007f1e0ff */
[----:B------:R-:W4:Y:S04]  /*129540*/  LDL R2, [R1+0x1ec0] ;  /* 0x001ec00001027983 */ /* 0x000f280000100800 */
        /* <DEDUP_REMOVED lines=16> */
[----:B-1----:R-:W-:-:S03]  /*129650*/  IADD3 R8, P0, PT, R4, R38, RZ ;  /* 0x0000002604087210 */ /* 0x002fc60007f1e0ff */
[----:B------:R-:W4:Y:S02]  /*129660*/  LDL R4, [R1+0xe4] ;  /* 0x0000e40001047983 */ /* 0x000f240000100800 */
[----:B------:R-:W-:-:S05]  /*129670*/  IMAD.X R9, R11, 0x1, R39, P0 ;  /* 0x000000010b097824 */ /* 0x000fca00000e0627 */
[----:B------:R1:W-:Y:S02]  /*129680*/  STL.64 [R1+0x4470], R8 ;  /* 0x0044700801007387 */ /* 0x0003e40000100a00 */
[----:B-1----:R-:W-:-:S05]  /*129690*/  IADD3 R8, P0, PT, R36, R38, RZ ;  /* 0x0000002624087210 */ /* 0x002fca0007f1e0ff */
[----:B------:R-:W-:Y:S02]  /*1296a0*/  IMAD.X R9, R5, 0x1, R39, P0 ;  /* 0x0000000105097824 */ /* 0x000fe400000e0627 */
[----:B------:R-:W4:Y:S04]  /*1296b0*/  LDL R5, [R1+0x1eb4] ;  /* 0x001eb40001057983 */ /* 0x000f280000100800 */
[----:B------:R2:W-:Y:S04]  /*1296c0*/  STL.64 [R1+0x4458], R8 ;  /* 0x0044580801007387 */ /* 0x0005e80000100a00 */
[----:B------:R-:W4:Y:S01]  /*1296d0*/  LDL R36, [R1+0xe8] ;  /* 0x0000e80001247983 */ /* 0x000f220000100800 */
[----:B--2---:R-:W-:-:S03]  /*1296e0*/  IADD3 R8, P0, PT, R40, R38, RZ ;  /* 0x0000002628087210 */ /* 0x004fc60007f1e0ff */
[----:B------:R-:W2:Y:S02]  /*1296f0*/  LDL R40, [R1+0x1eb0] ;  /* 0x001eb00001287983 */ /* 0x000ea40000100800 */
[----:B------:R-:W-:-:S05]  /*129700*/  IMAD.X R9, R37, 0x1, R39, P0 ;  /* 0x0000000125097824 */ /* 0x000fca00000e0627 */
[----:B------:R3:W-:Y:S04]  /*129710*/  STL.64 [R1+0x4438], R8 ;  /* 0x0044380801007387 */ /* 0x0007e80000100a00 */
[----:B------:R-:W2:Y:S04]  /*129720*/  LDL R14, [R1+0xec] ;  /* 0x0000ec00010e7983 */ /* 0x000ea80000100800 */
[----:B------:R-:W2:Y:S01]  /*129730*/  LDL R15, [R1+0xf0] ;  /* 0x0000f000010f7983 */ /* 0x000ea20000100800 */
[----:B---3--:R-:W-:-:S03]  /*129740*/  IADD3 R8, P0, PT, R41, R38, RZ ;  /* 0x0000002629087210 */ /* 0x008fc60007f1e0ff */
[----:B------:R-:W3:Y:S02]  /*129750*/  LDL R41, [R1+0x1eac] ;  /* 0x001eac0001297983 */ /* 0x000ee40000100800 */
[----:B----4-:R-:W-:Y:S02]  /*129760*/  IMAD.X R9, R6, 0x1, R39, P0 ;  /* 0x0000000106097824 */ /* 0x010fe400000e0627 */
        /* <DEDUP_REMOVED lines=27> */
[----:B------:R1:W-:Y:S02]  /*129920*/  STL.64 [R1+0x43a0], R16 ;  /* 0x0043a01001007387 */ /* 0x0003e40000100a00 */
[----:B-1----:R-:W-:-:S02]  /*129930*/  IADD3 R16, P0, PT, R36, R38, RZ ;  /* 0x0000002624107210 */ /* 0x002fc40007f1e0ff */
[----:B------:R-:W4:Y:S03]  /*129940*/  LDL R36, [R1+0x110] ;  /* 0x0001100001247983 */ /* 0x000f260000100800 */
[----:B--2---:R-:W-:Y:S02]  /*129950*/  IMAD.X R17, R40, 0x1, R39, P0 ;  /* 0x0000000128117824 */ /* 0x004fe400000e0627 */
[----:B------:R-:W2:Y:S04]  /*129960*/  LDL R40, [R1+0x1e88] ;  /* 0x001e880001287983 */ /* 0x000ea80000100800 */
[----:B------:R1:W-:Y:S02]  /*129970*/  STL.64 [R1+0x4388], R16 ;  /* 0x0043881001007387 */ /* 0x0003e40000100a00 */
[----:B-1----:R-:W-:-:S05]  /*129980*/  IADD3 R16, P0, PT, R14, R38, RZ ;  /* 0x000000260e107210 */ /* 0x002fca0007f1e0ff */
[--C-:B---3--:R-:W-:Y:S01]  /*129990*/  IMAD.X R17, R41, 0x1, R39.reuse, P0 ;  /* 0x0000000129117824 */ /* 0x108fe200000e0627 */
[----:B------:R-:W-:Y:S01]  /*1299a0*/  IADD3 R14, P0, PT, R15, R38, RZ ;  /* 0x000000260f0e7210 */ /* 0x000fe20007f1e0ff */
[----:B------:R-:W3:Y:S04]  /*1299b0*/  LDL R41, [R1+0x114] ;  /* 0x0001140001297983 */ /* 0x000ee80000100800 */
[----:B------:R-:W-:Y:S01]  /*1299c0*/  STL.64 [R1+0x4368], R16 ;  /* 0x0043681001007387 */ /* 0x000fe20000100a00 */
[----:B----4-:R-:W-:-:S03]  /*1299d0*/  IMAD.X R15, R6, 0x1, R39, P0 ;  /* 0x00000001060f7824 */ /* 0x010fc600000e0627 */
[----:B------:R-:W4:Y:S04]  /*1299e0*/  LDL R6, [R1+0x1e84] ;  /* 0x001e840001067983 */ /* 0x000f280000100800 */
[----:B------:R1:W-:Y:S02]  /*1299f0*/  STL.64 [R1+0x4348], R14 ;  /* 0x0043480e01007387 */ /* 0x0003e40000100a00 */
[-C--:B-1----:R-:W-:Y:S02]  /*129a00*/  IADD3 R14, P0, PT, R7, R38.reuse, RZ ;  /* 0x00000026070e7210 */ /* 0x082fe40007f1e0ff */
        /* <DEDUP_REMOVED lines=31> */
[----:B--2---:R-:W-:Y:S02]  /*129c00*/  IMAD.X R9, R40, 0x1, R39, P0 ;  /* 0x0000000128097824 */ /* 0x004fe400000e0627 */
[----:B------:R-:W2:Y:S04]  /*129c10*/  LDL R40, [R1+0x14c] ;  /* 0x00014c0001287983 */ /* 0x000ea80000100800 */
        /* <DEDUP_REMOVED lines=37> */
[----:B--2---:R-:W-:Y:S02]  /*129e70*/  IADD3 R16, P0, PT, R40, R38, RZ ;  /* 0x0000002628107210 */ /* 0x004fe40007f1e0ff */
[----:B------:R-:W2:Y:S03]  /*129e80*/  LDL R40, [R1+0x1e48] ;  /* 0x001e480001287983 */ /* 0x000ea60000100800 */
[----:B------:R-:W-:-:S05]  /*129e90*/  IMAD.X R17, R12, 0x1, R39, P0 ;  /* 0x000000010c117824 */ /* 0x000fca00000e0627 */
[----:B------:R3:W-:Y:S02]  /*129ea0*/  STL.64 [R1+0x4190], R16 ;  /* 0x0041901001007387 */ /* 0x0007e40000100a00 */
[-C--:B---3--:R-:W-:Y:S02]  /*129eb0*/  IADD3 R16, P0, PT, R41, R38.reuse, RZ ;  /* 0x0000002629107210 */ /* 0x088fe40007f1e0ff */
[----:B------:R-:W3:Y:S03]  /*129ec0*/  LDL R41, [R1+0x184] ;  /* 0x0001840001297983 */ /* 0x000ee60000100800 */
[--C-:B----4-:R-:W-:Y:S01]  /*129ed0*/  IMAD.X R17, R6, 0x1, R39.reuse, P0 ;  /* 0x0000000106117824 */ /* 0x110fe200000e0627 */
        /* <DEDUP_REMOVED lines=35> */
[----:B--2---:R-:W-:Y:S02]  /*12a110*/  IMAD.X R9, R40, 0x1, R39, P0 ;  /* 0x0000000128097824 */ /* 0x004fe400000e0627 */
[----:B------:R-:W2:Y:S04]  /*12a120*/  LDL R40, [R1+0x1e2c] ;  /* 0x001e2c0001287983 */ /* 0x000ea80000100800 */
[----:B------:R3:W-:Y:S04]  /*12a130*/  STL.64 [R1+0x4088], R8 ;  /* 0x0040880801007387 */ /* 0x0007e80000100a00 */
[----:B------:R-:W2:Y:S04]  /*12a140*/  LDL R12, [R1+0x1e28] ;  /* 0x001e2800010c7983 */ /* 0x000ea80000100800 */
[----:B------:R-:W2:Y:S01]  /*12a150*/  LDL R13, [R1+0x1b4] ;  /* 0x0001b400010d7983 */ /* 0x000ea20000100800 */
[----:B---3--:R-:W-:-:S03]  /*12a160*/  IADD3 R8, P0, PT, R41, R38, RZ ;  /* 0x0000002629087210 */ /* 0x008fc60007f1e0ff */
[----:B------:R-:W3:Y:S02]  /*12a170*/  LDL R41, [R1+0x1b0] ;  /* 0x0001b00001297983 */ /* 0x000ee40000100800 */
[----:B----4-:R-:W-:-:S05]  /*12a180*/  IMAD.X R9, R6, 0x1, R39, P0 ;  /* 0x0000000106097824 */ /* 0x010fca00000e0627 */
        /* <DEDUP_REMOVED lines=31> */
[----:B--2---:R-:W-:Y:S02]  /*12a380*/  IMAD.X R15, R40, 0x1, R39, P0 ;  /* 0x00000001280f7824 */ /* 0x004fe400000e0627 */
[----:B------:R-:W2:Y:S04]  /*12a390*/  LDL R40, [R1+0x1e08] ;  /* 0x001e080001287983 */ /* 0x000ea80000100800 */
[----:B------:R3:W-:Y:S02]  /*12a3a0*/  STL.64 [R1+0x3d78], R14 ;  /* 0x003d780e01007387 */ /* 0x0007e40000100a00 */
[----:B---3--:R-:W-:-:S02]  /*12a3b0*/  IADD3 R14, P0, PT, R41, R38, RZ ;  /* 0x00000026290e7210 */ /* 0x008fc40007f1e0ff */
[----:B------:R-:W3:Y:S03]  /*12a3c0*/  LDL R41, [R1+0x1f4] ;  /* 0x0001f40001297983 */ /* 0x000ee60000100800 */
[----:B------:R-:W-:Y:S01]  /*12a3d0*/  IMAD.X R15, R12, 0x1, R39, P0 ;  /* 0x000000010c0f7824 */ /* 0x000fe200000e0627 */
[----:B------:R-:W-:-:S04]  /*12a3e0*/  IADD3 R12, P0, PT, R13, R38, RZ ;  /* 0x000000260d0c7210 */ /* 0x000fc80007f1e0ff */
[----:B------:R-:W-:Y:S01]  /*12a3f0*/  STL.64 [R1+0x3cc8], R14 ;  /* 0x003cc80e01007387 */ /* 0x000fe20000100a00 */
[----:B----4-:R-:W-:Y:S01]  /*12a400*/  IMAD.X R13, R8, 0x1, R39, P0 ;  /* 0x00000001080d7824 */ /* 0x010fe200000e0627 */
        /* <DEDUP_REMOVED lines=37> */
[----:B------:R-:W2:Y:S04]  /*12a660*/  LDL R10, [R1+0x254] ;  /* 0x00025400010a7983 */ /* 0x000ea80000100800 */
[----:B-1----:R-:W2:Y:S04]  /*12a670*/  LDL R8, [R1+0x1de4] ;  /* 0x001de40001087983 */ /* 0x002ea80000100800 */
[----:B------:R-:W2:Y:S04]  /*12a680*/  LDL R9, [R1+0x258] ;  /* 0x0002580001097983 */ /* 0x000ea80000100800 */
[----:B------:R-:W2:Y:S04]  /*12a690*/  LDL R34, [R1+0x25c] ;  /* 0x00025c0001227983 */ /* 0x000ea80000100800 */
[----:B------:R-:W2:Y:S01]  /*12a6a0*/  LDL R37, [R1+0x1ddc] ;  /* 0x001ddc0001257983 */ /* 0x000ea20000100800 */
[----:B---3--:R-:W-:-:S03]  /*12a6b0*/  IADD3 R18, P0, PT, R41, R38, RZ ;  /* 0x0000002629127210 */ /* 0x008fc60007f1e0ff */
[----:B------:R-:W3:Y:S02]  /*12a6c0*/  LDL R41, [R1+0x1de0] ;  /* 0x001de00001297983 */ /* 0x000ee40000100800 */
[----:B----4-:R-:W-:Y:S02]  /*12a6d0*/  IMAD.X R19, R6, 0x1, R39, P0 ;  /* 0x0000000106137824 */ /* 0x010fe400000e0627 */
        /* <DEDUP_REMOVED lines=26> */
[--C-:B--2---:R-:W-:Y:S01]  /*12a880*/  IMAD.X R17, R40, 0x1, R39.reuse, P0 ;  /* 0x0000000128117824 */ /* 0x104fe200000e0627 */
[-C--:B------:R-:W-:Y:S01]  /*12a890*/  IADD3 R12, P0, PT, R13, R38.reuse, RZ ;  /* 0x000000260d0c7210 */ /* 0x080fe20007f1e0ff */
[----:B------:R-:W2:Y:S04]  /*12a8a0*/  LDL R40, [R1+0x1dc8] ;  /* 0x001dc80001287983 */ /* 0x000ea80000100800 */
[----:B------:R-:W-:Y:S01]  /*12a8b0*/  IMAD.X R13, R15, 0x1, R39, P0 ;  /* 0x000000010f0d7824 */ /* 0x000fe200000e0627 */
[----:B------:R-:W-:Y:S04]  /*12a8c0*/  STL.64 [R1+0x37b8], R16 ;  /* 0x0037b81001007387 */ /* 0x000fe80000100a00 */
[----:B------:R1:W-:Y:S02]  /*12a8d0*/  STL.64 [R1+0x3798], R12 ;  /* 0x0037980c01007387 */ /* 0x0003e40000100a00 */
[----:B-1----:R-:W-:-:S05]  /*12a8e0*/  IADD3 R12, P0, PT, R10, R38, RZ ;  /* 0x000000260a0c7210 */ /* 0x002fca0007f1e0ff */
[----:B------:R-:W-:Y:S01]  /*12a8f0*/  IMAD.X R13, R8, 0x1, R39, P0 ;  /* 0x00000001080d7824 */ /* 0x000fe200000e0627 */
[----:B------:R-:W-:-:S05]  /*12a900*/  IADD3 R8, P0, PT, R9, R38, RZ ;  /* 0x0000002609087210 */ /* 0x000fca0007f1e0ff */
[----:B---3--:R-:W-:Y:S02]  /*12a910*/  IMAD.X R9, R41, 0x1, R39, P0 ;  /* 0x0000000129097824 */ /* 0x008fe400000e0627 */
[----:B------:R-:W3:Y:S04]  /*12a920*/  LDL R41, [R1+0x29c] ;  /* 0x00029c0001297983 */ /* 0x000ee80000100800 */
[----:B------:R-:W-:Y:S04]  /*12a930*/  STL.64 [R1+0x3780], R12 ;  /* 0x0037800c01007387 */ /* 0x000fe80000100a00 */
[----:B------:R1:W-:Y:S02]  /*12a940*/  STL.64 [R1+0x3760], R8 ;  /* 0x0037600801007387 */ /* 0x0003e40000100a00 */
[----:B-1----:R-:W-:-:S05]  /*12a950*/  IADD3 R8, P0, PT, R34, R38, RZ ;  /* 0x0000002622087210 */ /* 0x002fca0007f1e0ff */
[----:B------:R-:W-:-:S05]  /*12a960*/  IMAD.X R9, R37, 0x1, R39, P0 ;  /* 0x0000000125097824 */ /* 0x000fca00000e0627 */
[----:B------:R4:W-:Y:S04]  /*12a970*/  STL.64 [R1+0x3740], R8 ;  /* 0x0037400801007387 */ /* 0x0009e80000100a00 */
[----:B------:R-:W3:Y:S04]  /*12a980*/  LDL R19, [R1+0x1dc4] ;  /* 0x001dc40001137983 */ /* 0x000ee80000100800 */
[----:B------:R-:W3:Y:S04]  /*12a990*/  LDL R34, [R1+0x2a0] ;  /* 0x0002a00001227983 */ /* 0x000ee80000100800 */
[----:B------:R-:W3:Y:S01]  /*12a9a0*/  LDL R37, [R1+0x1dc0] ;  /* 0x001dc00001257983 */ /* 0x000ee20000100800 */
[----:B----4-:R-:W-:-:S03]  /*12a9b0*/  IADD3 R8, P0, PT, R6, R38, RZ ;  /* 0x0000002606087210 */ /* 0x010fc60007f1e0ff */
        /* <DEDUP_REMOVED lines=23> */
[----:B--2---:R-:W-:-:S05]  /*12ab30*/  IMAD.X R9, R40, 0x1, R39, P0 ;  /* 0x0000000128097824 */ /* 0x004fca00000e0627 */
        /* <DEDUP_REMOVED lines=9> */
[----:B------:R-:W-:-:S05]  /*12abd0*/  IMAD.X R17, R19, 0x1, R39, P0 ;  /* 0x0000000113117824 */ /* 0x000fca00000e0627 */
[----:B------:R1:W-:Y:S02]  /*12abe0*/  STL.64 [R1+0x3690], R16 ;  /* 0x0036901001007387 */ /* 0x0003e40000100a00 */
[----:B-1----:R-:W-:-:S05]  /*12abf0*/  IADD3 R16, P0, PT, R34, R38, RZ ;  /* 0x0000002622107210 */ /* 0x002fca0007f1e0ff */
[----:B------:R-:W-:-:S05]  /*12ac00*/  IMAD.X R17, R37, 0x1, R39, P0 ;  /* 0x0000000125117824 */ /* 0x000fca00000e0627 */
[----:B------:R4:W-:Y:S04]  /*12ac10*/  STL.64 [R1+0x3678], R16 ;  /* 0x0036781001007387 */ /* 0x0009e80000100a00 */
[----:B------:R-:W3:Y:S04]  /*12ac20*/  LDL R34, [R1+0x2d8] ;  /* 0x0002d80001227983 */ /* 0x000ee80000100800 */
        /* <DEDUP_REMOVED lines=24> */
[----:B--2---:R-:W-:Y:S01]  /*12adb0*/  IMAD.X R13, R8, 0x1, R39, P0 ;  /* 0x00000001080d7824 */ /* 0x004fe200000e0627 */
[----:B------:R-:W-:-:S05]  /*12adc0*/  IADD3 R8, P0, PT, R9, R38, RZ ;  /* 0x0000002609087210 */ /* 0x000fca0007f1e0ff */
[----:B------:R-:W-:-:S05]  /*12add0*/  IMAD.X R9, R10, 0x1, R39, P0 ;  /* 0x000000010a097824 */ /* 0x000fca00000e0627 */
[----:B------:R1:W-:Y:S04]  /*12ade0*/  STL.64 [R1+0x35a8], R8 ;  /* 0x0035a80801007387 */ /* 0x0003e80000100a00 */
[----:B------:R-:W-:Y:S01]  /*12adf0*/  STL.64 [R1+0x35c8], R12 ;  /* 0x0035c80c01007387 */ /* 0x000fe20000100a00 */
[----:B-1----:R-:W-:-:S03]  /*12ae00*/  IADD3 R8, P0, PT, R40, R38, RZ ;  /* 0x0000002628087210 */ /* 0x002fc60007f1e0ff */
[----:B------:R-:W2:Y:S02]  /*12ae10*/  LDL R40, [R1+0x1d88] ;  /* 0x001d880001287983 */ /* 0x000ea40000100800 */
[----:B------:R-:W-:-:S05]  /*12ae20*/  IMAD.X R9, R11, 0x1, R39, P0 ;  /* 0x000000010b097824 */ /* 0x000fca00000e0627 */
[----:B------:R1:W-:Y:S04]  /*12ae30*/  STL.64 [R1+0x3588], R8 ;  /* 0x0035880801007387 */ /* 0x0003e80000100a00 */
[----:B------:R-:W2:Y:S04]  /*12ae40*/  LDL R17, [R1+0x30c] ;  /* 0x00030c0001117983 */ /* 0x000ea80000100800 */
[----:B------:R-:W2:Y:S01]  /*12ae50*/  LDL R11, [R1+0x1d84] ;  /* 0x001d8400010b7983 */ /* 0x000ea20000100800 */
[----:B-1----:R-:W-:-:S03]  /*12ae60*/  IADD3 R8, P0, PT, R36, R38, RZ ;  /* 0x0000002624087210 */ /* 0x002fc60007f1e0ff */
[----:B------:R-:W2:Y:S02]  /*12ae70*/  LDL R36, [R1+0x320] ;  /* 0x0003200001247983 */ /* 0x000ea40000100800 */
[----:B---3--:R-:W-:-:S05]  /*12ae80*/  IMAD.X R9, R41, 0x1, R39, P0 ;  /* 0x0000000129097824 */ /* 0x008fca00000e0627 */
[----:B------:R1:W-:Y:S04]  /*12ae90*/  STL.64 [R1+0x3570], R8 ;  /* 0x0035700801007387 */ /* 0x0003e80000100a00 */
[----:B------:R-:W3:Y:S01]  /*12aea0*/  LDL R41, [R1+0x1d80] ;  /* 0x001d800001297983 */ /* 0x000ee20000100800 */
[----:B-1----:R-:W-:-:S05]  /*12aeb0*/  IADD3 R8, P0, PT, R34, R38, RZ ;  /* 0x0000002622087210 */ /* 0x002fca0007f1e0ff */
[----:B------:R-:W-:-:S05]  /*12aec0*/  IMAD.X R9, R37, 0x1, R39, P0 ;  /* 0x0000000125097824 */ /* 0x000fca00000e0627 */
[----:B------:R4:W-:Y:S04]  /*12aed0*/  STL.64 [R1+0x3550], R8 ;  /* 0x0035500801007387 */ /* 0x0009e80000100a00 */
[----:B------:R-:W3:Y:S01]  /*12aee0*/  LDL R37, [R1+0x1d7c] ;  /* 0x001d7c0001257983 */ /* 0x000ee20000100800 */
[----:B----4-:R-:W-:-:S03]  /*12aef0*/  IADD3 R8, P0, PT, R6, R38, RZ ;  /* 0x0000002606087210 */ /* 0x010fc60007f1e0ff */
        /* <DEDUP_REMOVED lines=19> */
[----:B------:R-:W4:Y:S04]  /*12b030*/  LDL R9, [R1+0x34c] ;  /* 0x00034c0001097983 */ /* 0x000f280000100800 */
[----:B------:R-:W4:Y:S01]  /*12b040*/  LDL R34, [R1+0x360] ;  /* 0x0003600001227983 */ /* 0x000f220000100800 */
[----:B------:R-:W-:-:S03]  /*12b050*/  IADD3 R18, P0, PT, R5, R38, RZ ;  /* 0x0000002605127210 */ /* 0x000fc60007f1e0ff */
[----:B------:R-:W4:Y:S04]  /*12b060*/  LDL R35, [R1+0x1d60] ;  /* 0x001d600001237983 */ /* 0x000f280000100800 */
[----:B------:R-:W4:Y:S01]  /*12b070*/  LDL R5, [R1+0x1d64] ;  /* 0x001d640001057983 */ /* 0x000f220000100800 */
[----:B--2---:R-:W-:-:S03]  /*12b080*/  IMAD.X R19, R40, 0x1, R39, P0 ;  /* 0x0000000128137824 */ /* 0x004fc600000e0627 */
[----:B------:R-:W2:Y:S01]  /*12b090*/  LDL R40, [R1+0x364] ;  /* 0x0003640001287983 */ /* 0x000ea20000100800 */
[----:B------:R-:W-:-:S03]  /*12b0a0*/  IADD3 R16, P0, PT, R17, R38, RZ ;  /* 0x0000002611107210 */ /* 0x000fc60007f1e0ff */
[----:B------:R-:W-:Y:S02]  /*12b0b0*/  STL.64 [R1+0x3120], R18 ;  /* 0x0031201201007387 */ /* 0x000fe40000100a00 */
[----:B------:R-:W-:-:S05]  /*12b0c0*/  IMAD.X R17, R11, 0x1, R39, P0 ;  /* 0x000000010b117824 */ /* 0x000fca00000e0627 */
[----:B------:R1:W-:Y:S04]  /*12b0d0*/  STL.64 [R1+0x3128], R16 ;  /* 0x0031281001007387 */ /* 0x0003e80000100a00 */
[----:B------:R-:W2:Y:S01]  /*12b0e0*/  LDL R11, [R1+0x1d5c] ;  /* 0x001d5c00010b7983 */ /* 0x000ea20000100800 */
[----:B-1----:R-:W-:-:S03]  /*12b0f0*/  IADD3 R16, P0, PT, R36, R38, RZ ;  /* 0x0000002624107210 */ /* 0x002fc60007f1e0ff */
[----:B------:R-:W2:Y:S02]  /*12b100*/  LDL R36, [R1+0x368] ;  /* 0x0003680001247983 */ /* 0x000ea40000100800 */
[----:B---3--:R-:W-:Y:S02]  /*12b110*/  IMAD.X R17, R41, 0x1, R39, P0 ;  /* 0x0000000129117824 */ /* 0x008fe400000e0627 */
[----:B------:R-:W3:Y:S04]  /*12b120*/  LDL R41, [R1+0x1d58] ;  /* 0x001d580001297983 */ /* 0x000ee80000100800 */
[----:B------:R4:W-:Y:S02]  /*12b130*/  STL.64 [R1+0x3130], R16 ;  /* 0x0031301001007387 */ /* 0x0009e40000100a00 */
[----:B----4-:R-:W-:-:S02]  /*12b140*/  IADD3 R16, P0, PT, R6, R38, RZ ;  /* 0x0000002606107210 */ /* 0x010fc40007f1e0ff */
        /* <DEDUP_REMOVED lines=35> */
[----:B------:R-:W-:-:S05]  /*12b380*/  IMAD.X R9, R11, 0x1, R39, P0 ;  /* 0x000000010b097824 */ /* 0x000fca00000e0627 */
[----:B------:R1:W-:Y:S02]  /*12b390*/  STL.64 [R1+0x3178], R8 ;  /* 0x0031780801007387 */ /* 0x0003e40000100a00 */
[----:B-1----:R-:W-:-:S05]  /*12b3a0*/  IADD3 R8, P0, PT, R36, R38, RZ ;  /* 0x0000002624087210 */ /* 0x002fca0007f1e0ff */
[----:B---3--:R-:W-:Y:S02]  /*12b3b0*/  IMAD.X R9, R41, 0x1, R39, P0 ;  /* 0x0000000129097824 */ /* 0x008fe400000e0627 */
[----:B------:R-:W3:Y:S04]  /*12b3c0*/  LDL R41, [R1+0x1d40] ;  /* 0x001d400001297983 */ /* 0x000ee80000100800 */
[----:B------:R4:W-:Y:S04]  /*12b3d0*/  STL.64 [R1+0x3180], R8 ;  /* 0x0031800801007387 */ /* 0x0009e80000100a00 */
[----:B------:R-:W3:Y:S01]  /*12b3e0*/  LDL R36, [R1+0x3b4] ;  /* 0x0003b40001247983 */ /* 0x000ee20000100800 */
[----:B----4-:R-:W-:-:S03]  /*12b3f0*/  IADD3 R8, P0, PT, R6, R38, RZ ;  /* 0x0000002606087210 */ /* 0x010fc60007f1e0ff */
        /* <DEDUP_REMOVED lines=36> */
[----:B-1----:R-:W-:-:S02]  /*12b640*/  IADD3 R16, P0, PT, R36, R38, RZ ;  /* 0x0000002624107210 */ /* 0x002fc40007f1e0ff */
[----:B------:R-:W3:Y:S03]  /*12b650*/  LDL R36, [R1+0x3fc] ;  /* 0x0003fc0001247983 */ /* 0x000ee60000100800 */
[----:B----4-:R-:W-:Y:S02]  /*12b660*/  IMAD.X R17, R6, 0x1, R39, P0 ;  /* 0x0000000106117824 */ /* 0x010fe400000e0627 */
[----:B------:R-:W4:Y:S04]  /*12b670*/  LDL R6, [R1+0xb04] ;  /* 0x000b040001067983 */ /* 0x000f280000100800 */
[----:B------:R1:W-:Y:S02]  /*12b680*/  STL.64 [R1+0x2f68], R16 ;  /* 0x002f681001007387 */ /* 0x0003e40000100a00 */
[----:B-1----:R-:W-:-:S05]  /*12b690*/  IADD3 R16, P0, PT, R14, R38, RZ ;  /* 0x000000260e107210 */ /* 0x002fca0007f1e0ff */
[--C-:B------:R-:W-:Y:S01]  /*12b6a0*/  IMAD.X R17, R7, 0x1, R39.reuse, P0 ;  /* 0x0000000107117824 */ /* 0x100fe200000e0627 */
[----:B------:R-:W-:Y:S01]  /*12b6b0*/  IADD3 R14, P0, PT, R15, R38, RZ ;  /* 0x000000260f0e7210 */ /* 0x000fe20007f1e0ff */
[----:B------:R-:W4:Y:S04]  /*12b6c0*/  LDL R7, [R1+0x410] ;  /* 0x0004100001077983 */ /* 0x000f280000100800 */
[----:B------:R-:W-:Y:S01]  /*12b6d0*/  STL.64 [R1+0x2f70], R16 ;  /* 0x002f701001007387 */ /* 0x000fe20000100a00 */
[----:B------:R-:W-:-:S03]  /*12b6e0*/  IMAD.X R15, R2, 0x1, R39, P0 ;  /* 0x00000001020f7824 */ /* 0x000fc600000e0627 */
        /* <DEDUP_REMOVED lines=33> */
[----:B-1----:R-:W-:-:S05]  /*12b900*/  IADD3 R8, P0, PT, R36, R38, RZ ;  /* 0x0000002624087210 */ /* 0x002fca0007f1e0ff */
[----:B----4-:R-:W-:Y:S02]  /*12b910*/  IMAD.X R9, R6, 0x1, R39, P0 ;  /* 0x0000000106097824 */ /* 0x010fe400000e0627 */
        /* <DEDUP_REMOVED lines=154> */
[----:B-1----:R-:W-:-:S05]  /*12c2c0*/  IADD3 R8, P0, PT, R37, R38, RZ ;  /* 0x0000002625087210 */ /* 0x002fca0007f1e0ff */
[----:B--2---:R-:W-:-:S05]  /*12c2d0*/  IMAD.X R9, R40, 0x1, R39, P0 ;  /* 0x0000000128097824 */ /* 0x004fca00000e0627 */
[----:B------:R3:W-:Y:S04]  /*12c2e0*/  STL.64 [R1+0x2cc0], R8 ;  /* 0x002cc00801007387 */ /* 0x0007e80000100a00 */
[----:B------:R-:W2:Y:S04]  /*12c2f0*/  LDL R12, [R1+0x98c] ;  /* 0x00098c00010c7983 */ /* 0x000ea80000100800 */
[----:B------:R-:W2:Y:S04]  /*12c300*/  LDL R37, [R1+0x668] ;  /* 0x0006680001257983 */ /* 0x000ea80000100800 */
[----:B------:R-:W2:Y:S04]  /*12c310*/  LDL R40, [R1+0x988] ;  /* 0x0009880001287983 */ /* 0x000ea80000100800 */
[----:B------:R-:W2:Y:S01]  /*12c320*/  LDL R13, [R1+0x66c] ;  /* 0x00066c00010d7983 */ /* 0x000ea20000100800 */
[----:B---3--:R-:W-:-:S05]  /*12c330*/  IADD3 R8, P0, PT, R41, R38, RZ ;  /* 0x0000002629087210 */ /* 0x008fca0007f1e0ff */
[----:B----4-:R-:W-:-:S05]  /*12c340*/  IMAD.X R9, R6, 0x1, R39, P0 ;  /* 0x0000000106097824 */ /* 0x010fca00000e0627 */
[----:B------:R1:W-:Y:S04]  /*12c350*/  STL.64 [R1+0x2cc8], R8 ;  /* 0x002cc80801007387 */ /* 0x0003e80000100a00 */
[----:B------:R-:W3:Y:S04]  /*12c360*/  LDL R15, [R1+0x984] ;  /* 0x00098400010f7983 */ /* 0x000ee80000100800 */
        /* <DEDUP_REMOVED lines=30> */
[----:B--2---:R-:W-:-:S05]  /*12c550*/  IMAD.X R17, R12, 0x1, R39, P0 ;  /* 0x000000010c117824 */ /* 0x004fca00000e0627 */
[----:B------:R1:W-:Y:S02]  /*12c560*/  STL.64 [R1+0x2cf8], R16 ;  /* 0x002cf81001007387 */ /* 0x0003e40000100a00 */
[-C--:B-1----:R-:W-:Y:S02]  /*12c570*/  IADD3 R16, P0, PT, R37, R38.reuse, RZ ;  /* 0x0000002625107210 */ /* 0x082fe40007f1e0ff */
[----:B------:R-:W2:Y:S03]  /*12c580*/  LDL R37, [R1+0x6bc] ;  /* 0x0006bc0001257983 */ /* 0x000ea60000100800 */
[--C-:B------:R-:W-:Y:S01]  /*12c590*/  IMAD.X R17, R40, 0x1, R39.reuse, P0 ;  /* 0x0000000128117824 */ /* 0x100fe200000e0627 */
[----:B------:R-:W-:Y:S01]  /*12c5a0*/  IADD3 R12, P0, PT, R13, R38, RZ ;  /* 0x000000260d0c7210 */ /* 0x000fe20007f1e0ff */
[----:B------:R-:W2:Y:S04]  /*12c5b0*/  LDL R40, [R1+0x934] ;  /* 0x0009340001287983 */ /* 0x000ea80000100800 */
[----:B------:R-:W-:Y:S01]  /*12c5c0*/  STL.64 [R1+0x2d00], R16 ;  /* 0x002d001001007387 */ /* 0x000fe20000100a00 */
[----:B---3--:R-:W-:-:S05]  /*12c5d0*/  IMAD.X R13, R15, 0x1, R39, P0 ;  /* 0x000000010f0d7824 */ /* 0x008fca00000e0627 */
[----:B------:R4:W-:Y:S02]  /*12c5e0*/  STL.64 [R1+0x2d08], R12 ;  /* 0x002d080c01007387 */ /* 0x0009e40000100a00 */
[----:B----4-:R-:W-:-:S05]  /*12c5f0*/  IADD3 R12, P0, PT, R10, R38, RZ ;  /* 0x000000260a0c7210 */ /* 0x010fca0007f1e0ff */
[----:B------:R-:W-:-:S05]  /*12c600*/  IMAD.X R13, R8, 0x1, R39, P0 ;  /* 0x00000001080d7824 */ /* 0x000fca00000e0627 */
[----:B------:R1:W-:Y:S02]  /*12c610*/  STL.64 [R1+0x2d10], R12 ;  /* 0x002d100c01007387 */ /* 0x0003e40000100a00 */
[-C--:B-1----:R-:W-:Y:S02]  /*12c620*/  IADD3 R12, P0, PT, R41, R38.reuse, RZ ;  /* 0x00000026290c7210 */ /* 0x082fe40007f1e0ff */
[----:B------:R-:W3:Y:S03]  /*12c630*/  LDL R41, [R1+0x6e0] ;  /* 0x0006e00001297983 */ /* 0x000ee60000100800 */
[----:B------:R-:W-:Y:S01]  /*12c640*/  IMAD.X R13, R6, 0x1, R39, P0 ;  /* 0x00000001060d7824 */ /* 0x000fe200000e0627 */
[----:B------:R-:W-:-:S05]  /*12c650*/  IADD3 R6, P0, PT, R7, R38, RZ ;  /* 0x0000002607067210 */ /* 0x000fca0007f1e0ff */
[----:B------:R-:W-:Y:S01]  /*12c660*/  IMAD.X R7, R9, 0x1, R39, P0 ;  /* 0x0000000109077824 */ /* 0x000fe200000e0627 */
[----:B------:R1:W-:Y:S04]  /*12c670*/  STL.64 [R1+0x2d18], R12 ;  /* 0x002d180c01007387 */ /* 0x0003e80000100a00 */
[----:B------:R4:W-:Y:S04]  /*12c680*/  STL.64 [R1+0x2d20], R6 ;  /* 0x002d200601007387 */ /* 0x0009e80000100a00 */
[----:B-1----:R-:W3:Y:S04]  /*12c690*/  LDL R13, [R1+0x91c] ;  /* 0x00091c00010d7983 */ /* 0x002ee80000100800 */
[----:B----4-:R-:W4:Y:S04]  /*12c6a0*/  LDL R6, [R1+0x930] ;  /* 0x0009300001067983 */ /* 0x010f280000100800 */
[----:B------:R-:W4:Y:S01]  /*12c6b0*/  LDL R7, [R1+0x6e4] ;  /* 0x0006e40001077983 */ /* 0x000f220000100800 */
[----:B------:R-:W-:-:S03]  /*12c6c0*/  IADD3 R8, P0, PT, R2, R38, RZ ;  /* 0x0000002602087210 */ /* 0x000fc60007f1e0ff */
        /* <DEDUP_REMOVED lines=15> */
[----:B------:R-:W4:Y:S04]  /*12c7c0*/  LDL R11, [R1+0x8ec] ;  /* 0x0008ec00010b7983 */ /* 0x000f280000100800 */
[----:B------:R-:W4:Y:S01]  /*12c7d0*/  LDL R5, [R1+0x700] ;  /* 0x0007000001057983 */ /* 0x000f220000100800 */
        /* <DEDUP_REMOVED lines=8> */
[----:B------:R1:W-:Y:S04]  /*12c860*/  STL.64 [R1+0x2c18], R8 ;  /* 0x002c180801007387 */ /* 0x0003e80000100a00 */
[----:B------:R-:W2:Y:S04]  /*12c870*/  LDL R19, [R1+0x734] ;  /* 0x0007340001137983 */ /* 0x000ea80000100800 */
[----:B------:R-:W2:Y:S04]  /*12c880*/  LDL R12, [R1+0x8cc] ;  /* 0x0008cc00010c7983 */ /* 0x000ea80000100800 */
[----:B-1----:R-:W2:Y:S04]  /*12c890*/  LDL R8, [R1+0x738] ;  /* 0x0007380001087983 */ /* 0x002ea80000100800 */
[----:B------:R-:W2:Y:S04]  /*12c8a0*/  LDL R9, [R1+0x73c] ;  /* 0x00073c0001097983 */ /* 0x000ea80000100800 */
[----:B------:R-:W2:Y:S01]  /*12c8b0*/  LDL R40, [R1+0x8c4] ;  /* 0x0008c40001287983 */ /* 0x000ea20000100800 */
[----:B---3--:R-:W-:-:S03]  /*12c8c0*/  IADD3 R16, P0, PT, R41, R38, RZ ;  /* 0x0000002629107210 */ /* 0x008fc60007f1e0ff */
[----:B------:R-:W3:Y:S02]  /*12c8d0*/  LDL R41, [R1+0x750] ;  /* 0x0007500001297983 */ /* 0x000ee40000100800 */
[----:B----4-:R-:W-:Y:S01]  /*12c8e0*/  IMAD.X R17, R6, 0x1, R39, P0 ;  /* 0x0000000106117824 */ /* 0x010fe200000e0627 */
[----:B------:R-:W-:-:S04]  /*12c8f0*/  IADD3 R6, P0, PT, R7, R38, RZ ;  /* 0x0000002607067210 */ /* 0x000fc80007f1e0ff */
[----:B------:R-:W-:Y:S01]  /*12c900*/  STL.64 [R1+0x2c20], R16 ;  /* 0x002c201001007387 */ /* 0x000fe20000100a00 */
[----:B------:R-:W-:-:S05]  /*12c910*/  IMAD.X R7, R13, 0x1, R39, P0 ;  /* 0x000000010d077824 */ /* 0x000fca00000e0627 */
[----:B------:R1:W-:Y:S04]  /*12c920*/  STL.64 [R1+0x2c28], R6 ;  /* 0x002c280601007387 */ /* 0x0003e80000100a00 */
[----:B-1----:R-:W4:Y:S01]  /*12c930*/  LDL R6, [R1+0x8c0] ;  /* 0x0008c00001067983 */ /* 0x002f220000100800 */
[----:B------:R-:W-:-:S03]  /*12c940*/  IADD3 R16, P0, PT, R2, R38, RZ ;  /* 0x0000002602107210 */ /* 0x000fc60007f1e0ff */
[----:B------:R-:W2:Y:S04]  /*12c950*/  LDL R7, [R1+0x754] ;  /* 0x0007540001077983 */ /* 0x000ea80000100800 */
[----:B------:R-:W2:Y:S01]  /*12c960*/  LDL R2, [R1+0x89c] ;  /* 0x00089c0001027983 */ /* 0x000ea20000100800 */
[----:B------:R-:W-:-:S03]  /*12c970*/  IMAD.X R17, R3, 0x1, R39, P0 ;  /* 0x0000000103117824 */ /* 0x000fc600000e0627 */
[----:B------:R-:W2:Y:S04]  /*12c980*/  LDL R3, [R1+0x758] ;  /* 0x0007580001037983 */ /* 0x000ea80000100800 */
[----:B------:R1:W-:Y:S02]  /*12c990*/  STL.64 [R1+0x2c30], R16 ;  /* 0x002c301001007387 */ /* 0x0003e40000100a00 */
[----:B-1----:R-:W-:-:S05]  /*12c9a0*/  IADD3 R16, P0, PT, R10, R38, RZ ;  /* 0x000000260a107210 */ /* 0x002fca0007f1e0ff */
[----:B------:R-:W-:-:S05]  /*12c9b0*/  IMAD.X R17, R4, 0x1, R39, P0 ;  /* 0x0000000104117824 */ /* 0x000fca00000e0627 */
[----:B------:R1:W-:Y:S04]  /*12c9c0*/  STL.64 [R1+0x2c38], R16 ;  /* 0x002c381001007387 */ /* 0x0003e80000100a00 */
[----:B-1----:R-:W2:Y:S04]  /*12c9d0*/  LDL.LU.64 R16, [R1+0x6a60] ;  /* 0x006a600001107983 */ /* 0x002ea80000300a00 */
[----:B------:R-:W2:Y:S04]  /*12c9e0*/  LDL R13, [R1+0x780] ;  /* 0x00078000010d7983 */ /* 0x000ea80000100800 */
[----:B------:R-:W2:Y:S01]  /*12c9f0*/  LDL R10, [R1+0x890] ;  /* 0x00089000010a7983 */ /* 0x000ea20000100800 */
[----:B------:R-:W-:-:S05]  /*12ca00*/  IADD3 R4, P0, PT, R5, R38, RZ ;  /* 0x0000002605047210 */ /* 0x000fca0007f1e0ff */
[----:B------:R-:W-:-:S05]  /*12ca10*/  IMAD.X R5, R34, 0x1, R39, P0 ;  /* 0x0000000122057824 */ /* 0x000fca00000e0627 */
[----:B------:R1:W-:Y:S04]  /*12ca20*/  STL.64 [R1+0x2c40], R4 ;  /* 0x002c400401007387 */ /* 0x0003e80000100a00 */
[----:B-1----:R-:W2:Y:S01]  /*12ca30*/  LDL.LU.64 R4, [R1+0x6a58] ;  /* 0x006a580001047983 */ /* 0x002ea20000300a00 */
[----:B------:R-:W-:-:S05]  /*12ca40*/  IADD3 R14, P0, PT, R15, R38, RZ ;  /* 0x000000260f0e7210 */ /* 0x000fca0007f1e0ff */
[----:B------:R-:W-:-:S05]  /*12ca50*/  IMAD.X R15, R11, 0x1, R39, P0 ;  /* 0x000000010b0f7824 */ /* 0x000fca00000e0627 */
[----:B------:R1:W-:Y:S01]  /*12ca60*/  STL.64 [R1+0x2c48], R14 ;  /* 0x002c480e01007387 */ /* 0x0003e20000100a00 */
[----:B--2---:R-:W-:Y:S02]  /*12ca70*/  SHF.R.S32.HI R34, RZ, 0x1f, R4 ;  /* 0x0000001fff227819 */ /* 0x004fe40000011404 */
[----:B-1----:R-:W-:-:S05]  /*12ca80*/  IADD3 R14, P0, PT, R4, R38, RZ ;  /* 0x00000026040e7210 */ /* 0x002fca0007f1e0ff */
[----:B------:R-:W-:Y:S01]  /*12ca90*/  IMAD.X R15, R34, 0x1, R39, P0 ;  /* 0x00000001220f7824 */ /* 0x000fe200000e0627 */
[----:B------:R-:W-:-:S05]  /*12caa0*/  IADD3 R34, P0, PT, R35, R38, RZ ;  /* 0x0000002623227210 */ /* 0x000fca0007f1e0ff */
[--C-:B------:R-:W-:Y:S01]  /*12cab0*/  IMAD.X R35, R36, 0x1, R39.reuse, P0 ;  /* 0x0000000124237824 */ /* 0x100fe200000e0627 */
[-C--:B------:R-:W-:Y:S01]  /*12cac0*/  IADD3 R36, P0, PT, R37, R38.reuse, RZ ;  /* 0x0000002625247210 */ /* 0x080fe20007f1e0ff */
[----:B------:R1:W-:Y:S04]  /*12cad0*/  STL.64 [R1+0x2c50], R14 ;  /* 0x002c500e01007387 */ /* 0x0003e80000100a00 */
[----:B------:R-:W-:Y:S01]  /*12cae0*/  IMAD.X R37, R18, 0x1, R39, P0 ;  /* 0x0000000112257824 */ /* 0x000fe200000e0627 */
[----:B------:R-:W-:-:S05]  /*12caf0*/  IADD3 R18, P0, PT, R19, R38, RZ ;  /* 0x0000002613127210 */ /* 0x000fca0007f1e0ff */
[----:B------:R-:W-:Y:S01]  /*12cb00*/  IMAD.X R19, R12, 0x1, R39, P0 ;  /* 0x000000010c137824 */ /* 0x000fe200000e0627 */
[----:B-1----:R-:W2:Y:S04]  /*12cb10*/  LDL.LU.64 R14, [R1+0x6a50] ;  /* 0x006a5000010e7983 */ /* 0x002ea80000300a00 */
[----:B------:R-:W2:Y:S04]  /*12cb20*/  LDL.LU R11, [R1+0x840] ;  /* 0x00084000010b7983 */ /* 0x000ea80000300800 */
[----:B------:R1:W-:Y:S04]  /*12cb30*/  STL.64 [R1+0x2c58], R34 ;  /* 0x002c582201007387 */ /* 0x0003e80000100a00 */
[----:B-1----:R-:W2:Y:S04]  /*12cb40*/  LDL.LU.64 R34, [R1+0x6a48] ;  /* 0x006a480001227983 */ /* 0x002ea80000300a00 */
[----:B------:R1:W-:Y:S04]  /*12cb50*/  STL.64 [R1+0x2c60], R36 ;  /* 0x002c602401007387 */ /* 0x0003e80000100a00 */
[----:B-1----:R-:W2:Y:S04]  /*12cb60*/  LDL.LU.64 R36, [R1+0x6a40] ;  /* 0x006a400001247983 */ /* 0x002ea80000300a00 */
[----:B------:R1:W-:Y:S02]  /*12cb70*/  STL.64 [R1+0x2c68], R18 ;  /* 0x002c681201007387 */ /* 0x0003e40000100a00 */
[----:B-1----:R-:W-:-:S05]  /*12cb80*/  IADD3 R18, P0, PT, R8, R38, RZ ;  /* 0x0000002608127210 */ /* 0x002fca0007f1e0ff */
[----:B------:R-:W-:Y:S01]  /*12cb90*/  IMAD.X R19, R5, 0x1, R39, P0 ;  /* 0x0000000105137824 */ /* 0x000fe200000e0627 */
[----:B------:R-:W-:-:S05]  /*12cba0*/  IADD3 R8, P0, PT, R9, R38, RZ ;  /* 0x0000002609087210 */ /* 0x000fca0007f1e0ff */
[--C-:B------:R-:W-:Y:S01]  /*12cbb0*/  IMAD.X R9, R40, 0x1, R39.reuse, P0 ;  /* 0x0000000128097824 */ /* 0x100fe200000e0627 */
[-C--:B---3--:R-:W-:Y:S01]  /*12cbc0*/  IADD3 R40, P0, PT, R41, R38.reuse, RZ ;  /* 0x0000002629287210 */ /* 0x088fe20007f1e0ff */
[----:B------:R-:W-:Y:S04]  /*12cbd0*/  STL.64 [R1+0x2c70], R18 ;  /* 0x002c701201007387 */ /* 0x000fe80000100a00 */
[--C-:B----4-:R-:W-:Y:S01]  /*12cbe0*/  IMAD.X R41, R6, 0x1, R39.reuse, P0 ;  /* 0x0000000106297824 */ /* 0x110fe200000e0627 */
[-C--:B------:R-:W-:Y:S01]  /*12cbf0*/  IADD3 R6, P0, PT, R7, R38.reuse, RZ ;  /* 0x0000002607067210 */ /* 0x080fe20007f1e0ff */
[----:B------:R1:W-:Y:S04]  /*12cc00*/  STL.64 [R1+0x2c78], R8 ;  /* 0x002c780801007387 */ /* 0x0003e80000100a00 */
[--C-:B------:R-:W-:Y:S01]  /*12cc10*/  IMAD.X R7, R2, 0x1, R39.reuse, P0 ;  /* 0x0000000102077824 */ /* 0x100fe200000e0627 */
[----:B------:R-:W-:Y:S01]  /*12cc20*/  IADD3 R2, P0, PT, R3, R38, RZ ;  /* 0x0000002603027210 */ /* 0x000fe20007f1e0ff */
[----:B-1----:R-:W3:Y:S04]  /*12cc30*/  LDL.LU R8, [R1+0x204c] ;  /* 0x00204c0001087983 */ /* 0x002ee80000300800 */
[----:B------:R-:W4:Y:S04]  /*12cc40*/  LDL.LU R9, [R1+0x844] ;  /* 0x0008440001097983 */ /* 0x000f280000300800 */
[----:B------:R-:W2:Y:S04]  /*12cc50*/  LDL.LU R18, [R1+0x2048] ;  /* 0x0020480001127983 */ /* 0x000ea80000300800 */
[----:B------:R-:W2:Y:S04]  /*12cc60*/  LDL.LU R19, [R1+0x848] ;  /* 0x0008480001137983 */ /* 0x000ea80000300800 */
[----:B------:R1:W-:Y:S04]  /*12cc70*/  STL.64 [R1+0x2c80], R40 ;  /* 0x002c802801007387 */ /* 0x0003e80000100a00 */
[----:B-1----:R-:W2:Y:S04]  /*12cc80*/  LDL.LU.64 R40, [R1+0x6a38] ;  /* 0x006a380001287983 */ /* 0x002ea80000300a00 */
[----:B------:R1:W-:Y:S04]  /*12cc90*/  STL.64 [R1+0x2c88], R6 ;  /* 0x002c880601007387 */ /* 0x0003e80000100a00 */
[----:B-1----:R-:W2:Y:S04]  /*12cca0*/  LDL.LU.64 R6, [R1+0x6a30] ;  /* 0x006a300001067983 */ /* 0x002ea80000300a00 */
[----:B------:R-:W2:Y:S02]  /*12ccb0*/  LDL R3, [R1+0x898] ;  /* 0x0008980001037983 */ /* 0x000ea40000100800 */
[----:B--2---:R-:W-:Y:S01]  /*12ccc0*/  IMAD.X R3, R3, 0x1, R39, P0 ;  /* 0x0000000103037824 */ /* 0x004fe200000e0627 */
[----:B------:R-:W-:-:S04]  /*12ccd0*/  SHF.R.S32.HI R12, RZ, 0x1f, R7 ;  /* 0x0000001fff0c7819 */ /* 0x000fc80000011407 */
[----:B------:R1:W-:Y:S02]  /*12cce0*/  STL.64 [R1+0x2bc8], R2 ;  /* 0x002bc80201007387 */ /* 0x0003e40000100a00 */
[----:B-1----:R-:W-:-:S05]  /*12ccf0*/  IADD3 R2, P0, PT, R7, R38, RZ ;  /* 0x0000002607027210 */ /* 0x002fca0007f1e0ff */
[----:B------:R-:W-:-:S05]  /*12cd00*/  IMAD.X R3, R12, 0x1, R39, P0 ;  /* 0x000000010c037824 */ /* 0x000fca00000e0627 */
[----:B------:R1:W-:Y:S04]  /*12cd10*/  STL.64 [R1+0x2bd0], R2 ;  /* 0x002bd00201007387 */ /* 0x0003e80000100a00 */
[----:B-1----:R-:W2:Y:S01]  /*12cd20*/  LDL.LU.64 R2, [R1+0x6a28] ;  /* 0x006a280001027983 */ /* 0x002ea20000300a00 */
[----:B------:R-:W-:-:S05]  /*12cd30*/  IADD3 R12, P0, PT, R13, R38, RZ ;  /* 0x000000260d0c7210 */ /* 0x000fca0007f1e0ff */
[----:B------:R-:W-:-:S05]  /*12cd40*/  IMAD.X R13, R10, 0x1, R39, P0 ;  /* 0x000000010a0d7824 */ /* 0x000fca00000e0627 */
[----:B------:R2:W-:Y:S02]  /*12cd50*/  STL.64 [R1+0x2bd8], R12 ;  /* 0x002bd80c01007387 */ /* 0x0005e40000100a00 */
[----:B--2---:R-:W-:-:S05]  /*12cd60*/  IADD3 R12, P0, PT, R3, R38, RZ ;  /* 0x00000026030c7210 */ /* 0x004fca0007f1e0ff */
[----:B------:R-:W-:-:S05]  /*12cd70*/  IMAD.X R13, R2, 0x1, R39, P0 ;  /* 0x00000001020d7824 */ /* 0x000fca00000e0627 */
[----:B------:R1:W-:Y:S02]  /*12cd80*/  STL.64 [R1+0x2be0], R12 ;  /* 0x002be00c01007387 */ /* 0x0003e40000100a00 */
[----:B-1----:R-:W-:-:S05]  /*12cd90*/  IADD3 R12, P0, PT, R0, R38, RZ ;  /* 0x00000026000c7210 */ /* 0x002fca0007f1e0ff */
[----:B------:R-:W-:-:S05]  /*12cda0*/  IMAD.X R13, R60, 0x1, R39, P0 ;  /* 0x000000013c0d7824 */ /* 0x000fca00000e0627 */
[----:B------:R1:W-:Y:S01]  /*12cdb0*/  STL.64 [R1+0x2be8], R12 ;  /* 0x002be80c01007387 */ /* 0x0003e20000100a00 */
[----:B------:R-:W-:Y:S01]  /*12cdc0*/  VIADD R3, R11, UR6 ;  /* 0x000000060b037c36 */ /* 0x000fe20008000000 */
[----:B------:R-:W2:Y:S01]  /*12cdd0*/  LDCU UR6, c[0x0][0x3b8] ;  /* 0x00007700ff0677ac */ /* 0x000ea20008000800 */
[----:B-1----:R-:W-:-:S05]  /*12cde0*/  IADD3 R12, P0, PT, R59, R38, RZ ;  /* 0x000000263b0c7210 */ /* 0x002fca0007f1e0ff */
[----:B------:R-:W-:Y:S01]  /*12cdf0*/  IMAD.X R13, R6, 0x1, R39, P0 ;  /* 0x00000001060d7824 */ /* 0x000fe200000e0627 */
[----:B------:R-:W-:-:S04]  /*12ce00*/  SHF.R.S32.HI R10, RZ, 0x1f, R3 ;  /* 0x0000001fff0a7819 */ /* 0x000fc80000011403 */
[----:B------:R1:W-:Y:S02]  /*12ce10*/  STL.64 [R1+0x2bf0], R12 ;  /* 0x002bf00c01007387 */ /* 0x0003e40000100a00 */
[----:B-1----:R-:W-:-:S05]  /*12ce20*/  IADD3 R12, P0, PT, R3, R36, RZ ;  /* 0x00000024030c7210 */ /* 0x002fca0007f1e0ff */
[----:B------:R-:W-:-:S05]  /*12ce30*/  IMAD.X R13, R10, 0x1, R37, P0 ;  /* 0x000000010a0d7824 */ /* 0x000fca00000e0625 */
        /* <DEDUP_REMOVED lines=8> */
[----:B------:R-:W-:Y:S01]  /*12cec0*/  IMAD.X R13, R10, 0x1, R41, P0 ;  /* 0x000000010a0d7824 */ /* 0x000fe200000e0629 */
[----:B------:R-:W-:-:S05]  /*12ced0*/  IADD3 R10, P0, PT, R11, R40, RZ ;  /* 0x000000280b0a7210 */ /* 0x000fca0007f1e0ff */
[--C-:B---3--:R-:W-:Y:S01]  /*12cee0*/  IMAD.X R11, R8, 0x1, R41.reuse, P0 ;  /* 0x00000001080b7824 */ /* 0x108fe200000e0629 */
[-C--:B----4-:R-:W-:Y:S01]  /*12cef0*/  IADD3 R8, P0, PT, R9, R40.reuse, RZ ;  /* 0x0000002809087210 */ /* 0x090fe20007f1e0ff */
[----:B------:R1:W-:Y:S04]  /*12cf00*/  STL.64 [R1+0x50a8], R12 ;  /* 0x0050a80c01007387 */ /* 0x0003e80000100a00 */
[--C-:B------:R-:W-:Y:S01]  /*12cf10*/  IMAD.X R9, R18, 0x1, R41.reuse, P0 ;  /* 0x0000000112097824 */ /* 0x100fe200000e0629 */
[----:B------:R-:W-:Y:S01]  /*12cf20*/  IADD3 R18, P0, PT, R19, R40, RZ ;  /* 0x0000002813127210 */ /* 0x000fe20007f1e0ff */
[----:B-1----:R-:W3:Y:S04]  /*12cf30*/  LDL.LU.64 R12, [R1+0x6a20] ;  /* 0x006a2000010c7983 */ /* 0x002ee80000300a00 */
[----:B------:R1:W-:Y:S04]  /*12cf40*/  STL.64 [R1+0x5078], R10 ;  /* 0x0050780a01007387 */ /* 0x0003e80000100a00 */
[----:B-1----:R-:W4:Y:S04]  /*12cf50*/  LDL.LU.64 R10, [R1+0x6a18] ;  /* 0x006a1800010a7983 */ /* 0x002f280000300a00 */
[----:B------:R1:W-:Y:S04]  /*12cf60*/  STL.64 [R1+0x5048], R8 ;  /* 0x0050480801007387 */ /* 0x0003e80000100a00 */
[----:B-1----:R-:W2:Y:S04]  /*12cf70*/  LDL.LU.64 R8, [R1+0x6a10] ;  /* 0x006a100001087983 */ /* 0x002ea80000300a00 */
[----:B------:R-:W2:Y:S02]  /*12cf80*/  LDL.LU R19, [R1+0x2044] ;  /* 0x0020440001137983 */ /* 0x000ea40000300800 */
[----:B--2---:R-:W-:-:S05]  /*12cf90*/  IMAD.X R19, R19, 0x1, R41, P0 ;  /* 0x0000000113137824 */ /* 0x004fca00000e0629 */
[----:B------:R1:W-:Y:S04]  /*12cfa0*/  STL.64 [R1+0x5018], R18 ;  /* 0x0050181201007387 */ /* 0x0003e80000100a00 */
[----:B-1----:R-:W2:Y:S01]  /*12cfb0*/  LDL.LU R19, [R1+0x2040] ;  /* 0x0020400001137983 */ /* 0x002ea20000300800 */
[----:B------:R-:W-:-:S05]  /*12cfc0*/  IADD3 R18, P0, PT, R8, R40, RZ ;  /* 0x0000002808127210 */ /* 0x000fca0007f1e0ff */
[----:B--2---:R-:W-:-:S05]  /*12cfd0*/  IMAD.X R19, R19, 0x1, R41, P0 ;  /* 0x0000000113137824 */ /* 0x004fca00000e0629 */
[----:B------:R1:W-:Y:S04]  /*12cfe0*/  STL.64 [R1+0x4ff0], R18 ;  /* 0x004ff01201007387 */ /* 0x0003e80000100a00 */
[----:B-1----:R-:W2:Y:S01]  /*12cff0*/  LDL.LU R19, [R1+0x203c] ;  /* 0x00203c0001137983 */ /* 0x002ea20000300800 */
[----:B------:R-:W-:-:S05]  /*12d000*/  IADD3 R18, P0, PT, R9, R40, RZ ;  /* 0x0000002809127210 */ /* 0x000fca0007f1e0ff */
[----:B--2---:R-:W-:-:S05]  /*12d010*/  IMAD.X R19, R19, 0x1, R41, P0 ;  /* 0x0000000113137824 */ /* 0x004fca00000e0629 */
[----:B------:R1:W-:Y:S04]  /*12d020*/  STL.64 [R1+0x4fc0], R18 ;  /* 0x004fc01201007387 */ /* 0x0003e80000100a00 */
[----:B-1----:R-:W2:Y:S01]  /*12d030*/  LDL.LU R19, [R1+0x2038] ;  /* 0x0020380001137983 */ /* 0x002ea20000300800 */
[----:B----4-:R-:W-:-:S05]  /*12d040*/  IADD3 R18, P0, PT, R10, R40, RZ ;  /* 0x000000280a127210 */ /* 0x010fca0007f1e0ff */
[----:B--2---:R-:W-:-:S05]  /*12d050*/  IMAD.X R19, R19, 0x1, R41, P0 ;  /* 0x0000000113137824 */ /* 0x004fca00000e0629 */
[----:B------:R1:W-:Y:S04]  /*12d060*/  STL.64 [R1+0x4f98], R18 ;  /* 0x004f981201007387 */ /* 0x0003e80000100a00 */
[----:B-1----:R-:W2:Y:S01]  /*12d070*/  LDL.LU R19, [R1+0x2034] ;  /* 0x0020340001137983 */ /* 0x002ea20000300800 */
[----:B------:R-:W-:-:S05]  /*12d080*/  IADD3 R18, P0, PT, R11, R40, RZ ;  /* 0x000000280b127210 */ /* 0x000fca0007f1e0ff */
[----:B--2---:R-:W-:-:S05]  /*12d090*/  IMAD.X R19, R19, 0x1, R41, P0 ;  /* 0x0000000113137824 */ /* 0x004fca00000e0629 */
[----:B------:R1:W-:Y:S04]  /*12d0a0*/  STL.64 [R1+0x4f68], R18 ;  /* 0x004f681201007387 */ /* 0x0003e80000100a00 */
[----:B-1----:R-:W2:Y:S01]  /*12d0b0*/  LDL.LU R19, [R1+0x2030] ;  /* 0x0020300001137983 */ /* 0x002ea20000300800 */
[----:B---3--:R-:W-:-:S03]  /*12d0c0*/  IADD3 R18, P0, PT, R12, R40, RZ ;  /* 0x000000280c127210 */ /* 0x008fc60007f1e0ff */
[----:B------:R1:W-:Y:S02]  /*12d0d0*/  STL [R1+0x69f0], R12 ;  /* 0x0069f00c01007387 */ /* 0x0003e40000100800 */
[----:B-1----:R-:W-:Y:S01]  /*12d0e0*/  SHF.R.S32.HI R12, RZ, 0x1f, R13 ;  /* 0x0000001fff0c7819 */ /* 0x002fe2000001140d */
[----:B--2---:R-:W-:-:S05]  /*12d0f0*/  IMAD.X R19, R19, 0x1, R41, P0 ;  /* 0x0000000113137824 */ /* 0x004fca00000e0629 */
[----:B------:R1:W-:Y:S02]  /*12d100*/  STL.64 [R1+0x4f40], R18 ;  /* 0x004f401201007387 */ /* 0x0003e40000100a00 */
[----:B-1----:R-:W-:Y:S02]  /*12d110*/  IADD3 R18, P0, PT, R13, R40, RZ ;  /* 0x000000280d127210 */ /* 0x002fe40007f1e0ff */
[----:B------:R-:W-:Y:S03]  /*12d120*/  STL [R1+0x69ec], R13 ;  /* 0x0069ec0d01007387 */ /* 0x000fe60000100800 */
[----:B------:R-:W-:-:S05]  /*12d130*/  IMAD.X R19, R12, 0x1, R41, P0 ;  /* 0x000000010c137824 */ /* 0x000fca00000e0629 */
[----:B------:R1:W-:Y:S04]  /*12d140*/  STL.64 [R1+0x4f10], R18 ;  /* 0x004f101201007387 */ /* 0x0003e80000100a00 */
[----:B-1----:R-:W2:Y:S04]  /*12d150*/  LDL.LU.64 R18, [R1+0x6a08] ;  /* 0x006a080001127983 */ /* 0x002ea80000300a00 */
[----:B------:R-:W3:Y:S01]  /*12d160*/  LDL.LU R13, [R1+0x2028] ;  /* 0x00202800010d7983 */ /* 0x000ee20000300800 */
[----:B------:R-:W-:-:S03]  /*12d170*/  IADD3 R12, P0, PT, R14, R40, RZ ;  /* 0x000000280e0c7210 */ /* 0x000fc60007f1e0ff */
[----:B------:R-:W-:Y:S02]  /*12d180*/  STL [R1+0x69e8], R14 ;  /* 0x0069e80e01007387 */ /* 0x000fe40000100800 */
[----:B---3--:R-:W-:-:S05]  /*12d190*/  IMAD.X R13, R13, 0x1, R41, P0 ;  /* 0x000000010d0d7824 */ /* 0x008fca00000e0629 */
[----:B------:R1:W-:Y:S04]  /*12d1a0*/  STL.64 [R1+0x4ee8], R12 ;  /* 0x004ee80c01007387 */ /* 0x0003e80000100a00 */
[----:B-1----:R-:W3:Y:S01]  /*12d1b0*/  LDL.LU R13, [R1+0x2024] ;  /* 0x00202400010d7983 */ /* 0x002ee20000300800 */
[----:B------:R-:W-:-:S03]  /*12d1c0*/  IADD3 R12, P0, PT, R15, R40, RZ ;  /* 0x000000280f0c7210 */ /* 0x000fc60007f1e0ff */
[----:B------:R1:W-:Y:S01]  /*12d1d0*/  STL [R1+0x69e4], R15 ;  /* 0x0069e40f01007387 */ /* 0x0003e20000100800 */
[----:B------:R-:W-:Y:S02]  /*12d1e0*/  SHF.R.S32.HI R14, RZ, 0x1f, R16 ;  /* 0x0000001fff0e7819 */ /* 0x000fe40000011410 */
[----:B-1----:R-:W-:Y:S01]  /*12d1f0*/  SHF.R.S32.HI R15, RZ, 0x1f, R17 ;  /* 0x0000001fff0f7819 */ /* 0x002fe20000011411 */
[----:B---3--:R-:W-:-:S05]  /*12d200*/  IMAD.X R13, R13, 0x1, R41, P0 ;  /* 0x000000010d0d7824 */ /* 0x008fca00000e0629 */
[----:B------:R1:W-:Y:S02]  /*12d210*/  STL.64 [R1+0x4eb8], R12 ;  /* 0x004eb80c01007387 */ /* 0x0003e40000100a00 */
[----:B-1----:R-:W-:Y:S02]  /*12d220*/  IADD3 R12, P0, PT, R16, R40, RZ ;  /* 0x00000028100c7210 */ /* 0x002fe40007f1e0ff */
[----:B------:R-:W-:Y:S03]  /*12d230*/  STL [R1+0x69e0], R16 ;  /* 0x0069e01001007387 */ /* 0x000fe60000100800 */
[----:B------:R-:W-:-:S05]  /*12d240*/  IMAD.X R13, R14, 0x1, R41, P0 ;  /* 0x000000010e0d7824 */ /* 0x000fca00000e0629 */
[----:B------:R1:W-:Y:S01]  /*12d250*/  STL.64 [R1+0x4e90], R12 ;  /* 0x004e900c01007387 */ /* 0x0003e20000100a00 */
[----:B--2---:R-:W-:Y:S02]  /*12d260*/  SHF.R.S32.HI R14, RZ, 0x1f, R18 ;  /* 0x0000001fff0e7819 */ /* 0x004fe40000011412 */
[----:B-1----:R-:W-:Y:S01]  /*12d270*/  IADD3 R12, P0, PT, R17, R40, RZ ;  /* 0x00000028110c7210 */ /* 0x002fe20007f1e0ff */
[----:B------:R-:W-:Y:S04]  /*12d280*/  STL [R1+0x69dc], R17 ;  /* 0x0069dc1101007387 */ /* 0x000fe80000100800 */
[----:B------:R-:W-:-:S05]  /*12d290*/  IMAD.X R13, R15, 0x1, R41, P0 ;  /* 0x000000010f0d7824 */ /* 0x000fca00000e0629 */
[----:B------:R1:W-:Y:S01]  /*12d2a0*/  STL.64 [R1+0x4e60], R12 ;  /* 0x004e600c01007387 */ /* 0x0003e20000100a00 */
[----:B------:R-:W-:Y:S02]  /*12d2b0*/  SHF.R.S32.HI R15, RZ, 0x1f, R19 ;  /* 0x0000001fff0f7819 */ /* 0x000fe40000011413 */
        /* <DEDUP_REMOVED lines=68> */
[----:B------:R1:W-:Y:S02]  /*12d700*/  STL.64 [R1+0x4bf8], R12 ;  /* 0x004bf80c01007387 */ /* 0x0003e40000100a00 */
[----:B-1----:R-:W-:Y:S02]  /*12d710*/  IADD3 R12, P0, PT, R32, R40, RZ ;  /* 0x00000028200c7210 */ /* 0x002fe40007f1e0ff */
[----:B------:R-:W-:Y:S03]  /*12d720*/  STL [R1+0x698c], R32 ;  /* 0x00698c2001007387 */ /* 0x000fe60000100800 */
[----:B------:R-:W-:Y:S01]  /*12d730*/  IMAD.X R13, R14, 0x1, R41, P0 ;  /* 0x000000010e0d7824 */ /* 0x000fe200000e0629 */
[----:B------:R-:W-:-:S04]  /*12d740*/  SHF.R.S32.HI R14, RZ, 0x1f, R33 ;  /* 0x0000001fff0e7819 */ /* 0x000fc80000011421 */
[----:B------:R1:W-:Y:S01]  /*12d750*/  STL.64 [R1+0x4bd8], R12 ;  /* 0x004bd80c01007387 */ /* 0x0003e20000100a00 */
[----:B------:R-:W-:Y:S02]  /*12d760*/  SHF.R.S32.HI R15, RZ, 0x1f, R42 ;  /* 0x0000001fff0f7819 */ /* 0x000fe4000001142a */
[----:B-1----:R-:W-:Y:S01]  /*12d770*/  IADD3 R12, P0, PT, R33, R40, RZ ;  /* 0x00000028210c7210 */ /* 0x002fe20007f1e0ff */
[----:B------:R-:W-:Y:S04]  /*12d780*/  STL [R1+0x6990], R33 ;  /* 0x0069902101007387 */ /* 0x000fe80000100800 */
[----:B------:R-:W-:-:S05]  /*12d790*/  IMAD.X R13, R14, 0x1, R41, P0 ;  /* 0x000000010e0d7824 */ /* 0x000fca00000e0629 */
[----:B------:R1:W-:Y:S01]  /*12d7a0*/  STL.64 [R1+0x4ba0], R12 ;  /* 0x004ba00c01007387 */ /* 0x0003e20000100a00 */
[----:B------:R-:W-:Y:S02]  /*12d7b0*/  SHF.R.S32.HI R14, RZ, 0x1f, R43 ;  /* 0x0000001fff0e7819 */ /* 0x000fe4000001142b */
[----:B-1----:R-:W-:-:S05]  /*12d7c0*/  IADD3 R12, P0, PT, R42, R40, RZ ;  /* 0x000000282a0c7210 */ /* 0x002fca0007f1e0ff */
[----:B------:R-:W-:-:S05]  /*12d7d0*/  IMAD.X R13, R15, 0x1, R41, P0 ;  /* 0x000000010f0d7824 */ /* 0x000fca00000e0629 */
[----:B------:R1:W-:Y:S02]  /*12d7e0*/  STL.64 [R1+0x4b80], R12 ;  /* 0x004b800c01007387 */ /* 0x0003e40000100a00 */
[----:B-1----:R-:W-:-:S05]  /*12d7f0*/  IADD3 R12, P0, PT, R43, R40, RZ ;  /* 0x000000282b0c7210 */ /* 0x002fca0007f1e0ff */
        /* <DEDUP_REMOVED lines=39> */
[----:B------:R-:W2:Y:S04]  /*12da70*/  LDL.LU R17, [R1+0x8] ;  /* 0x0000080001117983 */ /* 0x000ea80000300800 */
[----:B-1----:R-:W3:Y:S01]  /*12da80*/  LDL.LU R12, [R1+0x1f90] ;  /* 0x001f9000010c7983 */ /* 0x002ee20000300800 */
[----:B------:R-:W-:Y:S02]  /*12da90*/  SHF.R.S32.HI R13, RZ, 0x1f, R53 ;  /* 0x0000001fff0d7819 */ /* 0x000fe40000011435 */
[----:B------:R-:W-:Y:S01]  /*12daa0*/  IADD3 R14, P0, PT, R53, R40, RZ ;  /* 0x00000028350e7210 */ /* 0x000fe20007f1e0ff */
[----:B------:R-:W4:Y:S04]  /*12dab0*/  LDL R27, [R1+0xc] ;  /* 0x00000c00011b7983 */ /* 0x000f280000100800 */
[----:B------:R-:W-:Y:S01]  /*12dac0*/  IMAD.X R15, R13, 0x1, R41, P0 ;  /* 0x000000010d0f7824 */ /* 0x000fe200000e0629 */
[----:B------:R-:W4:Y:S04]  /*12dad0*/  LDL.LU R25, [R1+0x1f8c] ;  /* 0x001f8c0001197983 */ /* 0x000f280000300800 */
[----:B------:R-:W4:Y:S04]  /*12dae0*/  LDL.LU R24, [R1+0x10] ;  /* 0x0000100001187983 */ /* 0x000f280000300800 */
[----:B------:R1:W-:Y:S04]  /*12daf0*/  STL.64 [R1+0x49a0], R14 ;  /* 0x0049a00e01007387 */ /* 0x0003e80000100a00 */
[----:B------:R-:W4:Y:S04]  /*12db00*/  LDL.LU R26, [R1+0x1f88] ;  /* 0x001f8800011a7983 */ /* 0x000f280000300800 */
[----:B------:R-:W4:Y:S04]  /*12db10*/  LDL.LU R23, [R1+0x14] ;  /* 0x0000140001177983 */ /* 0x000f280000300800 */
[----:B------:R-:W4:Y:S04]  /*12db20*/  LDL.LU R21, [R1+0x1f84] ;  /* 0x001f840001157983 */ /* 0x000f280000300800 */
[----:B------:R-:W4:Y:S04]  /*12db30*/  LDL.LU R19, [R1+0x18] ;  /* 0x0000180001137983 */ /* 0x000f280000300800 */
[----:B------:R-:W4:Y:S04]  /*12db40*/  LDL.LU R16, [R1+0x1f80] ;  /* 0x001f800001107983 */ /* 0x000f280000300800 */
[----:B------:R-:W4:Y:S01]  /*12db50*/  LDL.LU R20, [R1+0x1c] ;  /* 0x00001c0001147983 */ /* 0x000f220000300800 */
[----:B------:R-:W-:-:S02]  /*12db60*/  SHF.R.S32.HI R13, RZ, 0x1f, R54 ;  /* 0x0000001fff0d7819 */ /* 0x000fc40000011436 */
[----:B-1----:R-:W-:Y:S01]  /*12db70*/  IADD3 R14, P0, PT, R54, R40, RZ ;  /* 0x00000028360e7210 */ /* 0x002fe20007f1e0ff */
[----:B------:R-:W4:Y:S04]  /*12db80*/  LDL.LU R22, [R1+0x1f7c] ;  /* 0x001f7c0001167983 */ /* 0x000f280000300800 */
[----:B------:R-:W-:Y:S01]  /*12db90*/  IMAD.X R15, R13, 0x1, R41, P0 ;  /* 0x000000010d0f7824 */ /* 0x000fe200000e0629 */
[----:B------:R-:W4:Y:S04]  /*12dba0*/  LDL.LU R18, [R1+0x20] ;  /* 0x0000200001127983 */ /* 0x000f280000300800 */
[----:B------:R1:W-:Y:S04]  /*12dbb0*/  STL.64 [R1+0x4970], R14 ;  /* 0x0049700e01007387 */ /* 0x0003e80000100a00 */
[----:B-1----:R-:W4:Y:S01]  /*12dbc0*/  LDL.LU R15, [R1+0x1f78] ;  /* 0x001f7800010f7983 */ /* 0x002f220000300800 */
[----:B------:R-:W-:-:S02]  /*12dbd0*/  SHF.R.S32.HI R14, RZ, 0x1f, R55 ;  /* 0x0000001fff0e7819 */ /* 0x000fc40000011437 */
[----:B------:R-:W-:-:S05]  /*12dbe0*/  IADD3 R28, P0, PT, R55, R40, RZ ;  /* 0x00000028371c7210 */ /* 0x000fca0007f1e0ff */
[----:B------:R-:W-:Y:S01]  /*12dbf0*/  IMAD.X R29, R14, 0x1, R41, P0 ;  /* 0x000000010e1d7824 */ /* 0x000fe200000e0629 */
[----:B------:R-:W-:-:S04]  /*12dc00*/  SHF.R.S32.HI R13, RZ, 0x1f, R56 ;  /* 0x0000001fff0d7819 */ /* 0x000fc80000011438 */
[----:B------:R1:W-:Y:S04]  /*12dc10*/  STL.64 [R1+0x4918], R28 ;  /* 0x0049181c01007387 */ /* 0x0003e80000100a00 */
[----:B------:R-:W4:Y:S01]  /*12dc20*/  LDL.LU R14, [R1+0x24] ;  /* 0x00002400010e7983 */ /* 0x000f220000300800 */
[----:B-1----:R-:W-:-:S05]  /*12dc30*/  IADD3 R28, P0, PT, R56, R40, RZ ;  /* 0x00000028381c7210 */ /* 0x002fca0007f1e0ff */
[----:B------:R-:W-:Y:S02]  /*12dc40*/  IMAD.X R29, R13, 0x1, R41, P0 ;  /* 0x000000010d1d7824 */ /* 0x000fe400000e0629 */
[----:B------:R-:W4:Y:S01]  /*12dc50*/  LDL.LU R13, [R1+0x1f74] ;  /* 0x001f7400010d7983 */ /* 0x000f220000300800 */
        /* <DEDUP_REMOVED lines=8> */
[----:B------:R-:W-:Y:S04]  /*12dce0*/  STL [R1+0x699c], R58 ;  /* 0x00699c3a01007387 */ /* 0x000fe80000100800 */
[----:B------:R-:W-:-:S05]  /*12dcf0*/  IMAD.X R29, R31, 0x1, R41, P0 ;  /* 0x000000011f1d7824 */ /* 0x000fca00000e0629 */
[----:B------:R1:W-:Y:S02]  /*12dd00*/  STL.64 [R1+0x4840], R28 ;  /* 0x0048401c01007387 */ /* 0x0003e40000100a00 */
[----:B-1----:R-:W-:-:S05]  /*12dd10*/  IADD3 R28, P0, PT, R61, R40, RZ ;  /* 0x000000283d1c7210 */ /* 0x002fca0007f1e0ff */
[----:B------:R-:W-:-:S05]  /*12dd20*/  IMAD.X R29, R30, 0x1, R41, P0 ;  /* 0x000000011e1d7824 */ /* 0x000fca00000e0629 */
[----:B------:R2:W-:Y:S02]  /*12dd30*/  STL.64 [R1+0x47e8], R28 ;  /* 0x0047e81c01007387 */ /* 0x0005e40000100a00 */
[-C--:B--2---:R-:W-:Y:S02]  /*12dd40*/  IADD3 R28, P0, PT, R17, R40.reuse, RZ ;  /* 0x00000028111c7210 */ /* 0x084fe40007f1e0ff */
[----:B------:R-:W2:Y:S03]  /*12dd50*/  LDL.LU R17, [R1+0x28] ;  /* 0x0000280001117983 */ /* 0x000ea60000300800 */
[----:B---3--:R-:W-:Y:S02]  /*12dd60*/  IMAD.X R29, R12, 0x1, R41, P0 ;  /* 0x000000010c1d7824 */ /* 0x008fe400000e0629 */
[----:B------:R-:W3:Y:S04]  /*12dd70*/  LDL.LU R12, [R1+0x1f70] ;  /* 0x001f7000010c7983 */ /* 0x000ee80000300800 */
[----:B------:R4:W-:Y:S02]  /*12dd80*/  STL.64 [R1+0x47a8], R28 ;  /* 0x0047a81c01007387 */ /* 0x0009e40000100a00 */
[----:B----4-:R-:W-:-:S05]  /*12dd90*/  IADD3 R28, P0, PT, R27, R40, RZ ;  /* 0x000000281b1c7210 */ /* 0x010fca0007f1e0ff */
[----:B------:R-:W-:Y:S01]  /*12dda0*/  IMAD.X R29, R25, 0x1, R41, P0 ;  /* 0x00000001191d7824 */ /* 0x000fe200000e0629 */
[----:B------:R-:W-:-:S05]  /*12ddb0*/  IADD3 R24, P0, PT, R24, R40, RZ ;  /* 0x0000002818187210 */ /* 0x000fca0007f1e0ff */
[----:B------:R-:W-:-:S05]  /*12ddc0*/  IMAD.X R25, R26, 0x1, R41, P0 ;  /* 0x000000011a197824 */ /* 0x000fca00000e0629 */
[----:B------:R1:W-:Y:S02]  /*12ddd0*/  STL.64 [R1+0x4710], R24 ;  /* 0x0047101801007387 */ /* 0x0003e40000100a00 */
[----:B-1----:R-:W-:Y:S02]  /*12dde0*/  IADD3 R24, P0, PT, R23, R40, RZ ;  /* 0x0000002817187210 */ /* 0x002fe40007f1e0ff */
[----:B------:R-:W-:Y:S03]  /*12ddf0*/  STL.64 [R1+0x4750], R28 ;  /* 0x0047501c01007387 */ /* 0x000fe60000100a00 */
[----:B------:R-:W-:-:S05]  /*12de00*/  IMAD.X R25, R21, 0x1, R41, P0 ;  /* 0x0000000115197824 */ /* 0x000fca00000e0629 */
[----:B------:R1:W-:Y:S02]  /*12de10*/  STL.64 [R1+0x46b8], R24 ;  /* 0x0046b81801007387 */ /* 0x0003e40000100a00 */
[-C--:B-1----:R-:W-:Y:S02]  /*12de20*/  IADD3 R24, P0, PT, R19, R40.reuse, RZ ;  /* 0x0000002813187210 */ /* 0x082fe40007f1e0ff */
[----:B------:R-:W4:Y:S03]  /*12de30*/  LDL.LU R19, [R1+0x2c] ;  /* 0x00002c0001137983 */ /* 0x000f260000300800 */
[----:B------:R-:W-:Y:S02]  /*12de40*/  IMAD.X R25, R16, 0x1, R41, P0 ;  /* 0x0000000110197824 */ /* 0x000fe400000e0629 */
[----:B------:R-:W4:Y:S01]  /*12de50*/  LDL.LU R16, [R1+0x1f6c] ;  /* 0x001f6c0001107983 */ /* 0x000f220000300800 */
[----:B------:R-:W-:-:S05]  /*12de60*/  IADD3 R20, P0, PT, R20, R40, RZ ;  /* 0x0000002814147210 */ /* 0x000fca0007f1e0ff */
[----:B------:R-:W-:Y:S01]  /*12de70*/  IMAD.X R21, R22, 0x1, R41, P0 ;  /* 0x0000000116157824 */ /* 0x000fe200000e0629 */
[----:B------:R-:W-:Y:S04]  /*12de80*/  STL.64 [R1+0x4698], R24 ;  /* 0x0046981801007387 */ /* 0x000fe80000100a00 */
[----:B------:R1:W-:Y:S04]  /*12de90*/  STL.64 [R1+0x4660], R20 ;  /* 0x0046601401007387 */ /* 0x0003e80000100a00 */
[----:B------:R-:W4:Y:S04]  /*12dea0*/  LDL.LU R44, [R1+0x30] ;  /* 0x00003000012c7983 */ /* 0x000f280000300800 */
[----:B------:R-:W4:Y:S01]  /*12deb0*/  LDL.LU R43, [R1+0x1f68] ;  /* 0x001f6800012b7983 */ /* 0x000f220000300800 */
[----:B-1----:R-:W-:-:S03]  /*12dec0*/  IADD3 R20, P0, PT, R18, R40, RZ ;  /* 0x0000002812147210 */ /* 0x002fc60007f1e0ff */
[----:B------:R-:W4:Y:S02]  /*12ded0*/  LDL.LU R42, [R1+0x34] ;  /* 0x00003400012a7983 */ /* 0x000f240000300800 */
[----:B------:R-:W-:-:S05]  /*12dee0*/  IMAD.X R21, R15, 0x1, R41, P0 ;  /* 0x000000010f157824 */ /* 0x000fca00000e0629 */
[----:B------:R1:W-:Y:S04]  /*12def0*/  STL.64 [R1+0x4640], R20 ;  /* 0x0046401401007387 */ /* 0x0003e80000100a00 */
[----:B------:R-:W4:Y:S04]  /*12df00*/  LDL.LU R18, [R1+0x1f64] ;  /* 0x001f640001127983 */ /* 0x000f280000300800 */
[----:B------:R-:W4:Y:S01]  /*12df10*/  LDL.LU R15, [R1+0x38] ;  /* 0x00003800010f7983 */ /* 0x000f220000300800 */
[----:B-1----:R-:W-:-:S03]  /*12df20*/  IADD3 R20, P0, PT, R14, R40, RZ ;  /* 0x000000280e147210 */ /* 0x002fc60007f1e0ff */
[----:B------:R-:W4:Y:S02]  /*12df30*/  LDL.LU R33, [R1+0x1f60] ;  /* 0x001f600001217983 */ /* 0x000f240000300800 */
[----:B------:R-:W-:Y:S02]  /*12df40*/  IMAD.X R21, R13, 0x1, R41, P0 ;  /* 0x000000010d157824 */ /* 0x000fe400000e0629 */
        /* <DEDUP_REMOVED lines=11> */
[----:B--2---:R-:W-:-:S05]  /*12e000*/  IADD3 R20, P0, PT, R17, R40, RZ ;  /* 0x0000002811147210 */ /* 0x004fca0007f1e0ff */
[----:B---3--:R-:W-:-:S05]  /*12e010*/  IMAD.X R21, R12, 0x1, R41, P0 ;  /* 0x000000010c157824 */ /* 0x008fca00000e0629 */
[----:B------:R4:W-:Y:S04]  /*12e020*/  STL.64 [R1+0x45e8], R20 ;  /* 0x0045e81401007387 */ /* 0x0009e80000100a00 */
[----:B------:R-:W2:Y:S04]  /*12e030*/  LDL.LU R24, [R1+0x50] ;  /* 0x0000500001187983 */ /* 0x000ea80000300800 */
[----:B------:R-:W3:Y:S04]  /*12e040*/  LDL.LU R23, [R1+0x1f48] ;  /* 0x001f480001177983 */ /* 0x000ee80000300800 */
[----:B------:R-:W3:Y:S04]  /*12e050*/  LDL.LU R22, [R1+0x54] ;  /* 0x0000540001167983 */ /* 0x000ee80000300800 */
[----:B------:R-:W3:Y:S04]  /*12e060*/  LDL.LU R17, [R1+0x1f44] ;  /* 0x001f440001117983 */ /* 0x000ee80000300800 */
[----:B------:R-:W3:Y:S01]  /*12e070*/  LDL.LU R12, [R1+0x58] ;  /* 0x00005800010c7983 */ /* 0x000ee20000300800 */
[----:B----4-:R-:W-:-:S05]  /*12e080*/  IADD3 R20, P0, PT, R19, R40, RZ ;  /* 0x0000002813147210 */ /* 0x010fca0007f1e0ff */
[----:B------:R-:W-:-:S05]  /*12e090*/  IMAD.X R21, R16, 0x1, R41, P0 ;  /* 0x0000000110157824 */ /* 0x000fca00000e0629 */
[----:B------:R1:W-:Y:S04]  /*12e0a0*/  STL.64 [R1+0x45c0], R20 ;  /* 0x0045c01401007387 */ /* 0x0003e80000100a00 */
[----:B-1----:R-:W4:Y:S04]  /*12e0b0*/  LDL.LU R21, [R1+0x1f40] ;  /* 0x001f400001157983 */ /* 0x002f280000300800 */
[----:B------:R-:W4:Y:S04]  /*12e0c0*/  LDL.LU R20, [R1+0x5c] ;  /* 0x00005c0001147983 */ /* 0x000f280000300800 */
[----:B------:R-:W4:Y:S01]  /*12e0d0*/  LDL.LU R19, [R1+0x1f3c] ;  /* 0x001f3c0001137983 */ /* 0x000f220000300800 */
[----:B------:R-:W-:-:S03]  /*12e0e0*/  IADD3 R44, P0, PT, R44, R40, RZ ;  /* 0x000000282c2c7210 */ /* 0x000fc60007f1e0ff */
[----:B------:R-:W4:Y:S02]  /*12e0f0*/  LDL.LU R16, [R1+0x60] ;  /* 0x0000600001107983 */ /* 0x000f240000300800 */
[----:B------:R-:W-:Y:S01]  /*12e100*/  IMAD.X R45, R43, 0x1, R41, P0 ;  /* 0x000000012b2d7824 */ /* 0x000fe200000e0629 */
[----:B------:R-:W-:-:S05]  /*12e110*/  IADD3 R42, P0, PT, R42, R40, RZ ;  /* 0x000000282a2a7210 */ /* 0x000fca0007f1e0ff */
[----:B------:R-:W-:-:S05]  /*12e120*/  IMAD.X R43, R18, 0x1, R41, P0 ;  /* 0x00000001122b7824 */ /* 0x000fca00000e0629 */
[----:B------:R1:W-:Y:S04]  /*12e130*/  STL.64 [R1+0x4568], R42 ;  /* 0x0045682a01007387 */ /* 0x0003e80000100a00 */
[----:B------:R-:W-:Y:S04]  /*12e140*/  STL.64 [R1+0x4590], R44 ;  /* 0x0045902c01007387 */ /* 0x000fe80000100a00 */
[----:B------:R-:W4:Y:S01]  /*12e150*/  LDL.LU R18, [R1+0x1f38] ;  /* 0x001f380001127983 */ /* 0x000f220000300800 */
[----:B-1----:R-:W-:-:S03]  /*12e160*/  IADD3 R42, P0, PT, R15, R40, RZ ;  /* 0x000000280f2a7210 */ /* 0x002fc60007f1e0ff */
[----:B------:R-:W4:Y:S02]  /*12e170*/  LDL.LU R15, [R1+0x64] ;  /* 0x00006400010f7983 */ /* 0x000f240000300800 */
[----:B------:R-:W-:Y:S01]  /*12e180*/  IMAD.X R43, R33, 0x1, R41, P0 ;  /* 0x00000001212b7824 */ /* 0x000fe200000e0629 */
[----:B------:R-:W-:-:S05]  /*12e190*/  IADD3 R32, P0, PT, R32, R40, RZ ;  /* 0x0000002820207210 */ /* 0x000fca0007f1e0ff */
[----:B------:R-:W-:Y:S01]  /*12e1a0*/  IMAD.X R33, R31, 0x1, R41, P0 ;  /* 0x000000011f217824 */ /* 0x000fe200000e0629 */
[----:B------:R-:W-:-:S05]  /*12e1b0*/  IADD3 R30, P0, PT, R30, R40, RZ ;  /* 0x000000281e1e7210 */ /* 0x000fca0007f1e0ff */
[--C-:B------:R-:W-:Y:S01]  /*12e1c0*/  IMAD.X R31, R29, 0x1, R41.reuse, P0 ;  /* 0x000000011d1f7824 */ /* 0x100fe200000e0629 */
[-C--:B------:R-:W-:Y:S01]  /*12e1d0*/  IADD3 R28, P0, PT, R28, R40.reuse, RZ ;  /* 0x000000281c1c7210 */ /* 0x080fe20007f1e0ff */
[----:B------:R-:W-:Y:S04]  /*12e1e0*/  STL.64 [R1+0x4538], R42 ;  /* 0x0045382a01007387 */ /* 0x000fe80000100a00 */
[----:B------:R-:W-:Y:S01]  /*12e1f0*/  IMAD.X R29, R14, 0x1, R41, P0 ;  /* 0x000000010e1d7824 */ /* 0x000fe200000e0629 */
[----:B------:R-:W-:Y:S04]  /*12e200*/  STL.64 [R1+0x4500], R32 ;  /* 0x0045002001007387 */ /* 0x000fe80000100a00 */
        /* <DEDUP_REMOVED lines=8> */
[----:B------:R-:W-:Y:S04]  /*12e290*/  STL.64 [R1+0x4488], R28 ;  /* 0x0044881c01007387 */ /* 0x000fe80000100a00 */
[----:B------:R-:W-:Y:S01]  /*12e2a0*/  STL.64 [R1+0x4450], R26 ;  /* 0x0044501a01007387 */ /* 0x000fe20000100a00 */
[----:B--2---:R-:W-:-:S05]  /*12e2b0*/  IADD3 R24, P0, PT, R24, R40, RZ ;  /* 0x0000002818187210 */ /* 0x004fca0007f1e0ff */
[----:B---3--:R-:W-:Y:S01]  /*12e2c0*/  IMAD.X R25, R23, 0x1, R41, P0 ;  /* 0x0000000117197824 */ /* 0x008fe200000e0629 */
[----:B------:R-:W-:-:S05]  /*12e2d0*/  IADD3 R22, P0, PT, R22, R40, RZ ;  /* 0x0000002816167210 */ /* 0x000fca0007f1e0ff */
[----:B------:R-:W-:-:S05]  /*12e2e0*/  IMAD.X R23, R17, 0x1, R41, P0 ;  /* 0x0000000111177824 */ /* 0x000fca00000e0629 */
[----:B------:R1:W-:Y:S04]  /*12e2f0*/  STL.64 [R1+0x4408], R22 ;  /* 0x0044081601007387 */ /* 0x0003e80000100a00 */
[----:B------:R-:W-:Y:S04]  /*12e300*/  STL.64 [R1+0x4430], R24 ;  /* 0x0044301801007387 */ /* 0x000fe80000100a00 */
[----:B------:R-:W2:Y:S01]  /*12e310*/  LDL.LU R17, [R1+0x1f30] ;  /* 0x001f300001117983 */ /* 0x000ea20000300800 */
[----:B-1----:R-:W-:-:S03]  /*12e320*/  IADD3 R22, P0, PT, R12, R40, RZ ;  /* 0x000000280c167210 */ /* 0x002fc60007f1e0ff */
[----:B------:R-:W3:Y:S02]  /*12e330*/  LDL.LU R12, [R1+0x6c] ;  /* 0x00006c00010c7983 */ /* 0x000ee40000300800 */
[----:B----4-:R-:W-:Y:S01]  /*12e340*/  IMAD.X R23, R21, 0x1, R41, P0 ;  /* 0x0000000115177824 */ /* 0x010fe200000e0629 */
[----:B------:R-:W-:-:S05]  /*12e350*/  IADD3 R20, P0, PT, R20, R40, RZ ;  /* 0x0000002814147210 */ /* 0x000fca0007f1e0ff */
[----:B------:R-:W-:-:S05]  /*12e360*/  IMAD.X R21, R19, 0x1, R41, P0 ;  /* 0x0000000113157824 */ /* 0x000fca00000e0629 */
[----:B------:R1:W-:Y:S04]  /*12e370*/  STL.64 [R1+0x43b0], R20 ;  /* 0x0043b01401007387 */ /* 0x0003e80000100a00 */
[----:B------:R-:W-:Y:S04]  /*12e380*/  STL.64 [R1+0x43d8], R22 ;  /* 0x0043d81601007387 */ /* 0x000fe80000100a00 */
[----:B------:R-:W4:Y:S04]  /*12e390*/  LDL.LU R46, [R1+0x1f2c] ;  /* 0x001f2c00012e7983 */ /* 0x000f280000300800 */
[----:B------:R-:W4:Y:S04]  /*12e3a0*/  LDL.LU R43, [R1+0x70] ;  /* 0x00007000012b7983 */ /* 0x000f280000300800 */
[----:B------:R-:W4:Y:S01]  /*12e3b0*/  LDL.LU R33, [R1+0x1f28] ;  /* 0x001f280001217983 */ /* 0x000f220000300800 */
[----:B-1----:R-:W-:-:S03]  /*12e3c0*/  IADD3 R20, P0, PT, R16, R40, RZ ;  /* 0x0000002810147210 */ /* 0x002fc60007f1e0ff */
[----:B------:R-:W4:Y:S04]  /*12e3d0*/  LDL.LU R19, [R1+0x74] ;  /* 0x0000740001137983 */ /* 0x000f280000300800 */
[----:B------:R-:W4:Y:S01]  /*12e3e0*/  LDL.LU R16, [R1+0x1f24] ;  /* 0x001f240001107983 */ /* 0x000f220000300800 */
[----:B------:R-:W-:-:S05]  /*12e3f0*/  IMAD.X R21, R18, 0x1, R41, P0 ;  /* 0x0000000112157824 */ /* 0x000fca00000e0629 */
[----:B------:R1:W-:Y:S04]  /*12e400*/  STL.64 [R1+0x4380], R20 ;  /* 0x0043801401007387 */ /* 0x0003e80000100a00 */
[----:B------:R-:W4:Y:S04]  /*12e410*/  LDL.LU R32, [R1+0x78] ;  /* 0x0000780001207983 */ /* 0x000f280000300800 */
[----:B------:R-:W4:Y:S04]  /*12e420*/  LDL.LU R42, [R1+0x1f20] ;  /* 0x001f2000012a7983 */ /* 0x000f280000300800 */
[----:B------:R-:W4:Y:S04]  /*12e430*/  LDL.LU R31, [R1+0x7c] ;  /* 0x00007c00011f7983 */ /* 0x000f280000300800 */
[----:B------:R-:W4:Y:S04]  /*12e440*/  LDL.LU R29, [R1+0x1f1c] ;  /* 0x001f1c00011d7983 */ /* 0x000f280000300800 */
[----:B------:R-:W4:Y:S04]  /*12e450*/  LDL.LU R28, [R1+0x80] ;  /* 0x00008000011c7983 */ /* 0x000f280000300800 */
        /* <DEDUP_REMOVED lines=11> */
[----:B-1----:R-:W4:Y:S04]  /*12e510*/  LDL.LU R21, [R1+0x1f08] ;  /* 0x001f080001157983 */ /* 0x002f280000300800 */
[----:B------:R-:W4:Y:S01]  /*12e520*/  LDL.LU R14, [R1+0x94] ;  /* 0x00009400010e7983 */ /* 0x000f220000300800 */
[----:B------:R-:W-:-:S03]  /*12e530*/  IADD3 R44, P0, PT, R13, R40, RZ ;  /* 0x000000280d2c7210 */ /* 0x000fc60007f1e0ff */
[----:B------:R-:W4:Y:S02]  /*12e540*/  LDL.LU R13, [R1+0x1f04] ;  /* 0x001f0400010d7983 */ /* 0x000f240000300800 */
[----:B--2---:R-:W-:-:S05]  /*12e550*/  IMAD.X R45, R17, 0x1, R41, P0 ;  /* 0x00000001112d7824 */ /* 0x004fca00000e0629 */
[----:B------:R3:W-:Y:S04]  /*12e560*/  STL.64 [R1+0x4328], R44 ;  /* 0x0043282c01007387 */ /* 0x0007e80000100a00 */
[----:B------:R-:W2:Y:S04]  /*12e570*/  LDL.LU R20, [R1+0x98] ;  /* 0x0000980001147983 */ /* 0x000ea80000300800 */
[----:B------:R-:W2:Y:S04]  /*12e580*/  LDL.LU R22, [R1+0x1f00] ;  /* 0x001f000001167983 */ /* 0x000ea80000300800 */
[----:B------:R-:W2:Y:S01]  /*12e590*/  LDL.LU R17, [R1+0x9c] ;  /* 0x00009c0001117983 */ /* 0x000ea20000300800 */
[----:B---3--:R-:W-:-:S03]  /*12e5a0*/  IADD3 R44, P0, PT, R12, R40, RZ ;  /* 0x000000280c2c7210 */ /* 0x008fc60007f1e0ff */
[----:B------:R-:W3:Y:S02]  /*12e5b0*/  LDL.LU R12, [R1+0x1efc] ;  /* 0x001efc00010c7983 */ /* 0x000ee40000300800 */
[----:B----4-:R-:W-:-:S05]  /*12e5c0*/  IMAD.X R45, R46, 0x1, R41, P0 ;  /* 0x000000012e2d7824 */ /* 0x010fca00000e0629 */
[----:B------:R1:W-:Y:S02]  /*12e5d0*/  STL.64 [R1+0x4300], R44 ;  /* 0x0043002c01007387 */ /* 0x0003e40000100a00 */
[----:B-1----:R-:W-:-:S05]  /*12e5e0*/  IADD3 R44, P0, PT, R43, R40, RZ ;  /* 0x000000282b2c7210 */ /* 0x002fca0007f1e0ff */
        /* <DEDUP_REMOVED lines=9> */
[----:B------:R1:W-:Y:S02]  /*12e680*/  STL.64 [R1+0x4278], R32 ;  /* 0x0042782001007387 */ /* 0x0003e40000100a00 */
[----:B-1----:R-:W-:-:S05]  /*12e690*/  IADD3 R32, P0, PT, R31, R40, RZ ;  /* 0x000000281f207210 */ /* 0x002fca0007f1e0ff */
[----:B------:R-:W-:Y:S01]  /*12e6a0*/  IMAD.X R33, R29, 0x1, R41, P0 ;  /* 0x000000011d217824 */ /* 0x000fe200000e0629 */
[----:B------:R-:W-:-:S05]  /*12e6b0*/  IADD3 R28, P0, PT, R28, R40, RZ ;  /* 0x000000281c1c7210 */ /* 0x000fca0007f1e0ff */
[----:B------:R-:W-:-:S05]  /*12e6c0*/  IMAD.X R29, R30, 0x1, R41, P0 ;  /* 0x000000011e1d7824 */ /* 0x000fca00000e0629 */
[----:B------:R1:W-:Y:S04]  /*12e6d0*/  STL.64 [R1+0x4220], R28 ;  /* 0x0042201c01007387 */ /* 0x0003e80000100a00 */
[----:B------:R-:W-:Y:S01]  /*12e6e0*/  STL.64 [R1+0x4250], R32 ;  /* 0x0042502001007387 */ /* 0x000fe20000100a00 */
[----:B-1----:R-:W-:-:S03]  /*12e6f0*/  IADD3 R28, P0, PT, R18, R40, RZ ;  /* 0x00000028121c7210 */ /* 0x002fc60007f1e0ff */
[----:B------:R-:W4:Y:S02]  /*12e700*/  LDL.LU R18, [R1+0xa4] ;  /* 0x0000a40001127983 */ /* 0x000f240000300800 */
[----:B------:R-:W-:Y:S02]  /*12e710*/  IMAD.X R29, R15, 0x1, R41, P0 ;  /* 0x000000010f1d7824 */ /* 0x000fe400000e0629 */
[----:B------:R-:W4:Y:S04]  /*12e720*/  LDL.LU R15, [R1+0x1ef4] ;  /* 0x001ef400010f7983 */ /* 0x000f280000300800 */
[----:B------:R1:W-:Y:S02]  /*12e730*/  STL.64 [R1+0x4200], R28 ;  /* 0x0042001c01007387 */ /* 0x0003e40000100a00 */
[----:B-1----:R-:W-:-:S05]  /*12e740*/  IADD3 R28, P0, PT, R27, R40, RZ ;  /* 0x000000281b1c7210 */ /* 0x002fca0007f1e0ff */
        /* <DEDUP_REMOVED lines=11> */
[----:B------:R-:W4:Y:S04]  /*12e800*/  LDL.LU R13, [R1+0x1ef0] ;  /* 0x001ef000010d7983 */ /* 0x000f280000300800 */
[----:B------:R-:W-:Y:S01]  /*12e810*/  STL.64 [R1+0x4148], R24 ;  /* 0x0041481801007387 */ /* 0x000fe20000100a00 */
[----:B--2---:R-:W-:-:S05]  /*12e820*/  IADD3 R20, P0, PT, R20, R40, RZ ;  /* 0x0000002814147210 */ /* 0x004fca0007f1e0ff */
[----:B------:R-:W-:-:S05]  /*12e830*/  IMAD.X R21, R22, 0x1, R41, P0 ;  /* 0x0000000116157824 */ /* 0x000fca00000e0629 */
[----:B------:R1:W-:Y:S04]  /*12e840*/  STL.64 [R1+0x4118], R20 ;  /* 0x0041181401007387 */ /* 0x0003e80000100a00 */
[----:B------:R-:W2:Y:S04]  /*12e850*/  LDL.LU R44, [R1+0xac] ;  /* 0x0000ac00012c7983 */ /* 0x000ea80000300800 */
[----:B------:R-:W2:Y:S01]  /*12e860*/  LDL.LU R43, [R1+0x1eec] ;  /* 0x001eec00012b7983 */ /* 0x000ea20000300800 */
[----:B-1----:R-:W-:-:S03]  /*12e870*/  IADD3 R20, P0, PT, R17, R40, RZ ;  /* 0x0000002811147210 */ /* 0x002fc60007f1e0ff */
[----:B------:R-:W2:Y:S02]  /*12e880*/  LDL.LU R42, [R1+0xb0] ;  /* 0x0000b000012a7983 */ /* 0x000ea40000300800 */
[----:B---3--:R-:W-:-:S05]  /*12e890*/  IMAD.X R21, R12, 0x1, R41, P0 ;  /* 0x000000010c157824 */ /* 0x008fca00000e0629 */
[----:B------:R4:W-:Y:S04]  /*12e8a0*/  STL.64 [R1+0x40f0], R20 ;  /* 0x0040f01401007387 */ /* 0x0009e80000100a00 */
[----:B------:R-:W3:Y:S04]  /*12e8b0*/  LDL.LU R17, [R1+0x1ee8] ;  /* 0x001ee80001117983 */ /* 0x000ee80000300800 */
[----:B------:R-:W3:Y:S04]  /*12e8c0*/  LDL.LU R12, [R1+0xb4] ;  /* 0x0000b400010c7983 */ /* 0x000ee80000300800 */
[----:B------:R-:W3:Y:S04]  /*12e8d0*/  LDL.LU R33, [R1+0x1ee4] ;  /* 0x001ee40001217983 */ /* 0x000ee80000300800 */
[----:B------:R-:W3:Y:S04]  /*12e8e0*/  LDL.LU R32, [R1+0xb8] ;  /* 0x0000b80001207983 */ /* 0x000ee80000300800 */
[----:B------:R-:W3:Y:S01]  /*12e8f0*/  LDL.LU R31, [R1+0x1ee0] ;  /* 0x001ee000011f7983 */ /* 0x000ee20000300800 */
[----:B----4-:R-:W-:-:S05]  /*12e900*/  IADD3 R20, P0, PT, R19, R40, RZ ;  /* 0x0000002813147210 */ /* 0x010fca0007f1e0ff */
        /* <DEDUP_REMOVED lines=10> */
[----:B-1----:R-:W-:-:S05]  /*12e9b0*/  IADD3 R20, P0, PT, R18, R40, RZ ;  /* 0x0000002812147210 */ /* 0x002fca0007f1e0ff */
[----:B------:R-:W-:-:S05]  /*12e9c0*/  IMAD.X R21, R15, 0x1, R41, P0 ;  /* 0x000000010f157824 */ /* 0x000fca00000e0629 */
[----:B------:R1:W-:Y:S04]  /*12e9d0*/  STL.64 [R1+0x4098], R20 ;  /* 0x0040981401007387 */ /* 0x0003e80000100a00 */
        /* <DEDUP_REMOVED lines=8> */
[----:B-1----:R-:W4:Y:S04]  /*12ea60*/  LDL.LU R21, [R1+0x1ec4] ;  /* 0x001ec40001157983 */ /* 0x002f280000300800 */
[----:B------:R-:W4:Y:S04]  /*12ea70*/  LDL.LU R20, [R1+0xd8] ;  /* 0x0000d80001147983 */ /* 0x000f280000300800 */
[----:B------:R-:W4:Y:S04]  /*12ea80*/  LDL.LU R14, [R1+0x1ec0] ;  /* 0x001ec000010e7983 */ /* 0x000f280000300800 */
[----:B------:R-:W4:Y:S01]  /*12ea90*/  LDL.LU R13, [R1+0xdc] ;  /* 0x0000dc00010d7983 */ /* 0x000f220000300800 */
[----:B--2---:R-:W-:-:S05]  /*12eaa0*/  IADD3 R44, P0, PT, R44, R40, RZ ;  /* 0x000000282c2c7210 */ /* 0x004fca0007f1e0ff */
[----:B------:R-:W-:Y:S01]  /*12eab0*/  IMAD.X R45, R43, 0x1, R41, P0 ;  /* 0x000000012b2d7824 */ /* 0x000fe200000e0629 */
[----:B------:R-:W-:-:S05]  /*12eac0*/  IADD3 R42, P0, PT, R42, R40, RZ ;  /* 0x000000282a2a7210 */ /* 0x000fca0007f1e0ff */
[----:B---3--:R-:W-:-:S05]  /*12ead0*/  IMAD.X R43, R17, 0x1, R41, P0 ;  /* 0x00000001112b7824 */ /* 0x008fca00000e0629 */
[----:B------:R1:W-:Y:S04]  /*12eae0*/  STL.64 [R1+0x3f88], R42 ;  /* 0x003f882a01007387 */ /* 0x0003e80000100a00 */
[----:B------:R-:W-:Y:S04]  /*12eaf0*/  STL.64 [R1+0x4040], R44 ;  /* 0x0040402c01007387 */ /* 0x000fe80000100a00 */
[----:B------:R-:W2:Y:S01]  /*12eb00*/  LDL.LU R17, [R1+0x1ebc] ;  /* 0x001ebc0001117983 */ /* 0x000ea20000300800 */
[----:B-1----:R-:W-:-:S03]  /*12eb10*/  IADD3 R42, P0, PT, R12, R40, RZ ;  /* 0x000000280c2a7210 */ /* 0x002fc60007f1e0ff */
[----:B------:R-:W3:Y:S02]  /*12eb20*/  LDL.LU R12, [R1+0xe0] ;  /* 0x0000e000010c7983 */ /* 0x000ee40000300800 */
[----:B------:R-:W-:Y:S01]  /*12eb30*/  IMAD.X R43, R33, 0x1, R41, P0 ;  /* 0x00000001212b7824 */ /* 0x000fe200000e0629 */
[----:B------:R-:W-:-:S05]  /*12eb40*/  IADD3 R32, P0, PT, R32, R40, RZ ;  /* 0x0000002820207210 */ /* 0x000fca0007f1e0ff */
[----:B------:R-:W-:Y:S01]  /*12eb50*/  IMAD.X R33, R31, 0x1, R41, P0 ;  /* 0x000000011f217824 */ /* 0x000fe200000e0629 */
[----:B------:R-:W-:Y:S04]  /*12eb60*/  STL.64 [R1+0x3e80], R42 ;  /* 0x003e802a01007387 */ /* 0x000fe80000100a00 */
[----:B------:R-:W-:Y:S01]  /*12eb70*/  STL.64 [R1+0x3d70], R32 ;  /* 0x003d702001007387 */ /* 0x000fe20000100a00 */
[----:B----4-:R-:W-:-:S05]  /*12eb80*/  IADD3 R30, P0, PT, R30, R40, RZ ;  /* 0x000000281e1e7210 */ /* 0x010fca0007f1e0ff */
        /* <DEDUP_REMOVED lines=11> */
[----:B------:R-:W-:Y:S01]  /*12ec40*/  STL.64 [R1+0x3a38], R28 ;  /* 0x003a381c01007387 */ /* 0x000fe20000100a00 */
[----:B------:R-:W-:-:S05]  /*12ec50*/  IADD3 R24, P0, PT, R24, R40, RZ ;  /* 0x0000002818187210 */ /* 0x000fca0007f1e0ff */
[--C-:B------:R-:W-:Y:S01]  /*12ec60*/  IMAD.X R25, R23, 0x1, R41.reuse, P0 ;  /* 0x0000000117197824 */ /* 0x100fe200000e0629 */
[----:B------:R-:W-:Y:S01]  /*12ec70*/  IADD3 R22, P0, PT, R22, R40, RZ ;  /* 0x0000002816167210 */ /* 0x000fe20007f1e0ff */
[----:B------:R-:W-:Y:S04]  /*12ec80*/  STL.64 [R1+0x3948], R26 ;  /* 0x0039481a01007387 */ /* 0x000fe80000100a00 */
        /* <DEDUP_REMOVED lines=17> */
[----:B--2---:R-:W-:-:S05]  /*12eda0*/  IMAD.X R21, R17, 0x1, R41, P0 ;  /* 0x0000000111157824 */ /* 0x004fca00000e0629 */
        /* <DEDUP_REMOVED lines=8> */
[----:B---3--:R-:W-:-:S03]  /*12ee30*/  IADD3 R20, P0, PT, R12, R40, RZ ;  /* 0x000000280c147210 */ /* 0x008fc60007f1e0ff */
[----:B------:R-:W3:Y:S04]  /*12ee40*/  LDL.LU R12, [R1+0x1e98] ;  /* 0x001e9800010c7983 */ /* 0x000ee80000300800 */
[----:B------:R-:W3:Y:S04]  /*12ee50*/  LDL.LU R27, [R1+0x104] ;  /* 0x00010400011b7983 */ /* 0x000ee80000300800 */
[----:B------:R-:W3:Y:S01]  /*12ee60*/  LDL.LU R25, [R1+0x1e94] ;  /* 0x001e940001197983 */ /* 0x000ee20000300800 */
[----:B----4-:R-:W-:-:S05]  /*12ee70*/  IMAD.X R21, R19, 0x1, R41, P0 ;  /* 0x0000000113157824 */ /* 0x010fca00000e0629 */
        /* <DEDUP_REMOVED lines=8> */
[----:B------:R-:W-:-:S05]  /*12ef00*/  IMAD.X R45, R18, 0x1, R41, P0 ;  /* 0x00000001122d7824 */ /* 0x000fca00000e0629 */
[----:B------:R1:W-:Y:S04]  /*12ef10*/  STL.64 [R1+0x37a8], R44 ;  /* 0x0037a82c01007387 */ /* 0x0003e80000100a00 */
[----:B------:R-:W4:Y:S04]  /*12ef20*/  LDL.LU R20, [R1+0x114] ;  /* 0x0001140001147983 */ /* 0x000f280000300800 */
[----:B------:R-:W4:Y:S04]  /*12ef30*/  LDL.LU R22, [R1+0x1e84] ;  /* 0x001e840001167983 */ /* 0x000f280000300800 */
[----:B------:R-:W4:Y:S01]  /*12ef40*/  LDL.LU R18, [R1+0x118] ;  /* 0x0001180001127983 */ /* 0x000f220000300800 */
[----:B-1----:R-:W-:-:S03]  /*12ef50*/  IADD3 R44, P0, PT, R15, R40, RZ ;  /* 0x000000280f2c7210 */ /* 0x002fc60007f1e0ff */
[----:B------:R-:W4:Y:S02]  /*12ef60*/  LDL.LU R15, [R1+0x1e80] ;  /* 0x001e8000010f7983 */ /* 0x000f240000300800 */
[----:B------:R-:W-:-:S05]  /*12ef70*/  IMAD.X R45, R46, 0x1, R41, P0 ;  /* 0x000000012e2d7824 */ /* 0x000fca00000e0629 */
[----:B------:R1:W-:Y:S02]  /*12ef80*/  STL.64 [R1+0x3778], R44 ;  /* 0x0037782c01007387 */ /* 0x0003e40000100a00 */
[----:B-1----:R-:W-:-:S05]  /*12ef90*/  IADD3 R44, P0, PT, R43, R40, RZ ;  /* 0x000000282b2c7210 */ /* 0x002fca0007f1e0ff */
        /* <DEDUP_REMOVED lines=17> */
[----:B------:R-:W2:Y:S02]  /*12f0b0*/  LDL.LU R17, [R1+0x140] ;  /* 0x0001400001117983 */ /* 0x000ea40000300800 */
[----:B---3--:R-:W-:Y:S02]  /*12f0c0*/  IMAD.X R29, R12, 0x1, R41, P0 ;  /* 0x000000010c1d7824 */ /* 0x008fe400000e0629 */
[----:B------:R-:W3:Y:S04]  /*12f0d0*/  LDL.LU R12, [R1+0x1e78] ;  /* 0x001e7800010c7983 */ /* 0x000ee80000300800 */
[----:B------:R1:W-:Y:S02]  /*12f0e0*/  STL.64 [R1+0x3670], R28 ;  /* 0x0036701c01007387 */ /* 0x0003e40000100a00 */
[----:B-1----:R-:W-:-:S05]  /*12f0f0*/  IADD3 R28, P0, PT, R27, R40, RZ ;  /* 0x000000281b1c7210 */ /* 0x002fca0007f1e0ff */
[----:B------:R-:W-:Y:S01]  /*12f100*/  IMAD.X R29, R25, 0x1, R41, P0 ;  /* 0x00000001191d7824 */ /* 0x000fe200000e0629 */
[----:B----4-:R-:W-:-:S05]  /*12f110*/  IADD3 R24, P0, PT, R24, R40, RZ ;  /* 0x0000002818187210 */ /* 0x010fca0007f1e0ff */
        /* <DEDUP_REMOVED lines=10> */
[----:B------:R-:W-:-:S03]  /*12f1c0*/  IADD3 R20, P0, PT, R20, R40, RZ ;  /* 0x0000002814147210 */ /* 0x000fc60007f1e0ff */
[----:B------:R-:W-:Y:S02]  /*12f1d0*/  STL.64 [R1+0x35c0], R24 ;  /* 0x0035c01801007387 */ /* 0x000fe40000100a00 */
[----:B------:R-:W-:-:S05]  /*12f1e0*/  IMAD.X R21, R22, 0x1, R41, P0 ;  /* 0x0000000116157824 */ /* 0x000fca00000e0629 */
        /* <DEDUP_REMOVED lines=52> */
[----:B------:R-:W-:-:S05]  /*12f530*/  IADD3 R30, P0, PT, R30, R40, RZ ;  /* 0x000000281e1e7210 */ /* 0x000fca0007f1e0ff */
        /* <DEDUP_REMOVED lines=43> */
[----:B------:R-:W4:Y:S04]  /*12f7f0*/  LDL.LU R15, [R1+0x1e1c] ;  /* 0x001e1c00010f7983 */ /* 0x000f280000300800 */
[----:B------:R-:W4:Y:S04]  /*12f800*/  LDL.LU R27, [R1+0x1d0] ;  /* 0x0001d000011b7983 */ /* 0x000f280000300800 */
[----:B------:R-:W4:Y:S01]  /*12f810*/  LDL.LU R25, [R1+0x1e18] ;  /* 0x001e180001197983 */ /* 0x000f220000300800 */
[----:B------:R-:W-:-:S05]  /*12f820*/  IMAD.X R21, R14, 0x1, R41, P0 ;  /* 0x000000010e157824 */ /* 0x000fca00000e0629 */
        /* <DEDUP_REMOVED lines=179> */
[----:B--2---:R-:W-:-:S03]  /*130360*/  IADD3 R32, P0, PT, R32, R40, RZ ;  /* 0x0000002820207210 */ /* 0x004fc60007f1e0ff */
[----:B------:R-:W-:Y:S02]  /*130370*/  STL.64 [R1+0x2a38], R44 ;  /* 0x002a382c01007387 */ /* 0x000fe40000100a00 */
        /* <DEDUP_REMOVED lines=149> */
[----:B-1----:R-:W-:-:S05]  /*130cd0*/  IADD3 R44, P0, PT, R19, R40, RZ ;  /* 0x00000028132c7210 */ /* 0x002fca0007f1e0ff */
[----:B------:R-:W-:Y:S02]  /*130ce0*/  IMAD.X R45, R16, 0x1, R41, P0 ;  /* 0x00000001102d7824 */ /* 0x000fe400000e0629 */
[----:B------:R-:W4:Y:S01]  /*130cf0*/  LDL.LU R16, [R1+0x418] ;  /* 0x0004180001107983 */ /* 0x000f220000300800 */
[----:B------:R-:W-:-:S03]  /*130d00*/  IADD3 R32, P0, PT, R32, R40, RZ ;  /* 0x0000002820207210 */ /* 0x000fc60007f1e0ff */
[----:B------:R-:W4:Y:S02]  /*130d10*/  LDL.LU R19, [R1+0xaf8] ;  /* 0x000af80001137983 */ /* 0x000f240000300800 */
[----:B------:R-:W-:Y:S02]  /*130d20*/  IMAD.X R33, R42, 0x1, R41, P0 ;  /* 0x000000012a217824 */ /* 0x000fe400000e0629 */
        /* <DEDUP_REMOVED lines=36> */
[----:B-1----:R-:W3:Y:S04]  /*130f70*/  LDL.LU R20, [R1+0xae8] ;  /* 0x000ae80001147983 */ /* 0x002ee80000300800 */
        /* <DEDUP_REMOVED lines=10> */
[----:B-1----:R-:W4:Y:S04]  /*131020*/  LDL.LU R17, [R1+0xad8] ;  /* 0x000ad80001117983 */ /* 0x002f280000300800 */
[----:B------:R-:W4:Y:S04]  /*131030*/  LDL.LU R16, [R1+0x4bc] ;  /* 0x0004bc0001107983 */ /* 0x000f280000300800 */
[----:B------:R-:W4:Y:S04]  /*131040*/  LDL.LU R27, [R1+0xad4] ;  /* 0x000ad400011b7983 */ /* 0x000f280000300800 */
[----:B------:R-:W4:Y:S04]  /*131050*/  LDL.LU R26, [R1+0x4f0] ;  /* 0x0004f000011a7983 */ /* 0x000f280000300800 */
[----:B------:R-:W4:Y:S01]  /*131060*/  LDL.LU R25, [R1+0xad0] ;  /* 0x000ad00001197983 */ /* 0x000f220000300800 */
[----:B------:R-:W-:-:S05]  /*131070*/  IADD3 R18, P0, PT, R18, R40, RZ ;  /* 0x0000002812127210 */ /* 0x000fca0007f1e0ff */
        /* <DEDUP_REMOVED lines=12> */
[----:B------:R-:W4:Y:S01]  /*131140*/  LDL.LU R14, [R1+0xac0] ;  /* 0x000ac000010e7983 */ /* 0x000f220000300800 */
[----:B--2---:R-:W-:-:S03]  /*131150*/  IADD3 R44, P0, PT, R44, R40, RZ ;  /* 0x000000282c2c7210 */ /* 0x004fc60007f1e0ff */
[----:B------:R-:W2:Y:S02]  /*131160*/  LDL.LU R13, [R1+0x5b4] ;  /* 0x0005b400010d7983 */ /* 0x000ea40000300800 */
[----:B------:R-:W-:Y:S01]  /*131170*/  IMAD.X R45, R43, 0x1, R41, P0 ;  /* 0x000000012b2d7824 */ /* 0x000fe200000e0629 */
[----:B------:R-:W-:-:S05]  /*131180*/  IADD3 R42, P0, PT, R42, R40, RZ ;  /* 0x000000282a2a7210 */ /* 0x000fca0007f1e0ff */
[----:B---3--:R-:W-:-:S05]  /*131190*/  IMAD.X R43, R20, 0x1, R41, P0 ;  /* 0x00000001142b7824 */ /* 0x008fca00000e0629 */
[----:B------:R1:W-:Y:S04]  /*1311a0*/  STL.64 [R1+0x20c8], R42 ;  /* 0x0020c82a01007387 */ /* 0x0003e80000100a00 */
[----:B------:R-:W-:Y:S04]  /*1311b0*/  STL.64 [R1+0x20d0], R44 ;  /* 0x0020d02c01007387 */ /* 0x000fe80000100a00 */
[----:B------:R-:W3:Y:S01]  /*1311c0*/  LDL.LU R20, [R1+0xa7c] ;  /* 0x000a7c0001147983 */ /* 0x000ee20000300800 */
        /* <DEDUP_REMOVED lines=37> */
[----:B------:R-:W4:Y:S04]  /*131420*/  LDL.LU R44, [R1+0xa4c] ;  /* 0x000a4c00012c7983 */ /* 0x000f280000300800 */
[----:B------:R-:W4:Y:S01]  /*131430*/  LDL.LU R14, [R1+0x5d8] ;  /* 0x0005d800010e7983 */ /* 0x000f220000300800 */
[----:B--2---:R-:W-:-:S03]  /*131440*/  IADD3 R18, P0, PT, R13, R40, RZ ;  /* 0x000000280d127210 */ /* 0x004fc60007f1e0ff */
[----:B------:R-:W2:Y:S04]  /*131450*/  LDL.LU R13, [R1+0xa48] ;  /* 0x000a4800010d7983 */ /* 0x000ea80000300800 */
[----:B------:R-:W2:Y:S04]  /*131460*/  LDL.LU R33, [R1+0x5dc] ;  /* 0x0005dc0001217983 */ /* 0x000ea80000300800 */
[----:B------:R-:W2:Y:S01]  /*131470*/  LDL.LU R31, [R1+0xa44] ;  /* 0x000a4400011f7983 */ /* 0x000ea20000300800 */
[----:B---3--:R-:W-:-:S05]  /*131480*/  IMAD.X R19, R20, 0x1, R41, P0 ;  /* 0x0000000114137824 */ /* 0x008fca00000e0629 */
[----:B------:R1:W-:Y:S04]  /*131490*/  STL.64 [R1+0x2070], R18 ;  /* 0x0020701201007387 */ /* 0x0003e80000100a00 */
[----:B------:R-:W3:Y:S04]  /*1314a0*/  LDL.LU R30, [R1+0x5f0] ;  /* 0x0005f000011e7983 */ /* 0x000ee80000300800 */
[----:B------:R-:W3:Y:S04]  /*1314b0*/  LDL.LU R32, [R1+0xa40] ;  /* 0x000a400001207983 */ /* 0x000ee80000300800 */
[----:B------:R-:W3:Y:S04]  /*1314c0*/  LDL.LU R29, [R1+0x5f4] ;  /* 0x0005f400011d7983 */ /* 0x000ee80000300800 */
[----:B------:R-:W3:Y:S04]  /*1314d0*/  LDL.LU R27, [R1+0xa1c] ;  /* 0x000a1c00011b7983 */ /* 0x000ee80000300800 */
[----:B-1----:R-:W3:Y:S01]  /*1314e0*/  LDL.LU R19, [R1+0x5f8] ;  /* 0x0005f80001137983 */ /* 0x002ee20000300800 */
[----:B------:R-:W-:-:S03]  /*1314f0*/  IADD3 R22, P0, PT, R12, R40, RZ ;  /* 0x000000280c167210 */ /* 0x000fc60007f1e0ff */
[----:B------:R-:W3:Y:S04]  /*131500*/  LDL.LU R12, [R1+0xa18] ;  /* 0x000a1800010c7983 */ /* 0x000ee80000300800 */
[----:B------:R-:W3:Y:S04]  /*131510*/  LDL.LU R26, [R1+0x5fc] ;  /* 0x0005fc00011a7983 */ /* 0x000ee80000300800 */
[----:B------:R-:W3:Y:S01]  /*131520*/  LDL.LU R28, [R1+0xa14] ;  /* 0x000a1400011c7983 */ /* 0x000ee20000300800 */
[----:B----4-:R-:W-:-:S05]  /*131530*/  IMAD.X R23, R17, 0x1, R41, P0 ;  /* 0x0000000111177824 */ /* 0x010fca00000e0629 */
[----:B------:R1:W-:Y:S04]  /*131540*/  STL.64 [R1+0x2068], R22 ;  /* 0x0020681601007387 */ /* 0x0003e80000100a00 */
[----:B------:R-:W4:Y:S04]  /*131550*/  LDL.LU R25, [R1+0x620] ;  /* 0x0006200001197983 */ /* 0x000f280000300800 */
[----:B-1----:R-:W4:Y:S04]  /*131560*/  LDL.LU R23, [R1+0xa10] ;  /* 0x000a100001177983 */ /* 0x002f280000300800 */
[----:B------:R-:W4:Y:S04]  /*131570*/  LDL.LU R22, [R1+0x624] ;  /* 0x0006240001167983 */ /* 0x000f280000300800 */
[----:B------:R-:W4:Y:S04]  /*131580*/  LDL.LU R24, [R1+0x9ec] ;  /* 0x0009ec0001187983 */ /* 0x000f280000300800 */
[----:B------:R-:W4:Y:S04]  /*131590*/  LDL.LU R20, [R1+0x628] ;  /* 0x0006280001147983 */ /* 0x000f280000300800 */
[----:B------:R-:W4:Y:S01]  /*1315a0*/  LDL.LU R18, [R1+0x9e8] ;  /* 0x0009e80001127983 */ /* 0x000f220000300800 */
[----:B------:R-:W-:-:S05]  /*1315b0*/  IADD3 R16, P0, PT, R16, R40, RZ ;  /* 0x0000002810107210 */ /* 0x000fca0007f1e0ff */
[----:B------:R-:W-:Y:S02]  /*1315c0*/  IMAD.X R17, R21, 0x1, R41, P0 ;  /* 0x0000000115117824 */ /* 0x000fe400000e0629 */
[----:B------:R-:W4:Y:S04]  /*1315d0*/  LDL.LU R21, [R1+0x62c] ;  /* 0x00062c0001157983 */ /* 0x000f280000300800 */
[----:B------:R1:W-:Y:S01]  /*1315e0*/  STL.64 [R1+0x2060], R16 ;  /* 0x0020601001007387 */ /* 0x0003e20000100a00 */
[----:B------:R-:W-:-:S03]  /*1315f0*/  IADD3 R46, P0, PT, R15, R40, RZ ;  /* 0x000000280f2e7210 */ /* 0x000fc60007f1e0ff */
[----:B-1----:R-:W4:Y:S04]  /*131600*/  LDL.LU R17, [R1+0x9e4] ;  /* 0x0009e40001117983 */ /* 0x002f280000300800 */
[----:B------:R-:W4:Y:S04]  /*131610*/  LDL.LU R16, [R1+0x640] ;  /* 0x0006400001107983 */ /* 0x000f280000300800 */
[----:B------:R-:W4:Y:S01]  /*131620*/  LDL.LU R15, [R1+0x9e0] ;  /* 0x0009e000010f7983 */ /* 0x000f220000300800 */
[----:B------:R-:W-:Y:S01]  /*131630*/  IMAD.X R47, R43, 0x1, R41, P0 ;  /* 0x000000012b2f7824 */ /* 0x000fe200000e0629 */
[----:B------:R-:W-:-:S05]  /*131640*/  IADD3 R42, P0, PT, R42, R40, RZ ;  /* 0x000000282a2a7210 */ /* 0x000fca0007f1e0ff */
[----:B------:R-:W-:-:S05]  /*131650*/  IMAD.X R43, R44, 0x1, R41, P0 ;  /* 0x000000012c2b7824 */ /* 0x000fca00000e0629 */
[----:B------:R1:W-:Y:S04]  /*131660*/  STL.64 [R1+0x2040], R42 ;  /* 0x0020402a01007387 */ /* 0x0003e80000100a00 */
[----:B------:R-:W-:Y:S01]  /*131670*/  STL.64 [R1+0x2048], R46 ;  /* 0x0020482e01007387 */ /* 0x000fe20000100a00 */
[----:B-1----:R-:W-:-:S03]  /*131680*/  IADD3 R42, P0, PT, R14, R40, RZ ;  /* 0x000000280e2a7210 */ /* 0x002fc60007f1e0ff */
[----:B------:R-:W4:Y:S02]  /*131690*/  LDL.LU R14, [R1+0x644] ;  /* 0x00064400010e7983 */ /* 0x000f240000300800 */
[----:B--2---:R-:W-:Y:S02]  /*1316a0*/  IMAD.X R43, R13, 0x1, R41, P0 ;  /* 0x000000010d2b7824 */ /* 0x004fe400000e0629 */
[----:B------:R-:W2:Y:S04]  /*1316b0*/  LDL.LU R13, [R1+0x9bc] ;  /* 0x0009bc00010d7983 */ /* 0x000ea80000300800 */
[----:B------:R1:W-:Y:S02]  /*1316c0*/  STL.64 [R1+0x2038], R42 ;  /* 0x0020382a01007387 */ /* 0x0003e40000100a00 */
[----:B-1----:R-:W-:-:S05]  /*1316d0*/  IADD3 R42, P0, PT, R33, R40, RZ ;  /* 0x00000028212a7210 */ /* 0x002fca0007f1e0ff */
[----:B------:R-:W-:Y:S01]  /*1316e0*/  IMAD.X R43, R31, 0x1, R41, P0 ;  /* 0x000000011f2b7824 */ /* 0x000fe200000e0629 */
[----:B---3--:R-:W-:-:S05]  /*1316f0*/  IADD3 R30, P0, PT, R30, R40, RZ ;  /* 0x000000281e1e7210 */ /* 0x008fca0007f1e0ff */
[----:B------:R-:W-:-:S05]  /*131700*/  IMAD.X R31, R32, 0x1, R41, P0 ;  /* 0x00000001201f7824 */ /* 0x000fca00000e0629 */
[----:B------:R1:W-:Y:S02]  /*131710*/  STL.64 [R1+0x2028], R30 ;  /* 0x0020281e01007387 */ /* 0x0003e40000100a00 */
[----:B-1----:R-:W-:Y:S02]  /*131720*/  IADD3 R30, P0, PT, R29, R40, RZ ;  /* 0x000000281d1e7210 */ /* 0x002fe40007f1e0ff */
[----:B------:R-:W-:Y:S03]  /*131730*/  STL.64 [R1+0x2030], R42 ;  /* 0x0020302a01007387 */ /* 0x000fe60000100a00 */
[----:B------:R-:W-:-:S05]  /*131740*/  IMAD.X R31, R27, 0x1, R41, P0 ;  /* 0x000000011b1f7824 */ /* 0x000fca00000e0629 */
[----:B------:R1:W-:Y:S02]  /*131750*/  STL.64 [R1+0x2020], R30 ;  /* 0x0020201e01007387 */ /* 0x0003e40000100a00 */
[----:B-1----:R-:W-:-:S05]  /*131760*/  IADD3 R30, P0, PT, R19, R40, RZ ;  /* 0x00000028131e7210 */ /* 0x002fca0007f1e0ff */
[----:B------:R-:W-:Y:S02]  /*131770*/  IMAD.X R31, R12, 0x1, R41, P0 ;  /* 0x000000010c1f7824 */ /* 0x000fe400000e0629 */
[----:B------:R-:W3:Y:S04]  /*131780*/  LDL.LU R12, [R1+0x648] ;  /* 0x00064800010c7983 */ /* 0x000ee80000300800 */
[----:B------:R-:W3:Y:S01]  /*131790*/  LDL.LU R19, [R1+0x9b8] ;  /* 0x0009b80001137983 */ /* 0x000ee20000300800 */
[----:B------:R-:W-:-:S05]  /*1317a0*/  IADD3 R26, P0, PT, R26, R40, RZ ;  /* 0x000000281a1a7210 */ /* 0x000fca0007f1e0ff */
[----:B------:R-:W-:Y:S01]  /*1317b0*/  IMAD.X R27, R28, 0x1, R41, P0 ;  /* 0x000000011c1b7824 */ /* 0x000fe200000e0629 */
[----:B------:R-:W-:Y:S04]  /*1317c0*/  STL.64 [R1+0x2018], R30 ;  /* 0x0020181e01007387 */ /* 0x000fe80000100a00 */
[----:B------:R4:W-:Y:S02]  /*1317d0*/  STL.64 [R1+0x2010], R26 ;  /* 0x0020101a01007387 */ /* 0x0009e40000100a00 */
[----:B----4-:R-:W-:-:S05]  /*1317e0*/  IADD3 R26, P0, PT, R25, R40, RZ ;  /* 0x00000028191a7210 */ /* 0x010fca0007f1e0ff */
[----:B------:R-:W-:Y:S01]  /*1317f0*/  IMAD.X R27, R23, 0x1, R41, P0 ;  /* 0x00000001171b7824 */ /* 0x000fe200000e0629 */
[----:B------:R-:W-:-:S05]  /*131800*/  IADD3 R22, P0, PT, R22, R40, RZ ;  /* 0x0000002816167210 */ /* 0x000fca0007f1e0ff */
[----:B------:R-:W-:-:S05]  /*131810*/  IMAD.X R23, R24, 0x1, R41, P0 ;  /* 0x0000000118177824 */ /* 0x000fca00000e0629 */
[----:B------:R1:W-:Y:S04]  /*131820*/  STL.64 [R1+0x2000], R22 ;  /* 0x0020001601007387 */ /* 0x0003e80000100a00 */
[----:B------:R-:W-:Y:S01]  /*131830*/  STL.64 [R1+0x2008], R26 ;  /* 0x0020081a01007387 */ /* 0x000fe20000100a00 */
[----:B-1----:R-:W-:-:S05]  /*131840*/  IADD3 R22, P0, PT, R20, R40, RZ ;  /* 0x0000002814167210 */ /* 0x002fca0007f1e0ff */
[----:B------:R-:W-:Y:S02]  /*131850*/  IMAD.X R23, R18, 0x1, R41, P0 ;  /* 0x0000000112177824 */ /* 0x000fe400000e0629 */
[----:B------:R-:W4:Y:S04]  /*131860*/  LDL.LU R18, [R1+0x64c] ;  /* 0x00064c0001127983 */ /* 0x000f280000300800 */
[----:B------:R-:W4:Y:S04]  /*131870*/  LDL.LU R20, [R1+0x9b4] ;  /* 0x0009b40001147983 */ /* 0x000f280000300800 */
[----:B------:R1:W-:Y:S04]  /*131880*/  STL.64 [R1+0x1ff8], R22 ;  /* 0x001ff81601007387 */ /* 0x0003e80000100a00 */
[----:B------:R-:W4:Y:S01]  /*131890*/  LDL.LU R44, [R1+0x660] ;  /* 0x00066000012c7983 */ /* 0x000f220000300800 */
[----:B-1----:R-:W-:-:S05]  /*1318a0*/  IADD3 R22, P0, PT, R21, R40, RZ ;  /* 0x0000002815167210 */ /* 0x002fca0007f1e0ff */
[----:B------:R-:W-:Y:S01]  /*1318b0*/  IMAD.X R23, R17, 0x1, R41, P0 ;  /* 0x0000000111177824 */ /* 0x000fe200000e0629 */
[----:B------:R-:W-:-:S04]  /*1318c0*/  IADD3 R16, P0, PT, R16, R40, RZ ;  /* 0x0000002810107210 */ /* 0x000fc80007f1e0ff */
[----:B------:R-:W-:Y:S01]  /*1318d0*/  STL.64 [R1+0x1ff0], R22 ;  /* 0x001ff01601007387 */ /* 0x000fe20000100a00 */
[----:B------:R-:W-:-:S03]  /*1318e0*/  IMAD.X R17, R15, 0x1, R41, P0 ;  /* 0x000000010f117824 */ /* 0x000fc600000e0629 */
[----:B------:R-:W4:Y:S04]  /*1318f0*/  LDL.LU R43, [R1+0x9b0] ;  /* 0x0009b000012b7983 */ /* 0x000f280000300800 */
[----:B------:R-:W4:Y:S04]  /*131900*/  LDL.LU R42, [R1+0x664] ;  /* 0x00066400012a7983 */ /* 0x000f280000300800 */
[----:B------:R1:W-:Y:S04]  /*131910*/  STL.64 [R1+0x1fe8], R16 ;  /* 0x001fe81001007387 */ /* 0x0003e80000100a00 */
[----:B-1----:R-:W4:Y:S04]  /*131920*/  LDL.LU R17, [R1+0x98c] ;  /* 0x00098c0001117983 */ /* 0x002f280000300800 */
[----:B------:R-:W4:Y:S04]  /*131930*/  LDL.LU R16, [R1+0x668] ;  /* 0x0006680001107983 */ /* 0x000f280000300800 */
[----:B------:R-:W4:Y:S04]  /*131940*/  LDL.LU R33, [R1+0x988] ;  /* 0x0009880001217983 */ /* 0x000f280000300800 */
[----:B------:R-:W4:Y:S04]  /*131950*/  LDL.LU R32, [R1+0x66c] ;  /* 0x00066c0001207983 */ /* 0x000f280000300800 */
[----:B------:R-:W4:Y:S01]  /*131960*/  LDL.LU R31, [R1+0x984] ;  /* 0x00098400011f7983 */ /* 0x000f220000300800 */
[----:B------:R-:W-:-:S05]  /*131970*/  IADD3 R14, P0, PT, R14, R40, RZ ;  /* 0x000000280e0e7210 */ /* 0x000fca0007f1e0ff */
[----:B--2---:R-:W-:-:S05]  /*131980*/  IMAD.X R15, R13, 0x1, R41, P0 ;  /* 0x000000010d0f7824 */ /* 0x004fca00000e0629 */
        /* <DEDUP_REMOVED lines=8> */
[----:B------:R-:W2:Y:S01]  /*131a10*/  LDL.LU R25, [R1+0x964] ;  /* 0x0009640001197983 */ /* 0x000ea20000300800 */
[----:B---3--:R-:W-:-:S05]  /*131a20*/  IADD3 R12, P0, PT, R12, R40, RZ ;  /* 0x000000280c0c7210 */ /* 0x008fca0007f1e0ff */
[----:B------:R-:W-:-:S05]  /*131a30*/  IMAD.X R13, R19, 0x1, R41, P0 ;  /* 0x00000001130d7824 */ /* 0x000fca00000e0629 */
[----:B------:R1:W-:Y:S04]  /*131a40*/  STL.64 [R1+0x1fd8], R12 ;  /* 0x001fd80c01007387 */ /* 0x0003e80000100a00 */
[----:B------:R-:W3:Y:S04]  /*131a50*/  LDL.LU R24, [R1+0x6b0] ;  /* 0x0006b00001187983 */ /* 0x000ee80000300800 */
[----:B------:R-:W3:Y:S04]  /*131a60*/  LDL.LU R23, [R1+0x960] ;  /* 0x0009600001177983 */ /* 0x000ee80000300800 */
[----:B------:R-:W3:Y:S04]  /*131a70*/  LDL.LU R22, [R1+0x6b4] ;  /* 0x0006b40001167983 */ /* 0x000ee80000300800 */
[----:B-1----:R-:W3:Y:S04]  /*131a80*/  LDL.LU R13, [R1+0x93c] ;  /* 0x00093c00010d7983 */ /* 0x002ee80000300800 */
[----:B------:R-:W3:Y:S04]  /*131a90*/  LDL.LU R12, [R1+0x6b8] ;  /* 0x0006b800010c7983 */ /* 0x000ee80000300800 */
[----:B------:R-:W3:Y:S01]  /*131aa0*/  LDL.LU R21, [R1+0x938] ;  /* 0x0009380001157983 */ /* 0x000ee20000300800 */
[----:B----4-:R-:W-:-:S05]  /*131ab0*/  IADD3 R18, P0, PT, R18, R40, RZ ;  /* 0x0000002812127210 */ /* 0x010fca0007f1e0ff */
[----:B------:R-:W-:Y:S02]  /*131ac0*/  IMAD.X R19, R20, 0x1, R41, P0 ;  /* 0x0000000114137824 */ /* 0x000fe400000e0629 */
[----:B------:R-:W4:Y:S04]  /*131ad0*/  LDL.LU R20, [R1+0x6bc] ;  /* 0x0006bc0001147983 */ /* 0x000f280000300800 */
[----:B------:R1:W-:Y:S04]  /*131ae0*/  STL.64 [R1+0x1fd0], R18 ;  /* 0x001fd01201007387 */ /* 0x0003e80000100a00 */
[----:B-1----:R-:W4:Y:S01]  /*131af0*/  LDL.LU R19, [R1+0x934] ;  /* 0x0009340001137983 */ /* 0x002f220000300800 */
        /* <DEDUP_REMOVED lines=16> */
[----:B------:R-:W-:Y:S01]  /*131c00*/  IMAD.X R31, R29, 0x1, R41, P0 ;  /* 0x000000011d1f7824 */ /* 0x000fe200000e0629 */
[----:B------:R-:W-:-:S05]  /*131c10*/  IADD3 R28, P0, PT, R28, R40, RZ ;  /* 0x000000281c1c7210 */ /* 0x000fca0007f1e0ff */
[----:B------:R-:W-:-:S05]  /*131c20*/  IMAD.X R29, R15, 0x1, R41, P0 ;  /* 0x000000010f1d7824 */ /* 0x000fca00000e0629 */
[----:B------:R1:W-:Y:S04]  /*131c30*/  STL.64 [R1+0x1fa0], R28 ;  /* 0x001fa01c01007387 */ /* 0x0003e80000100a00 */
[----:B------:R-:W-:Y:S04]  /*131c40*/  STL.64 [R1+0x1fa8], R30 ;  /* 0x001fa81e01007387 */ /* 0x000fe80000100a00 */
[----:B------:R-:W2:Y:S01]  /*131c50*/  LDL.LU R15, [R1+0x91c] ;  /* 0x00091c00010f7983 */ /* 0x000ea20000300800 */
[----:B-1----:R-:W-:-:S03]  /*131c60*/  IADD3 R28, P0, PT, R14, R40, RZ ;  /* 0x000000280e1c7210 */ /* 0x002fc60007f1e0ff */
[----:B------:R-:W2:Y:S02]  /*131c70*/  LDL.LU R14, [R1+0x6e8] ;  /* 0x0006e800010e7983 */ /* 0x000ea40000300800 */
[----:B------:R-:W-:Y:S01]  /*131c80*/  IMAD.X R29, R27, 0x1, R41, P0 ;  /* 0x000000011b1d7824 */ /* 0x000fe200000e0629 */
[----:B------:R-:W-:-:S05]  /*131c90*/  IADD3 R26, P0, PT, R26, R40, RZ ;  /* 0x000000281a1a7210 */ /* 0x000fca0007f1e0ff */
[----:B------:R-:W-:Y:S01]  /*131ca0*/  IMAD.X R27, R25, 0x1, R41, P0 ;  /* 0x00000001191b7824 */ /* 0x000fe200000e0629 */
[----:B------:R-:W-:Y:S04]  /*131cb0*/  STL.64 [R1+0x1f98], R28 ;  /* 0x001f981c01007387 */ /* 0x000fe80000100a00 */
[----:B------:R-:W-:Y:S01]  /*131cc0*/  STL.64 [R1+0x1f90], R26 ;  /* 0x001f901a01007387 */ /* 0x000fe20000100a00 */
[----:B---3--:R-:W-:-:S05]  /*131cd0*/  IADD3 R24, P0, PT, R24, R40, RZ ;  /* 0x0000002818187210 */ /* 0x008fca0007f1e0ff */
[----:B------:R-:W-:Y:S01]  /*131ce0*/  IMAD.X R25, R23, 0x1, R41, P0 ;  /* 0x0000000117197824 */ /* 0x000fe200000e0629 */
[----:B------:R-:W-:-:S05]  /*131cf0*/  IADD3 R22, P0, PT, R22, R40, RZ ;  /* 0x0000002816167210 */ /* 0x000fca0007f1e0ff */
[----:B------:R-:W-:-:S05]  /*131d00*/  IMAD.X R23, R13, 0x1, R41, P0 ;  /* 0x000000010d177824 */ /* 0x000fca00000e0629 */
[----:B------:R1:W-:Y:S04]  /*131d10*/  STL.64 [R1+0x1f80], R22 ;  /* 0x001f801601007387 */ /* 0x0003e80000100a00 */
[----:B------:R3:W-:Y:S04]  /*131d20*/  STL.64 [R1+0x1f88], R24 ;  /* 0x001f881801007387 */ /* 0x0007e80000100a00 */
[----:B------:R-:W2:Y:S01]  /*131d30*/  LDL.LU R13, [R1+0x918] ;  /* 0x00091800010d7983 */ /* 0x000ea20000300800 */
[----:B-1----:R-:W-:-:S03]  /*131d40*/  IADD3 R22, P0, PT, R12, R40, RZ ;  /* 0x000000280c167210 */ /* 0x002fc60007f1e0ff */
[----:B------:R-:W2:Y:S02]  /*131d50*/  LDL.LU R12, [R1+0x6ec] ;  /* 0x0006ec00010c7983 */ /* 0x000ea40000300800 */
[----:B------:R-:W-:-:S05]  /*131d60*/  IMAD.X R23, R21, 0x1, R41, P0 ;  /* 0x0000000115177824 */ /* 0x000fca00000e0629 */
[----:B------:R1:W-:Y:S04]  /*131d70*/  STL.64 [R1+0x1f78], R22 ;  /* 0x001f781601007387 */ /* 0x0003e80000100a00 */
[----:B------:R-:W2:Y:S04]  /*131d80*/  LDL.LU R46, [R1+0x914] ;  /* 0x00091400012e7983 */ /* 0x000ea80000300800 */
[----:B------:R-:W2:Y:S01]  /*131d90*/  LDL.LU R43, [R1+0x700] ;  /* 0x00070000012b7983 */ /* 0x000ea20000300800 */
[----:B----4-:R-:W-:-:S05]  /*131da0*/  IADD3 R20, P0, PT, R20, R40, RZ ;  /* 0x0000002814147210 */ /* 0x010fca0007f1e0ff */
[----:B------:R-:W-:-:S05]  /*131db0*/  IMAD.X R21, R19, 0x1, R41, P0 ;  /* 0x0000000113157824 */ /* 0x000fca00000e0629 */
[----:B------:R4:W-:Y:S04]  /*131dc0*/  STL.64 [R1+0x1f70], R20 ;  /* 0x001f701401007387 */ /* 0x0009e80000100a00 */
[----:B------:R-:W2:Y:S04]  /*131dd0*/  LDL.LU R33, [R1+0x910] ;  /* 0x0009100001217983 */ /* 0x000ea80000300800 */
[----:B------:R-:W2:Y:S04]  /*131de0*/  LDL.LU R32, [R1+0x704] ;  /* 0x0007040001207983 */ /* 0x000ea80000300800 */
[----:B------:R-:W2:Y:S01]  /*131df0*/  LDL.LU R42, [R1+0x8ec] ;  /* 0x0008ec00012a7983 */ /* 0x000ea20000300800 */
[----:B------:R-:W-:-:S03]  /*131e00*/  IADD3 R18, P0, PT, R18, R40, RZ ;  /* 0x0000002812127210 */ /* 0x000fc60007f1e0ff */
[----:B------:R-:W2:Y:S04]  /*131e10*/  LDL.LU R31, [R1+0x8e8] ;  /* 0x0008e800011f7983 */ /* 0x000ea80000300800 */
[----:B------:R-:W2:Y:S01]  /*131e20*/  LDL.LU R30, [R1+0x70c] ;  /* 0x00070c00011e7983 */ /* 0x000ea20000300800 */
[----:B------:R-:W-:-:S05]  /*131e30*/  IMAD.X R19, R17, 0x1, R41, P0 ;  /* 0x0000000111137824 */ /* 0x000fca00000e0629 */
[----:B------:R0:W-:Y:S04]  /*131e40*/  STL.64 [R1+0x1f68], R18 ;  /* 0x001f681201007387 */ /* 0x0001e80000100a00 */
[----:B------:R-:W2:Y:S04]  /*131e50*/  LDL.LU R29, [R1+0x8e4] ;  /* 0x0008e400011d7983 */ /* 0x000ea80000300800 */
[----:B------:R-:W2:Y:S04]  /*131e60*/  LDL.LU R28, [R1+0x730] ;  /* 0x00073000011c7983 */ /* 0x000ea80000300800 */
[----:B------:R-:W2:Y:S04]  /*131e70*/  LDL.LU R27, [R1+0x8e0] ;  /* 0x0008e000011b7983 */ /* 0x000ea80000300800 */
[----:B------:R-:W2:Y:S04]  /*131e80*/  LDL.LU R26, [R1+0x734] ;  /* 0x00073400011a7983 */ /* 0x000ea80000300800 */
[----:B---3--:R-:W3:Y:S04]  /*131e90*/  LDL.LU R25, [R1+0x8cc] ;  /* 0x0008cc0001197983 */ /* 0x008ee80000300800 */
[----:B------:R-:W3:Y:S01]  /*131ea0*/  LDL.LU R24, [R1+0x738] ;  /* 0x0007380001187983 */ /* 0x000ee20000300800 */
[----:B------:R-:W-:-:S03]  /*131eb0*/  IADD3 R16, P0, PT, R16, R40, RZ ;  /* 0x0000002810107210 */ /* 0x000fc60007f1e0ff */
[----:B-1----:R-:W3:Y:S04]  /*131ec0*/  LDL.LU R23, [R1+0x73c] ;  /* 0x00073c0001177983 */ /* 0x002ee80000300800 */
[----:B----4-:R-:W4:Y:S01]  /*131ed0*/  LDL.LU R21, [R1+0x8c4] ;  /* 0x0008c40001157983 */ /* 0x010f220000300800 */
[----:B--2---:R-:W-:-:S05]  /*131ee0*/  IMAD.X R17, R15, 0x1, R41, P0 ;  /* 0x000000010f117824 */ /* 0x004fca00000e0629 */
[----:B------:R1:W-:Y:S04]  /*131ef0*/  STL.64 [R1+0x1f60], R16 ;  /* 0x001f601001007387 */ /* 0x0003e80000100a00 */
[----:B------:R-:W2:Y:S04]  /*131f00*/  LDL.LU R20, [R1+0x750] ;  /* 0x0007500001147983 */ /* 0x000ea80000300800 */
[----:B------:R-:W2:Y:S04]  /*131f10*/  LDL.LU R22, [R1+0x8c0] ;  /* 0x0008c00001167983 */ /* 0x000ea80000300800 */
[----:B0-----:R-:W2:Y:S04]  /*131f20*/  LDL.LU R19, [R1+0x754] ;  /* 0x0007540001137983 */ /* 0x001ea80000300800 */
[----:B-1----:R-:W2:Y:S04]  /*131f30*/  LDL.LU R17, [R1+0x89c] ;  /* 0x00089c0001117983 */ /* 0x002ea80000300800 */
[----:B------:R-:W2:Y:S04]  /*131f40*/  LDL.LU R16, [R1+0x758] ;  /* 0x0007580001107983 */ /* 0x000ea80000300800 */
[----:B------:R-:W2:Y:S01]  /*131f50*/  LDL.LU R18, [R1+0x898] ;  /* 0x0008980001127983 */ /* 0x000ea20000300800 */
[----:B------:R-:W-:-:S05]  /*131f60*/  IADD3 R14, P0, PT, R14, R40, RZ ;  /* 0x000000280e0e7210 */ /* 0x000fca0007f1e0ff */
[----:B------:R-:W-:-:S05]  /*131f70*/  IMAD.X R15, R13, 0x1, R41, P0 ;  /* 0x000000010d0f7824 */ /* 0x000fca00000e0629 */
[----:B------:R0:W-:Y:S01]  /*131f80*/  STL.64 [R1+0x1f58], R14 ;  /* 0x001f580e01007387 */ /* 0x0001e20000100a00 */
[----:B------:R-:W-:-:S03]  /*131f90*/  IADD3 R44, P0, PT, R12, R40, RZ ;  /* 0x000000280c2c7210 */ /* 0x000fc60007f1e0ff */
[----:B0-----:R-:W2:Y:S04]  /*131fa0*/  LDL.LU R15, [R1+0x894] ;  /* 0x00089400010f7983 */ /* 0x001ea80000300800 */
[----:B------:R-:W2:Y:S04]  /*131fb0*/  LDL.LU R14, [R1+0x780] ;  /* 0x00078000010e7983 */ /* 0x000ea80000300800 */
[----:B------:R-:W2:Y:S04]  /*131fc0*/  LDL.LU R13, [R1+0x890] ;  /* 0x00089000010d7983 */ /* 0x000ea80000300800 */
[----:B------:R-:W2:Y:S01]  /*131fd0*/  LDL.LU R12, [R1+0x784] ;  /* 0x00078400010c7983 */ /* 0x000ea20000300800 */
[----:B------:R-:W-:-:S05]  /*131fe0*/  IMAD.X R45, R46, 0x1, R41, P0 ;  /* 0x000000012e2d7824 */ /* 0x000fca00000e0629 */
[----:B------:R0:W-:Y:S02]  /*131ff0*/  STL.64 [R1+0x1f50], R44 ;  /* 0x001f502c01007387 */ /* 0x0001e40000100a00 */
[----:B0-----:R-:W-:-:S05]  /*132000*/  IADD3 R44, P0, PT, R43, R40, RZ ;  /* 0x000000282b2c7210 */ /* 0x001fca0007f1e0ff */
[----:B------:R-:W-:Y:S01]  /*132010*/  IMAD.X R45, R33, 0x1, R41, P0 ;  /* 0x00000001212d7824 */ /* 0x000fe200000e0629 */
[----:B------:R-:W-:-:S05]  /*132020*/  IADD3 R32, P0, PT, R32, R40, RZ ;  /* 0x0000002820207210 */ /* 0x000fca0007f1e0ff */
[----:B------:R-:W-:-:S05]  /*132030*/  IMAD.X R33, R42, 0x1, R41, P0 ;  /* 0x000000012a217824 */ /* 0x000fca00000e0629 */
[----:B------:R0:W-:Y:S04]  /*132040*/  STL.64 [R1+0x1f40], R32 ;  /* 0x001f402001007387 */ /* 0x0001e80000100a00 */
[----:B------:R-:W-:Y:S01]  /*132050*/  STL.64 [R1+0x1f48], R44 ;  /* 0x001f482c01007387 */ /* 0x000fe20000100a00 */
[----:B0-----:R-:W-:-:S03]  /*132060*/  IADD3 R32, P0, PT, R4, R40, RZ ;  /* 0x0000002804207210 */ /* 0x001fc60007f1e0ff */
[----:B------:R-:W2:Y:S02]  /*132070*/  LDL.LU R4, [R1+0x7a0] ;  /* 0x0007a00001047983 */ /* 0x000ea40000300800 */
[----:B------:R-:W-:Y:S01]  /*132080*/  IMAD.X R33, R31, 0x1, R41, P0 ;  /* 0x000000011f217824 */ /* 0x000fe200000e0629 */
[----:B------:R-:W-:-:S05]  /*132090*/  IADD3 R30, P0, PT, R30, R40, RZ ;  /* 0x000000281e1e7210 */ /* 0x000fca0007f1e0ff */
[----:B------:R-:W-:Y:S01]  /*1320a0*/  IMAD.X R31, R29, 0x1, R41, P0 ;  /* 0x000000011d1f7824 */ /* 0x000fe200000e0629 */
[----:B------:R-:W-:-:S05]  /*1320b0*/  IADD3 R28, P0, PT, R28, R40, RZ ;  /* 0x000000281c1c7210 */ /* 0x000fca0007f1e0ff */
[--C-:B------:R-:W-:Y:S01]  /*1320c0*/  IMAD.X R29, R27, 0x1, R41.reuse, P0 ;  /* 0x000000011b1d7824 */ /* 0x100fe200000e0629 */
[-C--:B------:R-:W-:Y:S01]  /*1320d0*/  IADD3 R26, P0, PT, R26, R40.reuse, RZ ;  /* 0x000000281a1a7210 */ /* 0x080fe20007f1e0ff */
[----:B------:R-:W-:Y:S04]  /*1320e0*/  STL.64 [R1+0x1f38], R32 ;  /* 0x001f382001007387 */ /* 0x000fe80000100a00 */
[--C-:B---3--:R-:W-:Y:S01]  /*1320f0*/  IMAD.X R27, R25, 0x1, R41.reuse, P0 ;  /* 0x00000001191b7824 */ /* 0x108fe200000e0629 */
[----:B------:R-:W-:Y:S01]  /*132100*/  IADD3 R24, P0, PT, R24, R40, RZ ;  /* 0x0000002818187210 */ /* 0x000fe20007f1e0ff */
[----:B------:R-:W-:Y:S04]  /*132110*/  STL.64 [R1+0x1f30], R30 ;  /* 0x001f301e01007387 */ /* 0x000fe80000100a00 */
[----:B------:R-:W-:Y:S01]  /*132120*/  STL.64 [R1+0x1f28], R28 ;  /* 0x001f281c01007387 */ /* 0x000fe20000100a00 */
[----:B------:R-:W-:-:S03]  /*132130*/  IMAD.X R25, R5, 0x1, R41, P0 ;  /* 0x0000000105197824 */ /* 0x000fc600000e0629 */
[----:B------:R-:W3:Y:S04]  /*132140*/  LDL.LU R5, [R1+0x7a4] ;  /* 0x0007a40001057983 */ /* 0x000ee80000300800 */
[----:B------:R-:W-:Y:S04]  /*132150*/  STL.64 [R1+0x1f20], R26 ;  /* 0x001f201a01007387 */ /* 0x000fe80000100a00 */
[----:B------:R0:W-:Y:S02]  /*132160*/  STL.64 [R1+0x1f18], R24 ;  /* 0x001f181801007387 */ /* 0x0001e40000100a00 */
[----:B0-----:R-:W-:-:S05]  /*132170*/  IADD3 R24, P0, PT, R23, R40, RZ ;  /* 0x0000002817187210 */ /* 0x001fca0007f1e0ff */
[----:B----4-:R-:W-:Y:S01]  /*132180*/  IMAD.X R25, R21, 0x1, R41, P0 ;  /* 0x0000000115197824 */ /* 0x010fe200000e0629 */
[----:B--2---:R-:W-:-:S05]  /*132190*/  IADD3 R20, P0, PT, R20, R40, RZ ;  /* 0x0000002814147210 */ /* 0x004fca0007f1e0ff */
[----:B------:R-:W-:-:S05]  /*1321a0*/  IMAD.X R21, R22, 0x1, R41, P0 ;  /* 0x0000000116157824 */ /* 0x000fca00000e0629 */
[----:B------:R0:W-:Y:S02]  /*1321b0*/  STL.64 [R1+0x1f08], R20 ;  /* 0x001f081401007387 */ /* 0x0001e40000100a00 */
[----:B0-----:R-:W-:-:S05]  /*1321c0*/  IADD3 R20, P0, PT, R19, R40, RZ ;  /* 0x0000002813147210 */ /* 0x001fca0007f1e0ff */
[--C-:B------:R-:W-:Y:S01]  /*1321d0*/  IMAD.X R21, R17, 0x1, R41.reuse, P0 ;  /* 0x0000000111157824 */ /* 0x100fe200000e0629 */
[----:B------:R-:W-:Y:S01]  /*1321e0*/  IADD3 R16, P0, PT, R16, R40, RZ ;  /* 0x0000002810107210 */ /* 0x000fe20007f1e0ff */
[----:B------:R-:W-:Y:S04]  /*1321f0*/  STL.64 [R1+0x1f10], R24 ;  /* 0x001f101801007387 */ /* 0x000fe80000100a00 */
[----:B------:R-:W-:-:S05]  /*132200*/  IMAD.X R17, R18, 0x1, R41, P0 ;  /* 0x0000000112117824 */ /* 0x000fca00000e0629 */
[----:B------:R0:W-:Y:S04]  /*132210*/  STL.64 [R1+0x1ef8], R16 ;  /* 0x001ef81001007387 */ /* 0x0001e80000100a00 */
[----:B------:R-:W-:Y:S01]  /*132220*/  STL.64 [R1+0x1f00], R20 ;  /* 0x001f001401007387 */ /* 0x000fe20000100a00 */
[----:B0-----:R-:W-:-:S03]  /*132230*/  IADD3 R16, P0, PT, R7, R40, RZ ;  /* 0x0000002807107210 */ /* 0x001fc60007f1e0ff */
[----:B------:R-:W2:Y:S02]  /*132240*/  LDL.LU R7, [R1+0x7a8] ;  /* 0x0007a80001077983 */ /* 0x000ea40000300800 */
[----:B------:R-:W-:Y:S01]  /*132250*/  IMAD.X R17, R15, 0x1, R41, P0 ;  /* 0x000000010f117824 */ /* 0x000fe200000e0629 */
[----:B------:R-:W-:-:S05]  /*132260*/  IADD3 R14, P0, PT, R14, R40, RZ ;  /* 0x000000280e0e7210 */ /* 0x000fca0007f1e0ff */
[--C-:B------:R-:W-:Y:S01]  /*132270*/  IMAD.X R15, R13, 0x1, R41.reuse, P0 ;  /* 0x000000010d0f7824 */ /* 0x100fe200000e0629 */
[-C--:B------:R-:W-:Y:S01]  /*132280*/  IADD3 R12, P0, PT, R12, R40.reuse, RZ ;  /* 0x000000280c0c7210 */ /* 0x080fe20007f1e0ff */
[----:B------:R-:W-:Y:S04]  /*132290*/  STL.64 [R1+0x1ef0], R16 ;  /* 0x001ef01001007387 */ /* 0x000fe80000100a00 */
[----:B------:R-:W-:Y:S02]  /*1322a0*/  IMAD.X R13, R2, 0x1, R41, P0 ;  /* 0x00000001020d7824 */ /* 0x000fe400000e0629 */
[----:B------:R-:W4:Y:S04]  /*1322b0*/  LDL.LU R2, [R1+0x6a00] ;  /* 0x006a000001027983 */ /* 0x000f280000300800 */
[----:B------:R-:W-:Y:S04]  /*1322c0*/  STL.64 [R1+0x1ee8], R14 ;  /* 0x001ee80e01007387 */ /* 0x000fe80000100a00 */
[----:B------:R0:W-:Y:S02]  /*1322d0*/  STL.64 [R1+0x1ee0], R12 ;  /* 0x001ee00c01007387 */ /* 0x0001e40000100a00 */
[----:B0-----:R-:W-:-:S02]  /*1322e0*/  IADD3 R12, P0, PT, R0, R40, RZ ;  /* 0x00000028000c7210 */ /* 0x001fc40007f1e0ff */
[----:B------:R-:W4:Y:S03]  /*1322f0*/  LDL.LU R0, [R1+0x69fc] ;  /* 0x0069fc0001007983 */ /* 0x000f260000300800 */
[----:B------:R-:W-:Y:S02]  /*132300*/  IMAD.X R13, R60, 0x1, R41, P0 ;  /* 0x000000013c0d7824 */ /* 0x000fe400000e0629 */
[----:B------:R-:W4:Y:S04]  /*132310*/  LDL.LU R60, [R1+0x69f8] ;  /* 0x0069f800013c7983 */ /* 0x000f280000300800 */
[----:B------:R0:W-:Y:S02]  /*132320*/  STL.64 [R1+0x1ed8], R12 ;  /* 0x001ed80c01007387 */ /* 0x0001e40000100a00 */
[----:B0-----:R-:W-:-:S02]  /*132330*/  IADD3 R12, P0, PT, R59, R40, RZ ;  /* 0x000000283b0c7210 */ /* 0x001fc40007f1e0ff */
[----:B------:R-:W4:Y:S03]  /*132340*/  LDL.LU R59, [R1+0x69f4] ;  /* 0x0069f400013b7983 */ /* 0x000f260000300800 */
[----:B------:R-:W-:Y:S02]  /*132350*/  IMAD.X R13, R6, 0x1, R41, P0 ;  /* 0x00000001060d7824 */ /* 0x000fe400000e0629 */
[----:B------:R-:W4:Y:S04]  /*132360*/  LDL.LU R6, [R1+0x7ac] ;  /* 0x0007ac0001067983 */ /* 0x000f280000300800 */
[----:B------:R0:W-:Y:S01]  /*132370*/  STL.64 [R1+0x1ed0], R12 ;  /* 0x001ed00c01007387 */ /* 0x0001e20000100a00 */
[----:B------:R-:W-:-:S02]  /*132380*/  SHF.R.S32.HI R42, RZ, 0x1f, R4 ;  /* 0x0000001fff2a7819 */ /* 0x000fc40000011404 */
[----:B0-----:R-:W-:-:S05]  /*132390*/  IADD3 R12, P0, PT, R4, R36, RZ ;  /* 0x00000024040c7210 */ /* 0x001fca0007f1e0ff */
[----:B------:R-:W-:-:S05]  /*1323a0*/  IMAD.X R13, R42, 0x1, R37, P0 ;  /* 0x000000012a0d7824 */ /* 0x000fca00000e0625 */
[----:B------:R0:W-:Y:S02]  /*1323b0*/  STL.64 [R1+0x1ec0], R12 ;  /* 0x001ec00c01007387 */ /* 0x0001e40000100a00 */
[----:B0-----:R-:W-:-:S05]  /*1323c0*/  IADD3 R12, P0, PT, R4, R34, RZ ;  /* 0x00000022040c7210 */ /* 0x001fca0007f1e0ff */
[----:B------:R-:W-:-:S05]  /*1323d0*/  IMAD.X R13, R42, 0x1, R35, P0 ;  /* 0x000000012a0d7824 */ /* 0x000fca00000e0623 */
[----:B------:R0:W-:Y:S02]  /*1323e0*/  STL.64 [R1+0x1ec8], R12 ;  /* 0x001ec80c01007387 */ /* 0x0001e40000100a00 */
[----:B0-----:R-:W-:-:S05]  /*1323f0*/  IADD3 R12, P0, PT, R4, R38, RZ ;  /* 0x00000026040c7210 */ /* 0x001fca0007f1e0ff */
[----:B------:R-:W-:-:S05]  /*132400*/  IMAD.X R13, R42, 0x1, R39, P0 ;  /* 0x000000012a0d7824 */ /* 0x000fca00000e0627 */
[----:B------:R0:W-:Y:S02]  /*132410*/  STL.64 [R1+0x1eb8], R12 ;  /* 0x001eb80c01007387 */ /* 0x0001e40000100a00 */
[----:B0-----:R-:W-:Y:S02]  /*132420*/  IADD3 R12, P0, PT, R4, R40, RZ ;  /* 0x00000028040c7210 */ /* 0x001fe40007f1e0ff */
[----:B------:R-:W4:Y:S03]  /*132430*/  LDL.LU R4, [R1+0x7d0] ;  /* 0x0007d00001047983 */ /* 0x000f260000300800 */
[----:B------:R-:W-:Y:S01]  /*132440*/  IMAD.X R13, R42, 0x1, R41, P0 ;  /* 0x000000012a0d7824 */ /* 0x000fe200000e0629 */
[----:B---3--:R-:W-:-:S04]  /*132450*/  SHF.R.S32.HI R42, RZ, 0x1f, R5 ;  /* 0x0000001fff2a7819 */ /* 0x008fc80000011405 */
[----:B------:R0:W-:Y:S02]  /*132460*/  STL.64 [R1+0x1eb0], R12 ;  /* 0x001eb00c01007387 */ /* 0x0001e40000100a00 */
        /* <DEDUP_REMOVED lines=10> */
[----:B------:R-:W3:Y:S03]  /*132510*/  LDL.LU R5, [R1+0x7d4] ;  /* 0x0007d40001057983 */ /* 0x000ee60000300800 */
[----:B------:R-:W-:Y:S01]  /*132520*/  IMAD.X R13, R42, 0x1, R41, P0 ;  /* 0x000000012a0d7824 */ /* 0x000fe200000e0629 */
[----:B--2---:R-:W-:-:S04]  /*132530*/  SHF.R.S32.HI R42, RZ, 0x1f, R7 ;  /* 0x0000001fff2a7819 */ /* 0x004fc80000011407 */
        /* <DEDUP_REMOVED lines=11> */
[----:B------:R-:W2:Y:S03]  /*1325f0*/  LDL.LU R7, [R1+0x7d8] ;  /* 0x0007d80001077983 */ /* 0x000ea60000300800 */
[----:B------:R-:W-:Y:S01]  /*132600*/  IMAD.X R13, R42, 0x1, R41, P0 ;  /* 0x000000012a0d7824 */ /* 0x000fe200000e0629 */
[----:B----4-:R-:W-:-:S04]  /*132610*/  SHF.R.S32.HI R42, RZ, 0x1f, R6 ;  /* 0x0000001fff2a7819 */ /* 0x010fc80000011406 */
        /* <DEDUP_REMOVED lines=12> */
[----:B------:R-:W-:-:S05]  /*1326e0*/  IMAD.X R13, R42, 0x1, R41, P0 ;  /* 0x000000012a0d7824 */ /* 0x000fca00000e0629 */
[----:B------:R0:W-:Y:S01]  /*1326f0*/  STL.64 [R1+0x1e50], R12 ;  /* 0x001e500c01007387 */ /* 0x0001e20000100a00 */
[----:B------:R-:W-:Y:S02]  /*132700*/  SHF.R.S32.HI R42, RZ, 0x1f, R4 ;  /* 0x0000001fff2a7819 */ /* 0x000fe40000011404 */
        /* <DEDUP_REMOVED lines=13> */
[----:B---3--:R-:W-:Y:S02]  /*1327e0*/  SHF.R.S32.HI R42, RZ, 0x1f, R5 ;  /* 0x0000001fff2a7819 */ /* 0x008fe40000011405 */
        /* <DEDUP_REMOVED lines=11> */
[----:B------:R-:W-:-:S05]  /*1328a0*/  IMAD.X R13, R42, 0x1, R41, P0 ;  /* 0x000000012a0d7824 */ /* 0x000fca00000e0629 */
[----:B------:R0:W-:Y:S01]  /*1328b0*/  STL.64 [R1+0x1e10], R12 ;  /* 0x001e100c01007387 */ /* 0x0001e20000100a00 */
[----:B--2---:R-:W-:Y:S02]  /*1328c0*/  SHF.R.S32.HI R42, RZ, 0x1f, R7 ;  /* 0x0000001fff2a7819 */ /* 0x004fe40000011407 */
        /* <DEDUP_REMOVED lines=11> */
[----:B------:R-:W-:-:S05]  /*132980*/  IMAD.X R13, R42, 0x1, R41, P0 ;  /* 0x000000012a0d7824 */ /* 0x000fca00000e0629 */
[----:B------:R0:W-:Y:S01]  /*132990*/  STL.64 [R1+0x1df0], R12 ;  /* 0x001df00c01007387 */ /* 0x0001e20000100a00 */
[----:B----4-:R-:W-:Y:S02]  /*1329a0*/  SHF.R.S32.HI R42, RZ, 0x1f, R6 ;  /* 0x0000001fff2a7819 */ /* 0x010fe40000011406 */
        /* <DEDUP_REMOVED lines=67> */
[----:B------:R0:W-:Y:S04]  /*132de0*/  STL.64 [R1+0x1d50], R12 ;  /* 0x001d500c01007387 */ /* 0x0001e80000100a00 */
[----:B0-----:R-:W4:Y:S01]  /*132df0*/  LDL.LU R12, [R1+0x84c] ;  /* 0x00084c00010c7983 */ /* 0x001f220000300800 */
[----:B------:R-:W-:Y:S02]  /*132e00*/  SHF.R.S32.HI R42, RZ, 0x1f, R4 ;  /* 0x0000001fff2a7819 */ /* 0x000fe40000011404 */
[----:B------:R-:W-:-:S05]  /*132e10*/  IADD3 R14, P0, PT, R4, R36, RZ ;  /* 0x00000024040e7210 */ /* 0x000fca0007f1e0ff */
        /* <DEDUP_REMOVED lines=8> */
[----:B------:R-:W4:Y:S01]  /*132ea0*/  LDL.LU R6, [R1+0x870] ;  /* 0x0008700001067983 */ /* 0x000f220000300800 */
[----:B0-----:R-:W-:-:S05]  /*132eb0*/  IADD3 R14, P0, PT, R4, R40, RZ ;  /* 0x00000028040e7210 */ /* 0x001fca0007f1e0ff */
        /* <DEDUP_REMOVED lines=12> */
[----:B------:R-:W3:Y:S01]  /*132f80*/  LDL.LU R4, [R1+0x2054] ;  /* 0x0020540001047983 */ /* 0x000ee20000300800 */
[----:B0-----:R-:W-:-:S05]  /*132f90*/  IADD3 R14, P0, PT, R5, R40, RZ ;  /* 0x00000028050e7210 */ /* 0x001fca0007f1e0ff */
        /* <DEDUP_REMOVED lines=8> */
[----:B------:R0:W-:Y:S04]  /*133020*/  STL.64 [R1+0xaf8], R14 ;  /* 0x000af80e01007387 */ /* 0x0001e80000100a00 */
[----:B------:R-:W2:Y:S01]  /*133030*/  LDL.LU R5, [R1+0x2058] ;  /* 0x0020580001057983 */ /* 0x000ea20000300800 */
[----:B0-----:R-:W-:-:S05]  /*133040*/  IADD3 R14, P0, PT, R7, R38, RZ ;  /* 0x00000026070e7210 */ /* 0x001fca0007f1e0ff */
[----:B------:R-:W-:-:S05]  /*133050*/  IMAD.X R15, R42, 0x1, R39, P0 ;  /* 0x000000012a0f7824 */ /* 0x000fca00000e0627 */
[----:B------:R0:W-:Y:S02]  /*133060*/  STL.64 [R1+0xae8], R14 ;  /* 0x000ae80e01007387 */ /* 0x0001e40000100a00 */
[----:B0-----:R-:W-:-:S05]  /*133070*/  IADD3 R14, P0, PT, R7, R40, RZ ;  /* 0x00000028070e7210 */ /* 0x001fca0007f1e0ff */
[----:B------:R-:W-:-:S05]  /*133080*/  IMAD.X R15, R42, 0x1, R41, P0 ;  /* 0x000000012a0f7824 */ /* 0x000fca00000e0629 */
[----:B------:R0:W-:Y:S01]  /*133090*/  STL.64 [R1+0xae0], R14 ;  /* 0x000ae00e01007387 */ /* 0x0001e20000100a00 */
[----:B----4-:R-:W-:Y:S02]  /*1330a0*/  SHF.R.S32.HI R42, RZ, 0x1f, R12 ;  /* 0x0000001fff2a7819 */ /* 0x010fe4000001140c */
[----:B0-----:R-:W-:-:S05]  /*1330b0*/  IADD3 R14, P0, PT, R12, R36, RZ ;  /* 0x000000240c0e7210 */ /* 0x001fca0007f1e0ff */
[----:B------:R-:W-:-:S05]  /*1330c0*/  IMAD.X R15, R42, 0x1, R37, P0 ;  /* 0x000000012a0f7824 */ /* 0x000fca00000e0625 */
[----:B------:R0:W-:Y:S04]  /*1330d0*/  STL.64 [R1+0xad0], R14 ;  /* 0x000ad00e01007387 */ /* 0x0001e80000100a00 */
[----:B------:R-:W4:Y:S01]  /*1330e0*/  LDL.LU R7, [R1+0x205c] ;  /* 0x00205c0001077983 */ /* 0x000f220000300800 */
[----:B0-----:R-:W-:-:S05]  /*1330f0*/  IADD3 R14, P0, PT, R12, R34, RZ ;  /* 0x000000220c0e7210 */ /* 0x001fca0007f1e0ff */
[----:B------:R-:W-:-:S05]  /*133100*/  IMAD.X R15, R42, 0x1, R35, P0 ;  /* 0x000000012a0f7824 */ /* 0x000fca00000e0623 */
[----:B------:R0:W-:Y:S02]  /*133110*/  STL.64 [R1+0xad8], R14 ;  /* 0x000ad80e01007387 */ /* 0x0001e40000100a00 */
[----:B0-----:R-:W-:-:S05]  /*133120*/  IADD3 R14, P0, PT, R12, R38, RZ ;  /* 0x000000260c0e7210 */ /* 0x001fca0007f1e0ff */
[----:B------:R-:W-:Y:S01]  /*133130*/  IMAD.X R15, R42, 0x1, R39, P0 ;  /* 0x000000012a0f7824 */ /* 0x000fe200000e0627 */
[----:B------:R-:W-:-:S05]  /*133140*/  IADD3 R12, P0, PT, R12, R40, RZ ;  /* 0x000000280c0c7210 */ /* 0x000fca0007f1e0ff */
[----:B------:R-:W-:Y:S01]  /*133150*/  IMAD.X R13, R42, 0x1, R41, P0 ;  /* 0x000000012a0d7824 */ /* 0x000fe200000e0629 */
[----:B------:R-:W-:Y:S04]  /*133160*/  STL.64 [R1+0xac8], R14 ;  /* 0x000ac80e01007387 */ /* 0x000fe80000100a00 */
        /* <DEDUP_REMOVED lines=51> */
[----:B------:R-:W-:Y:S02]  /*1334a0*/  IMAD.X R5, R42, 0x1, R41, P0 ;  /* 0x000000012a057824 */ /* 0x000fe400000e0629 */
[----:B------:R-:W-:Y:S01]  /*1334b0*/  VIADD R42, R3, UR6 ;  /* 0x00000006032a7c36 */ /* 0x000fe20008000000 */
[----:B------:R-:W0:Y:S02]  /*1334c0*/  LDCU UR6, c[0x0][0x3b8] ;  /* 0x00007700ff0677ac */ /* 0x000e240008000800 */
[----:B------:R1:W-:Y:S02]  /*1334d0*/  STL.64 [R1+0x930], R4 ;  /* 0x0009300401007387 */ /* 0x0003e40000100a00 */
[----:B------:R-:W-:Y:S02]  /*1334e0*/  SHF.R.S32.HI R43, RZ, 0x1f, R42 ;  /* 0x0000001fff2b7819 */ /* 0x000fe4000001142a */
        /* <DEDUP_REMOVED lines=9> */
[C---:B-1----:R-:W-:Y:S01]  /*133580*/  IADD3 R4, P0, PT, R42.reuse, R40, RZ ;  /* 0x000000282a047210 */ /* 0x042fe20007f1e0ff */
[----:B0-----:R-:W-:Y:S01]  /*133590*/  VIADD R42, R42, UR6 ;  /* 0x000000062a2a7c36 */ /* 0x001fe20008000000 */
[----:B------:R-:W0:Y:S03]  /*1335a0*/  LDCU UR6, c[0x0][0x3b8] ;  /* 0x00007700ff0677ac */ /* 0x000e260008000800 */
        /* <DEDUP_REMOVED lines=317> */
[----:B------:R1:W-:Y:S04]  /*134980*/  STL.64 [R1+0x3f80], R4 ;  /* 0x003f800401007387 */ /* 0x0003e80000100a00 */
[----:B------:R-:W2:Y:S04]  /*134990*/  LDL.LU R22, [R1+0x190] ;  /* 0x0001900001167983 */ /* 0x000ea80000300800 */
[----:B------:R-:W2:Y:S01]  /*1349a0*/  LDL.LU R21, [R1+0x194] ;  /* 0x0001940001157983 */ /* 0x000ea20000300800 */
[----:B-1----:R-:W-:-:S03]  /*1349b0*/  IADD3 R4, P0, PT, R42, R36, RZ ;  /* 0x000000242a047210 */ /* 0x002fc60007f1e0ff */
[----:B------:R-:W3:Y:S02]  /*1349c0*/  LDL.LU R13, [R1+0x198] ;  /* 0x00019800010d7983 */ /* 0x000ee40000300800 */
[----:B------:R-:W-:-:S05]  /*1349d0*/  IMAD.X R5, R43, 0x1, R37, P0 ;  /* 0x000000012b057824 */ /* 0x000fca00000e0625 */
[----:B------:R1:W-:Y:S04]  /*1349e0*/  STL.64 [R1+0x3f78], R4 ;  /* 0x003f780401007387 */ /* 0x0003e80000100a00 */
[----:B------:R-:W3:Y:S01]  /*1349f0*/  LDL.LU R12, [R1+0x19c] ;  /* 0x00019c00010c7983 */ /* 0x000ee20000300800 */
[----:B-1----:R-:W-:-:S05]  /*134a00*/  IADD3 R4, P0, PT, R42, R34, RZ ;  /* 0x000000222a047210 */ /* 0x002fca0007f1e0ff */
[----:B------:R-:W-:-:S05]  /*134a10*/  IMAD.X R5, R43, 0x1, R35, P0 ;  /* 0x000000012b057824 */ /* 0x000fca00000e0623 */
[----:B------:R1:W-:Y:S04]  /*134a20*/  STL.64 [R1+0x3f58], R4 ;  /* 0x003f580401007387 */ /* 0x0003e80000100a00 */
[----:B------:R-:W4:Y:S04]  /*134a30*/  LDL.LU R18, [R1+0x1c0] ;  /* 0x0001c00001127983 */ /* 0x000f280000300800 */
[----:B------:R-:W4:Y:S01]  /*134a40*/  LDL.LU R17, [R1+0x1c4] ;  /* 0x0001c40001117983 */ /* 0x000f220000300800 */
[----:B-1----:R-:W-:-:S05]  /*134a50*/  IADD3 R4, P0, PT, R42, R38, RZ ;  /* 0x000000262a047210 */ /* 0x002fca0007f1e0ff */
[----:B------:R-:W-:-:S05]  /*134a60*/  IMAD.X R5, R43, 0x1, R39, P0 ;  /* 0x000000012b057824 */ /* 0x000fca00000e0627 */
[----:B------:R1:W-:Y:S04]  /*134a70*/  STL.64 [R1+0x3fb0], R4 ;  /* 0x003fb00401007387 */ /* 0x0003e80000100a00 */
[----:B------:R-:W4:Y:S01]  /*134a80*/  LDL.LU R3, [R1+0x1c8] ;  /* 0x0001c80001037983 */ /* 0x000f220000300800 */
[----:B-1----:R-:W-:-:S05]  /*134a90*/  IADD3 R4, P0, PT, R42, R40, RZ ;  /* 0x000000282a047210 */ /* 0x002fca0007f1e0ff */
[----:B------:R-:W-:-:S05]  /*134aa0*/  IMAD.X R5, R43, 0x1, R41, P0 ;  /* 0x000000012b057824 */ /* 0x000fca00000e0629 */
[----:B------:R1:W-:Y:S04]  /*134ab0*/  STL.64 [R1+0x3fe0], R4 ;  /* 0x003fe00401007387 */ /* 0x0003e80000100a00 */
[----:B-1----:R-:W4:Y:S04]  /*134ac0*/  LDL.LU R4, [R1+0x1cc] ;  /* 0x0001cc0001047983 */ /* 0x002f280000300800 */
[----:B------:R-:W4:Y:S04]  /*134ad0*/  LDL.LU R5, [R1+0x1e0] ;  /* 0x0001e00001057983 */ /* 0x000f280000300800 */
[----:B------:R-:W4:Y:S01]  /*134ae0*/  LDL.LU R7, [R1+0x1e4] ;  /* 0x0001e40001077983 */ /* 0x000f220000300800 */
[----:B0-----:R-:W-:Y:S01]  /*134af0*/  VIADD R42, R42, UR6 ;  /* 0x000000062a2a7c36 */ /* 0x001fe20008000000 */
[----:B------:R-:W0:Y:S02]  /*134b00*/  LDCU UR6, c[0x0][0x3b8] ;  /* 0x00007700ff0677ac */ /* 0x000e240008000800 */
[----:B------:R-:W4:Y:S02]  /*134b10*/  LDL.LU R16, [R1+0x1e8] ;  /* 0x0001e80001107983 */ /* 0x000f240000300800 */
[----:B------:R-:W-:-:S02]  /*134b20*/  SHF.R.S32.HI R43, RZ, 0x1f, R42 ;  /* 0x0000001fff2b7819 */ /* 0x000fc4000001142a */
[----:B------:R-:W-:-:S05]  /*134b30*/  IADD3 R14, P0, PT, R42, R36, RZ ;  /* 0x000000242a0e7210 */ /* 0x000fca0007f1e0ff */
[----:B------:R-:W-:Y:S01]  /*134b40*/  IMAD.X R15, R43, 0x1, R37, P0 ;  /* 0x000000012b0f7824 */ /* 0x000fe200000e0625 */
[----:B------:R-:W-:-:S04]  /*134b50*/  IADD3 R24, P0, PT, R42, R34, RZ ;  /* 0x000000222a187210 */ /* 0x000fc80007f1e0ff */
[----:B------:R1:W-:Y:S01]  /*134b60*/  STL.64 [R1+0x3fd8], R14 ;  /* 0x003fd80e01007387 */ /* 0x0003e20000100a00 */
[----:B------:R-:W-:-:S03]  /*134b70*/  IMAD.X R25, R43, 0x1, R35, P0 ;  /* 0x000000012b197824 */ /* 0x000fc600000e0623 */
[----:B-1----:R-:W4:Y:S04]  /*134b80*/  LDL.LU R15, [R1+0x1ec] ;  /* 0x0001ec00010f7983 */ /* 0x002f280000300800 */
[----:B------:R-:W4:Y:S04]  /*134b90*/  LDL.LU R14, [R1+0x200] ;  /* 0x00020000010e7983 */ /* 0x000f280000300800 */
[----:B------:R-:W4:Y:S04]  /*134ba0*/  LDL.LU R6, [R1+0x204] ;  /* 0x0002040001067983 */ /* 0x000f280000300800 */
[----:B------:R1:W-:Y:S02]  /*134bb0*/  STL.64 [R1+0x3fa8], R24 ;  /* 0x003fa81801007387 */ /* 0x0003e40000100a00 */
[----:B-1----:R-:W-:-:S05]  /*134bc0*/  IADD3 R24, P0, PT, R42, R38, RZ ;  /* 0x000000262a187210 */ /* 0x002fca0007f1e0ff */
[----:B------:R-:W-:-:S05]  /*134bd0*/  IMAD.X R25, R43, 0x1, R39, P0 ;  /* 0x000000012b197824 */ /* 0x000fca00000e0627 */
[----:B------:R1:W-:Y:S04]  /*134be0*/  STL.64 [R1+0x4000], R24 ;  /* 0x0040001801007387 */ /* 0x0003e80000100a00 */
[----:B------:R-:W4:Y:S04]  /*134bf0*/  LDL.LU R20, [R1+0x208] ;  /* 0x0002080001147983 */ /* 0x000f280000300800 */
[----:B------:R-:W4:Y:S01]  /*134c00*/  LDL.LU R19, [R1+0x20c] ;  /* 0x00020c0001137983 */ /* 0x000f220000300800 */
[----:B-1----:R-:W-:-:S05]  /*134c10*/  IADD3 R24, P0, PT, R42, R40, RZ ;  /* 0x000000282a187210 */ /* 0x002fca0007f1e0ff */
[----:B------:R-:W-:-:S05]  /*134c20*/  IMAD.X R25, R43, 0x1, R41, P0 ;  /* 0x000000012b197824 */ /* 0x000fca00000e0629 */
[----:B------:R1:W-:Y:S01]  /*134c30*/  STL.64 [R1+0x4018], R24 ;  /* 0x0040181801007387 */ /* 0x0003e20000100a00 */
[----:B0-----:R-:W-:Y:S01]  /*134c40*/  VIADD R42, R42, UR6 ;  /* 0x000000062a2a7c36 */ /* 0x001fe20008000000 */
[----:B------:R-:W0:Y:S04]  /*134c50*/  LDCU UR6, c[0x0][0x3b8] ;  /* 0x00007700ff0677ac */ /* 0x000e280008000800 */
[----:B------:R-:W-:Y:S02]  /*134c60*/  SHF.R.S32.HI R43, RZ, 0x1f, R42 ;  /* 0x0000001fff2b7819 */ /* 0x000fe4000001142a */
[----:B-1----:R-:W-:-:S05]  /*134c70*/  IADD3 R24, P0, PT, R42, R36, RZ ;  /* 0x000000242a187210 */ /* 0x002fca0007f1e0ff */
[----:B------:R-:W-:Y:S01]  /*134c80*/  IMAD.X R25, R43, 0x1, R37, P0 ;  /* 0x000000012b197824 */ /* 0x000fe200000e0625 */
[----:B--2---:R-:W-:Y:S02]  /*134c90*/  F2FP.SATFINITE.E5M2.F32.PACK_AB_MERGE_C R21, R21, R22, RZ ;  /* 0x000000161515723e */ /* 0x004fe400048060ff */
[----:B------:R-:W2:Y:S04]  /*134ca0*/  LDL.LU R22, [R1+0x220] ;  /* 0x0002200001167983 */ /* 0x000ea80000300800 */
[----:B------:R1:W-:Y:S04]  /*134cb0*/  STL [R1+0x53b8], R21 ;  /* 0x0053b81501007387 */ /* 0x0003e80000100800 */
[----:B-1----:R-:W2:Y:S01]  /*134cc0*/  LDL.LU R21, [R1+0x224] ;  /* 0x0002240001157983 */ /* 0x002ea20000300800 */
[----:B---3--:R-:W-:-:S05]  /*134cd0*/  F2FP.SATFINITE.E5M2.F32.PACK_AB_MERGE_C R12, R12, R13, RZ ;  /* 0x0000000d0c0c723e */ /* 0x008fca00048060ff */
[----:B------:R1:W-:Y:S04]  /*134ce0*/  STL [R1+0x53c0], R12 ;  /* 0x0053c00c01007387 */ /* 0x0003e80000100800 */
[----:B------:R-:W3:Y:S04]  /*134cf0*/  LDL.LU R13, [R1+0x228] ;  /* 0x00022800010d7983 */ /* 0x000ee80000300800 */
[----:B-1----:R-:W3:Y:S01]  /*134d00*/  LDL.LU R12, [R1+0x22c] ;  /* 0x00022c00010c7983 */ /* 0x002ee20000300800 */
[----:B----4-:R-:W-:-:S03]  /*134d10*/  F2FP.SATFINITE.E5M2.F32.PACK_AB_MERGE_C R23, R17, R18, RZ ;  /* 0x000000121117723e */ /* 0x010fc600048060ff */
[----:B------:R-:W4:Y:S04]  /*134d20*/  LDL.LU R18, [R1+0x230] ;  /* 0x0002300001127983 */ /* 0x000f280000300800 */
[----:B------:R-:W4:Y:S04]  /*134d30*/  LDL.LU R17, [R1+0x234] ;  /* 0x0002340001117983 */ /* 0x000f280000300800 */
[----:B------:R-:W-:Y:S01]  /*134d40*/  STL [R1+0x538c], R23 ;  /* 0x00538c1701007387 */ /* 0x000fe20000100800 */
[----:B------:R-:W-:-:S03]  /*134d50*/  F2FP.SATFINITE.E5M2.F32.PACK_AB_MERGE_C R4, R4, R3, RZ ;  /* 0x000000030404723e */ /* 0x000fc600048060ff */
[----:B------:R-:W4:Y:S04]  /*134d60*/  LDL.LU R3, [R1+0x238] ;  /* 0x0002380001037983 */ /* 0x000f280000300800 */
[----:B------:R-:W-:Y:S01]  /*134d70*/  STL.64 [R1+0x3fa0], R24 ;  /* 0x003fa01801007387 */ /* 0x000fe20000100a00 */
[----:B------:R-:W-:-:S03]  /*134d80*/  F2FP.SATFINITE.E5M2.F32.PACK_AB_MERGE_C R5, R7, R5, RZ ;  /* 0x000000050705723e */ /* 0x000fc600048060ff */
[----:B------:R1:W-:Y:S04]  /*134d90*/  STL [R1+0x539c], R4 ;  /* 0x00539c0401007387 */ /* 0x0003e80000100800 */
[----:B-1----:R-:W4:Y:S04]  /*134da0*/  LDL.LU R4, [R1+0x23c] ;  /* 0x00023c0001047983 */ /* 0x002f280000300800 */
[----:B------:R1:W-:Y:S04]  /*134db0*/  STL [R1+0x536c], R5 ;  /* 0x00536c0501007387 */ /* 0x0003e80000100800 */
[----:B-1----:R-:W4:Y:S04]  /*134dc0*/  LDL.LU R5, [R1+0x240] ;  /* 0x0002400001057983 */ /* 0x002f280000300800 */
[----:B------:R-:W4:Y:S01]  /*134dd0*/  LDL.LU R7, [R1+0x244] ;  /* 0x0002440001077983 */ /* 0x000f220000300800 */
[----:B------:R-:W-:-:S05]  /*134de0*/  IADD3 R24, P0, PT, R42, R34, RZ ;  /* 0x000000222a187210 */ /* 0x000fca0007f1e0ff */
[----:B------:R-:W-:Y:S01]  /*134df0*/  IMAD.X R25, R43, 0x1, R35, P0 ;  /* 0x000000012b197824 */ /* 0x000fe200000e0623 */
[----:B------:R-:W-:-:S04]  /*134e00*/  F2FP.SATFINITE.E5M2.F32.PACK_AB_MERGE_C R15, R15, R16, RZ ;  /* 0x000000100f0f723e */ /* 0x000fc800048060ff */
[----:B------:R1:W-:Y:S01]  /*134e10*/  STL.64 [R1+0x3f28], R24 ;  /* 0x003f281801007387 */ /* 0x0003e20000100a00 */
[----:B------:R-:W-:-:S03]  /*134e20*/  F2FP.SATFINITE.E5M2.F32.PACK_AB_MERGE_C R6, R6, R14, RZ ;  /* 0x0000000e0606723e */ /* 0x000fc600048060ff */
[----:B------:R-:W4:Y:S04]  /*134e30*/  LDL.LU R16, [R1+0x248] ;  /* 0x0002480001107983 */ /* 0x000f280000300800 */
[----:B------:R0:W-:Y:S01]  /*134e40*/  STL [R1+0x5374], R15 ;  /* 0x0053740f01007387 */ /* 0x0001e20000100800 */
[----:B-1----:R-:W-:-:S05]  /*134e50*/  IADD3 R24, P0, PT, R42, R38, RZ ;  /* 0x000000262a187210 */ /* 0x002fca0007f1e0ff */
[----:B------:R-:W-:Y:S01]  /*134e60*/  IMAD.X R25, R43, 0x1, R39, P0 ;  /* 0x000000012b197824 */ /* 0x000fe200000e0627 */
[----:B0-----:R-:W4:Y:S04]  /*134e70*/  LDL.LU R15, [R1+0x24c] ;  /* 0x00024c00010f7983 */ /* 0x001f280000300800 */
[----:B------:R0:W-:Y:S04]  /*134e80*/  STL [R1+0x5344], R6 ;  /* 0x0053440601007387 */ /* 0x0001e80000100800 */
[----:B------:R-:W4:Y:S01]  /*134e90*/  LDL.LU R14, [R1+0x270] ;  /* 0x00027000010e7983 */ /* 0x000f220000300800 */
[----:B------:R-:W-:-:S03]  /*134ea0*/  F2FP.SATFINITE.E5M2.F32.PACK_AB_MERGE_C R19, R19, R20, RZ ;  /* 0x000000141313723e */ /* 0x000fc600048060ff */
[----:B0-----:R-:W4:Y:S04]  /*134eb0*/  LDL.LU R6, [R1+0x274] ;  /* 0x0002740001067983 */ /* 0x001f280000300800 */
[----:B------:R0:W-:Y:S04]  /*134ec0*/  STL.64 [R1+0x3f20], R24 ;  /* 0x003f201801007387 */ /* 0x0001e80000100a00 */
[----:B------:R1:W-:Y:S04]  /*134ed0*/  STL [R1+0x5350], R19 ;  /* 0x0053501301007387 */ /* 0x0003e80000100800 */
[----:B------:R-:W4:Y:S01]  /*134ee0*/  LDL.LU R20, [R1+0x278] ;  /* 0x0002780001147983 */ /* 0x000f220000300800 */
[----:B0-----:R-:W-:-:S03]  /*134ef0*/  IADD3 R24, P0, PT, R42, R40, RZ ;  /* 0x000000282a187210 */ /* 0x001fc60007f1e0ff */
[----:B-1----:R-:W4:Y:S02]  /*134f00*/  LDL.LU R19, [R1+0x27c] ;  /* 0x00027c0001137983 */ /* 0x002f240000300800 */
[----:B------:R-:W-:-:S05]  /*134f10*/  IMAD.X R25, R43, 0x1, R41, P0 ;  /* 0x000000012b197824 */ /* 0x000fca00000e0629 */
[----:B------:R0:W-:Y:S01]  /*134f20*/  STL.64 [R1+0x3f18], R24 ;  /* 0x003f181801007387 */ /* 0x0001e20000100a00 */
[----:B------:R-:W-:Y:S01]  /*134f30*/  VIADD R42, R42, UR6 ;  /* 0x000000062a2a7c36 */ /* 0x000fe20008000000 */
[----:B------:R-:W1:Y:S04]  /*134f40*/  LDCU UR6, c[0x0][0x3b8] ;  /* 0x00007700ff0677ac */ /* 0x000e680008000800 */
[----:B------:R-:W-:Y:S02]  /*134f50*/  SHF.R.S32.HI R43, RZ, 0x1f, R42 ;  /* 0x0000001fff2b7819 */ /* 0x000fe4000001142a */
[----:B0-----:R-:W-:-:S05]  /*134f60*/  IADD3 R24, P0, PT, R42, R36, RZ ;  /* 0x000000242a187210 */ /* 0x001fca0007f1e0ff */
[----:B------:R-:W-:Y:S01]  /*134f70*/  IMAD.X R25, R43, 0x1, R37, P0 ;  /* 0x000000012b197824 */ /* 0x000fe200000e0625 */
[----:B--2---:R-:W-:Y:S02]  /*134f80*/  F2FP.SATFINITE.E5M2.F32.PACK_AB_MERGE_C R21, R21, R22, RZ ;  /* 0x000000161515723e */ /* 0x004fe400048060ff */
[----:B------:R-:W2:Y:S04]  /*134f90*/  LDL.LU R22, [R1+0x280] ;  /* 0x0002800001167983 */ /* 0x000ea80000300800 */
[----:B------:R0:W-:Y:S04]  /*134fa0*/  STL [R1+0x52f0], R21 ;  /* 0x0052f01501007387 */ /* 0x0001e80000100800 */
[----:B0-----:R-:W2:Y:S01]  /*134fb0*/  LDL.LU R21, [R1+0x284] ;  /* 0x0002840001157983 */ /* 0x001ea20000300800 */
[----:B---3--:R-:W-:-:S05]  /*134fc0*/  F2FP.SATFINITE.E5M2.F32.PACK_AB_MERGE_C R12, R12, R13, RZ ;  /* 0x0000000d0c0c723e */ /* 0x008fca00048060ff */
[----:B------:R0:W-:Y:S04]  /*134fd0*/  STL [R1+0x530c], R12 ;  /* 0x00530c0c01007387 */ /* 0x0001e80000100800 */
[----:B------:R-:W3:Y:S04]  /*134fe0*/  LDL.LU R13, [R1+0x288] ;  /* 0x00028800010d7983 */ /* 0x000ee80000300800 */
[----:B0-----:R-:W3:Y:S01]  /*134ff0*/  LDL.LU R12, [R1+0x28c] ;  /* 0x00028c00010c7983 */ /* 0x001ee20000300800 */
[----:B----4-:R-:W-:-:S03]  /*135000*/  F2FP.SATFINITE.E5M2.F32.PACK_AB_MERGE_C R23, R17, R18, RZ ;  /* 0x000000121117723e */ /* 0x010fc600048060ff */
[----:B------:R-:W4:Y:S04]  /*135010*/  LDL.LU R18, [R1+0x2c0] ;  /* 0x0002c00001127983 */ /* 0x000f280000300800 */
[----:B------:R-:W4:Y:S04]  /*135020*/  LDL.LU R17, [R1+0x2c4] ;  /* 0x0002c40001117983 */ /* 0x000f280000300800 */
[----:B------:R0:W-:Y:S02]  /*135030*/  STL [R1+0x52c8], R23 ;  /* 0x0052c81701007387 */ /* 0x0001e40000100800 */
[----:B0-----:R-:W-:-:S02]  /*135040*/  F2FP.SATFINITE.E5M2.F32.PACK_AB_MERGE_C R23, R4, R3, RZ ;  /* 0x000000030417723e */ /* 0x001fc400048060ff */
[----:B------:R-:W4:Y:S04]  /*135050*/  LDL.LU R3, [R1+0x2c8] ;  /* 0x0002c80001037983 */ /* 0x000f280000300800 */
[----:B------:R-:W4:Y:S04]  /*135060*/  LDL.LU R4, [R1+0x2cc] ;  /* 0x0002cc0001047983 */ /* 0x000f280000300800 */
[----:B------:R-:W-:Y:S04]  /*135070*/  STL.64 [R1+0x3ea0], R24 ;  /* 0x003ea01801007387 */ /* 0x000fe80000100a00 */
[----:B------:R0:W-:Y:S02]  /*135080*/  STL [R1+0x52b4], R23 ;  /* 0x0052b41701007387 */ /* 0x0001e40000100800 */
[----:B0-----:R-:W-:-:S02]  /*135090*/  F2FP.SATFINITE.E5M2.F32.PACK_AB_MERGE_C R23, R7, R5, RZ ;  /* 0x000000050717723e */ /* 0x001fc400048060ff */
[----:B------:R-:W4:Y:S04]  /*1350a0*/  LDL.LU R5, [R1+0x2e0] ;  /* 0x0002e00001057983 */ /* 0x000f280000300800 */
[----:B------:R-:W4:Y:S01]  /*1350b0*/  LDL.LU R7, [R1+0x2e4] ;  /* 0x0002e40001077983 */ /* 0x000f220000300800 */
[----:B------:R-:W-:-:S05]  /*1350c0*/  IADD3 R24, P0, PT, R42, R34, RZ ;  /* 0x000000222a187210 */ /* 0x000fca0007f1e0ff */
[----:B------:R-:W-:Y:S01]  /*1350d0*/  IMAD.X R25, R43, 0x1, R35, P0 ;  /* 0x000000012b197824 */ /* 0x000fe200000e0623 */
[----:B------:R-:W-:Y:S01]  /*1350e0*/  STL [R1+0x5240], R23 ;  /* 0x0052401701007387 */ /* 0x000fe20000100800 */
[----:B------:R-:W-:-:S03]  /*1350f0*/  F2FP.SATFINITE.E5M2.F32.PACK_AB_MERGE_C R15, R15, R16, RZ ;  /* 0x000000100f0f723e */ /* 0x000fc600048060ff */
[----:B------:R-:W4:Y:S04]  /*135100*/  LDL.LU R16, [R1+0x2e8] ;  /* 0x0002e80001107983 */ /* 0x000f280000300800 */
[----:B------:R0:W-:Y:S04]  /*135110*/  STL.64 [R1+0x3e18], R24 ;  /* 0x003e181801007387 */ /* 0x0001e80000100a00 */
[----:B------:R1:W-:Y:S01]  /*135120*/  STL [R1+0x5264], R15 ;  /* 0x0052640f01007387 */ /* 0x0003e20000100800 */
[----:B------:R-:W-:Y:S02]  /*135130*/  F2FP.SATFINITE.E5M2.F32.PACK_AB_MERGE_C R6, R6, R14, RZ ;  /* 0x0000000e0606723e */ /* 0x000fe400048060ff */
[----:B0-----:R-:W-:Y:S01]  /*135140*/  IADD3 R24, P0, PT, R42, R38, RZ ;  /* 0x000000262a187210 */ /* 0x001fe20007f1e0ff */
[----:B-1----:R-:W4:Y:S04]  /*135150*/  LDL.LU R15, [R1+0x2ec] ;  /* 0x0002ec00010f7983 */ /* 0x002f280000300800 */
[----:B------:R-:W-:Y:S01]  /*135160*/  IMAD.X R25, R43, 0x1, R39, P0 ;  /* 0x000000012b197824 */ /* 0x000fe200000e0627 */
        /* <DEDUP_REMOVED lines=9> */
[----:B------:R-:W-:Y:S02]  /*135200*/  IMAD.X R25, R43, 0x1, R41, P0 ;  /* 0x000000012b197824 */ /* 0x000fe400000e0629 */
[----:B------:R-:W-:Y:S01]  /*135210*/  VIADD R42, R42, UR6 ;  /* 0x000000062a2a7c36 */ /* 0x000fe20008000000 */
[----:B------:R-:W0:Y:S02]  /*135220*/  LDCU UR6, c[0x0][0x3b8] ;  /* 0x00007700ff0677ac */ /* 0x000e240008000800 */
[----:B------:R-:W-:Y:S02]  /*135230*/  STL.64 [R1+0x3e08], R24 ;  /* 0x003e081801007387 */ /* 0x000fe40000100a00 */
[----:B------:R-:W-:Y:S02]  /*135240*/  SHF.R.S32.HI R43, RZ, 0x1f, R42 ;  /* 0x0000001fff2b7819 */ /* 0x000fe4000001142a */
[----:B--2---:R-:W-:-:S02]  /*135250*/  F2FP.SATFINITE.E5M2.F32.PACK_AB_MERGE_C R22, R21, R22, RZ ;  /* 0x000000161516723e */ /* 0x004fc400048060ff */
[----:B---3--:R-:W-:Y:S02]  /*135260*/  F2FP.SATFINITE.E5M2.F32.PACK_AB_MERGE_C R21, R12, R13, RZ ;  /* 0x0000000d0c15723e */ /* 0x008fe400048060ff */
[----:B------:R-:W2:Y:S04]  /*135270*/  LDL.LU R13, [R1+0x330] ;  /* 0x00033000010d7983 */ /* 0x000ea80000300800 */
[----:B------:R1:W-:Y:S04]  /*135280*/  STL [R1+0x51c0], R22 ;  /* 0x0051c01601007387 */ /* 0x0003e80000100800 */
[----:B------:R-:W2:Y:S04]  /*135290*/  LDL.LU R12, [R1+0x334] ;  /* 0x00033400010c7983 */ /* 0x000ea80000300800 */
[----:B------:R4:W-:Y:S01]  /*1352a0*/  STL [R1+0x51c4], R21 ;  /* 0x0051c41501007387 */ /* 0x0009e20000100800 */
[----:B-1----:R-:W-:-:S02]  /*1352b0*/  IADD3 R22, P0, PT, R42, R36, RZ ;  /* 0x000000242a167210 */ /* 0x002fc40007f1e0ff */
[----:B----4-:R-:W-:Y:S02]  /*1352c0*/  F2FP.SATFINITE.E5M2.F32.PACK_AB_MERGE_C R21, R17, R18, RZ ;  /* 0x000000121115723e */ /* 0x010fe400048060ff */
[----:B------:R-:W3:Y:S01]  /*1352d0*/  LDL.LU R18, [R1+0x338] ;  /* 0x0003380001127983 */ /* 0x000ee20000300800 */
[----:B------:R-:W-:-:S03]  /*1352e0*/  IMAD.X R23, R43, 0x1, R37, P0 ;  /* 0x000000012b177824 */ /* 0x000fc600000e0625 */
[----:B------:R-:W3:Y:S04]  /*1352f0*/  LDL.LU R17, [R1+0x33c] ;  /* 0x00033c0001117983 */ /* 0x000ee80000300800 */
[----:B------:R1:W-:Y:S02]  /*135300*/  STL [R1+0x51b8], R21 ;  /* 0x0051b81501007387 */ /* 0x0003e40000100800 */
[----:B-1----:R-:W-:Y:S02]  /*135310*/  F2FP.SATFINITE.E5M2.F32.PACK_AB_MERGE_C R21, R4, R3, RZ ;  /* 0x000000030415723e */ /* 0x002fe400048060ff */
[----:B------:R-:W4:Y:S04]  /*135320*/  LDL.LU R3, [R1+0x350] ;  /* 0x0003500001037983 */ /* 0x000f280000300800 */
[----:B------:R-:W4:Y:S04]  /*135330*/  LDL.LU R4, [R1+0x354] ;  /* 0x0003540001047983 */ /* 0x000f280000300800 */
[----:B------:R1:W-:Y:S04]  /*135340*/  STL.64 [R1+0x3d98], R22 ;  /* 0x003d981601007387 */ /* 0x0003e80000100a00 */
[----:B------:R-:W-:Y:S01]  /*135350*/  STL [R1+0x51bc], R21 ;  /* 0x0051bc1501007387 */ /* 0x000fe20000100800 */
[----:B-1----:R-:W-:-:S02]  /*135360*/  IADD3 R22, P0, PT, R42, R34, RZ ;  /* 0x000000222a167210 */ /* 0x002fc40007f1e0ff */
[----:B------:R-:W-:-:S03]  /*135370*/  F2FP.SATFINITE.E5M2.F32.PACK_AB_MERGE_C R5, R7, R5, RZ ;  /* 0x000000050705723e */ /* 0x000fc600048060ff */
[----:B------:R-:W-:Y:S02]  /*135380*/  IMAD.X R23, R43, 0x1, R35, P0 ;  /* 0x000000012b177824 */ /* 0x000fe400000e0623 */
[----:B------:R-:W-:Y:S04]  /*135390*/  STL [R1+0x51b0], R5 ;  /* 0x0051b00501007387 */ /* 0x000fe80000100800 */
[----:B------:R-:W4:Y:S04]  /*1353a0*/  LDL.LU R24, [R1+0x358] ;  /* 0x0003580001187983 */ /* 0x000f280000300800 */
[----:B------:R1:W-:Y:S04]  /*1353b0*/  STL.64 [R1+0x3d20], R22 ;  /* 0x003d201601007387 */ /* 0x0003e80000100a00 */
[----:B-1----:R-:W4:Y:S04]  /*1353c0*/  LDL.LU R23, [R1+0x35c] ;  /* 0x00035c0001177983 */ /* 0x002f280000300800 */
[----:B------:R-:W4:Y:S04]  /*1353d0*/  LDL.LU R5, [R1+0x370] ;  /* 0x0003700001057983 */ /* 0x000f280000300800 */
[----:B------:R-:W4:Y:S01]  /*1353e0*/  LDL.LU R7, [R1+0x374] ;  /* 0x0003740001077983 */ /* 0x000f220000300800 */
[----:B------:R-:W-:-:S02]  /*1353f0*/  IADD3 R26, P0, PT, R42, R38, RZ ;  /* 0x000000262a1a7210 */ /* 0x000fc40007f1e0ff */
[----:B------:R-:W-:Y:S02]  /*135400*/  F2FP.SATFINITE.E5M2.F32.PACK_AB_MERGE_C R15, R15, R16, RZ ;  /* 0x000000100f0f723e */ /* 0x000fe400048060ff */
[----:B------:R-:W4:Y:S01]  /*135410*/  LDL.LU R16, [R1+0x378] ;  /* 0x0003780001107983 */ /* 0x000f220000300800 */
[----:B------:R-:W-:-:S03]  /*135420*/  IMAD.X R27, R43, 0x1, R39, P0 ;  /* 0x000000012b1b7824 */ /* 0x000fc600000e0627 */
[----:B------:R1:W-:Y:S01]  /*135430*/  STL [R1+0x51b4], R15 ;  /* 0x0051b40f01007387 */ /* 0x0003e20000100800 */
[----:B------:R-:W-:-:S03]  /*135440*/  F2FP.SATFINITE.E5M2.F32.PACK_AB_MERGE_C R6, R6, R14, RZ ;  /* 0x0000000e0606723e */ /* 0x000fc600048060ff */
[----:B-1----:R-:W4:Y:S04]  /*135450*/  LDL.LU R15, [R1+0x37c] ;  /* 0x00037c00010f7983 */ /* 0x002f280000300800 */
[----:B------:R1:W-:Y:S04]  /*135460*/  STL [R1+0x51a8], R6 ;  /* 0x0051a80601007387 */ /* 0x0003e80000100800 */
[----:B------:R-:W4:Y:S04]  /*135470*/  LDL.LU R14, [R1+0x390] ;  /* 0x00039000010e7983 */ /* 0x000f280000300800 */
[----:B-1----:R-:W4:Y:S01]  /*135480*/  LDL.LU R6, [R1+0x394] ;  /* 0x0003940001067983 */ /* 0x002f220000300800 */
[----:B------:R-:W-:-:S02]  /*135490*/  F2FP.SATFINITE.E5M2.F32.PACK_AB_MERGE_C R19, R19, R20, RZ ;  /* 0x000000141313723e */ /* 0x000fc400048060ff */
[C---:B------:R-:W-:Y:S01]  /*1354a0*/  IADD3 R20, P0, PT, R42.reuse, R40, RZ ;  /* 0x000000282a147210 */ /* 0x040fe20007f1e0ff */
[----:B------:R-:W-:Y:S04]  /*1354b0*/  STL.64 [R1+0x3d18], R26 ;  /* 0x003d181a01007387 */ /* 0x000fe80000100a00 */
[----:B------:R-:W-:Y:S01]  /*1354c0*/  IMAD.X R21, R43, 0x1, R41, P0 ;  /* 0x000000012b157824 */ /* 0x000fe200000e0629 */
[----:B------:R-:W-:Y:S04]  /*1354d0*/  STL [R1+0x51ac], R19 ;  /* 0x0051ac1301007387 */ /* 0x000fe80000100800 */
[----:B------:R-:W4:Y:S04]  /*1354e0*/  LDL.LU R22, [R1+0x398] ;  /* 0x0003980001167983 */ /* 0x000f280000300800 */
[----:B------:R1:W-:Y:S01]  /*1354f0*/  STL.64 [R1+0x3d10], R20 ;  /* 0x003d101401007387 */ /* 0x0003e20000100a00 */
[----:B0-----:R-:W-:Y:S01]  /*135500*/  VIADD R42, R42, UR6 ;  /* 0x000000062a2a7c36 */ /* 0x001fe20008000000 */
[----:B------:R-:W0:Y:S02]  /*135510*/  LDCU UR6, c[0x0][0x3b8] ;  /* 0x00007700ff0677ac */ /* 0x000e240008000800 */
[----:B-1----:R-:W4:Y:S02]  /*135520*/  LDL.LU R21, [R1+0x39c] ;  /* 0x00039c0001157983 */ /* 0x002f240000300800 */
[----:B------:R-:W-:-:S02]  /*135530*/  SHF.R.S32.HI R43, RZ, 0x1f, R42 ;  /* 0x0000001fff2b7819 */ /* 0x000fc4000001142a */
[----:B------:R-:W-:-:S05]  /*135540*/  IADD3 R26, P0, PT, R42, R36, RZ ;  /* 0x000000242a1a7210 */ /* 0x000fca0007f1e0ff */
[----:B------:R-:W-:Y:S01]  /*135550*/  IMAD.X R27, R43, 0x1, R37, P0 ;  /* 0x000000012b1b7824 */ /* 0x000fe200000e0625 */
[----:B--2---:R-:W-:Y:S02]  /*135560*/  F2FP.SATFINITE.E5M2.F32.PACK_AB_MERGE_C R19, R12, R13, RZ ;  /* 0x0000000d0c13723e */ /* 0x004fe400048060ff */
[----:B------:R-:W2:Y:S04]  /*135570*/  LDL.LU R13, [R1+0x3a0] ;  /* 0x0003a000010d7983 */ /* 0x000ea80000300800 */
[----:B------:R-:W2:Y:S04]  /*135580*/  LDL.LU R12, [R1+0x3a4] ;  /* 0x0003a400010c7983 */ /* 0x000ea80000300800 */
[----:B------:R1:W-:Y:S04]  /*135590*/  STL [R1+0x51a0], R19 ;  /* 0x0051a01301007387 */ /* 0x0003e80000100800 */
[----:B------:R-:W2:Y:S01]  /*1355a0*/  LDL.LU R20, [R1+0x3a8] ;  /* 0x0003a80001147983 */ /* 0x000ea20000300800 */
[----:B---3--:R-:W-:-:S03]  /*1355b0*/  F2FP.SATFINITE.E5M2.F32.PACK_AB_MERGE_C R17, R17, R18, RZ ;  /* 0x000000121111723e */ /* 0x008fc600048060ff */
[----:B-1----:R-:W3:Y:S04]  /*1355c0*/  LDL.LU R19, [R1+0x3ac] ;  /* 0x0003ac0001137983 */ /* 0x002ee80000300800 */
[----:B------:R1:W-:Y:S04]  /*1355d0*/  STL [R1+0x51a4], R17 ;  /* 0x0051a41101007387 */ /* 0x0003e80000100800 */
[----:B------:R-:W3:Y:S04]  /*1355e0*/  LDL.LU R18, [R1+0x3c0] ;  /* 0x0003c00001127983 */ /* 0x000ee80000300800 */
[----:B-1----:R-:W3:Y:S01]  /*1355f0*/  LDL.LU R17, [R1+0x3c4] ;  /* 0x0003c40001117983 */ /* 0x002ee20000300800 */
[----:B----4-:R-:W-:-:S03]  /*135600*/  F2FP.SATFINITE.E5M2.F32.PACK_AB_MERGE_C R25, R4, R3, RZ ;  /* 0x000000030419723e */ /* 0x010fc600048060ff */
[----:B------:R-:W4:Y:S04]  /*135610*/  LDL.LU R3, [R1+0x3c8] ;  /* 0x0003c80001037983 */ /* 0x000f280000300800 */
[----:B------:R-:W4:Y:S04]  /*135620*/  LDL.LU R4, [R1+0x3cc] ;  /* 0x0003cc0001047983 */ /* 0x000f280000300800 */
[----:B------:R-:W-:Y:S01]  /*135630*/  STL [R1+0x5198], R25 ;  /* 0x0051981901007387 */ /* 0x000fe20000100800 */
[----:B------:R-:W-:Y:S02]  /*135640*/  F2FP.SATFINITE.E5M2.F32.PACK_AB_MERGE_C R24, R23, R24, RZ ;  /* 0x000000181718723e */ /* 0x000fe400048060ff */
[----:B------:R-:W-:-:S02]  /*135650*/  F2FP.SATFINITE.E5M2.F32.PACK_AB_MERGE_C R23, R7, R5, RZ ;  /* 0x000000050717723e */ /* 0x000fc400048060ff */
[----:B------:R-:W4:Y:S04]  /*135660*/  LDL.LU R5, [R1+0x3e0] ;  /* 0x0003e00001057983 */ /* 0x000f280000300800 */
[----:B------:R-:W-:Y:S04]  /*135670*/  STL.64 [R1+0x3c98], R26 ;  /* 0x003c981a01007387 */ /* 0x000fe80000100a00 */
[----:B------:R1:W-:Y:S04]  /*135680*/  STL [R1+0x519c], R24 ;  /* 0x00519c1801007387 */ /* 0x0003e80000100800 */
[----:B------:R-:W4:Y:S01]  /*135690*/  LDL.LU R7, [R1+0x3e4] ;  /* 0x0003e40001077983 */ /* 0x000f220000300800 */
[----:B-1----:R-:W-:-:S02]  /*1356a0*/  IADD3 R24, P0, PT, R42, R34, RZ ;  /* 0x000000222a187210 */ /* 0x002fc40007f1e0ff */
[----:B------:R-:W-:-:S03]  /*1356b0*/  F2FP.SATFINITE.E5M2.F32.PACK_AB_MERGE_C R16, R15, R16, RZ ;  /* 0x000000100f10723e */ /* 0x000fc600048060ff */
[C---:B------:R-:W-:Y:S01]  /*1356c0*/  IMAD.X R25, R43.reuse, 0x1, R35, P0 ;  /* 0x000000012b197824 */ /* 0x040fe200000e0623 */
[----:B------:R-:W-:Y:S01]  /*1356d0*/  STL [R1+0x5190], R23 ;  /* 0x0051901701007387 */ /* 0x000fe20000100800 */
[----:B------:R-:W-:Y:S02]  /*1356e0*/  F2FP.SATFINITE.E5M2.F32.PACK_AB_MERGE_C R6, R6, R14, RZ ;  /* 0x0000000e0606723e */ /* 0x000fe400048060ff */
[----:B------:R-:W-:Y:S01]  /*1356f0*/  IADD3 R14, P0, PT, R42, R38, RZ ;  /* 0x000000262a0e7210 */ /* 0x000fe20007f1e0ff */
[----:B------:R-:W-:Y:S04]  /*135700*/  STL.64 [R1+0x3c10], R24 ;  /* 0x003c101801007387 */ /* 0x000fe80000100a00 */
[----:B------:R-:W-:Y:S01]  /*135710*/  IMAD.X R15, R43, 0x1, R39, P0 ;  /* 0x000000012b0f7824 */ /* 0x000fe200000e0627 */
[----:B------:R1:W-:Y:S04]  /*135720*/  STL [R1+0x5194], R16 ;  /* 0x0051941001007387 */ /* 0x0003e80000100800 */
[----:B------:R-:W-:Y:S04]  /*135730*/  STL [R1+0x5188], R6 ;  /* 0x0051880601007387 */ /* 0x000fe80000100800 */
[----:B-1----:R-:W4:Y:S04]  /*135740*/  LDL.LU R16, [R1+0x3e8] ;  /* 0x0003e80001107983 */ /* 0x002f280000300800 */
[----:B------:R1:W-:Y:S01]  /*135750*/  STL.64 [R1+0x3c08], R14 ;  /* 0x003c080e01007387 */ /* 0x0003e20000100a00 */
[----:B------:R-:W-:-:S02]  /*135760*/  F2FP.SATFINITE.E5M2.F32.PACK_AB_MERGE_C R21, R21, R22, RZ ;  /* 0x000000161515723e */ /* 0x000fc400048060ff */
[C---:B------:R-:W-:Y:S01]  /*135770*/  IADD3 R22, P0, PT, R42.reuse, R40, RZ ;  /* 0x000000282a167210 */ /* 0x040fe20007f1e0ff */
[----:B-1----:R-:W4:Y:S01]  /*135780*/  LDL.LU R15, [R1+0x3ec] ;  /* 0x0003ec00010f7983 */ /* 0x002f220000300800 */
[----:B0-----:R-:W-:Y:S01]  /*135790*/  VIADD R42, R42, UR6 ;  /* 0x000000062a2a7c36 */ /* 0x001fe20008000000 */
[----:B------:R-:W0:Y:S02]  /*1357a0*/  LDCU UR6, c[0x0][0x3b8] ;  /* 0x00007700ff0677ac */ /* 0x000e240008000800 */
[----:B------:R-:W-:Y:S01]  /*1357b0*/  IMAD.X R23, R43, 0x1, R41, P0 ;  /* 0x000000012b177824 */ /* 0x000fe200000e0629 */
[----:B------:R-:W4:Y:S04]  /*1357c0*/  LDL.LU R14, [R1+0x400] ;  /* 0x00040000010e7983 */ /* 0x000f280000300800 */
[----:B------:R-:W4:Y:S01]  /*1357d0*/  LDL.LU R6, [R1+0x404] ;  /* 0x0004040001067983 */ /* 0x000f220000300800 */
[----:B------:R-:W-:-:S03]  /*1357e0*/  SHF.R.S32.HI R43, RZ, 0x1f, R42 ;  /* 0x0000001fff2b7819 */ /* 0x000fc6000001142a */
[----:B------:R2:W-:Y:S02]  /*1357f0*/  STL [R1+0x518c], R21 ;  /* 0x00518c1501007387 */ /* 0x0005e40000100800 */
[----:B--2---:R-:W-:Y:S02]  /*135800*/  F2FP.SATFINITE.E5M2.F32.PACK_AB_MERGE_C R21, R12, R13, RZ ;  /* 0x0000000d0c15723e */ /* 0x004fe400048060ff */
[----:B------:R-:W2:Y:S04]  /*135810*/  LDL.LU R13, [R1+0x408] ;  /* 0x00040800010d7983 */ /* 0x000ea80000300800 */
[----:B------:R-:W-:Y:S04]  /*135820*/  STL.64 [R1+0x3c00], R22 ;  /* 0x003c001601007387 */ /* 0x000fe80000100a00 */
[----:B------:R-:W2:Y:S01]  /*135830*/  LDL.LU R12, [R1+0x40c] ;  /* 0x00040c00010c7983 */ /* 0x000ea20000300800 */
[----:B---3--:R-:W-:-:S03]  /*135840*/  F2FP.SATFINITE.E5M2.F32.PACK_AB_MERGE_C R19, R19, R20, RZ ;  /* 0x000000141313723e */ /* 0x008fc600048060ff */
[----:B------:R-:W-:Y:S04]  /*135850*/  STL [R1+0x5180], R21 ;  /* 0x0051801501007387 */ /* 0x000fe80000100800 */
[----:B------:R1:W-:Y:S01]  /*135860*/  STL [R1+0x5184], R19 ;  /* 0x0051841301007387 */ /* 0x0003e20000100800 */
[----:B------:R-:W-:Y:S02]  /*135870*/  F2FP.SATFINITE.E5M2.F32.PACK_AB_MERGE_C R17, R17, R18, RZ ;  /* 0x000000121111723e */ /* 0x000fe400048060ff */
[----:B------:R-:W-:-:S03]  /*135880*/  IADD3 R18, P0, PT, R42, R36, RZ ;  /* 0x000000242a127210 */ /* 0x000fc60007f1e0ff */
[----:B------:R-:W-:Y:S02]  /*135890*/  STL [R1+0x5178], R17 ;  /* 0x0051781101007387 */ /* 0x000fe40000100800 */
[----:B-1----:R-:W-:Y:S02]  /*1358a0*/  IMAD.X R19, R43, 0x1, R37, P0 ;  /* 0x000000012b137824 */ /* 0x002fe400000e0625 */
[----:B------:R-:W3:Y:S04]  /*1358b0*/  LDL.LU R28, [R1+0x430] ;  /* 0x00043000011c7983 */ /* 0x000ee80000300800 */
[----:B------:R-:W3:Y:S04]  /*1358c0*/  LDL.LU R27, [R1+0x434] ;  /* 0x00043400011b7983 */ /* 0x000ee80000300800 */
[----:B------:R-:W-:Y:S01]  /*1358d0*/  STL.64 [R1+0x3b98], R18 ;  /* 0x003b981201007387 */ /* 0x000fe20000100a00 */
[----:B----4-:R-:W-:-:S05]  /*1358e0*/  F2FP.SATFINITE.E5M2.F32.PACK_AB_MERGE_C R3, R4, R3, RZ ;  /* 0x000000030403723e */ /* 0x010fca00048060ff */
[----:B------:R1:W-:Y:S04]  /*1358f0*/  STL [R1+0x517c], R3 ;  /* 0x00517c0301007387 */ /* 0x0003e80000100800 */
[----:B------:R-:W4:Y:S04]  /*135900*/  LDL.LU R26, [R1+0x438] ;  /* 0x00043800011a7983 */ /* 0x000f280000300800 */
[----:B------:R-:W4:Y:S01]  /*135910*/  LDL.LU R25, [R1+0x43c] ;  /* 0x00043c0001197983 */ /* 0x000f220000300800 */
[----:B------:R-:W-:-:S03]  /*135920*/  IADD3 R4, P0, PT, R42, R34, RZ ;  /* 0x000000222a047210 */ /* 0x000fc60007f1e0ff */
[----:B------:R-:W4:Y:S04]  /*135930*/  LDL.LU R24, [R1+0x460] ;  /* 0x0004600001187983 */ /* 0x000f280000300800 */
[----:B------:R-:W4:Y:S04]  /*135940*/  LDL.LU R23, [R1+0x464] ;  /* 0x0004640001177983 */ /* 0x000f280000300800 */
[----:B------:R-:W4:Y:S01]  /*135950*/  LDL.LU R22, [R1+0x468] ;  /* 0x0004680001167983 */ /* 0x000f220000300800 */
[----:B-1----:R-:W-:-:S03]  /*135960*/  F2FP.SATFINITE.E5M2.F32.PACK_AB_MERGE_C R3, R7, R5, RZ ;  /* 0x000000050703723e */ /* 0x002fc600048060ff */
[----:B------:R-:W4:Y:S01]  /*135970*/  LDL.LU R7, [R1+0x46c] ;  /* 0x00046c0001077983 */ /* 0x000f220000300800 */
[----:B------:R-:W-:-:S03]  /*135980*/  IMAD.X R5, R43, 0x1, R35, P0 ;  /* 0x000000012b057824 */ /* 0x000fc600000e0623 */
[----:B------:R1:W-:Y:S04]  /*135990*/  STL [R1+0x5170], R3 ;  /* 0x0051700301007387 */ /* 0x0003e80000100800 */
[----:B------:R-:W4:Y:S04]  /*1359a0*/  LDL.LU R21, [R1+0x480] ;  /* 0x0004800001157983 */ /* 0x000f280000300800 */
[----:B-1----:R-:W4:Y:S04]  /*1359b0*/  LDL.LU R3, [R1+0x484] ;  /* 0x0004840001037983 */ /* 0x002f280000300800 */
[----:B------:R1:W-:Y:S04]  /*1359c0*/  STL.64 [R1+0x3b10], R4 ;  /* 0x003b100401007387 */ /* 0x0003e80000100a00 */
[----:B-1----:R-:W4:Y:S04]  /*1359d0*/  LDL.LU R4, [R1+0x488] ;  /* 0x0004880001047983 */ /* 0x002f280000300800 */
[----:B------:R-:W4:Y:S04]  /*1359e0*/  LDL.LU R5, [R1+0x48c] ;  /* 0x00048c0001057983 */ /* 0x000f280000300800 */
[----:B------:R-:W4:Y:S01]  /*1359f0*/  LDL.LU R20, [R1+0x4a0] ;  /* 0x0004a00001147983 */ /* 0x000f220000300800 */
[----:B------:R-:W-:-:S05]  /*135a00*/  F2FP.SATFINITE.E5M2.F32.PACK_AB_MERGE_C R15, R15, R16, RZ ;  /* 0x000000100f0f723e */ /* 0x000fca00048060ff */
[----:B------:R1:W-:Y:S01]  /*135a10*/  STL [R1+0x5174], R15 ;  /* 0x0051740f01007387 */ /* 0x0003e20000100800 */
[----:B------:R-:W-:-:S03]  /*135a20*/  F2FP.SATFINITE.E5M2.F32.PACK_AB_MERGE_C R6, R6, R14, RZ ;  /* 0x0000000e0606723e */ /* 0x000fc600048060ff */
[----:B------:R-:W4:Y:S01]  /*135a30*/  LDL.LU R19, [R1+0x4a4] ;  /* 0x0004a40001137983 */ /* 0x000f220000300800 */
[----:B------:R-:W-:-:S03]  /*135a40*/  IADD3 R14, P0, PT, R42, R38, RZ ;  /* 0x000000262a0e7210 */ /* 0x000fc60007f1e0ff */
[----:B------:R0:W-:Y:S02]  /*135a50*/  STL [R1+0x5168], R6 ;  /* 0x0051680601007387 */ /* 0x0001e40000100800 */
[----:B-1----:R-:W-:Y:S02]  /*135a60*/  IMAD.X R15, R43, 0x1, R39, P0 ;  /* 0x000000012b0f7824 */ /* 0x002fe400000e0627 */
[----:B------:R-:W4:Y:S01]  /*135a70*/  LDL.LU R18, [R1+0x4a8] ;  /* 0x0004a80001127983 */ /* 0x000f220000300800 */
[----:B------:R-:W-:-:S03]  /*135a80*/  IADD3 R30, P0, PT, R42, R40, RZ ;  /* 0x000000282a1e7210 */ /* 0x000fc60007f1e0ff */
[----:B0-----:R-:W4:Y:S01]  /*135a90*/  LDL.LU R6, [R1+0x4ac] ;  /* 0x0004ac0001067983 */ /* 0x001f220000300800 */
[----:B------:R-:W-:Y:S01]  /*135aa0*/  VIADD R42, R42, UR6 ;  /* 0x000000062a2a7c36 */ /* 0x000fe20008000000 */
[----:B------:R-:W0:Y:S02]  /*135ab0*/  LDCU UR6, c[0x0][0x3b8] ;  /* 0x00007700ff0677ac */ /* 0x000e240008000800 */
[----:B------:R-:W4:Y:S01]  /*135ac0*/  LDL.LU R17, [R1+0x4d0] ;  /* 0x0004d00001117983 */ /* 0x000f220000300800 */
[----:B------:R-:W-:-:S03]  /*135ad0*/  IMAD.X R31, R43, 0x1, R41, P0 ;  /* 0x000000012b1f7824 */ /* 0x000fc600000e0629 */
[----:B------:R-:W4:Y:S04]  /*135ae0*/  LDL.LU R16, [R1+0x4d4] ;  /* 0x0004d40001107983 */ /* 0x000f280000300800 */
[----:B------:R1:W-:Y:S01]  /*135af0*/  STL.64 [R1+0x3b08], R14 ;  /* 0x003b080e01007387 */ /* 0x0003e20000100a00 */
[----:B------:R-:W-:Y:S02]  /*135b00*/  SHF.R.S32.HI R43, RZ, 0x1f, R42 ;  /* 0x0000001fff2b7819 */ /* 0x000fe4000001142a */
[----:B--2---:R-:W-:-:S05]  /*135b10*/  F2FP.SATFINITE.E5M2.F32.PACK_AB_MERGE_C R12, R12, R13, RZ ;  /* 0x0000000d0c0c723e */ /* 0x004fca00048060ff */
[----:B------:R2:W-:Y:S04]  /*135b20*/  STL [R1+0x516c], R12 ;  /* 0x00516c0c01007387 */ /* 0x0005e80000100800 */
[----:B-1----:R-:W4:Y:S04]  /*135b30*/  LDL.LU R15, [R1+0x4d8] ;  /* 0x0004d800010f7983 */ /* 0x002f280000300800 */
[----:B------:R-:W4:Y:S04]  /*135b40*/  LDL.LU R14, [R1+0x4dc] ;  /* 0x0004dc00010e7983 */ /* 0x000f280000300800 */
[----:B------:R-:W4:Y:S04]  /*135b50*/  LDL.LU R13, [R1+0x4e0] ;  /* 0x0004e000010d7983 */ /* 0x000f280000300800 */
[----:B--2---:R-:W2:Y:S04]  /*135b60*/  LDL.LU R12, [R1+0x4e4] ;  /* 0x0004e400010c7983 */ /* 0x004ea80000300800 */
[----:B------:R-:W-:Y:S01]  /*135b70*/  STL.64 [R1+0x3b00], R30 ;  /* 0x003b001e01007387 */ /* 0x000fe20000100a00 */
[----:B---3--:R-:W-:-:S05]  /*135b80*/  F2FP.SATFINITE.E5M2.F32.PACK_AB_MERGE_C R27, R27, R28, RZ ;  /* 0x0000001c1b1b723e */ /* 0x008fca00048060ff */
[----:B------:R-:W-:Y:S01]  /*135b90*/  STL [R1+0x5160], R27 ;  /* 0x0051601b01007387 */ /* 0x000fe20000100800 */
[----:B----4-:R-:W-:Y:S02]  /*135ba0*/  F2FP.SATFINITE.E5M2.F32.PACK_AB_MERGE_C R25, R25, R26, RZ ;  /* 0x0000001a1919723e */ /* 0x010fe400048060ff */
[----:B------:R-:W-:Y:S02]  /*135bb0*/  F2FP.SATFINITE.E5M2.F32.PACK_AB_MERGE_C R23, R23, R24, RZ ;  /* 0x000000181717723e */ /* 0x000fe400048060ff */
[----:B------:R-:W-:Y:S01]  /*135bc0*/  IADD3 R24, P0, PT, R42, R36, RZ ;  /* 0x000000242a187210 */ /* 0x000fe20007f1e0ff */
[----:B------:R1:W-:Y:S04]  /*135bd0*/  STL [R1+0x5164], R25 ;  /* 0x0051641901007387 */ /* 0x0003e80000100800 */
[----:B------:R-:W-:Y:S01]  /*135be0*/  STL [R1+0x5158], R23 ;  /* 0x0051581701007387 */ /* 0x000fe20000100800 */
[----:B-1----:R-:W-:Y:S01]  /*135bf0*/  IMAD.X R25, R43, 0x1, R37, P0 ;  /* 0x000000012b197824 */ /* 0x002fe200000e0625 */
[----:B------:R-:W-:-:S02]  /*135c00*/  F2FP.SATFINITE.E5M2.F32.PACK_AB_MERGE_C R22, R7, R22, RZ ;  /* 0x000000160716723e */ /* 0x000fc400048060ff */
[----:B------:R-:W3:Y:S04]  /*135c10*/  LDL.LU R7, [R1+0x66e8] ;  /* 0x0066e80001077983 */ /* 0x000ee80000300800 */
[----:B------:R-:W-:Y:S04]  /*135c20*/  STL.64 [R1+0x3aa0], R24 ;  /* 0x003aa01801007387 */ /* 0x000fe80000100a00 */
[----:B------:R1:W-:Y:S01]  /*135c30*/  STL [R1+0x515c], R22 ;  /* 0x00515c1601007387 */ /* 0x0003e20000100800 */
[----:B------:R-:W-:-:S05]  /*135c40*/  F2FP.SATFINITE.E5M2.F32.PACK_AB_MERGE_C R3, R3, R21, RZ ;  /* 0x000000150303723e */ /* 0x000fca00048060ff */
[----:B------:R4:W-:Y:S01]  /*135c50*/  STL [R1+0x5150], R3 ;  /* 0x0051500301007387 */ /* 0x0009e20000100800 */
[----:B-1----:R-:W-:-:S05]  /*135c60*/  IADD3 R22, P0, PT, R42, R34, RZ ;  /* 0x000000222a167210 */ /* 0x002fca0007f1e0ff */
[----:B------:R-:W-:Y:S01]  /*135c70*/  IMAD.X R23, R43, 0x1, R35, P0 ;  /* 0x000000012b177824 */ /* 0x000fe200000e0623 */
[----:B----4-:R-:W-:Y:S02]  /*135c80*/  F2FP.SATFINITE.E5M2.F32.PACK_AB_MERGE_C R3, R5, R4, RZ ;  /* 0x000000040503723e */ /* 0x010fe400048060ff */
[----:B------:R-:W4:Y:S04]  /*135c90*/  LDL.LU R5, [R1+0x66ec] ;  /* 0x0066ec0001057983 */ /* 0x000f280000300800 */
[----:B------:R-:W4:Y:S04]  /*135ca0*/  LDL.LU R4, [R1+0x66f4] ;  /* 0x0066f40001047983 */ /* 0x000f280000300800 */
[----:B------:R-:W-:Y:S04]  /*135cb0*/  STL.64 [R1+0x3a20], R22 ;  /* 0x003a201601007387 */ /* 0x000fe80000100a00 */
[----:B------:R1:W-:Y:S04]  /*135cc0*/  STL [R1+0x5154], R3 ;  /* 0x0051540301007387 */ /* 0x0003e80000100800 */
[----:B-1----:R-:W4:Y:S01]  /*135cd0*/  LDL.LU R3, [R1+0x66f0] ;  /* 0x0066f00001037983 */ /* 0x002f220000300800 */
[----:B------:R-:W-:-:S02]  /*135ce0*/  F2FP.SATFINITE.E5M2.F32.PACK_AB_MERGE_C R19, R19, R20, RZ ;  /* 0x000000141313723e */ /* 0x000fc400048060ff */
[----:B------:R-:W-:-:S05]  /*135cf0*/  IADD3 R20, P0, PT, R42, R38, RZ ;  /* 0x000000262a147210 */ /* 0x000fca0007f1e0ff */
[----:B------:R-:W-:Y:S01]  /*135d00*/  IMAD.X R21, R43, 0x1, R39, P0 ;  /* 0x000000012b157824 */ /* 0x000fe200000e0627 */
[----:B------:R-:W-:Y:S01]  /*135d10*/  STL [R1+0x5148], R19 ;  /* 0x0051481301007387 */ /* 0x000fe20000100800 */
[----:B------:R-:W-:-:S03]  /*135d20*/  F2FP.SATFINITE.E5M2.F32.PACK_AB_MERGE_C R6, R6, R18, RZ ;  /* 0x000000120606723e */ /* 0x000fc600048060ff */
[----:B------:R-:W-:Y:S04]  /*135d30*/  STL.64 [R1+0x3a18], R20 ;  /* 0x003a181401007387 */ /* 0x000fe80000100a00 */
[----:B------:R1:W-:Y:S01]  /*135d40*/  STL [R1+0x514c], R6 ;  /* 0x00514c0601007387 */ /* 0x0003e20000100800 */
[C---:B------:R-:W-:Y:S01]  /*135d50*/  IADD3 R18, P0, PT, R42.reuse, R40, RZ ;  /* 0x000000282a127210 */ /* 0x040fe20007f1e0ff */
[----:B0-----:R-:W-:Y:S01]  /*135d60*/  VIADD R42, R42, UR6 ;  /* 0x000000062a2a7c36 */ /* 0x001fe20008000000 */
[----:B------:R-:W-:Y:S01]  /*135d70*/  F2FP.SATFINITE.E5M2.F32.PACK_AB_MERGE_C R16, R16, R17, RZ ;  /* 0x000000111010723e */ /* 0x000fe200048060ff */
[----:B------:R-:W0:Y:S01]  /*135d80*/  LDCU UR6, c[0x0][0x3b8] ;  /* 0x00007700ff0677ac */ /* 0x000e220008000800 */
[----:B-1----:R-:W4:Y:S01]  /*135d90*/  LDL.LU R6, [R1+0x66f8] ;  /* 0x0066f80001067983 */ /* 0x002f220000300800 */
[----:B------:R-:W-:Y:S01]  /*135da0*/  IMAD.X R19, R43, 0x1, R41, P0 ;  /* 0x000000012b137824 */ /* 0x000fe200000e0629 */
[----:B------:R-:W-:-:S04]  /*135db0*/  SHF.R.S32.HI R43, RZ, 0x1f, R42 ;  /* 0x0000001fff2b7819 */ /* 0x000fc8000001142a */
[----:B------:R-:W-:Y:S01]  /*135dc0*/  STL.64 [R1+0x3a10], R18 ;  /* 0x003a101201007387 */ /* 0x000fe20000100a00 */
[----:B------:R-:W-:-:S03]  /*135dd0*/  LOP3.LUT R60, R60, 0xffffdfff, RZ, 0xc0, !PT ;  /* 0xffffdfff3c3c7812 */ /* 0x000fc600078ec0ff */
[----:B------:R-:W-:Y:S01]  /*135de0*/  STL [R1+0x513c], R16 ;  /* 0x00513c1001007387 */ /* 0x000fe20000100800 */
[----:B------:R-:W-:Y:S02]  /*135df0*/  F2FP.SATFINITE.E5M2.F32.PACK_AB_MERGE_C R15, R14, R15, RZ ;  /* 0x0000000f0e0f723e */ /* 0x000fe400048060ff */
[----:B--2---:R-:W-:Y:S02]  /*135e00*/  F2FP.SATFINITE.E5M2.F32.PACK_AB_MERGE_C R14, R12, R13, RZ ;  /* 0x0000000d0c0e723e */ /* 0x004fe400048060ff */
[C---:B------:R-:W-:Y:S01]  /*135e10*/  IADD3 R12, P0, PT, R42.reuse, R36, RZ ;  /* 0x000000242a0c7210 */ /* 0x040fe20007f1e0ff */
[----:B------:R-:W-:Y:S04]  /*135e20*/  STL [R1+0x5140], R15 ;  /* 0x0051400f01007387 */ /* 0x000fe80000100800 */
[----:B------:R-:W-:Y:S01]  /*135e30*/  IMAD.X R13, R43, 0x1, R37, P0 ;  /* 0x000000012b0d7824 */ /* 0x000fe200000e0625 */
[----:B------:R-:W-:Y:S04]  /*135e40*/  STL [R1+0x512c], R14 ;  /* 0x00512c0e01007387 */ /* 0x000fe80000100800 */
[----:B------:R1:W-:Y:S02]  /*135e50*/  STL.64 [R1+0x3990], R12 ;  /* 0x0039900c01007387 */ /* 0x0003e40000100a00 */
[----:B-1----:R-:W-:-:S05]  /*135e60*/  IADD3 R12, P0, PT, R42, R34, RZ ;  /* 0x000000222a0c7210 */ /* 0x002fca0007f1e0ff */
[----:B------:R-:W-:-:S05]  /*135e70*/  IMAD.X R13, R43, 0x1, R35, P0 ;  /* 0x000000012b0d7824 */ /* 0x000fca00000e0623 */
[----:B------:R1:W-:Y:S01]  /*135e80*/  STL.64 [R1+0x3978], R12 ;  /* 0x0039780c01007387 */ /* 0x0003e20000100a00 */
[----:B---3--:R-:W-:-:S13]  /*135e90*/  ISETP.GE.AND P2, PT, R7, UR7, PT ;  /* 0x0000000707007c0c */ /* 0x008fda000bf46270 */
[----:B------:R-:W-:-:S04]  /*135ea0*/  @P2 LOP3.LUT R60, R60, 0x2000, RZ, 0xfc, !PT ;  /* 0x000020003c3c2812 */ /* 0x000fc800078efcff */
[----:B------:R-:W-:Y:S02]  /*135eb0*/  LOP3.LUT R60, R60, 0xffffffef, RZ, 0xc0, !PT ;  /* 0xffffffef3c3c7812 */ /* 0x000fe400078ec0ff */
[----:B----4-:R-:W-:Y:S02]  /*135ec0*/  ISETP.GE.AND P1, PT, R5, UR19, PT ;  /* 0x0000001305007c0c */ /* 0x010fe4000bf26270 */
[----:B------:R-:W-:Y:S02]  /*135ed0*/  ISETP.GE.AND P2, PT, R4, UR11, PT ;  /* 0x0000000b04007c0c */ /* 0x000fe4000bf46270 */
[----:B------:R-:W2:Y:S09]  /*135ee0*/  LDL.LU R4, [R1+0x66fc] ;  /* 0x0066fc0001047983 */ /* 0x000eb20000300800 */
[----:B------:R-:W-:-:S02]  /*135ef0*/  @P1 LOP3.LUT R60, R60, 0x10, RZ, 0xfc, !PT ;  /* 0x000000103c3c1812 */ /* 0x000fc400078efcff */
[----:B------:R-:W-:Y:S02]  /*135f00*/  ISETP.GE.AND P1, PT, R3, UR15, PT ;  /* 0x0000000f03007c0c */ /* 0x000fe4000bf26270 */
[----:B------:R-:W3:Y:S01]  /*135f10*/  LDL.LU R3, [R1+0x6700] ;  /* 0x0067000001037983 */ /* 0x000ee20000300800 */
[----:B------:R-:W-:-:S03]  /*135f20*/  LOP3.LUT R60, R60, 0xfffffff7, RZ, 0xc0, !PT ;  /* 0xfffffff73c3c7812 */ /* 0x000fc600078ec0ff */
[----:B------:R-:W4:Y:S01]  /*135f30*/  LDL.LU R5, [R1+0x6704] ;  /* 0x0067040001057983 */ /* 0x000f220000300800 */
[----:B------:R-:W-:Y:S02]  /*135f40*/  @P2 LOP3.LUT R60, R60, 0x8, RZ, 0xfc, !PT ;  /* 0x000000083c3c2812 */ /* 0x000fe400078efcff */
[----:B-1----:R-:W-:Y:S02]  /*135f50*/  IADD3 R12, P0, PT, R42, R38, RZ ;  /* 0x000000262a0c7210 */ /* 0x002fe40007f1e0ff */
[----:B------:R-:W-:-:S03]  /*135f60*/  LOP3.LUT R60, R60, 0xffffffdf, RZ, 0xc0, !PT ;  /* 0xffffffdf3c3c7812 */ /* 0x000fc600078ec0ff */
[----:B------:R-:W-:Y:S01]  /*135f70*/  IMAD.X R13, R43, 0x1, R39, P0 ;  /* 0x000000012b0d7824 */ /* 0x000fe200000e0627 */
[----:B------:R-:W-:-:S04]  /*135f80*/  @P1 LOP3.LUT R60, R60, 0x20, RZ, 0xfc, !PT ;  /* 0x000000203c3c1812 */ /* 0x000fc800078efcff */
[----:B------:R-:W-:Y:S01]  /*135f90*/  STL.64 [R1+0x39b0], R12 ;  /* 0x0039b00c01007387 */ /* 0x000fe20000100a00 */
[----:B------:R-:W-:Y:S01]  /*135fa0*/  ISETP.GE.AND P1, PT, R6, UR4, PT ;  /* 0x0000000406007c0c */ /* 0x000fe2000bf26270 */
[----:B------:R-:W1:Y:S01]  /*135fb0*/  LDCU.64 UR4, c[0x0][0x398] ;  /* 0x00007300ff0477ac */ /* 0x000e620008000a00 */
[----:B------:R-:W-:-:S05]  /*135fc0*/  IADD3 R6, P0, PT, R42, R40, RZ ;  /* 0x000000282a067210 */ /* 0x000fca0007f1e0ff */
[----:B------:R-:W-:-:S05]  /*135fd0*/  IMAD.X R7, R43, 0x1, R41, P0 ;  /* 0x000000012b077824 */ /* 0x000fca00000e0629 */
[----:B------:R0:W-:Y:S04]  /*135fe0*/  STL.64 [R1+0x39e0], R6 ;  /* 0x0039e00601007387 */ /* 0x0001e80000100a00 */
[----:B0-----:R-:W4:Y:S04]  /*135ff0*/  LDL.LU R7, [R1+0x6708] ;  /* 0x0067080001077983 */ /* 0x001f280000300800 */
[----:B------:R-:W4:Y:S01]  /*136000*/  LDL.LU R6, [R1+0x670c] ;  /* 0x00670c0001067983 */ /* 0x000f220000300800 */
[----:B-1----:R-:W-:Y:S01]  /*136010*/  UMOV UR7, UR5 ;  /* 0x0000000500077c82 */ /* 0x002fe20008000000 */
[----:B------:R-:W-:Y:S01]  /*136020*/  UMOV UR5, UR9 ;  /* 0x0000000900057c82 */ /* 0x000fe20008000000 */
[----:B------:R-:W-:Y:S01]  /*136030*/  VIADD R42, R42, UR6 ;  /* 0x000000062a2a7c36 */ /* 0x000fe20008000000 */
[----:B------:R-:W0:Y:S01]  /*136040*/  LDCU.64 UR8, c[0x0][0x398] ;  /* 0x00007300ff0877ac */ /* 0x000e220008000a00 */
[----:B--2---:R-:W-:Y:S01]  /*136050*/  ISETP.GE.AND P0, PT, R4, UR7, PT ;  /* 0x0000000704007c0c */ /* 0x004fe2000bf06270 */
[----:B------:R-:W1:Y:S01]  /*136060*/  LDCU.64 UR6, c[0x0][0x398] ;  /* 0x00007300ff0677ac */ /* 0x000e620008000a00 */
[----:B------:R-:W2:Y:S01]  /*136070*/  LDL.LU R4, [R1+0x6710] ;  /* 0x0067100001047983 */ /* 0x000ea20000300800 */
[----:B---3--:R-:W-:-:S03]  /*136080*/  ISETP.GE.AND P2, PT, R3, UR5, PT ;  /* 0x0000000503007c0c */ /* 0x008fc6000bf46270 */
[----:B------:R-:W3:Y:S01]  /*136090*/  LDL.LU R3, [R1+0x6714] ;  /* 0x0067140001037983 */ /* 0x000ee20000300800 */
[----:B-1----:R-:W-:Y:S01]  /*1360a0*/  UMOV UR5, UR7 ;  /* 0x0000000700057c82 */ /* 0x002fe20008000000 */
[----:B------:R-:W-:Y:S01]  /*1360b0*/  UMOV UR55, UR6 ;  /* 0x0000000600377c82 */ /* 0x000fe20008000000 */
[----:B------:R-:W1:Y:S01]  /*1360c0*/  LDCU.64 UR6, c[0x0][0x398] ;  /* 0x00007300ff0677ac */ /* 0x000e620008000a00 */
[----:B------:R-:W-:Y:S01]  /*1360d0*/  LOP3.LUT R60, R60, 0xffffefff, RZ, 0xc0, !PT ;  /* 0xffffefff3c3c7812 */ /* 0x000fe200078ec0ff */
[----:B------:R-:W-:Y:S01]  /*1360e0*/  UMOV UR76, UR4 ;  /* 0x00000004004c7c82 */ /* 0x000fe20008000000 */
[----:B0-----:R-:W-:Y:S02]  /*1360f0*/  UMOV UR4, UR9 ;  /* 0x0000000900047c82 */ /* 0x001fe40008000000 */
[----:B------:R-:W-:Y:S02]  /*136100*/  @P1 LOP3.LUT R60, R60, 0x1000, RZ, 0xfc, !PT ;  /* 0x000010003c3c1812 */ /* 0x000fe400078efcff */
[----:B----4-:R-:W-:-:S02]  /*136110*/  ISETP.GE.AND P1, PT, R5, UR4, PT ;  /* 0x0000000405007c0c */ /* 0x010fc4000bf26270 */
[----:B------:R-:W-:Y:S01]  /*136120*/  LOP3.LUT R60, R60, 0xfffff7ff, RZ, 0xc0, !PT ;  /* 0xfffff7ff3c3c7812 */ /* 0x000fe200078ec0ff */
[----:B------:R-:W4:Y:S01]  /*136130*/  LDL.LU R5, [R1+0x6718] ;  /* 0x0067180001057983 */ /* 0x000f220000300800 */
[----:B-1----:R-:W-:Y:S01]  /*136140*/  UMOV UR4, UR7 ;  /* 0x0000000700047c82 */ /* 0x002fe20008000000 */
[----:B------:R-:W-:Y:S01]  /*136150*/  UMOV UR69, UR6 ;  /* 0x0000000600457c82 */ /* 0x000fe20008000000 */
[----:B------:R-:W0:Y:S01]  /*136160*/  LDCU.64 UR6, c[0x0][0x398] ;  /* 0x00007300ff0677ac */ /* 0x000e220008000a00 */
[----:B------:R-:W-:-:S04]  /*136170*/  @P0 LOP3.LUT R60, R60, 0x800, RZ, 0xfc, !PT ;  /* 0x000008003c3c0812 */ /* 0x000fc800078efcff */
[----:B------:R-:W-:-:S04]  /*136180*/  LOP3.LUT R60, R60, 0xfffffbff, RZ, 0xc0, !PT ;  /* 0xfffffbff3c3c7812 */ /* 0x000fc800078ec0ff */
[----:B------:R-:W-:-:S04]  /*136190*/  @P2 LOP3.LUT R60, R60, 0x400, RZ, 0xfc, !PT ;  /* 0x000004003c3c2812 */ /* 0x000fc800078efcff */
[----:B------:R-:W-:Y:S01]  /*1361a0*/  LOP3.LUT R60, R60, 0xfffffdff, RZ, 0xc0, !PT ;  /* 0xfffffdff3c3c7812 */ /* 0x000fe200078ec0ff */
[----:B0-----:R-:W-:Y:S01]  /*1361b0*/  UMOV UR66, UR6 ;  /* 0x0000000600427c82 */ /* 0x001fe20008000000 */
[----:B------:R-:W-:Y:S02]  /*1361c0*/  SHF.R.S32.HI R43, RZ, 0x1f, R42 ;  /* 0x0000001fff2b7819 */ /* 0x000fe4000001142a */
[----:B------:R-:W-:Y:S02]  /*1361d0*/  IADD3 R12, P0, PT, R42, R36, RZ ;  /* 0x000000242a0c7210 */ /* 0x000fe40007f1e0ff */
[----:B------:R-:W-:Y:S02]  /*1361e0*/  @P1 LOP3.LUT R60, R60, 0x200, RZ, 0xfc, !PT ;  /* 0x000002003c3c1812 */ /* 0x000fe400078efcff */
[----:B------:R-:W-:Y:S01]  /*1361f0*/  ISETP.GE.AND P2, PT, R7, UR5, PT ;  /* 0x0000000507007c0c */ /* 0x000fe2000bf46270 */
[----:B------:R-:W-:Y:S01]  /*136200*/  UMOV UR5, UR7 ;  /* 0x0000000700057c82 */ /* 0x000fe20008000000 */
[----:B------:R-:W0:Y:S01]  /*136210*/  LDCU.64 UR6, c[0x0][0x398] ;  /* 0x00007300ff0677ac */ /* 0x000e220008000a00 */
[----:B------:R-:W-:-:S02]  /*136220*/  LOP3.LUT R60, R60, 0xfffffeff, RZ, 0xc0, !PT ;  /* 0xfffffeff3c3c7812 */ /* 0x000fc400078ec0ff */
[----:B------:R-:W-:Y:S01]  /*136230*/  ISETP.GE.AND P1, PT, R6, UR4, PT ;  /* 0x0000000406007c0c */ /* 0x000fe2000bf26270 */
[----:B------:R-:W-:Y:S01]  /*136240*/  IMAD.X R13, R43, 0x1, R37, P0 ;  /* 0x000000012b0d7824 */ /* 0x000fe200000e0625 */
[----:B------:R-:W-:-:S06]  /*136250*/  IADD3 R6, P0, PT, R42, R34, RZ ;  /* 0x000000222a067210 */ /* 0x000fcc0007f1e0ff */
[----:B------:R-:W-:Y:S01]  /*136260*/  @P2 LOP3.LUT R60, R60, 0x100, RZ, 0xfc, !PT ;  /* 0x000001003c3c2812 */ /* 0x000fe200078efcff */
[----:B------:R-:W-:-:S03]  /*136270*/  IMAD.X R7, R43, 0x1, R35, P0 ;  /* 0x000000012b077824 */ /* 0x000fc600000e0623 */
[----:B------:R-:W-:Y:S01]  /*136280*/  LOP3.LUT R60, R60, 0xffffff7f, RZ, 0xc0, !PT ;  /* 0xffffff7f3c3c7812 */ /* 0x000fe200078ec0ff */
[----:B------:R-:W-:Y:S01]  /*136290*/  STL.64 [R1+0x39d8], R12 ;  /* 0x0039d80c01007387 */ /* 0x000fe20000100a00 */
[----:B0-----:R-:W-:Y:S02]  /*1362a0*/  UMOV UR4, UR7 ;  /* 0x0000000700047c82 */ /* 0x001fe40008000000 */
[----:B------:R-:W-:Y:S01]  /*1362b0*/  @P1 LOP3.LUT R60, R60, 0x80, RZ, 0xfc, !PT ;  /* 0x000000803c3c1812 */ /* 0x000fe200078efcff */
[----:B------:R0:W-:Y:S01]  /*1362c0*/  STL.64 [R1+0x39a8], R6 ;  /* 0x0039a80601007387 */ /* 0x0001e20000100a00 */
[----:B--2---:R-:W-:-:S03]  /*1362d0*/  ISETP.GE.AND P2, PT, R4, UR5, PT ;  /* 0x0000000504007c0c */ /* 0x004fc6000bf46270 */
[----:B------:R-:W2:Y:S01]  /*1362e0*/  LDL.LU R4, [R1+0x671c] ;  /* 0x00671c0001047983 */ /* 0x000ea20000300800 */
[----:B---3--:R-:W-:-:S03]  /*1362f0*/  ISETP.GE.AND P1, PT, R3, UR4, PT ;  /* 0x0000000403007c0c */ /* 0x008fc6000bf26270 */
[----:B------:R-:W3:Y:S01]  /*136300*/  LDL.LU R3, [R1+0x6720] ;  /* 0x0067200001037983 */ /* 0x000ee20000300800 */
[----:B0-----:R-:W-:Y:S01]  /*136310*/  IADD3 R6, P0, PT, R42, R38, RZ ;  /* 0x000000262a067210 */ /* 0x001fe20007f1e0ff */
[----:B------:R-:W-:Y:S01]  /*136320*/  UMOV UR44, UR6 ;  /* 0x00000006002c7c82 */ /* 0x000fe20008000000 */
[----:B------:R-:W0:Y:S03]  /*136330*/  LDCU.64 UR6, c[0x0][0x398] ;  /* 0x00007300ff0677ac */ /* 0x000e260008000a00 */
[----:B------:R-:W-:-:S05]  /*136340*/  IMAD.X R7, R43, 0x1, R39, P0 ;  /* 0x000000012b077824 */ /* 0x000fca00000e0627 */
[----:B------:R1:W-:Y:S01]  /*136350*/  STL.64 [R1+0x3a08], R6 ;  /* 0x003a080601007387 */ /* 0x0003e20000100a00 */
[----:B------:R-:W-:-:S03]  /*136360*/  LOP3.LUT R60, R60, 0xffffffbf, RZ, 0xc0, !PT ;  /* 0xffffffbf3c3c7812 */ /* 0x000fc600078ec0ff */
[----:B-1----:R-:W3:Y:S01]  /*136370*/  LDL.LU R6, [R1+0x6724] ;  /* 0x0067240001067983 */ /* 0x002ee20000300800 */
[----:B------:R-:W-:Y:S01]  /*136380*/  @P2 LOP3.LUT R60, R60, 0x40, RZ, 0xfc, !PT ;  /* 0x000000403c3c2812 */ /* 0x000fe200078efcff */
[----:B0-----:R-:W-:Y:S01]  /*136390*/  UMOV UR4, UR7 ;  /* 0x0000000700047c82 */ /* 0x001fe20008000000 */
[----:B------:R-:W-:Y:S01]  /*1363a0*/  UMOV UR45, UR8 ;  /* 0x00000008002d7c82 */ /* 0x000fe20008000000 */
[----:B------:R-:W3:Y:S01]  /*1363b0*/  LDL.LU R7, [R1+0x6728] ;  /* 0x0067280001077983 */ /* 0x000ee20000300800 */
[----:B------:R-:W-:Y:S01]  /*1363c0*/  LOP3.LUT R60, R60, 0xfffffffb, RZ, 0xc0, !PT ;  /* 0xfffffffb3c3c7812 */ /* 0x000fe200078ec0ff */
[----:B------:R-:W0:Y:S03]  /*1363d0*/  LDCU.64 UR8, c[0x0][0x398] ;  /* 0x00007300ff0877ac */ /* 0x000e260008000a00 */
[----:B------:R-:W-:Y:S02]  /*1363e0*/  @P1 LOP3.LUT R60, R60, 0x4, RZ, 0xfc, !PT ;  /* 0x000000043c3c1812 */ /* 0x000fe400078efcff */
[----:B----4-:R-:W-:Y:S01]  /*1363f0*/  ISETP.GE.AND P1, PT, R5, UR4, PT ;  /* 0x0000000405007c0c */ /* 0x010fe2000bf26270 */
[----:B------:R-:W1:Y:S01]  /*136400*/  LDCU.64 UR4, c[0x0][0x398] ;  /* 0x00007300ff0477ac */ /* 0x000e620008000a00 */
[----:B------:R-:W4:Y:S01]  /*136410*/  LDL.LU R5, [R1+0x672c] ;  /* 0x00672c0001057983 */ /* 0x000f220000300800 */
[----:B------:R-:W-:-:S05]  /*136420*/  IADD3 R12, P0, PT, R42, R40, RZ ;  /* 0x000000282a0c7210 */ /* 0x000fca0007f1e0ff */
[----:B------:R-:W-:-:S05]  /*136430*/  IMAD.X R13, R43, 0x1, R41, P0 ;  /* 0x000000012b0d7824 */ /* 0x000fca00000e0629 */
[----:B------:R2:W-:Y:S01]  /*136440*/  STL.64 [R1+0x3a48], R12 ;  /* 0x003a480c01007387 */ /* 0x0005e20000100a00 */
[----:B-1----:R-:W-:Y:S01]  /*136450*/  UMOV UR7, UR5 ;  /* 0x0000000500077c82 */ /* 0x002fe20008000000 */
[----:B0-----:R-:W-:Y:S01]  /*136460*/  UMOV UR5, UR9 ;  /* 0x0000000900057c82 */ /* 0x001fe20008000000 */
[----:B------:R-:W-:Y:S01]  /*136470*/  UMOV UR68, UR6 ;  /* 0x0000000600447c82 */ /* 0x000fe20008000000 */
[----:B------:R-:W0:Y:S01]  /*136480*/  LDCU UR6, c[0x0][0x3b8] ;  /* 0x00007700ff0677ac */ /* 0x000e220008000800 */
[----:B--2---:R-:W-:Y:S02]  /*136490*/  ISETP.GE.AND P0, PT, R4, UR7, PT ;  /* 0x0000000704007c0c */ /* 0x004fe4000bf06270 */
[----:B------:R-:W2:Y:S01]  /*1364a0*/  LDL.LU R4, [R1+0x6730] ;  /* 0x0067300001047983 */ /* 0x000ea20000300800 */
[----:B---3--:R-:W-:-:S03]  /*1364b0*/  ISETP.GE.AND P2, PT, R3, UR5, PT ;  /* 0x0000000503007c0c */ /* 0x008fc6000bf46270 */
[----:B------:R-:W3:Y:S01]  /*1364c0*/  LDL.LU R3, [R1+0x6734] ;  /* 0x0067340001037983 */ /* 0x000ee20000300800 */
[----:B0-----:R-:W-:Y:S01]  /*1364d0*/  VIADD R42, R42, UR6 ;  /* 0x000000062a2a7c36 */ /* 0x001fe20008000000 */
[----:B------:R-:W0:Y:S01]  /*1364e0*/  LDCU.64 UR6, c[0x0][0x398] ;  /* 0x00007300ff0677ac */ /* 0x000e220008000a00 */
[----:B------:R-:W-:Y:S01]  /*1364f0*/  UMOV UR54, UR8 ;  /* 0x0000000800367c82 */ /* 0x000fe20008000000 */
[----:B------:R-:W1:Y:S01]  /*136500*/  LDCU.64 UR8, c[0x0][0x398] ;  /* 0x00007300ff0877ac */ /* 0x000e620008000a00 */
[----:B0-----:R-:W-:Y:S01]  /*136510*/  UMOV UR5, UR7 ;  /* 0x0000000700057c82 */ /* 0x001fe20008000000 */
[----:B------:R-:W-:Y:S01]  /*136520*/  UMOV UR65, UR6 ;  /* 0x0000000600417c82 */ /* 0x000fe20008000000 */
[----:B------:R-:W0:Y:S01]  /*136530*/  LDCU.64 UR6, c[0x0][0x398] ;  /* 0x00007300ff0677ac */ /* 0x000e220008000a00 */
[----:B------:R-:W-:Y:S01]  /*136540*/  LOP3.LUT R60, R60, 0xfffffffd, RZ, 0xc0, !PT ;  /* 0xfffffffd3c3c7812 */ /* 0x000fe200078ec0ff */
[----:B------:R-:W-:Y:S01]  /*136550*/  UMOV UR77, UR4 ;  /* 0x00000004004d7c82 */ /* 0x000fe20008000000 */
[----:B-1----:R-:W-:-:S02]  /*136560*/  UMOV UR4, UR9 ;  /* 0x0000000900047c82 */ /* 0x002fc40008000000 */
[----:B------:R-:W-:Y:S02]  /*136570*/  @P1 LOP3.LUT R60, R60, 0x2, RZ, 0xfc, !PT ;  /* 0x000000023c3c1812 */ /* 0x000fe400078efcff */
[----:B------:R-:W-:Y:S02]  /*136580*/  ISETP.GE.AND P1, PT, R6, UR4, PT ;  /* 0x0000000406007c0c */ /* 0x000fe4000bf26270 */
[----:B------:R-:W3:Y:S01]  /*136590*/  LDL.LU R6, [R1+0x6738] ;  /* 0x0067380001067983 */ /* 0x000ee20000300800 */
[----:B0-----:R-:W-:Y:S01]  /*1365a0*/  UMOV UR4, UR7 ;  /* 0x0000000700047c82 */ /* 0x001fe20008000000 */
[----:B------:R-:W-:Y:S01]  /*1365b0*/  UMOV UR50, UR6 ;  /* 0x0000000600327c82 */ /* 0x000fe20008000000 */
[----:B------:R-:W0:Y:S01]  /*1365c0*/  LDCU.64 UR6, c[0x0][0x398] ;  /* 0x00007300ff0677ac */ /* 0x000e220008000a00 */
[----:B------:R-:W-:Y:S02]  /*1365d0*/  LOP3.LUT R56, R56, 0x7fffffff, RZ, 0xc0, !PT ;  /* 0x7fffffff38387812 */ /* 0x000fe400078ec0ff */
[----:B------:R-:W-:-:S02]  /*1365e0*/  LOP3.LUT R60, R60, 0xfffffffe, RZ, 0xc0, !PT ;  /* 0xfffffffe3c3c7812 */ /* 0x000fc400078ec0ff */
[----:B------:R-:W-:Y:S02]  /*1365f0*/  @P2 LOP3.LUT R56, R56, 0x80000000, RZ, 0xfc, !PT ;  /* 0x8000000038382812 */ /* 0x000fe400078efcff */
[----:B------:R-:W-:Y:S02]  /*136600*/  @P0 LOP3.LUT R60, R60, 0x1, RZ, 0xfc, !PT ;  /* 0x000000013c3c0812 */ /* 0x000fe400078efcff */
[----:B------:R-:W-:Y:S02]  /*136610*/  SHF.R.S32.HI R43, RZ, 0x1f, R42 ;  /* 0x0000001fff2b7819 */ /* 0x000fe4000001142a */
[----:B------:R-:W-:Y:S02]  /*136620*/  IADD3 R12, P0, PT, R42, R36, RZ ;  /* 0x000000242a0c7210 */ /* 0x000fe40007f1e0ff */
[----:B------:R-:W-:Y:S02]  /*136630*/  ISETP.GE.AND P2, PT, R7, UR5, PT ;  /* 0x0000000507007c0c */ /* 0x000fe4000bf46270 */
[----:B------:R-:W-:Y:S01]  /*136640*/  LOP3.LUT R56, R56, 0xbfffffff, RZ, 0xc0, !PT ;  /* 0xbfffffff38387812 */ /* 0x000fe200078ec0ff */
[----:B0-----:R-:W-:Y:S01]  /*136650*/  UMOV UR5, UR7 ;  /* 0x0000000700057c82 */ /* 0x001fe20008000000 */
[----:B------:R-:W-:Y:S01]  /*136660*/  UMOV UR52, UR6 ;  /* 0x0000000600347c82 */ /* 0x000fe20008000000 */
[----:B------:R-:W0:Y:S01]  /*136670*/  LDCU.64 UR6, c[0x0][0x398] ;  /* 0x00007300ff0677ac */ /* 0x000e220008000a00 */
[----:B------:R-:W-:Y:S01]  /*136680*/  IMAD.X R13, R43, 0x1, R37, P0 ;  /* 0x000000012b0d7824 */ /* 0x000fe200000e0625 */
[----:B------:R-:W-:-:S02]  /*136690*/  @P1 LOP3.LUT R56, R56, 0x40000000, RZ, 0xfc, !PT ;  /* 0x4000000038381812 */ /* 0x000fc400078efcff */
[----:B----4-:R-:W-:Y:S02]  /*1366a0*/  ISETP.GE.AND P1, PT, R5, UR4, PT ;  /* 0x0000000405007c0c */ /* 0x010fe4000bf26270 */
[----:B------:R-:W-:Y:S01]  /*1366b0*/  LOP3.LUT R56, R56, 0xdfffffff, RZ, 0xc0, !PT ;  /* 0xdfffffff38387812 */ /* 0x000fe200078ec0ff */
[----:B------:R1:W-:Y:S03]  /*1366c0*/  STL.64 [R1+0x3a40], R12 ;  /* 0x003a400c01007387 */ /* 0x0003e60000100a00 */
[----:B------:R-:W-:Y:S02]  /*1366d0*/  @P2 LOP3.LUT R56, R56, 0x20000000, RZ, 0xfc, !PT ;  /* 0x2000000038382812 */ /* 0x000fe400078efcff */
[----:B-1----:R-:W-:Y:S02]  /*1366e0*/  IADD3 R12, P0, PT, R42, R34, RZ ;  /* 0x000000222a0c7210 */ /* 0x002fe40007f1e0ff */
[----:B------:R-:W-:-:S03]  /*1366f0*/  LOP3.LUT R56, R56, 0xefffffff, RZ, 0xc0, !PT ;  /* 0xefffffff38387812 */ /* 0x000fc600078ec0ff */
[----:B------:R-:W-:Y:S01]  /*136700*/  IMAD.X R13, R43, 0x1, R35, P0 ;  /* 0x000000012b0d7824 */ /* 0x000fe200000e0623 */
[----:B0-----:R-:W-:Y:S01]  /*136710*/  UMOV UR4, UR7 ;  /* 0x0000000700047c82 */ /* 0x001fe20008000000 */
[----:B------:R-:W-:-:S03]  /*136720*/  @P1 LOP3.LUT R56, R56, 0x10000000, RZ, 0xfc, !PT ;  /* 0x1000000038381812 */ /* 0x000fc600078efcff */
[----:B------:R0:W-:Y:S01]  /*136730*/  STL.64 [R1+0x3a00], R12 ;  /* 0x003a000c01007387 */ /* 0x0001e20000100a00 */
[----:B--2---:R-:W-:-:S03]  /*136740*/  ISETP.GE.AND P2, PT, R4, UR5, PT ;  /* 0x0000000504007c0c */ /* 0x004fc6000bf46270 */
[----:B------:R-:W2:Y:S01]  /*136750*/  LDL.LU R4, [R1+0x673c] ;  /* 0x00673c0001047983 */ /* 0x000ea20000300800 */
[----:B---3--:R-:W-:-:S03]  /*136760*/  ISETP.GE.AND P1, PT, R3, UR4, PT ;  /* 0x0000000403007c0c */ /* 0x008fc6000bf26270 */
[----:B------:R-:W3:Y:S01]  /*136770*/  LDL.LU R3, [R1+0x6740] ;  /* 0x0067400001037983 */ /* 0x000ee20000300800 */
[----:B------:R-:W-:Y:S01]  /*136780*/  UMOV UR67, UR6 ;  /* 0x0000000600437c82 */ /* 0x000fe20008000000 */
[----:B------:R-:W1:Y:S01]  /*136790*/  LDCU.64 UR6, c[0x0][0x398] ;  /* 0x00007300ff0677ac */ /* 0x000e620008000a00 */
[----:B------:R-:W-:Y:S01]  /*1367a0*/  LOP3.LUT R56, R56, 0xf7ffffff, RZ, 0xc0, !PT ;  /* 0xf7ffffff38387812 */ /* 0x000fe200078ec0ff */
[----:B------:R-:W4:Y:S03]  /*1367b0*/  LDL.LU R5, [R1+0x6744] ;  /* 0x0067440001057983 */ /* 0x000f260000300800 */
[----:B------:R-:W-:Y:S02]  /*1367c0*/  @P2 LOP3.LUT R56, R56, 0x8000000, RZ, 0xfc, !PT ;  /* 0x0800000038382812 */ /* 0x000fe400078efcff */
[----:B0-----:R-:W-:Y:S02]  /*1367d0*/  IADD3 R12, P0, PT, R42, R38, RZ ;  /* 0x000000262a0c7210 */ /* 0x001fe40007f1e0ff */
[----:B------:R-:W-:-:S03]  /*1367e0*/  LOP3.LUT R56, R56, 0xfbffffff, RZ, 0xc0, !PT ;  /* 0xfbffffff38387812 */ /* 0x000fc600078ec0ff */
[C---:B------:R-:W-:Y:S01]  /*1367f0*/  IMAD.X R13, R43.reuse, 0x1, R39, P0 ;  /* 0x000000012b0d7824 */ /* 0x040fe200000e0627 */
[----:B------:R-:W-:Y:S01]  /*136800*/  @P1 LOP3.LUT R56, R56, 0x4000000, RZ, 0xfc, !PT ;  /* 0x0400000038381812 */ /* 0x000fe200078efcff */
[----:B-1----:R-:W-:Y:S02]  /*136810*/  UMOV UR4, UR7 ;  /* 0x0000000700047c82 */ /* 0x002fe40008000000 */
[----:B------:R-:W-:Y:S01]  /*136820*/  ISETP.GE.AND P1, PT, R6, UR4, PT ;  /* 0x0000000406007c0c */ /* 0x000fe2000bf26270 */
[----:B------:R-:W-:Y:S01]  /*136830*/  STL.64 [R1+0x3a68], R12 ;  /* 0x003a680c01007387 */ /* 0x000fe20000100a00 */
[----:B------:R-:W-:Y:S01]  /*136840*/  IADD3 R6, P0, PT, R42, R40, RZ ;  /* 0x000000282a067210 */ /* 0x000fe20007f1e0ff */
[----:B------:R-:W-:Y:S01]  /*136850*/  UMOV UR51, UR8 ;  /* 0x0000000800337c82 */ /* 0x000fe20008000000 */
[----:B------:R-:W0:Y:S03]  /*136860*/  LDCU.64 UR4, c[0x0][0x398] ;  /* 0x00007300ff0477ac */ /* 0x000e260008000a00 */
[----:B------:R-:W-:Y:S01]  /*136870*/  IMAD.X R7, R43, 0x1, R41, P0 ;  /* 0x000000012b077824 */ /* 0x000fe200000e0629 */
[----:B------:R-:W1:Y:S04]  /*136880*/  LDCU.64 UR8, c[0x0][0x398] ;  /* 0x00007300ff0877ac */ /* 0x000e680008000a00 */
[----:B------:R0:W-:Y:S04]  /*136890*/  STL.64 [R1+0x3a98], R6 ;  /* 0x003a980601007387 */ /* 0x0001e80000100a00 */
[----:B0-----:R-:W4:Y:S04]  /*1368a0*/  LDL.LU R7, [R1+0x6748] ;  /* 0x0067480001077983 */ /* 0x001f280000300800 */
[----:B------:R-:W4:Y:S01]  /*1368b0*/  LDL.LU R6, [R1+0x674c] ;  /* 0x00674c0001067983 */ /* 0x000f220000300800 */
[----:B------:R-:W-:Y:S01]  /*1368c0*/  UMOV UR7, UR5 ;  /* 0x0000000500077c82 */ /* 0x000fe20008000000 */
[----:B-1----:R-:W-:Y:S01]  /*1368d0*/  UMOV UR5, UR9 ;  /* 0x0000000900057c82 */ /* 0x002fe20008000000 */
[----:B------:R-:W-:Y:S01]  /*1368e0*/  UMOV UR75, UR6 ;  /* 0x00000006004b7c82 */ /* 0x000fe20008000000 */
[----:B------:R-:W0:Y:S01]  /*1368f0*/  LDCU UR6, c[0x0][0x3b8] ;  /* 0x00007700ff0677ac */ /* 0x000e220008000800 */
[----:B--2---:R-:W-:-:S02]  /*136900*/  ISETP.GE.AND P0, PT, R4, UR7, PT ;  /* 0x0000000704007c0c */ /* 0x004fc4000bf06270 */
        /* <DEDUP_REMOVED lines=14> */
[----:B----4-:R-:W-:Y:S02]  /*1369f0*/  ISETP.GE.AND P1, PT, R5, UR4, PT ;  /* 0x0000000405007c0c */ /* 0x010fe4000bf26270 */
[----:B------:R-:W-:Y:S01]  /*136a00*/  LOP3.LUT R56, R56, 0xfeffffff, RZ, 0xc0, !PT ;  /* 0xfeffffff38387812 */ /* 0x000fe200078ec0ff */
[----:B------:R-:W4:Y:S01]  /*136a10*/  LDL.LU R5, [R1+0x6758] ;  /* 0x0067580001057983 */ /* 0x000f220000300800 */
[----:B0-----:R-:W-:Y:S01]  /*136a20*/  UMOV UR4, UR7 ;  /* 0x0000000700047c82 */ /* 0x001fe20008000000 */
[----:B------:R-:W-:Y:S01]  /*136a30*/  UMOV UR53, UR6 ;  /* 0x0000000600357c82 */ /* 0x000fe20008000000 */
[----:B------:R-:W0:Y:S01]  /*136a40*/  LDCU.64 UR6, c[0x0][0x398] ;  /* 0x00007300ff0677ac */ /* 0x000e220008000a00 */
[----:B------:R-:W-:-:S04]  /*136a50*/  @P0 LOP3.LUT R56, R56, 0x1000000, RZ, 0xfc, !PT ;  /* 0x0100000038380812 */ /* 0x000fc800078efcff */
[----:B------:R-:W-:-:S04]  /*136a60*/  LOP3.LUT R56, R56, 0xff7fffff, RZ, 0xc0, !PT ;  /* 0xff7fffff38387812 */ /* 0x000fc800078ec0ff */
[----:B------:R-:W-:Y:S02]  /*136a70*/  @P2 LOP3.LUT R56, R56, 0x800000, RZ, 0xfc, !PT ;  /* 0x0080000038382812 */ /* 0x000fe400078efcff */
[----:B------:R-:W-:Y:S02]  /*136a80*/  ISETP.GE.AND P2, PT, R7, UR5, PT ;  /* 0x0000000507007c0c */ /* 0x000fe4000bf46270 */
[----:B------:R-:W-:Y:S01]  /*136a90*/  LOP3.LUT R56, R56, 0xffbfffff, RZ, 0xc0, !PT ;  /* 0xffbfffff38387812 */ /* 0x000fe200078ec0ff */
[----:B0-----:R-:W-:Y:S01]  /*136aa0*/  UMOV UR5, UR7 ;  /* 0x0000000700057c82 */ /* 0x001fe20008000000 */
[----:B------:R-:W-:Y:S01]  /*136ab0*/  UMOV UR70, UR6 ;  /* 0x0000000600467c82 */ /* 0x000fe20008000000 */
[----:B------:R-:W0:Y:S01]  /*136ac0*/  LDCU.64 UR6, c[0x0][0x398] ;  /* 0x00007300ff0677ac */ /* 0x000e220008000a00 */
[----:B------:R-:W-:Y:S02]  /*136ad0*/  SHF.R.S32.HI R43, RZ, 0x1f, R42 ;  /* 0x0000001fff2b7819 */ /* 0x000fe4000001142a */
[----:B------:R-:W-:-:S02]  /*136ae0*/  IADD3 R12, P0, PT, R42, R36, RZ ;  /* 0x000000242a0c7210 */ /* 0x000fc40007f1e0ff */
[----:B------:R-:W-:Y:S02]  /*136af0*/  @P1 LOP3.LUT R56, R56, 0x400000, RZ, 0xfc, !PT ;  /* 0x0040000038381812 */ /* 0x000fe400078efcff */
[----:B------:R-:W-:Y:S01]  /*136b00*/  ISETP.GE.AND P1, PT, R6, UR4, PT ;  /* 0x0000000406007c0c */ /* 0x000fe2000bf26270 */
[----:B------:R-:W-:Y:S01]  /*136b10*/  IMAD.X R13, R43, 0x1, R37, P0 ;  /* 0x000000012b0d7824 */ /* 0x000fe200000e0625 */
[----:B------:R-:W-:Y:S02]  /*136b20*/  LOP3.LUT R56, R56, 0xffdfffff, RZ, 0xc0, !PT ;  /* 0xffdfffff38387812 */ /* 0x000fe400078ec0ff */
[----:B------:R-:W-:Y:S02]  /*136b30*/  IADD3 R6, P0, PT, R42, R34, RZ ;  /* 0x000000222a067210 */ /* 0x000fe40007f1e0ff */
[----:B------:R-:W-:-:S03]  /*136b40*/  @P2 LOP3.LUT R56, R56, 0x200000, RZ, 0xfc, !PT ;  /* 0x0020000038382812 */ /* 0x000fc600078efcff */
[----:B------:R-:W-:Y:S01]  /*136b50*/  IMAD.X R7, R43, 0x1, R35, P0 ;  /* 0x000000012b077824 */ /* 0x000fe200000e0623 */
        /* <DEDUP_REMOVED lines=9> */
[----:B0-----:R-:W-:-:S05]  /*136bf0*/  IADD3 R6, P0, PT, R42, R38, RZ ;  /* 0x000000262a067210 */ /* 0x001fca0007f1e0ff */
[----:B------:R-:W-:-:S05]  /*136c00*/  IMAD.X R7, R43, 0x1, R39, P0 ;  /* 0x000000012b077824 */ /* 0x000fca00000e0627 */
[----:B------:R0:W-:Y:S01]  /*136c10*/  STL.64 [R1+0x3ac0], R6 ;  /* 0x003ac00601007387 */ /* 0x0001e20000100a00 */
[----:B------:R-:W-:Y:S01]  /*136c20*/  UMOV UR73, UR6 ;  /* 0x0000000600497c82 */ /* 0x000fe20008000000 */
[----:B------:R-:W1:Y:S02]  /*136c30*/  LDCU.64 UR6, c[0x0][0x398] ;  /* 0x00007300ff0677ac */ /* 0x000e640008000a00 */
[----:B0-----:R-:W3:Y:S01]  /*136c40*/  LDL.LU R6, [R1+0x6764] ;  /* 0x0067640001067983 */ /* 0x001ee20000300800 */
[----:B------:R-:W-:-:S03]  /*136c50*/  LOP3.LUT R56, R56, 0xfff7ffff, RZ, 0xc0, !PT ;  /* 0xfff7ffff38387812 */ /* 0x000fc600078ec0ff */
[----:B------:R-:W3:Y:S01]  /*136c60*/  LDL.LU R7, [R1+0x6768] ;  /* 0x0067680001077983 */ /* 0x000ee20000300800 */
[----:B------:R-:W-:-:S04]  /*136c70*/  @P2 LOP3.LUT R56, R56, 0x80000, RZ, 0xfc, !PT ;  /* 0x0008000038382812 */ /* 0x000fc800078efcff */
[----:B------:R-:W-:Y:S01]  /*136c80*/  LOP3.LUT R56, R56, 0xfffbffff, RZ, 0xc0, !PT ;  /* 0xfffbffff38387812 */ /* 0x000fe200078ec0ff */
[----:B-1----:R-:W-:Y:S01]  /*136c90*/  UMOV UR4, UR7 ;  /* 0x0000000700047c82 */ /* 0x002fe20008000000 */
[----:B------:R-:W-:Y:S01]  /*136ca0*/  UMOV UR72, UR8 ;  /* 0x0000000800487c82 */ /* 0x000fe20008000000 */
[----:B------:R-:W0:Y:S01]  /*136cb0*/  LDCU.64 UR8, c[0x0][0x398] ;  /* 0x00007300ff0877ac */ /* 0x000e220008000a00 */
        /* <DEDUP_REMOVED lines=19> */
[----:B------:R-:W-:Y:S01]  /*136df0*/  LOP3.LUT R56, R56, 0xfffdffff, RZ, 0xc0, !PT ;  /* 0xfffdffff38387812 */ /* 0x000fe200078ec0ff */
[----:B0-----:R-:W-:Y:S01]  /*136e00*/  UMOV UR5, UR7 ;  /* 0x0000000700057c82 */ /* 0x001fe20008000000 */
[----:B------:R-:W-:Y:S01]  /*136e10*/  UMOV UR47, UR6 ;  /* 0x00000006002f7c82 */ /* 0x000fe20008000000 */
[----:B------:R-:W0:Y:S01]  /*136e20*/  LDCU.64 UR6, c[0x0][0x398] ;  /* 0x00007300ff0677ac */ /* 0x000e220008000a00 */
[----:B------:R-:W-:Y:S01]  /*136e30*/  @P1 LOP3.LUT R56, R56, 0x20000, RZ, 0xfc, !PT ;  /* 0x0002000038381812 */ /* 0x000fe200078efcff */
[----:B------:R-:W-:Y:S01]  /*136e40*/  UMOV UR57, UR4 ;  /* 0x0000000400397c82 */ /* 0x000fe20008000000 */
[----:B-1----:R-:W-:-:S02]  /*136e50*/  UMOV UR4, UR9 ;  /* 0x0000000900047c82 */ /* 0x002fc40008000000 */
[----:B------:R-:W-:Y:S02]  /*136e60*/  ISETP.GE.AND P1, PT, R6, UR4, PT ;  /* 0x0000000406007c0c */ /* 0x000fe4000bf26270 */
[----:B------:R-:W3:Y:S01]  /*136e70*/  LDL.LU R6, [R1+0x6778] ;  /* 0x0067780001067983 */ /* 0x000ee20000300800 */
[----:B------:R-:W-:Y:S01]  /*136e80*/  LOP3.LUT R56, R56, 0xfffeffff, RZ, 0xc0, !PT ;  /* 0xfffeffff38387812 */ /* 0x000fe200078ec0ff */
[----:B0-----:R-:W-:Y:S01]  /*136e90*/  UMOV UR4, UR7 ;  /* 0x0000000700047c82 */ /* 0x001fe20008000000 */
[----:B------:R-:W-:Y:S01]  /*136ea0*/  UMOV UR56, UR6 ;  /* 0x0000000600387c82 */ /* 0x000fe20008000000 */
[----:B------:R-:W0:Y:S01]  /*136eb0*/  LDCU.64 UR6, c[0x0][0x398] ;  /* 0x00007300ff0677ac */ /* 0x000e220008000a00 */
[----:B------:R-:W-:-:S04]  /*136ec0*/  @P0 LOP3.LUT R56, R56, 0x10000, RZ, 0xfc, !PT ;  /* 0x0001000038380812 */ /* 0x000fc800078efcff */
[----:B------:R-:W-:-:S04]  /*136ed0*/  LOP3.LUT R56, R56, 0xffff7fff, RZ, 0xc0, !PT ;  /* 0xffff7fff38387812 */ /* 0x000fc800078ec0ff */
[----:B------:R-:W-:Y:S02]  /*136ee0*/  @P2 LOP3.LUT R56, R56, 0x8000, RZ, 0xfc, !PT ;  /* 0x0000800038382812 */ /* 0x000fe400078efcff */
[----:B------:R-:W-:Y:S02]  /*136ef0*/  ISETP.GE.AND P2, PT, R7, UR5, PT ;  /* 0x0000000507007c0c */ /* 0x000fe4000bf46270 */
[----:B------:R-:W-:Y:S02]  /*136f00*/  SHF.R.S32.HI R43, RZ, 0x1f, R42 ;  /* 0x0000001fff2b7819 */ /* 0x000fe4000001142a */
[----:B------:R-:W-:Y:S01]  /*136f10*/  IADD3 R12, P0, PT, R42, R36, RZ ;  /* 0x000000242a0c7210 */ /* 0x000fe20007f1e0ff */
[----:B0-----:R-:W-:Y:S01]  /*136f20*/  UMOV UR5, UR7 ;  /* 0x0000000700057c82 */ /* 0x001fe20008000000 */
[----:B------:R-:W-:Y:S01]  /*136f30*/  UMOV UR71, UR6 ;  /* 0x0000000600477c82 */ /* 0x000fe20008000000 */
[----:B------:R-:W0:Y:S01]  /*136f40*/  LDCU.64 UR6, c[0x0][0x398] ;  /* 0x00007300ff0677ac */ /* 0x000e220008000a00 */
[----:B------:R-:W-:Y:S01]  /*136f50*/  LOP3.LUT R56, R56, 0xffffbfff, RZ, 0xc0, !PT ;  /* 0xffffbfff38387812 */ /* 0x000fe200078ec0ff */
[----:B------:R-:W-:-:S03]  /*136f60*/  IMAD.X R13, R43, 0x1, R37, P0 ;  /* 0x000000012b0d7824 */ /* 0x000fc600000e0625 */
[----:B------:R-:W-:Y:S02]  /*136f70*/  @P1 LOP3.LUT R56, R56, 0x4000, RZ, 0xfc, !PT ;  /* 0x0000400038381812 */ /* 0x000fe400078efcff */
[----:B----4-:R-:W-:Y:S01]  /*136f80*/  ISETP.GE.AND P1, PT, R5, UR4, PT ;  /* 0x0000000405007c0c */ /* 0x010fe2000bf26270 */
[----:B------:R1:W-:Y:S01]  /*136f90*/  STL.64 [R1+0x3af8], R12 ;  /* 0x003af80c01007387 */ /* 0x0003e20000100a00 */
[----:B------:R-:W-:-:S04]  /*136fa0*/  LOP3.LUT R56, R56, 0xffffdfff, RZ, 0xc0, !PT ;  /* 0xffffdfff38387812 */ /* 0x000fc800078ec0ff */
[----:B------:R-:W-:Y:S02]  /*136fb0*/  @P2 LOP3.LUT R56, R56, 0x2000, RZ, 0xfc, !PT ;  /* 0x0000200038382812 */ /* 0x000fe400078efcff */
[----:B-1----:R-:W-:Y:S01]  /*136fc0*/  IADD3 R12, P0, PT, R42, R34, RZ ;  /* 0x000000222a0c7210 */ /* 0x002fe20007f1e0ff */
[----:B0-----:R-:W-:Y:S01]  /*136fd0*/  IMAD.U32 R5, RZ, RZ, UR6 ;  /* 0x00000006ff057e24 */ /* 0x001fe2000f8e00ff */
[----:B------:R-:W-:Y:S01]  /*136fe0*/  LOP3.LUT R56, R56, 0xffffefff, RZ, 0xc0, !PT ;  /* 0xffffefff38387812 */ /* 0x000fe200078ec0ff */
[----:B------:R-:W-:Y:S01]  /*136ff0*/  UMOV UR4, UR7 ;  /* 0x0000000700047c82 */ /* 0x000fe20008000000 */
[----:B------:R-:W-:Y:S01]  /*137000*/  UMOV UR49, UR8 ;  /* 0x0000000800317c82 */ /* 0x000fe20008000000 */
[----:B------:R-:W-:Y:S01]  /*137010*/  IMAD.X R13, R43, 0x1, R35, P0 ;  /* 0x000000012b0d7824 */ /* 0x000fe200000e0623 */
[----:B------:R-:W-:Y:S01]  /*137020*/  @P1 LOP3.LUT R56, R56, 0x1000, RZ, 0xfc, !PT ;  /* 0x0000100038381812 */ /* 0x000fe200078efcff */
[----:B------:R-:W0:Y:S03]  /*137030*/  LDCU.64 UR8, c[0x0][0x398] ;  /* 0x00007300ff0877ac */ /* 0x000e260008000a00 */
[----:B------:R-:W-:Y:S01]  /*137040*/  STL.64 [R1+0x3ad8], R12 ;  /* 0x003ad80c01007387 */ /* 0x000fe20000100a00 */
[----:B------:R-:W1:Y:S03]  /*137050*/  LDCU UR6, c[0x0][0x3b8] ;  /* 0x00007700ff0677ac */ /* 0x000e660008000800 */
[----:B------:R4:W-:Y:S01]  /*137060*/  STL [R1+0x250], R5 ;  /* 0x0002500501007387 */ /* 0x0009e20000100800 */
[----:B--2---:R-:W-:-:S03]  /*137070*/  ISETP.GE.AND P2, PT, R4, UR5, PT ;  /* 0x0000000504007c0c */ /* 0x004fc6000bf46270 */
[----:B------:R-:W2:Y:S01]  /*137080*/  LDL.LU R4, [R1+0x677c] ;  /* 0x00677c0001047983 */ /* 0x000ea20000300800 */
[----:B---3--:R-:W-:Y:S01]  /*137090*/  ISETP.GE.AND P1, PT, R3, UR4, PT ;  /* 0x0000000403007c0c */ /* 0x008fe2000bf26270 */
[----:B------:R-:W3:Y:S02]  /*1370a0*/  LDCU.64 UR4, c[0x0][0x398] ;  /* 0x00007300ff0477ac */ /* 0x000ee40008000a00 */
[----:B------:R-:W2:Y:S01]  /*1370b0*/  LDL.LU R3, [R1+0x6780] ;  /* 0x0067800001037983 */ /* 0x000ea20000300800 */
[----:B------:R-:W-:-:S03]  /*1370c0*/  LOP3.LUT R56, R56, 0xfffff7ff, RZ, 0xc0, !PT ;  /* 0xfffff7ff38387812 */ /* 0x000fc600078ec0ff */
[----:B----4-:R-:W4:Y:S02]  /*1370d0*/  LDL.LU R5, [R1+0x6784] ;  /* 0x0067840001057983 */ /* 0x010f240000300800 */
[----:B------:R-:W-:-:S04]  /*1370e0*/  @P2 LOP3.LUT R56, R56, 0x800, RZ, 0xfc, !PT ;  /* 0x0000080038382812 */ /* 0x000fc800078efcff */
[----:B------:R-:W-:Y:S02]  /*1370f0*/  LOP3.LUT R56, R56, 0xfffffbff, RZ, 0xc0, !PT ;  /* 0xfffffbff38387812 */ /* 0x000fe400078ec0ff */
[----:B------:R-:W-:Y:S02]  /*137100*/  IADD3 R12, P0, PT, R42, R38, RZ ;  /* 0x000000262a0c7210 */ /* 0x000fe40007f1e0ff */
[----:B------:R-:W-:Y:S01]  /*137110*/  @P1 LOP3.LUT R56, R56, 0x400, RZ, 0xfc, !PT ;  /* 0x0000040038381812 */ /* 0x000fe200078efcff */
[----:B---3--:R-:W-:Y:S01]  /*137120*/  IMAD.U32 R7, RZ, RZ, UR4 ;  /* 0x00000004ff077e24 */ /* 0x008fe2000f8e00ff */
[----:B------:R-:W-:Y:S01]  /*137130*/  UMOV UR4, UR5 ;  /* 0x0000000500047c82 */ /* 0x000fe20008000000 */
[C---:B------:R-:W-:Y:S01]  /*137140*/  IMAD.X R13, R43.reuse, 0x1, R39, P0 ;  /* 0x000000012b0d7824 */ /* 0x040fe200000e0627 */
[----:B------:R-:W-:Y:S02]  /*137150*/  ISETP.GE.AND P1, PT, R6, UR4, PT ;  /* 0x0000000406007c0c */ /* 0x000fe4000bf26270 */
[----:B------:R-:W3:Y:S01]  /*137160*/  LDCU.64 UR4, c[0x0][0x398] ;  /* 0x00007300ff0477ac */ /* 0x000ee20008000a00 */
[----:B------:R-:W-:Y:S01]  /*137170*/  IADD3 R6, P0, PT, R42, R40, RZ ;  /* 0x000000282a067210 */ /* 0x000fe20007f1e0ff */
[----:B------:R-:W-:Y:S04]  /*137180*/  STL.64 [R1+0x3b30], R12 ;  /* 0x003b300c01007387 */ /* 0x000fe80000100a00 */
[----:B------:R0:W-:Y:S02]  /*137190*/  STL [R1+0x24c], R7 ;  /* 0x00024c0701007387 */ /* 0x0001e40000100800 */
[----:B0-----:R-:W-:-:S02]  /*1371a0*/  IMAD.X R7, R43, 0x1, R41, P0 ;  /* 0x000000012b077824 */ /* 0x001fc400000e0629 */
[----:B---3--:R-:W-:Y:S01]  /*1371b0*/  IMAD.U32 R12, RZ, RZ, UR4 ;  /* 0x00000004ff0c7e24 */ /* 0x008fe2000f8e00ff */
[----:B------:R-:W-:Y:S01]  /*1371c0*/  UMOV UR7, UR5 ;  /* 0x0000000500077c82 */ /* 0x000fe20008000000 */
[----:B------:R-:W0:Y:S01]  /*1371d0*/  LDCU.64 UR4, c[0x0][0x398] ;  /* 0x00007300ff0477ac */ /* 0x000e220008000a00 */
[----:B------:R3:W-:Y:S04]  /*1371e0*/  STL.64 [R1+0x3b68], R6 ;  /* 0x003b680601007387 */ /* 0x0007e80000100a00 */
[----:B---3--:R-:W3:Y:S04]  /*1371f0*/  LDL.LU R7, [R1+0x6788] ;  /* 0x0067880001077983 */ /* 0x008ee80000300800 */
[----:B------:R-:W3:Y:S04]  /*137200*/  LDL.LU R6, [R1+0x678c] ;  /* 0x00678c0001067983 */ /* 0x000ee80000300800 */
[----:B------:R0:W-:Y:S02]  /*137210*/  STL [R1+0x248], R12 ;  /* 0x0002480c01007387 */ /* 0x0001e40000100800 */
[----:B0-----:R-:W-:-:S05]  /*137220*/  IMAD.U32 R12, RZ, RZ, UR4 ;  /* 0x00000004ff0c7e24 */ /* 0x001fca000f8e00ff */
[----:B------:R0:W-:Y:S02]  /*137230*/  STL [R1+0x244], R12 ;  /* 0x0002440c01007387 */ /* 0x0001e40000100800 */
[----:B0-----:R-:W-:-:S05]  /*137240*/  IMAD.U32 R12, RZ, RZ, UR8 ;  /* 0x00000008ff0c7e24 */ /* 0x001fca000f8e00ff */
[----:B------:R0:W-:Y:S01]  /*137250*/  STL [R1+0x240], R12 ;  /* 0x0002400c01007387 */ /* 0x0001e20000100800 */
[----:B--2---:R-:W-:-:S03]  /*137260*/  ISETP.GE.AND P0, PT, R4, UR7, PT ;  /* 0x0000000704007c0c */ /* 0x004fc6000bf06270 */
[----:B------:R-:W2:Y:S01]  /*137270*/  LDL.LU R4, [R1+0x6790] ;  /* 0x0067900001047983 */ /* 0x000ea20000300800 */
[----:B------:R-:W-:-:S03]  /*137280*/  ISETP.GE.AND P2, PT, R3, UR5, PT ;  /* 0x0000000503007c0c */ /* 0x000fc6000bf46270 */
[----:B------:R-:W2:Y:S01]  /*137290*/  LDL.LU R3, [R1+0x6794] ;  /* 0x0067940001037983 */ /* 0x000ea20000300800 */
[----:B------:R-:W-:Y:S01]  /*1372a0*/  LOP3.LUT R56, R56, 0xfffffdff, RZ, 0xc0, !PT ;  /* 0xfffffdff38387812 */ /* 0x000fe200078ec0ff */
[----:B------:R-:W-:Y:S01]  /*1372b0*/  UMOV UR4, UR9 ;  /* 0x0000000900047c82 */ /* 0x000fe20008000000 */
[----:B-1----:R-:W-:Y:S01]  /*1372c0*/  VIADD R42, R42, UR6 ;  /* 0x000000062a2a7c36 */ /* 0x002fe20008000000 */
[----:B------:R-:W1:Y:S01]  /*1372d0*/  LDCU.64 UR6, c[0x0][0x398] ;  /* 0x00007300ff0677ac */ /* 0x000e620008000a00 */
[----:B------:R-:W-:Y:S02]  /*1372e0*/  @P1 LOP3.LUT R56, R56, 0x200, RZ, 0xfc, !PT ;  /* 0x0000020038381812 */ /* 0x000fe400078efcff */
[----:B----4-:R-:W-:Y:S01]  /*1372f0*/  ISETP.GE.AND P1, PT, R5, UR4, PT ;  /* 0x0000000405007c0c */ /* 0x010fe2000bf26270 */
[----:B------:R-:W4:Y:S01]  /*137300*/  LDCU.64 UR4, c[0x0][0x398] ;  /* 0x00007300ff0477ac */ /* 0x000f220008000a00 */
[----:B------:R-:W-:Y:S01]  /*137310*/  LOP3.LUT R56, R56, 0xfffffeff, RZ, 0xc0, !PT ;  /* 0xfffffeff38387812 */ /* 0x000fe200078ec0ff */
[----:B------:R-:W2:Y:S01]  /*137320*/  LDL.LU R5, [R1+0x6798] ;  /* 0x0067980001057983 */ /* 0x000ea20000300800 */
[----:B------:R-:W-:Y:S01]  /*137330*/  SHF.R.S32.HI R43, RZ, 0x1f, R42 ;  /* 0x0000001fff2b7819 */ /* 0x000fe2000001142a */
[----:B------:R-:W1:Y:S01]  /*137340*/  LDCU.64 UR8, c[0x0][0x398] ;  /* 0x00007300ff0877ac */ /* 0x000e620008000a00 */
[----:B------:R-:W-:-:S02]  /*137350*/  @P0 LOP3.LUT R56, R56, 0x100, RZ, 0xfc, !PT ;  /* 0x0000010038380812 */ /* 0x000fc400078efcff */
[----:B0-----:R-:W-:Y:S02]  /*137360*/  IADD3 R12, P0, PT, R42, R36, RZ ;  /* 0x000000242a0c7210 */ /* 0x001fe40007f1e0ff */
[----:B------:R-:W-:-:S03]  /*137370*/  LOP3.LUT R56, R56, 0xffffff7f, RZ, 0xc0, !PT ;  /* 0xffffff7f38387812 */ /* 0x000fc600078ec0ff */
[----:B------:R-:W-:Y:S01]  /*137380*/  IMAD.X R13, R43, 0x1, R37, P0 ;  /* 0x000000012b0d7824 */ /* 0x000fe200000e0625 */
[----:B------:R-:W-:-:S04]  /*137390*/  @P2 LOP3.LUT R56, R56, 0x80, RZ, 0xfc, !PT ;  /* 0x0000008038382812 */ /* 0x000fc800078efcff */
[----:B------:R-:W-:Y:S01]  /*1373a0*/  LOP3.LUT R56, R56, 0xffffffbf, RZ, 0xc0, !PT ;  /* 0xffffffbf38387812 */ /* 0x000fe200078ec0ff */
[----:B------:R4:W-:Y:S03]  /*1373b0*/  STL.64 [R1+0x3b60], R12 ;  /* 0x003b600c01007387 */ /* 0x0009e60000100a00 */
[----:B------:R-:W-:Y:S01]  /*1373c0*/  @P1 LOP3.LUT R56, R56, 0x40, RZ, 0xfc, !PT ;  /* 0x0000004038381812 */ /* 0x000fe200078efcff */
[----:B----4-:R-:W-:Y:S01]  /*1373d0*/  IMAD.U32 R12, RZ, RZ, UR4 ;  /* 0x00000004ff0c7e24 */ /* 0x010fe2000f8e00ff */
[----:B-1----:R-:W-:Y:S01]  /*1373e0*/  UMOV UR4, UR7 ;  /* 0x0000000700047c82 */ /* 0x002fe20008000000 */
[----:B------:R-:W-:Y:S01]  /*1373f0*/  IMAD.U32 R13, RZ, RZ, UR6 ;  /* 0x00000006ff0d7e24 */ /* 0x000fe2000f8e00ff */
[----:B------:R-:W0:Y:S01]  /*137400*/  LDCU.64 UR6, c[0x0][0x398] ;  /* 0x00007300ff0677ac */ /* 0x000e220008000a00 */
[----:B------:R-:W-:Y:S02]  /*137410*/  LOP3.LUT R56, R56, 0xffffffdf, RZ, 0xc0, !PT ;  /* 0xffffffdf38387812 */ /* 0x000fe400078ec0ff */
[----:B---3--:R-:W-:-:S02]  /*137420*/  ISETP.GE.AND P2, PT, R7, UR5, PT ;  /* 0x0000000507007c0c */ /* 0x008fc4000bf46270 */
[----:B------:R-:W-:Y:S01]  /*137430*/  ISETP.GE.AND P1, PT, R6, UR4, PT ;  /* 0x0000000406007c0c */ /* 0x000fe2000bf26270 */
[----:B------:R-:W1:Y:S01]  /*137440*/  LDCU.64 UR4, c[0x0][0x398] ;  /* 0x00007300ff0477ac */ /* 0x000e620008000a00 */
[----:B------:R-:W-:Y:S01]  /*137450*/  IADD3 R6, P0, PT, R42, R34, RZ ;  /* 0x000000222a067210 */ /* 0x000fe20007f1e0ff */
[----:B------:R-:W-:Y:S04]  /*137460*/  STL [R1+0x238], R13 ;  /* 0x0002380d01007387 */ /* 0x000fe80000100800 */
[----:B------:R-:W-:-:S05]  /*137470*/  IMAD.X R7, R43, 0x1, R35, P0 ;  /* 0x000000012b077824 */ /* 0x000fca00000e0623 */
[----:B------:R1:W-:Y:S01]  /*137480*/  STL.64 [R1+0x3b28], R6 ;  /* 0x003b280601007387 */ /* 0x0003e20000100a00 */
[----:B------:R-:W-:-:S04]  /*137490*/  @P2 LOP3.LUT R56, R56, 0x20, RZ, 0xfc, !PT ;  /* 0x0000002038382812 */ /* 0x000fc800078efcff */
[----:B------:R-:W-:Y:S01]  /*1374a0*/  LOP3.LUT R56, R56, 0xffffffef, RZ, 0xc0, !PT ;  /* 0xffffffef38387812 */ /* 0x000fe200078ec0ff */
[----:B-1----:R-:W-:-:S05]  /*1374b0*/  IMAD.U32 R6, RZ, RZ, UR4 ;  /* 0x00000004ff067e24 */ /* 0x002fca000f8e00ff */
[----:B------:R1:W-:Y:S01]  /*1374c0*/  STL [R1+0x234], R6 ;  /* 0x0002340601007387 */ /* 0x0003e20000100800 */
[----:B0-----:R-:W-:Y:S01]  /*1374d0*/  UMOV UR4, UR7 ;  /* 0x0000000700047c82 */ /* 0x001fe20008000000 */
[----:B------:R-:W-:Y:S01]  /*1374e0*/  @P1 LOP3.LUT R56, R56, 0x10, RZ, 0xfc, !PT ;  /* 0x0000001038381812 */ /* 0x000fe200078efcff */
[----:B-1----:R-:W-:Y:S01]  /*1374f0*/  IMAD.U32 R6, RZ, RZ, UR6 ;  /* 0x00000006ff067e24 */ /* 0x002fe2000f8e00ff */
[----:B--2---:R-:W-:-:S04]  /*137500*/  ISETP.GE.AND P2, PT, R4, UR5, PT ;  /* 0x0000000504007c0c */ /* 0x004fc8000bf46270 */
[----:B------:R0:W-:Y:S01]  /*137510*/  STL [R1+0x230], R6 ;  /* 0x0002300601007387 */ /* 0x0001e20000100800 */
[----:B------:R-:W-:-:S03]  /*137520*/  ISETP.GE.AND P1, PT, R3, UR4, PT ;  /* 0x0000000403007c0c */ /* 0x000fc6000bf26270 */
[----:B------:R-:W2:Y:S01]  /*137530*/  LDL.LU R4, [R1+0x679c] ;  /* 0x00679c0001047983 */ /* 0x000ea20000300800 */
[----:B------:R-:W1:Y:S03]  /*137540*/  LDCU.64 UR4, c[0x0][0x398] ;  /* 0x00007300ff0477ac */ /* 0x000e660008000a00 */
[----:B------:R-:W3:Y:S01]  /*137550*/  LDL.LU R3, [R1+0x67a0] ;  /* 0x0067a00001037983 */ /* 0x000ee20000300800 */
[----:B0-----:R-:W-:Y:S01]  /*137560*/  IADD3 R6, P0, PT, R42, R38, RZ ;  /* 0x000000262a067210 */ /* 0x001fe20007f1e0ff */
[----:B------:R-:W0:Y:S01]  /*137570*/  LDCU UR6, c[0x0][0x3b8] ;  /* 0x00007700ff0677ac */ /* 0x000e220008000800 */
[----:B------:R-:W-:-:S03]  /*137580*/  LOP3.LUT R56, R56, 0xfffffff7, RZ, 0xc0, !PT ;  /* 0xfffffff738387812 */ /* 0x000fc600078ec0ff */
[----:B------:R-:W-:Y:S01]  /*137590*/  IMAD.X R7, R43, 0x1, R39, P0 ;  /* 0x000000012b077824 */ /* 0x000fe200000e0627 */
[----:B------:R-:W-:-:S04]  /*1375a0*/  @P2 LOP3.LUT R56, R56, 0x8, RZ, 0xfc, !PT ;  /* 0x0000000838382812 */ /* 0x000fc800078efcff */
[----:B------:R1:W-:Y:S01]  /*1375b0*/  STL.64 [R1+0x3b90], R6 ;  /* 0x003b900601007387 */ /* 0x0003e20000100a00 */
[----:B------:R-:W-:-:S04]  /*1375c0*/  LOP3.LUT R56, R56, 0xfffffffb, RZ, 0xc0, !PT ;  /* 0xfffffffb38387812 */ /* 0x000fc800078ec0ff */
[----:B------:R-:W-:Y:S01]  /*1375d0*/  @P1 LOP3.LUT R56, R56, 0x4, RZ, 0xfc, !PT ;  /* 0x0000000438381812 */ /* 0x000fe200078efcff */
[----:B-1----:R-:W-:Y:S01]  /*1375e0*/  IMAD.U32 R7, RZ, RZ, UR4 ;  /* 0x00000004ff077e24 */ /* 0x002fe2000f8e00ff */
[----:B------:R-:W4:Y:S01]  /*1375f0*/  LDL.LU R6, [R1+0x67a4] ;  /* 0x0067a40001067983 */ /* 0x000f220000300800 */
[----:B------:R-:W-:Y:S02]  /*137600*/  UMOV UR4, UR5 ;  /* 0x0000000500047c82 */ /* 0x000fe40008000000 */
[----:B------:R-:W-:Y:S02]  /*137610*/  ISETP.GE.AND P1, PT, R5, UR4, PT ;  /* 0x0000000405007c0c */ /* 0x000fe4000bf26270 */
[----:B------:R-:W1:Y:S01]  /*137620*/  LDCU.64 UR4, c[0x0][0x398] ;  /* 0x00007300ff0477ac */ /* 0x000e620008000a00 */
[----:B------:R-:W-:Y:S01]  /*137630*/  IADD3 R14, P0, PT, R42, R40, RZ ;  /* 0x000000282a0e7210 */ /* 0x000fe20007f1e0ff */
[----:B------:R0:W-:Y:S04]  /*137640*/  STL [R1+0x22c], R7 ;  /* 0x00022c0701007387 */ /* 0x0001e80000100800 */
[----:B------:R-:W-:-:S05]  /*137650*/  IMAD.X R15, R43, 0x1, R41, P0 ;  /* 0x000000012b0f7824 */ /* 0x000fca00000e0629 */
[----:B------:R-:W-:Y:S04]  /*137660*/  STL.64 [R1+0x3bb8], R14 ;  /* 0x003bb80e01007387 */ /* 0x000fe80000100a00 */
[----:B0-----:R-:W4:Y:S01]  /*137670*/  LDL.LU R7, [R1+0x67a8] ;  /* 0x0067a80001077983 */ /* 0x001f220000300800 */
[----:B-1----:R-:W-:Y:S01]  /*137680*/  IMAD.U32 R13, RZ, RZ, UR4 ;  /* 0x00000004ff0d7e24 */ /* 0x002fe2000f8e00ff */
[----:B------:R-:W-:Y:S02]  /*137690*/  UMOV UR7, UR5 ;  /* 0x0000000500077c82 */ /* 0x000fe40008000000 */
[----:B------:R-:W4:Y:S01]  /*1376a0*/  LDL.LU R5, [R1+0x67ac] ;  /* 0x0067ac0001057983 */ /* 0x000f220000300800 */
[----:B------:R-:W0:Y:S03]  /*1376b0*/  LDCU.64 UR4, c[0x0][0x398] ;  /* 0x00007300ff0477ac */ /* 0x000e260008000a00 */
[----:B------:R0:W-:Y:S02]  /*1376c0*/  STL [R1+0x228], R13 ;  /* 0x0002280d01007387 */ /* 0x0001e40000100800 */
[----:B0-----:R-:W-:-:S05]  /*1376d0*/  IMAD.U32 R13, RZ, RZ, UR4 ;  /* 0x00000004ff0d7e24 */ /* 0x001fca000f8e00ff */
[----:B------:R0:W-:Y:S02]  /*1376e0*/  STL [R1+0x224], R13 ;  /* 0x0002240d01007387 */ /* 0x0001e40000100800 */
[----:B0-----:R-:W-:-:S05]  /*1376f0*/  IMAD.U32 R13, RZ, RZ, UR8 ;  /* 0x00000008ff0d7e24 */ /* 0x001fca000f8e00ff */
[----:B------:R0:W-:Y:S01]  /*137700*/  STL [R1+0x220], R13 ;  /* 0x0002200d01007387 */ /* 0x0001e20000100800 */
[----:B--2---:R-:W-:-:S03]  /*137710*/  ISETP.GE.AND P0, PT, R4, UR7, PT ;  /* 0x0000000704007c0c */ /* 0x004fc6000bf06270 */
[----:B------:R-:W2:Y:S01]  /*137720*/  LDL.LU R4, [R1+0x67b0] ;  /* 0x0067b00001047983 */ /* 0x000ea20000300800 */
[----:B---3--:R-:W-:-:S03]  /*137730*/  ISETP.GE.AND P2, PT, R3, UR5, PT ;  /* 0x0000000503007c0c */ /* 0x008fc6000bf46270 */
[----:B------:R-:W3:Y:S01]  /*137740*/  LDL.LU R3, [R1+0x67b4] ;  /* 0x0067b40001037983 */ /* 0x000ee20000300800 */
[----:B------:R-:W-:Y:S01]  /*137750*/  LOP3.LUT R56, R56, 0xfffffffd, RZ, 0xc0, !PT ;  /* 0xfffffffd38387812 */ /* 0x000fe200078ec0ff */
[----:B------:R-:W-:Y:S01]  /*137760*/  UMOV UR4, UR9 ;  /* 0x0000000900047c82 */ /* 0x000fe20008000000 */
[----:B------:R-:W-:Y:S01]  /*137770*/  VIADD R42, R42, UR6 ;  /* 0x000000062a2a7c36 */ /* 0x000fe20008000000 */
[----:B------:R-:W1:Y:S01]  /*137780*/  LDCU.64 UR6, c[0x0][0x398] ;  /* 0x00007300ff0677ac */ /* 0x000e620008000a00 */
[----:B------:R-:W-:Y:S02]  /*137790*/  @P1 LOP3.LUT R56, R56, 0x2, RZ, 0xfc, !PT ;  /* 0x0000000238381812 */ /* 0x000fe400078efcff */
[----:B------:R-:W-:Y:S01]  /*1377a0*/  LOP3.LUT R55, R55, 0x7fffffff, RZ, 0xc0, !PT ;  /* 0x7fffffff37377812 */ /* 0x000fe200078ec0ff */
[----:B------:R-:W0:Y:S01]  /*1377b0*/  LDCU.64 UR8, c[0x0][0x398] ;  /* 0x00007300ff0877ac */ /* 0x000e220008000a00 */
[----:B------:R-:W-:Y:S02]  /*1377c0*/  LOP3.LUT R56, R56, 0xfffffffe, RZ, 0xc0, !PT ;  /* 0xfffffffe38387812 */ /* 0x000fe400078ec0ff */
[----:B----4-:R-:W-:Y:S01]  /*1377d0*/  ISETP.GE.AND P1, PT, R6, UR4, PT ;  /* 0x0000000406007c0c */ /* 0x010fe2000bf26270 */
[----:B------:R-:W0:Y:S01]  /*1377e0*/  LDCU.64 UR4, c[0x0][0x398] ;  /* 0x00007300ff0477ac */ /* 0x000e220008000a00 */
[----:B------:R-:W4:Y:S01]  /*1377f0*/  LDL.LU R6, [R1+0x67b8] ;  /* 0x0067b80001067983 */ /* 0x000f220000300800 */
[----:B------:R-:W-:-:S02]  /*137800*/  @P2 LOP3.LUT R55, R55, 0x80000000, RZ, 0xfc, !PT ;  /* 0x8000000037372812 */ /* 0x000fc400078efcff */
[----:B------:R-:W-:Y:S02]  /*137810*/  @P0 LOP3.LUT R56, R56, 0x1, RZ, 0xfc, !PT ;  /* 0x0000000138380812 */ /* 0x000fe400078efcff */
[----:B------:R-:W-:Y:S02]  /*137820*/  SHF.R.S32.HI R43, RZ, 0x1f, R42 ;  /* 0x0000001fff2b7819 */ /* 0x000fe4000001142a */
[----:B------:R-:W-:Y:S02]  /*137830*/  IADD3 R14, P0, PT, R42, R36, RZ ;  /* 0x000000242a0e7210 */ /* 0x000fe40007f1e0ff */
[----:B------:R-:W-:-:S03]  /*137840*/  LOP3.LUT R55, R55, 0xbfffffff, RZ, 0xc0, !PT ;  /* 0xbfffffff37377812 */ /* 0x000fc600078ec0ff */
[----:B------:R-:W-:Y:S01]  /*137850*/  IMAD.X R15, R43, 0x1, R37, P0 ;  /* 0x000000012b0f7824 */ /* 0x000fe200000e0625 */
[----:B------:R-:W-:Y:S01]  /*137860*/  @P1 LOP3.LUT R55, R55, 0x40000000, RZ, 0xfc, !PT ;  /* 0x4000000037371812 */ /* 0x000fe200078efcff */
[----:B0-----:R-:W-:Y:S01]  /*137870*/  IMAD.U32 R13, RZ, RZ, UR4 ;  /* 0x00000004ff0d7e24 */ /* 0x001fe2000f8e00ff */
[----:B-1----:R-:W-:Y:S01]  /*137880*/  UMOV UR4, UR7 ;  /* 0x0000000700047c82 */ /* 0x002fe20008000000 */
[----:B------:R-:W-:Y:S02]  /*137890*/  ISETP.GE.AND P2, PT, R7, UR5, PT ;  /* 0x0000000507007c0c */ /* 0x000fe4000bf46270 */
[----:B------:R-:W-:Y:S01]  /*1378a0*/  ISETP.GE.AND P1, PT, R5, UR4, PT ;  /* 0x0000000405007c0c */ /* 0x000fe2000bf26270 */
[----:B------:R-:W0:Y:S01]  /*1378b0*/  LDCU.64 UR4, c[0x0][0x398] ;  /* 0x00007300ff0477ac */ /* 0x000e220008000a00 */
[----:B------:R1:W-:Y:S02]  /*1378c0*/  STL.64 [R1+0x3bb0], R14 ;  /* 0x003bb00e01007387 */ /* 0x0003e40000100a00 */
[----:B-1----:R-:W-:Y:S01]  /*1378d0*/  IMAD.U32 R14, RZ, RZ, UR6 ;  /* 0x00000006ff0e7e24 */ /* 0x002fe2000f8e00ff */
[----:B------:R-:W1:Y:S04]  /*1378e0*/  LDCU.64 UR6, c[0x0][0x398] ;  /* 0x00007300ff0677ac */ /* 0x000e680008000a00 */
[----:B------:R1:W-:Y:S01]  /*1378f0*/  STL [R1+0x218], R14 ;  /* 0x0002180e01007387 */ /* 0x0003e20000100800 */
[----:B------:R-:W-:Y:S01]  /*137900*/  LOP3.LUT R55, R55, 0xdfffffff, RZ, 0xc0, !PT ;  /* 0xdfffffff37377812 */ /* 0x000fe200078ec0ff */
[----:B0-----:R-:W-:Y:S01]  /*137910*/  IMAD.U32 R5, RZ, RZ, UR4 ;  /* 0x00000004ff057e24 */ /* 0x001fe2000f8e00ff */
[----:B-1----:R-:W-:-:S05]  /*137920*/  IADD3 R14, P0, PT, R42, R34, RZ ;  /* 0x000000222a0e7210 */ /* 0x002fca0007f1e0ff */
[----:B------:R-:W-:Y:S01]  /*137930*/  IMAD.X R15, R43, 0x1, R35, P0 ;  /* 0x000000012b0f7824 */ /* 0x000fe200000e0623 */
[----:B------:R-:W-:-:S04]  /*137940*/  @P2 LOP3.LUT R55, R55, 0x20000000, RZ, 0xfc, !PT ;  /* 0x2000000037372812 */ /* 0x000fc800078efcff */
[----:B------:R-:W-:Y:S01]  /*137950*/  STL.64 [R1+0x3b88], R14 ;  /* 0x003b880e01007387 */ /* 0x000fe20000100a00 */
[----:B------:R-:W-:-:S03]  /*137960*/  LOP3.LUT R55, R55, 0xefffffff, RZ, 0xc0, !PT ;  /* 0xefffffff37377812 */ /* 0x000fc600078ec0ff */
[----:B------:R0:W-:Y:S01]  /*137970*/  STL [R1+0x214], R5 ;  /* 0x0002140501007387 */ /* 0x0001e20000100800 */
[----:B------:R-:W-:Y:S01]  /*137980*/  UMOV UR4, UR7 ;  /* 0x0000000700047c82 */ /* 0x000fe20008000000 */
[----:B------:R-:W-:Y:S01]  /*137990*/  @P1 LOP3.LUT R55, R55, 0x10000000, RZ, 0xfc, !PT ;  /* 0x1000000037371812 */ /* 0x000fe200078efcff */
[----:B0-----:R-:W-:Y:S01]  /*1379a0*/  IMAD.U32 R5, RZ, RZ, UR6 ;  /* 0x00000006ff057e24 */ /* 0x001fe2000f8e00ff */
[----:B---3--:R-:W-:-:S04]  /*1379b0*/  ISETP.GE.AND P1, PT, R3, UR4, PT ;  /* 0x0000000403007c0c */ /* 0x008fc8000bf26270 */
[----:B------:R0:W-:Y:S01]  /*1379c0*/  STL [R1+0x210], R5 ;  /* 0x0002100501007387 */ /* 0x0001e20000100800 */
[----:B--2---:R-:W-:Y:S01]  /*1379d0*/  ISETP.GE.AND P2, PT, R4, UR5, PT ;  /* 0x0000000504007c0c */ /* 0x004fe2000bf46270 */
[----:B------:R-:W1:Y:S01]  /*1379e0*/  LDCU.64 UR4, c[0x0][0x398] ;  /* 0x00007300ff0477ac */ /* 0x000e620008000a00 */
[----:B------:R-:W-:Y:S02]  /*1379f0*/  LOP3.LUT R55, R55, 0xf7ffffff, RZ, 0xc0, !PT ;  /* 0xf7ffffff37377812 */ /* 0x000fe400078ec0ff */
[----:B------:R-:W-:Y:S01]  /*137a00*/  IADD3 R14, P0, PT, R42, R38, RZ ;  /* 0x000000262a0e7210 */ /* 0x000fe20007f1e0ff */
[----:B------:R-:W2:Y:S01]  /*137a10*/  LDCU UR6, c[0x0][0x3b8] ;  /* 0x00007700ff0677ac */ /* 0x000ea20008000800 */
[----:B0-----:R-:W3:Y:S04]  /*137a20*/  LDL.LU R5, [R1+0x67bc] ;  /* 0x0067bc0001057983 */ /* 0x001ee80000300800 */
[----:B------:R-:W2:Y:S03]  /*137a30*/  LDL.LU R3, [R1+0x67c0] ;  /* 0x0067c00001037983 */ /* 0x000ea60000300800 */
[----:B------:R-:W-:Y:S01]  /*137a40*/  @P2 LOP3.LUT R55, R55, 0x8000000, RZ, 0xfc, !PT ;  /* 0x0800000037372812 */ /* 0x000fe200078efcff */
[----:B------:R-:W2:Y:S03]  /*137a50*/  LDL.LU R4, [R1+0x67c4] ;  /* 0x0067c40001047983 */ /* 0x000ea60000300800 */
[----:B------:R-:W-:Y:S01]  /*137a60*/  LOP3.LUT R55, R55, 0xfbffffff, RZ, 0xc0, !PT ;  /* 0xfbffffff37377812 */ /* 0x000fe200078ec0ff */
[----:B-1----:R-:W-:Y:S01]  /*137a70*/  IMAD.U32 R7, RZ, RZ, UR4 ;  /* 0x00000004ff077e24 */ /* 0x002fe2000f8e00ff */
[----:B------:R-:W-:-:S02]  /*137a80*/  UMOV UR4, UR5 ;  /* 0x0000000500047c82 */ /* 0x000fc40008000000 */
[----:B------:R-:W-:Y:S02]  /*137a90*/  @P1 LOP3.LUT R55, R55, 0x4000000, RZ, 0xfc, !PT ;  /* 0x0400000037371812 */ /* 0x000fe400078efcff */
[----:B----4-:R-:W-:Y:S01]  /*137aa0*/  ISETP.GE.AND P1, PT, R6, UR4, PT ;  /* 0x0000000406007c0c */ /* 0x010fe2000bf26270 */
[----:B------:R-:W0:Y:S01]  /*137ab0*/  LDCU.64 UR4, c[0x0][0x398] ;  /* 0x00007300ff0477ac */ /* 0x000e220008000a00 */
[----:B------:R-:W-:Y:S01]  /*137ac0*/  IMAD.X R15, R43, 0x1, R39, P0 ;  /* 0x000000012b0f7824 */ /* 0x000fe200000e0627 */
[----:B------:R-:W-:-:S04]  /*137ad0*/  IADD3 R6, P0, PT, R42, R40, RZ ;  /* 0x000000282a067210 */ /* 0x000fc80007f1e0ff */
[----:B------:R-:W-:Y:S04]  /*137ae0*/  STL.64 [R1+0x3bd8], R14 ;  /* 0x003bd80e01007387 */ /* 0x000fe80000100a00 */
[----:B------:R1:W-:Y:S02]  /*137af0*/  STL [R1+0x20c], R7 ;  /* 0x00020c0701007387 */ /* 0x0003e40000100800 */
[----:B-1----:R-:W-:Y:S01]  /*137b00*/  IMAD.X R7, R43, 0x1, R41, P0 ;  /* 0x000000012b077824 */ /* 0x002fe200000e0629 */
[----:B0-----:R-:W-:Y:S01]  /*137b10*/  UMOV UR7, UR5 ;  /* 0x0000000500077c82 */ /* 0x001fe20008000000 */
[----:B------:R-:W-:Y:S01]  /*137b20*/  IMAD.U32 R14, RZ, RZ, UR4 ;  /* 0x00000004ff0e7e24 */ /* 0x000fe2000f8e00ff */
[----:B------:R-:W0:Y:S02]  /*137b30*/  LDCU.64 UR4, c[0x0][0x398] ;  /* 0x00007300ff0477ac */ /* 0x000e240008000a00 */
[----:B------:R1:W-:Y:S04]  /*137b40*/  STL.64 [R1+0x3bf8], R6 ;  /* 0x003bf80601007387 */ /* 0x0003e80000100a00 */
[----:B-1----:R-:W4:Y:S04]  /*137b50*/  LDL.LU R7, [R1+0x67c8] ;  /* 0x0067c80001077983 */ /* 0x002f280000300800 */
[----:B------:R-:W4:Y:S04]  /*137b60*/  LDL.LU R6, [R1+0x67cc] ;  /* 0x0067cc0001067983 */ /* 0x000f280000300800 */
[----:B------:R0:W-:Y:S02]  /*137b70*/  STL [R1+0x208], R14 ;  /* 0x0002080e01007387 */ /* 0x0001e40000100800 */
[----:B0-----:R-:W-:-:S05]  /*137b80*/  IMAD.U32 R14, RZ, RZ, UR4 ;  /* 0x00000004ff0e7e24 */ /* 0x001fca000f8e00ff */
[----:B------:R0:W-:Y:S02]  /*137b90*/  STL [R1+0x204], R14 ;  /* 0x0002040e01007387 */ /* 0x0001e40000100800 */
[----:B0-----:R-:W-:-:S05]  /*137ba0*/  IMAD.U32 R14, RZ, RZ, UR8 ;  /* 0x00000008ff0e7e24 */ /* 0x001fca000f8e00ff */
[----:B------:R0:W-:Y:S01]  /*137bb0*/  STL [R1+0x200], R14 ;  /* 0x0002000e01007387 */ /* 0x0001e20000100800 */
[----:B---3--:R-:W-:-:S03]  /*137bc0*/  ISETP.GE.AND P0, PT, R5, UR7, PT ;  /* 0x0000000705007c0c */ /* 0x008fc6000bf06270 */
[----:B------:R-:W3:Y:S01]  /*137bd0*/  LDL.LU R5, [R1+0x67d0] ;  /* 0x0067d00001057983 */ /* 0x000ee20000300800 */
[----:B--2---:R-:W-:-:S03]  /*137be0*/  ISETP.GE.AND P2, PT, R3, UR5, PT ;  /* 0x0000000503007c0c */ /* 0x004fc6000bf46270 */
[----:B------:R-:W2:Y:S01]  /*137bf0*/  LDL.LU R3, [R1+0x67d4] ;  /* 0x0067d40001037983 */ /* 0x000ea20000300800 */
[----:B------:R-:W-:Y:S01]  /*137c00*/  LOP3.LUT R55, R55, 0xfdffffff, RZ, 0xc0, !PT ;  /* 0xfdffffff37377812 */ /* 0x000fe200078ec0ff */
[----:B------:R-:W-:Y:S01]  /*137c10*/  UMOV UR4, UR9 ;  /* 0x0000000900047c82 */ /* 0x000fe20008000000 */
[----:B------:R-:W-:Y:S01]  /*137c20*/  VIADD R42, R42, UR6 ;  /* 0x000000062a2a7c36 */ /* 0x000fe20008000000 */
[----:B------:R-:W1:Y:S01]  /*137c30*/  LDCU.64 UR6, c[0x0][0x398] ;  /* 0x00007300ff0677ac */ /* 0x000e620008000a00 */
[----:B------:R-:W-:Y:S02]  /*137c40*/  @P1 LOP3.LUT R55, R55, 0x2000000, RZ, 0xfc, !PT ;  /* 0x0200000037371812 */ /* 0x000fe400078efcff */
[----:B------:R-:W-:Y:S01]  /*137c50*/  ISETP.GE.AND P1, PT, R4, UR4, PT ;  /* 0x0000000404007c0c */ /* 0x000fe2000bf26270 */
[----:B------:R-:W1:Y:S01]  /*137c60*/  LDCU.64 UR4, c[0x0][0x398] ;  /* 0x00007300ff0477ac */ /* 0x000e620008000a00 */
[----:B------:R-:W-:Y:S01]  /*137c70*/  LOP3.LUT R55, R55, 0xfeffffff, RZ, 0xc0, !PT ;  /* 0xfeffffff37377812 */ /* 0x000fe200078ec0ff */
[----:B------:R-:W3:Y:S01]  /*137c80*/  LDL.LU R4, [R1+0x67d8] ;  /* 0x0067d80001047983 */ /* 0x000ee20000300800 */
        /* <DEDUP_REMOVED lines=10> */
[----:B-1----:R-:W-:Y:S01]  /*137d30*/  IMAD.U32 R14, RZ, RZ, UR4 ;  /* 0x00000004ff0e7e24 */ /* 0x002fe2000f8e00ff */
[----:B------:R-:W-:Y:S01]  /*137d40*/  UMOV UR4, UR7 ;  /* 0x0000000700047c82 */ /* 0x000fe20008000000 */
[----:B------:R-:W-:Y:S01]  /*137d50*/  IMAD.U32 R15, RZ, RZ, UR6 ;  /* 0x00000006ff0f7e24 */ /* 0x000fe2000f8e00ff */
[----:B------:R-:W0:Y:S01]  /*137d60*/  LDCU.64 UR6, c[0x0][0x398] ;  /* 0x00007300ff0677ac */ /* 0x000e220008000a00 */
[----:B----4-:R-:W-:Y:S02]  /*137d70*/  ISETP.GE.AND P2, PT, R7, UR5, PT ;  /* 0x0000000507007c0c */ /* 0x010fe4000bf46270 */
[----:B------:R-:W-:Y:S01]  /*137d80*/  ISETP.GE.AND P1, PT, R6, UR4, PT ;  /* 0x0000000406007c0c */ /* 0x000fe2000bf26270 */
[----:B------:R-:W1:Y:S01]  /*137d90*/  LDCU.64 UR4, c[0x0][0x398] ;  /* 0x00007300ff0477ac */ /* 0x000e620008000a00 */
[----:B------:R-:W-:Y:S01]  /*137da0*/  IADD3 R6, P0, PT, R42, R34, RZ ;  /* 0x000000222a067210 */ /* 0x000fe20007f1e0ff */
[----:B------:R-:W-:Y:S04]  /*137db0*/  STL [R1+0x1f8], R15 ;  /* 0x0001f80f01007387 */ /* 0x000fe80000100800 */
[----:B------:R-:W-:Y:S01]  /*137dc0*/  IMAD.X R7, R43, 0x1, R35, P0 ;  /* 0x000000012b077824 */ /* 0x000fe200000e0623 */
[----:B------:R-:W-:-:S04]  /*137dd0*/  LOP3.LUT R55, R55, 0xffdfffff, RZ, 0xc0, !PT ;  /* 0xffdfffff37377812 */ /* 0x000fc800078ec0ff */
        /* <DEDUP_REMOVED lines=10> */
[----:B---3--:R-:W-:Y:S01]  /*137e80*/  ISETP.GE.AND P2, PT, R5, UR5, PT ;  /* 0x0000000505007c0c */ /* 0x008fe2000bf46270 */
[----:B------:R-:W1:Y:S01]  /*137e90*/  LDCU.64 UR4, c[0x0][0x398] ;  /* 0x00007300ff0477ac */ /* 0x000e620008000a00 */
[----:B------:R-:W-:Y:S02]  /*137ea0*/  LOP3.LUT R55, R55, 0xfff7ffff, RZ, 0xc0, !PT ;  /* 0xfff7ffff37377812 */ /* 0x000fe400078ec0ff */
[----:B------:R-:W-:Y:S01]  /*137eb0*/  IADD3 R16, P0, PT, R42, R38, RZ ;  /* 0x000000262a107210 */ /* 0x000fe20007f1e0ff */
[----:B------:R-:W2:Y:S01]  /*137ec0*/  LDCU UR6, c[0x0][0x3b8] ;  /* 0x00007700ff0677ac */ /* 0x000ea20008000800 */
[----:B0-----:R-:W3:Y:S04]  /*137ed0*/  LDL.LU R6, [R1+0x67dc] ;  /* 0x0067dc0001067983 */ /* 0x001ee80000300800 */
[----:B------:R-:W4:Y:S03]  /*137ee0*/  LDL.LU R3, [R1+0x67e0] ;  /* 0x0067e00001037983 */ /* 0x000f260000300800 */
[----:B------:R-:W-:Y:S01]  /*137ef0*/  @P2 LOP3.LUT R55, R55, 0x80000, RZ, 0xfc, !PT ;  /* 0x0008000037372812 */ /* 0x000fe200078efcff */
[----:B------:R-:W2:Y:S03]  /*137f00*/  LDL.LU R5, [R1+0x67e4] ;  /* 0x0067e40001057983 */ /* 0x000ea60000300800 */
[----:B------:R-:W-:Y:S01]  /*137f10*/  LOP3.LUT R55, R55, 0xfffbffff, RZ, 0xc0, !PT ;  /* 0xfffbffff37377812 */ /* 0x000fe200078ec0ff */
[----:B-1----:R-:W-:Y:S01]  /*137f20*/  IMAD.U32 R7, RZ, RZ, UR4 ;  /* 0x00000004ff077e24 */ /* 0x002fe2000f8e00ff */
[----:B------:R-:W-:-:S02]  /*137f30*/  UMOV UR4, UR5 ;  /* 0x0000000500047c82 */ /* 0x000fc40008000000 */
[----:B------:R-:W-:Y:S02]  /*137f40*/  @P1 LOP3.LUT R55, R55, 0x40000, RZ, 0xfc, !PT ;  /* 0x0004000037371812 */ /* 0x000fe400078efcff */
[----:B------:R-:W-:Y:S01]  /*137f50*/  ISETP.GE.AND P1, PT, R4, UR4, PT ;  /* 0x0000000404007c0c */ /* 0x000fe2000bf26270 */
[----:B------:R-:W0:Y:S01]  /*137f60*/  LDCU.64 UR4, c[0x0][0x398] ;  /* 0x00007300ff0477ac */ /* 0x000e220008000a00 */
[----:B------:R-:W-:-:S05]  /*137f70*/  IMAD.X R17, R43, 0x1, R39, P0 ;  /* 0x000000012b117824 */ /* 0x000fca00000e0627 */
[----:B------:R1:W-:Y:S02]  /*137f80*/  STL.64 [R1+0x3c40], R16 ;  /* 0x003c401001007387 */ /* 0x0003e40000100a00 */
[----:B-1----:R-:W-:Y:S02]  /*137f90*/  IADD3 R16, P0, PT, R42, R40, RZ ;  /* 0x000000282a107210 */ /* 0x002fe40007f1e0ff */
[----:B------:R1:W-:Y:S03]  /*137fa0*/  STL [R1+0x1ec], R7 ;  /* 0x0001ec0701007387 */ /* 0x0003e60000100800 */
[----:B------:R-:W-:Y:S01]  /*137fb0*/  IMAD.X R17, R43, 0x1, R41, P0 ;  /* 0x000000012b117824 */ /* 0x000fe200000e0629 */
[----:B0-----:R-:W-:Y:S01]  /*137fc0*/  UMOV UR7, UR5 ;  /* 0x0000000500077c82 */ /* 0x001fe20008000000 */
[----:B------:R-:W-:Y:S01]  /*137fd0*/  IMAD.U32 R15, RZ, RZ, UR4 ;  /* 0x00000004ff0f7e24 */ /* 0x000fe2000f8e00ff */
[----:B------:R-:W0:Y:S02]  /*137fe0*/  LDCU.64 UR4, c[0x0][0x398] ;  /* 0x00007300ff0477ac */ /* 0x000e240008000a00 */
[----:B------:R-:W-:Y:S04]  /*137ff0*/  STL.64 [R1+0x3c68], R16 ;  /* 0x003c681001007387 */ /* 0x000fe80000100a00 */
[----:B-1----:R-:W2:Y:S04]  /*138000*/  LDL.LU R7, [R1+0x67e8] ;  /* 0x0067e80001077983 */ /* 0x002ea80000300800 */
[----:B------:R-:W2:Y:S04]  /*138010*/  LDL.LU R4, [R1+0x67ec] ;  /* 0x0067ec0001047983 */ /* 0x000ea80000300800 */
[----:B------:R0:W-:Y:S02]  /*138020*/  STL [R1+0x1e8], R15 ;  /* 0x0001e80f01007387 */ /* 0x0001e40000100800 */
[----:B0-----:R-:W-:-:S05]  /*138030*/  IMAD.U32 R15, RZ, RZ, UR4 ;  /* 0x00000004ff0f7e24 */ /* 0x001fca000f8e00ff */
[----:B------:R0:W-:Y:S02]  /*138040*/  STL [R1+0x1e4], R15 ;  /* 0x0001e40f01007387 */ /* 0x0001e40000100800 */
[----:B0-----:R-:W-:-:S05]  /*138050*/  IMAD.U32 R15, RZ, RZ, UR8 ;  /* 0x00000008ff0f7e24 */ /* 0x001fca000f8e00ff */
[----:B------:R0:W-:Y:S01]  /*138060*/  STL [R1+0x1e0], R15 ;  /* 0x0001e00f01007387 */ /* 0x0001e20000100800 */
[----:B---3--:R-:W-:-:S03]  /*138070*/  ISETP.GE.AND P0, PT, R6, UR7, PT ;  /* 0x0000000706007c0c */ /* 0x008fc6000bf06270 */
[----:B------:R-:W3:Y:S01]  /*138080*/  LDL.LU R6, [R1+0x67f0] ;  /* 0x0067f00001067983 */ /* 0x000ee20000300800 */
[----:B----4-:R-:W-:-:S03]  /*138090*/  ISETP.GE.AND P2, PT, R3, UR5, PT ;  /* 0x0000000503007c0c */ /* 0x010fc6000bf46270 */
[----:B------:R-:W4:Y:S01]  /*1380a0*/  LDL.LU R3, [R1+0x67f4] ;  /* 0x0067f40001037983 */ /* 0x000f220000300800 */
[----:B------:R-:W-:Y:S01]  /*1380b0*/  LOP3.LUT R55, R55, 0xfffdffff, RZ, 0xc0, !PT ;  /* 0xfffdffff37377812 */ /* 0x000fe200078ec0ff */
[----:B------:R-:W-:Y:S01]  /*1380c0*/  UMOV UR4, UR9 ;  /* 0x0000000900047c82 */ /* 0x000fe20008000000 */
[----:B--2---:R-:W-:Y:S01]  /*1380d0*/  VIADD R42, R42, UR6 ;  /* 0x000000062a2a7c36 */ /* 0x004fe20008000000 */
[----:B------:R-:W1:Y:S01]  /*1380e0*/  LDCU.64 UR6, c[0x0][0x398] ;  /* 0x00007300ff0677ac */ /* 0x000e620008000a00 */
[----:B------:R-:W-:Y:S02]  /*1380f0*/  @P1 LOP3.LUT R55, R55, 0x20000, RZ, 0xfc, !PT ;  /* 0x0002000037371812 */ /* 0x000fe400078efcff */
[----:B------:R-:W-:Y:S01]  /*138100*/  ISETP.GE.AND P1, PT, R5, UR4, PT ;  /* 0x0000000405007c0c */ /* 0x000fe2000bf26270 */
[----:B------:R-:W0:Y:S01]  /*138110*/  LDCU.64 UR4, c[0x0][0x398] ;  /* 0x00007300ff0477ac */ /* 0x000e220008000a00 */
[----:B------:R-:W-:Y:S01]  /*138120*/  LOP3.LUT R55, R55, 0xfffeffff, RZ, 0xc0, !PT ;  /* 0xfffeffff37377812 */ /* 0x000fe200078ec0ff */
[----:B------:R-:W2:Y:S01]  /*138130*/  LDL.LU R5, [R1+0x67f8] ;  /* 0x0067f80001057983 */ /* 0x000ea20000300800 */
[----:B------:R-:W-:Y:S01]  /*138140*/  LOP3.LUT R54, R54, 0x7fffffff, RZ, 0xc0, !PT ;  /* 0x7fffffff36367812 */ /* 0x000fe200078ec0ff */
[----:B------:R-:W2:Y:S01]  /*138150*/  LDCU.64 UR8, c[0x0][0x398] ;  /* 0x00007300ff0877ac */ /* 0x000ea20008000a00 */
[----:B------:R-:W-:-:S04]  /*138160*/  @P0 LOP3.LUT R55, R55, 0x10000, RZ, 0xfc, !PT ;  /* 0x0001000037370812 */ /* 0x000fc800078efcff */
[----:B------:R-:W-:-:S04]  /*138170*/  LOP3.LUT R55, R55, 0xffff7fff, RZ, 0xc0, !PT ;  /* 0xffff7fff37377812 */ /* 0x000fc800078ec0ff */
[----:B------:R-:W-:Y:S02]  /*138180*/  @P2 LOP3.LUT R55, R55, 0x8000, RZ, 0xfc, !PT ;  /* 0x0000800037372812 */ /* 0x000fe400078efcff */
[----:B------:R-:W-:Y:S02]  /*138190*/  SHF.R.S32.HI R43, RZ, 0x1f, R42 ;  /* 0x0000001fff2b7819 */ /* 0x000fe4000001142a */
[----:B------:R-:W-:Y:S01]  /*1381a0*/  IADD3 R16, P0, PT, R42, R36, RZ ;  /* 0x000000242a107210 */ /* 0x000fe20007f1e0ff */
[----:B0-----:R-:W-:Y:S01]  /*1381b0*/  IMAD.U32 R15, RZ, RZ, UR4 ;  /* 0x00000004ff0f7e24 */ /* 0x001fe2000f8e00ff */
[----:B------:R-:W-:Y:S01]  /*1381c0*/  LOP3.LUT R55, R55, 0xffffbfff, RZ, 0xc0, !PT ;  /* 0xffffbfff37377812 */ /* 0x000fe200078ec0ff */
[----:B-1----:R-:W-:Y:S02]  /*1381d0*/  UMOV UR4, UR7 ;  /* 0x0000000700047c82 */ /* 0x002fe40008000000 */
[----:B------:R-:W-:Y:S01]  /*1381e0*/  IMAD.X R17, R43, 0x1, R37, P0 ;  /* 0x000000012b117824 */ /* 0x000fe200000e0625 */
[----:B------:R-:W-:-:S04]  /*1381f0*/  @P1 LOP3.LUT R55, R55, 0x4000, RZ, 0xfc, !PT ;  /* 0x0000400037371812 */ /* 0x000fc800078efcff */
[----:B------:R0:W-:Y:S01]  /*138200*/  STL.64 [R1+0x3c60], R16 ;  /* 0x003c601001007387 */ /* 0x0001e20000100a00 */
[----:B------:R-:W-:Y:S02]  /*138210*/  ISETP.GE.AND P2, PT, R7, UR5, PT ;  /* 0x0000000507007c0c */ /* 0x000fe4000bf46270 */
[----:B------:R-:W-:Y:S01]  /*138220*/  ISETP.GE.AND P1, PT, R4, UR4, PT ;  /* 0x0000000404007c0c */ /* 0x000fe2000bf26270 */
[----:B------:R-:W1:Y:S01]  /*138230*/  LDCU.64 UR4, c[0x0][0x398] ;  /* 0x00007300ff0477ac */ /* 0x000e620008000a00 */
[----:B0-----:R-:W-:Y:S01]  /*138240*/  IMAD.U32 R16, RZ, RZ, UR6 ;  /* 0x00000006ff107e24 */ /* 0x001fe2000f8e00ff */
[----:B------:R-:W0:Y:S04]  /*138250*/  LDCU.64 UR6, c[0x0][0x398] ;  /* 0x00007300ff0677ac */ /* 0x000e280008000a00 */
[----:B------:R1:W-:Y:S01]  /*138260*/  STL [R1+0x1d8], R16 ;  /* 0x0001d81001007387 */ /* 0x0003e20000100800 */
[----:B------:R-:W-:-:S02]  /*138270*/  LOP3.LUT R55, R55, 0xffffdfff, RZ, 0xc0, !PT ;  /* 0xffffdfff37377812 */ /* 0x000fc400078ec0ff */
[----:B-1----:R-:W-:Y:S01]  /*138280*/  IADD3 R16, P0, PT, R42, R34, RZ ;  /* 0x000000222a107210 */ /* 0x002fe20007f1e0ff */
[----:B------:R-:W-:-:S04]  /*138290*/  IMAD.U32 R7, RZ, RZ, UR4 ;  /* 0x00000004ff077e24 */ /* 0x000fc8000f8e00ff */
[----:B------:R-:W-:Y:S01]  /*1382a0*/  IMAD.X R17, R43, 0x1, R35, P0 ;  /* 0x000000012b117824 */ /* 0x000fe200000e0623 */
[----:B------:R-:W-:-:S04]  /*1382b0*/  @P2 LOP3.LUT R55, R55, 0x2000, RZ, 0xfc, !PT ;  /* 0x0000200037372812 */ /* 0x000fc800078efcff */
[----:B------:R-:W-:Y:S01]  /*1382c0*/  STL.64 [R1+0x3c38], R16 ;  /* 0x003c381001007387 */ /* 0x000fe20000100a00 */
[----:B------:R-:W-:-:S03]  /*1382d0*/  LOP3.LUT R55, R55, 0xffffefff, RZ, 0xc0, !PT ;  /* 0xffffefff37377812 */ /* 0x000fc600078ec0ff */
[----:B------:R-:W2:Y:S04]  /*1382e0*/  LDL.LU R4, [R1+0x67fc] ;  /* 0x0067fc0001047983 */ /* 0x000ea80000300800 */
[----:B------:R1:W-:Y:S01]  /*1382f0*/  STL [R1+0x1d4], R7 ;  /* 0x0001d40701007387 */ /* 0x0003e20000100800 */
[----:B0-----:R-:W-:Y:S01]  /*138300*/  UMOV UR4, UR7 ;  /* 0x0000000700047c82 */ /* 0x001fe20008000000 */
[----:B------:R-:W-:Y:S01]  /*138310*/  @P1 LOP3.LUT R55, R55, 0x1000, RZ, 0xfc, !PT ;  /* 0x0000100037371812 */ /* 0x000fe200078efcff */
[----:B-1----:R-:W-:Y:S01]  /*138320*/  IMAD.U32 R7, RZ, RZ, UR6 ;  /* 0x00000006ff077e24 */ /* 0x002fe2000f8e00ff */
[----:B----4-:R-:W-:-:S04]  /*138330*/  ISETP.GE.AND P1, PT, R3, UR4, PT ;  /* 0x0000000403007c0c */ /* 0x010fc8000bf26270 */
[----:B------:R0:W-:Y:S01]  /*138340*/  STL [R1+0x1d0], R7 ;  /* 0x0001d00701007387 */ /* 0x0001e20000100800 */
[----:B---3--:R-:W-:Y:S01]  /*138350*/  ISETP.GE.AND P2, PT, R6, UR5, PT ;  /* 0x0000000506007c0c */ /* 0x008fe2000bf46270 */
[----:B------:R-:W1:Y:S02]  /*138360*/  LDCU.64 UR4, c[0x0][0x398] ;  /* 0x00007300ff0477ac */ /* 0x000e640008000a00 */
[----:B------:R-:W3:Y:S01]  /*138370*/  LDL.LU R3, [R1+0x6800] ;  /* 0x0068000001037983 */ /* 0x000ee20000300800 */
[----:B------:R-:W-:Y:S01]  /*138380*/  IADD3 R6, P0, PT, R42, R38, RZ ;  /* 0x000000262a067210 */ /* 0x000fe20007f1e0ff */
[----:B------:R-:W4:Y:S01]  /*138390*/  LDCU UR6, c[0x0][0x3b8] ;  /* 0x00007700ff0677ac */ /* 0x000f220008000800 */
[----:B------:R-:W-:-:S03]  /*1383a0*/  LOP3.LUT R55, R55, 0xfffff7ff, RZ, 0xc0, !PT ;  /* 0xfffff7ff37377812 */ /* 0x000fc600078ec0ff */
[----:B0-----:R-:W-:-:S04]  /*1383b0*/  IMAD.X R7, R43, 0x1, R39, P0 ;  /* 0x000000012b077824 */ /* 0x001fc800000e0627 */
[----:B------:R-:W-:Y:S01]  /*1383c0*/  @P2 LOP3.LUT R55, R55, 0x800, RZ, 0xfc, !PT ;  /* 0x0000080037372812 */ /* 0x000fe200078efcff */
[----:B------:R1:W-:Y:S03]  /*1383d0*/  STL.64 [R1+0x3c90], R6 ;  /* 0x003c900601007387 */ /* 0x0003e60000100a00 */
[----:B------:R-:W-:-:S04]  /*1383e0*/  LOP3.LUT R55, R55, 0xfffffbff, RZ, 0xc0, !PT ;  /* 0xfffffbff37377812 */ /* 0x000fc800078ec0ff */
[----:B------:R-:W-:Y:S01]  /*1383f0*/  @P1 LOP3.LUT R55, R55, 0x400, RZ, 0xfc, !PT ;  /* 0x0000040037371812 */ /* 0x000fe200078efcff */
[----:B-1----:R-:W-:Y:S01]  /*138400*/  IMAD.U32 R7, RZ, RZ, UR4 ;  /* 0x00000004ff077e24 */ /* 0x002fe2000f8e00ff */
[----:B------:R-:W3:Y:S01]  /*138410*/  LDL.LU R6, [R1+0x6804] ;  /* 0x0068040001067983 */ /* 0x000ee20000300800 */
[----:B------:R-:W-:Y:S02]  /*138420*/  UMOV UR4, UR5 ;  /* 0x0000000500047c82 */ /* 0x000fe40008000000 */
[----:B--2---:R-:W-:Y:S02]  /*138430*/  ISETP.GE.AND P1, PT, R5, UR4, PT ;  /* 0x0000000405007c0c */ /* 0x004fe4000bf26270 */
[----:B------:R-:W0:Y:S01]  /*138440*/  LDCU.64 UR4, c[0x0][0x398] ;  /* 0x00007300ff0477ac */ /* 0x000e220008000a00 */
[C---:B------:R-:W-:Y:S01]  /*138450*/  IADD3 R16, P0, PT, R42.reuse, R40, RZ ;  /* 0x000000282a107210 */ /* 0x040fe20007f1e0ff */
[----:B----4-:R-:W-:Y:S01]  /*138460*/  VIADD R42, R42, UR6 ;  /* 0x000000062a2a7c36 */ /* 0x010fe20008000000 */
[----:B------:R-:W1:Y:S03]  /*138470*/  LDCU.64 UR6, c[0x0][0x398] ;  /* 0x00007300ff0677ac */ /* 0x000e660008000a00 */
[----:B------:R-:W-:Y:S01]  /*138480*/  IMAD.X R17, R43, 0x1, R41, P0 ;  /* 0x000000012b117824 */ /* 0x000fe200000e0629 */
[----:B------:R2:W-:Y:S04]  /*138490*/  STL [R1+0x1cc], R7 ;  /* 0x0001cc0701007387 */ /* 0x0005e80000100800 */
[----:B--2---:R-:W2:Y:S04]  /*1384a0*/  LDL.LU R7, [R1+0x6808] ;  /* 0x0068080001077983 */ /* 0x004ea80000300800 */
[----:B------:R-:W4:Y:S04]  /*1384b0*/  LDL.LU R5, [R1+0x680c] ;  /* 0x00680c0001057983 */ /* 0x000f280000300800 */
[----:B------:R0:W-:Y:S02]  /*1384c0*/  STL.64 [R1+0x3cb8], R16 ;  /* 0x003cb81001007387 */ /* 0x0001e40000100a00 */
[----:B0-----:R-:W-:Y:S01]  /*1384d0*/  IMAD.U32 R16, RZ, RZ, UR4 ;  /* 0x00000004ff107e24 */ /* 0x001fe2000f8e00ff */
[----:B------:R-:W-:Y:S01]  /*1384e0*/  UMOV UR4, UR5 ;  /* 0x0000000500047c82 */ /* 0x000fe20008000000 */
[----:B-1----:R-:W-:-:S03]  /*1384f0*/  UMOV UR5, UR7 ;  /* 0x0000000700057c82 */ /* 0x002fc60008000000 */
[----:B------:R0:W-:Y:S02]  /*138500*/  STL [R1+0x1c8], R16 ;  /* 0x0001c81001007387 */ /* 0x0001e40000100800 */
[----:B0-----:R-:W-:Y:S01]  /*138510*/  IMAD.U32 R16, RZ, RZ, UR6 ;  /* 0x00000006ff107e24 */ /* 0x001fe2000f8e00ff */
[----:B------:R-:W0:Y:S01]  /*138520*/  LDCU.64 UR6, c[0x0][0x398] ;  /* 0x00007300ff0677ac */ /* 0x000e220008000a00 */
[----:B------:R-:W-:-:S03]  /*138530*/  ISETP.GE.AND P0, PT, R4, UR4, PT ;  /* 0x0000000404007c0c */ /* 0x000fc6000bf06270 */
[----:B------:R-:W-:Y:S01]  /*138540*/  STL [R1+0x1c4], R16 ;  /* 0x0001c41001007387 */ /* 0x000fe20000100800 */
[----:B0-----:R-:W-:-:S05]  /*138550*/  IMAD.U32 R4, RZ, RZ, UR6 ;  /* 0x00000006ff047e24 */ /* 0x001fca000f8e00ff */
[----:B------:R0:W-:Y:S04]  /*138560*/  STL [R1+0x1c0], R4 ;  /* 0x0001c00401007387 */ /* 0x0001e80000100800 */
[----:B0-----:R-:W4:Y:S01]  /*138570*/  LDL.LU R4, [R1+0x6810] ;  /* 0x0068100001047983 */ /* 0x001f220000300800 */
[----:B---3--:R-:W-:-:S03]  /*138580*/  ISETP.GE.AND P2, PT, R3, UR5, PT ;  /* 0x0000000503007c0c */ /* 0x008fc6000bf46270 */
[----:B------:R-:W3:Y:S01]  /*138590*/  LDL.LU R3, [R1+0x6814] ;  /* 0x0068140001037983 */ /* 0x000ee20000300800 */
[----:B------:R-:W-:Y:S01]  /*1385a0*/  LOP3.LUT R55, R55, 0xfffffdff, RZ, 0xc0, !PT ;  /* 0xfffffdff37377812 */ /* 0x000fe200078ec0ff */
[----:B------:R-:W-:Y:S01]  /*1385b0*/  UMOV UR4, UR7 ;  /* 0x0000000700047c82 */ /* 0x000fe20008000000 */
[----:B------:R-:W0:Y:S02]  /*1385c0*/  LDCU.64 UR6, c[0x0][0x398] ;  /* 0x00007300ff0677ac */ /* 0x000e240008000a00 */
[----:B------:R-:W-:-:S04]  /*1385d0*/  @P1 LOP3.LUT R55, R55, 0x200, RZ, 0xfc, !PT ;  /* 0x0000020037371812 */ /* 0x000fc800078efcff */
[----:B------:R-:W-:Y:S02]  /*1385e0*/  LOP3.LUT R55, R55, 0xfffffeff, RZ, 0xc0, !PT ;  /* 0xfffffeff37377812 */ /* 0x000fe400078ec0ff */
[----:B------:R-:W-:Y:S02]  /*1385f0*/  SHF.R.S32.HI R43, RZ, 0x1f, R42 ;  /* 0x0000001fff2b7819 */ /* 0x000fe4000001142a */
[----:B------:R-:W-:Y:S02]  /*138600*/  @P0 LOP3.LUT R55, R55, 0x100, RZ, 0xfc, !PT ;  /* 0x0000010037370812 */ /* 0x000fe400078efcff */
[----:B------:R-:W-:Y:S02]  /*138610*/  IADD3 R16, P0, PT, R42, R36, RZ ;  /* 0x000000242a107210 */ /* 0x000fe40007f1e0ff */
[----:B------:R-:W-:Y:S01]  /*138620*/  ISETP.GE.AND P1, PT, R6, UR4, PT ;  /* 0x0000000406007c0c */ /* 0x000fe2000bf26270 */
[----:B------:R-:W1:Y:S01]  /*138630*/  LDCU.64 UR4, c[0x0][0x398] ;  /* 0x00007300ff0477ac */ /* 0x000e620008000a00 */
[----:B------:R-:W3:Y:S01]  /*138640*/  LDL.LU R6, [R1+0x6818] ;  /* 0x0068180001067983 */ /* 0x000ee20000300800 */
[----:B------:R-:W-:Y:S01]  /*138650*/  LOP3.LUT R55, R55, 0xffffff7f, RZ, 0xc0, !PT ;  /* 0xffffff7f37377812 */ /* 0x000fe200078ec0ff */
[----:B------:R-:W-:-:S03]  /*138660*/  IMAD.X R17, R43, 0x1, R37, P0 ;  /* 0x000000012b117824 */ /* 0x000fc600000e0625 */
[----:B------:R-:W-:Y:S02]  /*138670*/  @P2 LOP3.LUT R55, R55, 0x80, RZ, 0xfc, !PT ;  /* 0x0000008037372812 */ /* 0x000fe400078efcff */
[----:B------:R0:W-:Y:S02]  /*138680*/  STL.64 [R1+0x3cb0], R16 ;  /* 0x003cb01001007387 */ /* 0x0001e40000100a00 */
[----:B------:R-:W-:-:S04]  /*138690*/  LOP3.LUT R55, R55, 0xffffffbf, RZ, 0xc0, !PT ;  /* 0xffffffbf37377812 */ /* 0x000fc800078ec0ff */
[----:B------:R-:W-:Y:S01]  /*1386a0*/  @P1 LOP3.LUT R55, R55, 0x40, RZ, 0xfc, !PT ;  /* 0x0000004037371812 */ /* 0x000fe200078efcff */
[----:B0-----:R-:W-:Y:S02]  /*1386b0*/  IMAD.U32 R17, RZ, RZ, UR6 ;  /* 0x00000006ff117e24 */ /* 0x001fe4000f8e00ff */
[----:B-1----:R-:W-:Y:S01]  /*1386c0*/  IMAD.U32 R16, RZ, RZ, UR4 ;  /* 0x00000004ff107e24 */ /* 0x002fe2000f8e00ff */
[----:B------:R-:W-:Y:S01]  /*1386d0*/  UMOV UR4, UR7 ;  /* 0x0000000700047c82 */ /* 0x000fe20008000000 */
[----:B--2---:R-:W-:Y:S01]  /*1386e0*/  ISETP.GE.AND P2, PT, R7, UR5, PT ;  /* 0x0000000507007c0c */ /* 0x004fe2000bf46270 */
[----:B------:R-:W-:Y:S01]  /*1386f0*/  STL [R1+0x1b8], R17 ;  /* 0x0001b81101007387 */ /* 0x000fe20000100800 */
[----:B----4-:R-:W-:Y:S01]  /*138700*/  ISETP.GE.AND P1, PT, R5, UR4, PT ;  /* 0x0000000405007c0c */ /* 0x010fe2000bf26270 */
[----:B------:R-:W0:Y:S02]  /*138710*/  LDCU.64 UR4, c[0x0][0x398] ;  /* 0x00007300ff0477ac */ /* 0x000e240008000a00 */
[----:B------:R-:W2:Y:S01]  /*138720*/  LDL.LU R5, [R1+0x681c] ;  /* 0x00681c0001057983 */ /* 0x000ea20000300800 */
[----:B------:R-:W1:Y:S01]  /*138730*/  LDCU.64 UR6, c[0x0][0x398] ;  /* 0x00007300ff0677ac */ /* 0x000e620008000a00 */
[----:B------:R-:W-:-:S02]  /*138740*/  IADD3 R18, P0, PT, R42, R34, RZ ;  /* 0x000000222a127210 */ /* 0x000fc40007f1e0ff */
[----:B------:R-:W-:-:S03]  /*138750*/  LOP3.LUT R55, R55, 0xffffffdf, RZ, 0xc0, !PT ;  /* 0xffffffdf37377812 */ /* 0x000fc600078ec0ff */
[----:B------:R-:W-:Y:S01]  /*138760*/  IMAD.X R19, R43, 0x1, R35, P0 ;  /* 0x000000012b137824 */ /* 0x000fe200000e0623 */
[----:B------:R-:W-:Y:S01]  /*138770*/  @P2 LOP3.LUT R55, R55, 0x20, RZ, 0xfc, !PT ;  /* 0x0000002037372812 */ /* 0x000fe200078efcff */
[----:B0-----:R-:W-:-:S03]  /*138780*/  IMAD.U32 R7, RZ, RZ, UR4 ;  /* 0x00000004ff077e24 */ /* 0x001fc6000f8e00ff */
[----:B------:R-:W-:Y:S01]  /*138790*/  STL.64 [R1+0x3c88], R18 ;  /* 0x003c881201007387 */ /* 0x000fe20000100a00 */
[----:B------:R-:W-:-:S03]  /*1387a0*/  LOP3.LUT R55, R55, 0xffffffef, RZ, 0xc0, !PT ;  /* 0xffffffef37377812 */ /* 0x000fc600078ec0ff */
[----:B------:R0:W-:Y:S01]  /*1387b0*/  STL [R1+0x1b4], R7 ;  /* 0x0001b40701007387 */ /* 0x0001e20000100800 */
[----:B-1----:R-:W-:Y:S01]  /*1387c0*/  UMOV UR4, UR7 ;  /* 0x0000000700047c82 */ /* 0x002fe20008000000 */
[----:B------:R-:W-:Y:S01]  /*1387d0*/  @P1 LOP3.LUT R55, R55, 0x10, RZ, 0xfc, !PT ;  /* 0x0000001037371812 */ /* 0x000fe200078efcff */
[----:B0-----:R-:W-:Y:S01]  /*1387e0*/  IMAD.U32 R7, RZ, RZ, UR6 ;  /* 0x00000006ff077e24 */ /* 0x001fe2000f8e00ff */
[----:B---3--:R-:W-:-:S04]  /*1387f0*/  ISETP.GE.AND P1, PT, R3, UR4, PT ;  /* 0x0000000403007c0c */ /* 0x008fc8000bf26270 */
[----:B------:R0:W-:Y:S01]  /*138800*/  STL [R1+0x1b0], R7 ;  /* 0x0001b00701007387 */ /* 0x0001e20000100800 */
[----:B------:R-:W-:Y:S01]  /*138810*/  ISETP.GE.AND P2, PT, R4, UR5, PT ;  /* 0x0000000504007c0c */ /* 0x000fe2000bf46270 */
[----:B------:R-:W0:Y:S02]  /*138820*/  LDCU.64 UR4, c[0x0][0x398] ;  /* 0x00007300ff0477ac */ /* 0x000e240008000a00 */
[----:B------:R-:W3:Y:S01]  /*138830*/  LDL.LU R3, [R1+0x6820] ;  /* 0x0068200001037983 */ /* 0x000ee20000300800 */
[----:B------:R-:W-:Y:S01]  /*138840*/  LOP3.LUT R55, R55, 0xfffffff7, RZ, 0xc0, !PT ;  /* 0xfffffff737377812 */ /* 0x000fe200078ec0ff */
[----:B------:R-:W1:Y:S02]  /*138850*/  LDCU UR6, c[0x0][0x3b8] ;  /* 0x00007700ff0677ac */ /* 0x000e640008000800 */
[----:B------:R-:W4:Y:S01]  /*138860*/  LDL.LU R4, [R1+0x6824] ;  /* 0x0068240001047983 */ /* 0x000f220000300800 */
[----:B------:R-:W-:-:S05]  /*138870*/  IADD3 R18, P0, PT, R42, R38, RZ ;  /* 0x000000262a127210 */ /* 0x000fca0007f1e0ff */
[----:B------:R-:W-:-:S04]  /*138880*/  @P2 LOP3.LUT R55, R55, 0x8, RZ, 0xfc, !PT ;  /* 0x0000000837372812 */ /* 0x000fc800078efcff */
[----:B------:R-:W-:Y:S01]  /*138890*/  LOP3.LUT R55, R55, 0xfffffffb, RZ, 0xc0, !PT ;  /* 0xfffffffb37377812 */ /* 0x000fe200078ec0ff */
[----:B0-----:R-:W-:Y:S01]  /*1388a0*/  IMAD.U32 R7, RZ, RZ, UR4 ;  /* 0x00000004ff077e24 */ /* 0x001fe2000f8e00ff */
[----:B------:R-:W-:Y:S01]  /*1388b0*/  UMOV UR4, UR5 ;  /* 0x0000000500047c82 */ /* 0x000fe20008000000 */
[----:B------:R-:W-:Y:S01]  /*1388c0*/  IMAD.X R19, R43, 0x1, R39, P0 ;  /* 0x000000012b137824 */ /* 0x000fe200000e0627 */
[----:B------:R-:W-:Y:S02]  /*1388d0*/  @P1 LOP3.LUT R55, R55, 0x4, RZ, 0xfc, !PT ;  /* 0x0000000437371812 */ /* 0x000fe400078efcff */
[----:B------:R-:W-:Y:S01]  /*1388e0*/  ISETP.GE.AND P1, PT, R6, UR4, PT ;  /* 0x0000000406007c0c */ /* 0x000fe2000bf26270 */
[----:B------:R-:W0:Y:S01]  /*1388f0*/  LDCU.64 UR4, c[0x0][0x398] ;  /* 0x00007300ff0477ac */ /* 0x000e220008000a00 */
[----:B------:R-:W-:Y:S01]  /*138900*/  IADD3 R6, P0, PT, R42, R40, RZ ;  /* 0x000000282a067210 */ /* 0x000fe20007f1e0ff */
[----:B------:R-:W-:Y:S04]  /*138910*/  STL.64 [R1+0x3ce0], R18 ;  /* 0x003ce01201007387 */ /* 0x000fe80000100a00 */
[----:B------:R1:W-:Y:S02]  /*138920*/  STL [R1+0x1ac], R7 ;  /* 0x0001ac0701007387 */ /* 0x0003e40000100800 */
[----:B-1----:R-:W-:-:S05]  /*138930*/  IMAD.X R7, R43, 0x1, R41, P0 ;  /* 0x000000012b077824 */ /* 0x002fca00000e0629 */
[----:B------:R1:W-:Y:S01]  /*138940*/  STL.64 [R1+0x3d08], R6 ;  /* 0x003d080601007387 */ /* 0x0003e20000100a00 */
[----:B0-----:R-:W-:Y:S01]  /*138950*/  IMAD.U32 R17, RZ, RZ, UR4 ;  /* 0x00000004ff117e24 */ /* 0x001fe2000f8e00ff */
[----:B------:R-:W-:Y:S02]  /*138960*/  UMOV UR4, UR5 ;  /* 0x0000000500047c82 */ /* 0x000fe40008000000 */
[----:B-1----:R-:W4:Y:S04]  /*138970*/  LDL.LU R7, [R1+0x6828] ;  /* 0x0068280001077983 */ /* 0x002f280000300800 */
[----:B------:R-:W4:Y:S01]  /*138980*/  LDL.LU R6, [R1+0x682c] ;  /* 0x00682c0001067983 */ /* 0x000f220000300800 */
[----:B--2---:R-:W-:Y:S01]  /*138990*/  ISETP.GE.AND P0, PT, R5, UR4, PT ;  /* 0x0000000405007c0c */ /* 0x004fe2000bf06270 */
[----:B------:R-:W0:Y:S01]  /*1389a0*/  LDCU.64 UR4, c[0x0][0x398] ;  /* 0x00007300ff0477ac */ /* 0x000e220008000a00 */
[----:B------:R-:W-:Y:S01]  /*1389b0*/  VIADD R42, R42, UR6 ;  /* 0x000000062a2a7c36 */ /* 0x000fe20008000000 */
[----:B------:R-:W1:Y:S01]  /*1389c0*/  LDCU.64 UR6, c[0x0][0x398] ;  /* 0x00007300ff0677ac */ /* 0x000e620008000a00 */
[----:B------:R-:W-:Y:S01]  /*1389d0*/  STL [R1+0x1a8], R17 ;  /* 0x0001a81101007387 */ /* 0x000fe20000100800 */
[----:B0-----:R-:W-:-:S05]  /*1389e0*/  IMAD.U32 R5, RZ, RZ, UR4 ;  /* 0x00000004ff057e24 */ /* 0x001fca000f8e00ff */
[----:B------:R1:W-:Y:S02]  /*1389f0*/  STL [R1+0x1a4], R5 ;  /* 0x0001a40501007387 */ /* 0x0003e40000100800 */
[----:B-1----:R-:W-:-:S05]  /*138a00*/  IMAD.U32 R5, RZ, RZ, UR6 ;  /* 0x00000006ff057e24 */ /* 0x002fca000f8e00ff */
[----:B------:R0:W-:Y:S04]  /*138a10*/  STL [R1+0x1a0], R5 ;  /* 0x0001a00501007387 */ /* 0x0001e80000100800 */
[----:B0-----:R-:W2:Y:S01]  /*138a20*/  LDL.LU R5, [R1+0x6830] ;  /* 0x0068300001057983 */ /* 0x001ea20000300800 */
[----:B---3--:R-:W-:-:S03]  /*138a30*/  ISETP.GE.AND P2, PT, R3, UR5, PT ;  /* 0x0000000503007c0c */ /* 0x008fc6000bf46270 */
[----:B------:R-:W3:Y:S01]  /*138a40*/  LDL.LU R3, [R1+0x6834] ;  /* 0x0068340001037983 */ /* 0x000ee20000300800 */
[----:B------:R-:W-:Y:S01]  /*138a50*/  LOP3.LUT R55, R55, 0xfffffffd, RZ, 0xc0, !PT ;  /* 0xfffffffd37377812 */ /* 0x000fe200078ec0ff */
[----:B------:R-:W-:Y:S01]  /*138a60*/  UMOV UR4, UR7 ;  /* 0x0000000700047c82 */ /* 0x000fe20008000000 */
[----:B------:R-:W0:Y:S02]  /*138a70*/  LDCU.64 UR6, c[0x0][0x398] ;  /* 0x00007300ff0677ac */ /* 0x000e240008000a00 */
[----:B------:R-:W-:Y:S02]  /*138a80*/  @P1 LOP3.LUT R55, R55, 0x2, RZ, 0xfc, !PT ;  /* 0x0000000237371812 */ /* 0x000fe400078efcff */
[----:B----4-:R-:W-:Y:S01]  /*138a90*/  ISETP.GE.AND P1, PT, R4, UR4, PT ;  /* 0x0000000404007c0c */ /* 0x010fe2000bf26270 */
[----:B------:R-:W1:Y:S01]  /*138aa0*/  LDCU.64 UR4, c[0x0][0x398] ;  /* 0x00007300ff0477ac */ /* 0x000e620008000a00 */
[----:B------:R-:W-:Y:S01]  /*138ab0*/  LOP3.LUT R55, R55, 0xfffffffe, RZ, 0xc0, !PT ;  /* 0xfffffffe37377812 */ /* 0x000fe200078ec0ff */
        /* <DEDUP_REMOVED lines=8> */
[----:B-1----:R-:W-:Y:S01]  /*138b40*/  IMAD.U32 R17, RZ, RZ, UR4 ;  /* 0x00000004ff117e24 */ /* 0x002fe2000f8e00ff */
[----:B0-----:R-:W-:Y:S02]  /*138b50*/  UMOV UR4, UR7 ;  /* 0x0000000700047c82 */ /* 0x001fe40008000000 */
[----:B------:R0:W-:Y:S02]  /*138b60*/  STL.64 [R1+0x3d00], R18 ;  /* 0x003d001201007387 */ /* 0x0001e40000100a00 */
[----:B0-----:R-:W-:Y:S01]  /*138b70*/  IMAD.U32 R18, RZ, RZ, UR6 ;  /* 0x00000006ff127e24 */ /* 0x001fe2000f8e00ff */
[----:B------:R-:W0:Y:S04]  /*138b80*/  LDCU.64 UR6, c[0x0][0x398] ;  /* 0x00007300ff0677ac */ /* 0x000e280008000a00 */
[----:B------:R-:W-:Y:S01]  /*138b90*/  STL [R1+0x198], R18 ;  /* 0x0001981201007387 */ /* 0x000fe20000100800 */
[----:B------:R-:W-:-:S02]  /*138ba0*/  ISETP.GE.AND P1, PT, R6, UR4, PT ;  /* 0x0000000406007c0c */ /* 0x000fc4000bf26270 */
[----:B------:R-:W-:Y:S02]  /*138bb0*/  IADD3 R6, P0, PT, R42, R34, RZ ;  /* 0x000000222a067210 */ /* 0x000fe40007f1e0ff */
[----:B------:R-:W-:Y:S01]  /*138bc0*/  ISETP.GE.AND P2, PT, R7, UR5, PT ;  /* 0x0000000507007c0c */ /* 0x000fe2000bf46270 */
[----:B------:R-:W1:Y:S02]  /*138bd0*/  LDCU.64 UR4, c[0x0][0x398] ;  /* 0x00007300ff0477ac */ /* 0x000e640008000a00 */
[----:B------:R-:W-:-:S05]  /*138be0*/  IMAD.X R7, R43, 0x1, R35, P0 ;  /* 0x000000012b077824 */ /* 0x000fca00000e0623 */
[----:B------:R0:W-:Y:S04]  /*138bf0*/  STL.64 [R1+0x3cd8], R6 ;  /* 0x003cd80601007387 */ /* 0x0001e80000100a00 */
[----:B0-----:R-:W4:Y:S01]  /*138c00*/  LDL.LU R6, [R1+0x683c] ;  /* 0x00683c0001067983 */ /* 0x001f220000300800 */
[----:B------:R-:W-:Y:S01]  /*138c10*/  LOP3.LUT R54, R54, 0xdfffffff, RZ, 0xc0, !PT ;  /* 0xdfffffff36367812 */ /* 0x000fe200078ec0ff */
[----:B-1----:R-:W-:-:S03]  /*138c20*/  IMAD.U32 R7, RZ, RZ, UR4 ;  /* 0x00000004ff077e24 */ /* 0x002fc6000f8e00ff */
[----:B------:R-:W-:Y:S02]  /*138c30*/  @P2 LOP3.LUT R54, R54, 0x20000000, RZ, 0xfc, !PT ;  /* 0x2000000036362812 */ /* 0x000fe400078efcff */
[----:B------:R0:W-:Y:S02]  /*138c40*/  STL [R1+0x194], R7 ;  /* 0x0001940701007387 */ /* 0x0001e40000100800 */
[----:B------:R-:W-:Y:S01]  /*138c50*/  LOP3.LUT R54, R54, 0xefffffff, RZ, 0xc0, !PT ;  /* 0xefffffff36367812 */ /* 0x000fe200078ec0ff */
[----:B------:R-:W-:-:S03]  /*138c60*/  UMOV UR4, UR7 ;  /* 0x0000000700047c82 */ /* 0x000fc60008000000 */
[----:B------:R-:W-:Y:S01]  /*138c70*/  @P1 LOP3.LUT R54, R54, 0x10000000, RZ, 0xfc, !PT ;  /* 0x1000000036361812 */ /* 0x000fe200078efcff */
[----:B0-----:R-:W-:Y:S01]  /*138c80*/  IMAD.U32 R7, RZ, RZ, UR6 ;  /* 0x00000006ff077e24 */ /* 0x001fe2000f8e00ff */
[----:B---3--:R-:W-:-:S04]  /*138c90*/  ISETP.GE.AND P1, PT, R3, UR4, PT ;  /* 0x0000000403007c0c */ /* 0x008fc8000bf26270 */
[----:B------:R0:W-:Y:S01]  /*138ca0*/  STL [R1+0x190], R7 ;  /* 0x0001900701007387 */ /* 0x0001e20000100800 */
[----:B--2---:R-:W-:Y:S01]  /*138cb0*/  ISETP.GE.AND P2, PT, R5, UR5, PT ;  /* 0x0000000505007c0c */ /* 0x004fe2000bf46270 */
[----:B------:R-:W0:Y:S02]  /*138cc0*/  LDCU.64 UR4, c[0x0][0x398] ;  /* 0x00007300ff0477ac */ /* 0x000e240008000a00 */
[----:B------:R-:W2:Y:S01]  /*138cd0*/  LDL.LU R3, [R1+0x6840] ;  /* 0x0068400001037983 */ /* 0x000ea20000300800 */
[----:B------:R-:W-:Y:S01]  /*138ce0*/  LOP3.LUT R54, R54, 0xf7ffffff, RZ, 0xc0, !PT ;  /* 0xf7ffffff36367812 */ /* 0x000fe200078ec0ff */
[----:B------:R-:W1:Y:S01]  /*138cf0*/  LDCU UR6, c[0x0][0x3b8] ;  /* 0x00007700ff0677ac */ /* 0x000e620008000800 */
[----:B------:R-:W-:Y:S01]  /*138d00*/  IADD3 R18, P0, PT, R42, R38, RZ ;  /* 0x000000262a127210 */ /* 0x000fe20007f1e0ff */
[----:B------:R-:W3:Y:S06]  /*138d10*/  LDL.LU R5, [R1+0x6844] ;  /* 0x0068440001057983 */ /* 0x000eec0000300800 */
[----:B------:R-:W-:-:S04]  /*138d20*/  @P2 LOP3.LUT R54, R54, 0x8000000, RZ, 0xfc, !PT ;  /* 0x0800000036362812 */ /* 0x000fc800078efcff */
[----:B------:R-:W-:Y:S01]  /*138d30*/  LOP3.LUT R54, R54, 0xfbffffff, RZ, 0xc0, !PT ;  /* 0xfbffffff36367812 */ /* 0x000fe200078ec0ff */
[----:B0-----:R-:W-:Y:S01]  /*138d40*/  IMAD.U32 R7, RZ, RZ, UR4 ;  /* 0x00000004ff077e24 */ /* 0x001fe2000f8e00ff */
[----:B------:R-:W-:Y:S02]  /*138d50*/  UMOV UR4, UR5 ;  /* 0x0000000500047c82 */ /* 0x000fe40008000000 */
[----:B------:R-:W-:Y:S02]  /*138d60*/  @P1 LOP3.LUT R54, R54, 0x4000000, RZ, 0xfc, !PT ;  /* 0x0400000036361812 */ /* 0x000fe400078efcff */
[----:B----4-:R-:W-:Y:S01]  /*138d70*/  ISETP.GE.AND P1, PT, R4, UR4, PT ;  /* 0x0000000404007c0c */ /* 0x010fe2000bf26270 */
[----:B------:R-:W0:Y:S01]  /*138d80*/  LDCU.64 UR4, c[0x0][0x398] ;  /* 0x00007300ff0477ac */ /* 0x000e220008000a00 */
[----:B------:R-:W-:-:S05]  /*138d90*/  IMAD.X R19, R43, 0x1, R39, P0 ;  /* 0x000000012b137824 */ /* 0x000fca00000e0627 */
[----:B------:R4:W-:Y:S04]  /*138da0*/  STL.64 [R1+0x3d38], R18 ;  /* 0x003d381201007387 */ /* 0x0009e80000100a00 */
[----:B------:R0:W-:Y:S01]  /*138db0*/  STL [R1+0x18c], R7 ;  /* 0x00018c0701007387 */ /* 0x0001e20000100800 */
[----:B----4-:R-:W-:-:S03]  /*138dc0*/  IADD3 R18, P0, PT, R42, R40, RZ ;  /* 0x000000282a127210 */ /* 0x010fc60007f1e0ff */
[----:B0-----:R-:W4:Y:S02]  /*138dd0*/  LDL.LU R7, [R1+0x6848] ;  /* 0x0068480001077983 */ /* 0x001f240000300800 */
[----:B------:R-:W-:Y:S02]  /*138de0*/  IMAD.X R19, R43, 0x1, R41, P0 ;  /* 0x000000012b137824 */ /* 0x000fe400000e0629 */
[----:B------:R-:W4:Y:S04]  /*138df0*/  LDL.LU R4, [R1+0x684c] ;  /* 0x00684c0001047983 */ /* 0x000f280000300800 */
[----:B------:R0:W-:Y:S01]  /*138e00*/  STL.64 [R1+0x3d58], R18 ;  /* 0x003d581201007387 */ /* 0x0001e20000100a00 */
[----:B-1----:R-:W-:Y:S01]  /*138e10*/  VIADD R42, R42, UR6 ;  /* 0x000000062a2a7c36 */ /* 0x002fe20008000000 */
[----:B------:R-:W1:Y:S01]  /*138e20*/  LDCU.64 UR6, c[0x0][0x398] ;  /* 0x00007300ff0677ac */ /* 0x000e620008000a00 */
[----:B0-----:R-:W-:Y:S01]  /*138e30*/  IMAD.U32 R18, RZ, RZ, UR4 ;  /* 0x00000004ff127e24 */ /* 0x001fe2000f8e00ff */
[----:B------:R-:W-:-:S02]  /*138e40*/  UMOV UR4, UR5 ;  /* 0x0000000500047c82 */ /* 0x000fc40008000000 */
[----:B------:R-:W-:Y:S02]  /*138e50*/  ISETP.GE.AND P0, PT, R6, UR4, PT ;  /* 0x0000000406007c0c */ /* 0x000fe4000bf06270 */
[----:B------:R-:W0:Y:S01]  /*138e60*/  LDCU.64 UR4, c[0x0][0x398] ;  /* 0x00007300ff0477ac */ /* 0x000e220008000a00 */
[----:B------:R-:W-:Y:S01]  /*138e70*/  STL [R1+0x188], R18 ;  /* 0x0001881201007387 */ /* 0x000fe20000100800 */
[----:B0-----:R-:W-:-:S05]  /*138e80*/  IMAD.U32 R6, RZ, RZ, UR4 ;  /* 0x00000004ff067e24 */ /* 0x001fca000f8e00ff */
[----:B------:R1:W-:Y:S02]  /*138e90*/  STL [R1+0x184], R6 ;  /* 0x0001840601007387 */ /* 0x0003e40000100800 */
[----:B-1----:R-:W-:-:S05]  /*138ea0*/  IMAD.U32 R6, RZ, RZ, UR6 ;  /* 0x00000006ff067e24 */ /* 0x002fca000f8e00ff */
[----:B------:R0:W-:Y:S04]  /*138eb0*/  STL [R1+0x180], R6 ;  /* 0x0001800601007387 */ /* 0x0001e80000100800 */
[----:B0-----:R-:W4:Y:S01]  /*138ec0*/  LDL.LU R6, [R1+0x6850] ;  /* 0x0068500001067983 */ /* 0x001f220000300800 */
[----:B--2---:R-:W-:-:S03]  /*138ed0*/  ISETP.GE.AND P2, PT, R3, UR5, PT ;  /* 0x0000000503007c0c */ /* 0x004fc6000bf46270 */
[----:B------:R-:W2:Y:S01]  /*138ee0*/  LDL.LU R3, [R1+0x6854] ;  /* 0x0068540001037983 */ /* 0x000ea20000300800 */
[----:B------:R-:W-:Y:S01]  /*138ef0*/  LOP3.LUT R54, R54, 0xfdffffff, RZ, 0xc0, !PT ;  /* 0xfdffffff36367812 */ /* 0x000fe200078ec0ff */
[----:B------:R-:W-:Y:S01]  /*138f00*/  UMOV UR4, UR7 ;  /* 0x0000000700047c82 */ /* 0x000fe20008000000 */
[----:B------:R-:W0:Y:S02]  /*138f10*/  LDCU.64 UR6, c[0x0][0x398] ;  /* 0x00007300ff0677ac */ /* 0x000e240008000a00 */
[----:B------:R-:W-:Y:S02]  /*138f20*/  @P1 LOP3.LUT R54, R54, 0x2000000, RZ, 0xfc, !PT ;  /* 0x0200000036361812 */ /* 0x000fe400078efcff */
[----:B---3--:R-:W-:Y:S01]  /*138f30*/  ISETP.GE.AND P1, PT, R5, UR4, PT ;  /* 0x0000000405007c0c */ /* 0x008fe2000bf26270 */
[----:B------:R-:W1:Y:S01]  /*138f40*/  LDCU.64 UR4, c[0x0][0x398] ;  /* 0x00007300ff0477ac */ /* 0x000e620008000a00 */
[----:B------:R-:W3:Y:S01]  /*138f50*/  LDL.LU R5, [R1+0x6858] ;  /* 0x0068580001057983 */ /* 0x000ee20000300800 */
[----:B------:R-:W-:-:S02]  /*138f60*/  LOP3.LUT R54, R54, 0xfeffffff, RZ, 0xc0, !PT ;  /* 0xfeffffff36367812 */ /* 0x000fc400078ec0ff */
[----:B------:R-:W-:Y:S02]  /*138f70*/  SHF.R.S32.HI R43, RZ, 0x1f, R42 ;  /* 0x0000001fff2b7819 */ /* 0x000fe4000001142a */
[----:B------:R-:W-:Y:S02]  /*138f80*/  @P0 LOP3.LUT R54, R54, 0x1000000, RZ, 0xfc, !PT ;  /* 0x0100000036360812 */ /* 0x000fe400078efcff */
[----:B------:R-:W-:Y:S02]  /*138f90*/  IADD3 R18, P0, PT, R42, R36, RZ ;  /* 0x000000242a127210 */ /* 0x000fe40007f1e0ff */
[----:B------:R-:W-:-:S03]  /*138fa0*/  LOP3.LUT R54, R54, 0xff7fffff, RZ, 0xc0, !PT ;  /* 0xff7fffff36367812 */ /* 0x000fc600078ec0ff */
[----:B------:R-:W-:Y:S01]  /*138fb0*/  IMAD.X R19, R43, 0x1, R37, P0 ;  /* 0x000000012b137824 */ /* 0x000fe200000e0625 */
[----:B------:R-:W-:-:S04]  /*138fc0*/  @P2 LOP3.LUT R54, R54, 0x800000, RZ, 0xfc, !PT ;  /* 0x0080000036362812 */ /* 0x000fc800078efcff */
[----:B------:R0:W-:Y:S01]  /*138fd0*/  STL.64 [R1+0x3d50], R18 ;  /* 0x003d501201007387 */ /* 0x0001e20000100a00 */
[----:B------:R-:W-:-:S04]  /*138fe0*/  LOP3.LUT R54, R54, 0xffbfffff, RZ, 0xc0, !PT ;  /* 0xffbfffff36367812 */ /* 0x000fc800078ec0ff */
[----:B------:R-:W-:Y:S01]  /*138ff0*/  @P1 LOP3.LUT R54, R54, 0x400000, RZ, 0xfc, !PT ;  /* 0x0040000036361812 */ /* 0x000fe200078efcff */
[----:B0-----:R-:W-:Y:S02]  /*139000*/  IMAD.U32 R19, RZ, RZ, UR6 ;  /* 0x00000006ff137e24 */ /* 0x001fe4000f8e00ff */
[----:B-1----:R-:W-:Y:S01]  /*139010*/  IMAD.U32 R18, RZ, RZ, UR4 ;  /* 0x00000004ff127e24 */ /* 0x002fe2000f8e00ff */
[----:B------:R-:W-:Y:S01]  /*139020*/  UMOV UR4, UR7 ;  /* 0x0000000700047c82 */ /* 0x000fe20008000000 */
[----:B----4-:R-:W-:Y:S01]  /*139030*/  ISETP.GE.AND P2, PT, R7, UR5, PT ;  /* 0x0000000507007c0c */ /* 0x010fe2000bf46270 */
[----:B------:R-:W-:Y:S01]  /*139040*/  STL [R1+0x178], R19 ;  /* 0x0001781301007387 */ /* 0x000fe20000100800 */
[----:B------:R-:W-:Y:S01]  /*139050*/  ISETP.GE.AND P1, PT, R4, UR4, PT ;  /* 0x0000000404007c0c */ /* 0x000fe2000bf26270 */
[----:B------:R-:W0:Y:S02]  /*139060*/  LDCU.64 UR4, c[0x0][0x398] ;  /* 0x00007300ff0477ac */ /* 0x000e240008000a00 */
[----:B------:R-:W4:Y:S01]  /*139070*/  LDL.LU R4, [R1+0x685c] ;  /* 0x00685c0001047983 */ /* 0x000f220000300800 */
        /* <DEDUP_REMOVED lines=12> */
[----:B--2---:R-:W-:-:S04]  /*139140*/  ISETP.GE.AND P1, PT, R3, UR4, PT ;  /* 0x0000000403007c0c */ /* 0x004fc8000bf26270 */
[----:B------:R0:W-:Y:S01]  /*139150*/  STL [R1+0x170], R7 ;  /* 0x0001700701007387 */ /* 0x0001e20000100800 */
[----:B------:R-:W-:Y:S01]  /*139160*/  ISETP.GE.AND P2, PT, R6, UR5, PT ;  /* 0x0000000506007c0c */ /* 0x000fe2000bf46270 */
[----:B------:R-:W1:Y:S02]  /*139170*/  LDCU.64 UR4, c[0x0][0x398] ;  /* 0x00007300ff0477ac */ /* 0x000e640008000a00 */
[----:B------:R-:W2:Y:S01]  /*139180*/  LDL.LU R3, [R1+0x6860] ;  /* 0x0068600001037983 */ /* 0x000ea20000300800 */
[----:B------:R-:W-:Y:S01]  /*139190*/  IADD3 R6, P0, PT, R42, R38, RZ ;  /* 0x000000262a067210 */ /* 0x000fe20007f1e0ff */
[----:B------:R-:W1:Y:S01]  /*1391a0*/  LDCU UR6, c[0x0][0x3b8] ;  /* 0x00007700ff0677ac */ /* 0x000e620008000800 */
[----:B------:R-:W-:-:S03]  /*1391b0*/  LOP3.LUT R54, R54, 0xfff7ffff, RZ, 0xc0, !PT ;  /* 0xfff7ffff36367812 */ /* 0x000fc600078ec0ff */
[----:B0-----:R-:W-:-:S04]  /*1391c0*/  IMAD.X R7, R43, 0x1, R39, P0 ;  /* 0x000000012b077824 */ /* 0x001fc800000e0627 */
[----:B------:R-:W-:Y:S01]  /*1391d0*/  @P2 LOP3.LUT R54, R54, 0x80000, RZ, 0xfc, !PT ;  /* 0x0008000036362812 */ /* 0x000fe200078efcff */
[----:B------:R1:W-:Y:S03]  /*1391e0*/  STL.64 [R1+0x3d90], R6 ;  /* 0x003d900601007387 */ /* 0x0003e60000100a00 */
[----:B------:R-:W-:-:S04]  /*1391f0*/  LOP3.LUT R54, R54, 0xfffbffff, RZ, 0xc0, !PT ;  /* 0xfffbffff36367812 */ /* 0x000fc800078ec0ff */
[----:B------:R-:W-:Y:S01]  /*139200*/  @P1 LOP3.LUT R54, R54, 0x40000, RZ, 0xfc, !PT ;  /* 0x0004000036361812 */ /* 0x000fe200078efcff */
[----:B-1----:R-:W-:Y:S01]  /*139210*/  IMAD.U32 R7, RZ, RZ, UR4 ;  /* 0x00000004ff077e24 */ /* 0x002fe2000f8e00ff */
[----:B------:R-:W-:Y:S01]  /*139220*/  UMOV UR4, UR5 ;  /* 0x0000000500047c82 */ /* 0x000fe20008000000 */
[----:B------:R-:W2:Y:S01]  /*139230*/  LDL.LU R6, [R1+0x6864] ;  /* 0x0068640001067983 */ /* 0x000ea20000300800 */
[----:B---3--:R-:W-:Y:S02]  /*139240*/  ISETP.GE.AND P1, PT, R5, UR4, PT ;  /* 0x0000000405007c0c */ /* 0x008fe4000bf26270 */
[----:B------:R-:W0:Y:S01]  /*139250*/  LDCU.64 UR4, c[0x0][0x398] ;  /* 0x00007300ff0477ac */ /* 0x000e220008000a00 */
[----:B------:R-:W-:Y:S01]  /*139260*/  IADD3 R20, P0, PT, R42, R40, RZ ;  /* 0x000000282a147210 */ /* 0x000fe20007f1e0ff */
[----:B------:R1:W-:Y:S04]  /*139270*/  STL [R1+0x16c], R7 ;  /* 0x00016c0701007387 */ /* 0x0003e80000100800 */
[----:B------:R-:W-:Y:S01]  /*139280*/  IMAD.X R21, R43, 0x1, R41, P0 ;  /* 0x000000012b157824 */ /* 0x000fe200000e0629 */
[----:B-1----:R-:W3:Y:S04]  /*139290*/  LDL.LU R7, [R1+0x6868] ;  /* 0x0068680001077983 */ /* 0x002ee80000300800 */
[----:B------:R-:W3:Y:S01]  /*1392a0*/  LDL.LU R5, [R1+0x686c] ;  /* 0x00686c0001057983 */ /* 0x000ee20000300800 */
[----:B0-----:R-:W-:Y:S01]  /*1392b0*/  IMAD.U32 R19, RZ, RZ, UR4 ;  /* 0x00000004ff137e24 */ /* 0x001fe2000f8e00ff */
[----:B------:R-:W-:-:S02]  /*1392c0*/  UMOV UR4, UR5 ;  /* 0x0000000500047c82 */ /* 0x000fc40008000000 */
[----:B----4-:R-:W-:Y:S02]  /*1392d0*/  ISETP.GE.AND P0, PT, R4, UR4, PT ;  /* 0x0000000404007c0c */ /* 0x010fe4000bf06270 */
[----:B------:R-:W0:Y:S01]  /*1392e0*/  LDCU.64 UR4, c[0x0][0x398] ;  /* 0x00007300ff0477ac */ /* 0x000e220008000a00 */
[----:B------:R-:W-:Y:S01]  /*1392f0*/  VIADD R42, R42, UR6 ;  /* 0x000000062a2a7c36 */ /* 0x000fe20008000000 */
[----:B------:R-:W1:Y:S01]  /*139300*/  LDCU.64 UR6, c[0x0][0x398] ;  /* 0x00007300ff0677ac */ /* 0x000e620008000a00 */
[----:B------:R-:W-:Y:S04]  /*139310*/  STL.64 [R1+0x3dc0], R20 ;  /* 0x003dc01401007387 */ /* 0x000fe80000100a00 */
        /* <DEDUP_REMOVED lines=18> */
[----:B------:R-:W4:Y:S01]  /*139440*/  LDL.LU R6, [R1+0x6878] ;  /* 0x0068780001067983 */ /* 0x000f220000300800 */
[----:B------:R-:W-:Y:S01]  /*139450*/  LOP3.LUT R54, R54, 0xffff7fff, RZ, 0xc0, !PT ;  /* 0xffff7fff36367812 */ /* 0x000fe200078ec0ff */
[----:B------:R-:W-:-:S03]  /*139460*/  IMAD.X R21, R43, 0x1, R37, P0 ;  /* 0x000000012b157824 */ /* 0x000fc600000e0625 */
[----:B------:R-:W-:Y:S02]  /*139470*/  @P2 LOP3.LUT R54, R54, 0x8000, RZ, 0xfc, !PT ;  /* 0x0000800036362812 */ /* 0x000fe400078efcff */
[----:B------:R0:W-:Y:S02]  /*139480*/  STL.64 [R1+0x3db8], R20 ;  /* 0x003db81401007387 */ /* 0x0001e40000100a00 */
[----:B------:R-:W-:-:S04]  /*139490*/  LOP3.LUT R54, R54, 0xffffbfff, RZ, 0xc0, !PT ;  /* 0xffffbfff36367812 */ /* 0x000fc800078ec0ff */
[----:B------:R-:W-:Y:S01]  /*1394a0*/  @P1 LOP3.LUT R54, R54, 0x4000, RZ, 0xfc, !PT ;  /* 0x0000400036361812 */ /* 0x000fe200078efcff */
[----:B-1----:R-:W-:Y:S02]  /*1394b0*/  IMAD.U32 R19, RZ, RZ, UR4 ;  /* 0x00000004ff137e24 */ /* 0x002fe4000f8e00ff */
[----:B0-----:R-:W-:Y:S01]  /*1394c0*/  IMAD.U32 R20, RZ, RZ, UR6 ;  /* 0x00000006ff147e24 */ /* 0x001fe2000f8e00ff */
[----:B------:R-:W-:Y:S01]  /*1394d0*/  UMOV UR4, UR7 ;  /* 0x0000000700047c82 */ /* 0x000fe20008000000 */
[----:B---3--:R-:W-:Y:S01]  /*1394e0*/  ISETP.GE.AND P2, PT, R7, UR5, PT ;  /* 0x0000000507007c0c */ /* 0x008fe2000bf46270 */
[----:B------:R-:W0:Y:S01]  /*1394f0*/  LDCU.64 UR6, c[0x0][0x398] ;  /* 0x00007300ff0677ac */ /* 0x000e220008000a00 */
[----:B------:R-:W-:Y:S01]  /*139500*/  ISETP.GE.AND P1, PT, R5, UR4, PT ;  /* 0x0000000405007c0c */ /* 0x000fe2000bf26270 */
[----:B------:R1:W-:Y:S01]  /*139510*/  STL [R1+0x148], R20 ;  /* 0x0001481401007387 */ /* 0x0003e20000100800 */
[----:B------:R-:W3:Y:S03]  /*139520*/  LDCU.64 UR4, c[0x0][0x398] ;  /* 0x00007300ff0477ac */ /* 0x000ee60008000a00 */
[----:B------:R-:W4:Y:S01]  /*139530*/  LDL.LU R5, [R1+0x687c] ;  /* 0x00687c0001057983 */ /* 0x000f220000300800 */
[----:B------:R-:W-:-:S02]  /*139540*/  LOP3.LUT R54, R54, 0xffffdfff, RZ, 0xc0, !PT ;  /* 0xffffdfff36367812 */ /* 0x000fc400078ec0ff */
[----:B-1----:R-:W-:-:S03]  /*139550*/  IADD3 R20, P0, PT, R42, R34, RZ ;  /* 0x000000222a147210 */ /* 0x002fc60007f1e0ff */
[----:B------:R-:W-:Y:S02]  /*139560*/  @P2 LOP3.LUT R54, R54, 0x2000, RZ, 0xfc, !PT ;  /* 0x0000200036362812 */ /* 0x000fe400078efcff */
[----:B------:R-:W-:Y:S02]  /*139570*/  IMAD.X R21, R43, 0x1, R35, P0 ;  /* 0x000000012b157824 */ /* 0x000fe400000e0623 */
[----:B---3--:R-:W-:-:S03]  /*139580*/  IMAD.U32 R7, RZ, RZ, UR4 ;  /* 0x00000004ff077e24 */ /* 0x008fc6000f8e00ff */
[----:B------:R-:W-:Y:S01]  /*139590*/  STL.64 [R1+0x3d88], R20 ;  /* 0x003d881401007387 */ /* 0x000fe20000100a00 */
[----:B------:R-:W-:-:S03]  /*1395a0*/  LOP3.LUT R54, R54, 0xffffefff, RZ, 0xc0, !PT ;  /* 0xffffefff36367812 */ /* 0x000fc600078ec0ff */
[----:B------:R1:W-:Y:S01]  /*1395b0*/  STL [R1+0x144], R7 ;  /* 0x0001440701007387 */ /* 0x0003e20000100800 */
[----:B0-----:R-:W-:Y:S01]  /*1395c0*/  UMOV UR4, UR7 ;  /* 0x0000000700047c82 */ /* 0x001fe20008000000 */
[----:B------:R-:W-:Y:S01]  /*1395d0*/  @P1 LOP3.LUT R54, R54, 0x1000, RZ, 0xfc, !PT ;  /* 0x0000100036361812 */ /* 0x000fe200078efcff */
[----:B-1----:R-:W-:Y:S01]  /*1395e0*/  IMAD.U32 R7, RZ, RZ, UR6 ;  /* 0x00000006ff077e24 */ /* 0x002fe2000f8e00ff */
[----:B--2---:R-:W-:-:S04]  /*1395f0*/  ISETP.GE.AND P1, PT, R3, UR4, PT ;  /* 0x0000000403007c0c */ /* 0x004fc8000bf26270 */
[----:B------:R0:W-:Y:S01]  /*139600*/  STL [R1+0x140], R7 ;  /* 0x0001400701007387 */ /* 0x0001e20000100800 */
[----:B----4-:R-:W-:Y:S01]  /*139610*/  ISETP.GE.AND P2, PT, R4, UR5, PT ;  /* 0x0000000504007c0c */ /* 0x010fe2000bf46270 */
[----:B------:R-:W0:Y:S02]  /*139620*/  LDCU.64 UR4, c[0x0][0x398] ;  /* 0x00007300ff0477ac */ /* 0x000e240008000a00 */
[----:B------:R-:W2:Y:S01]  /*139630*/  LDL.LU R3, [R1+0x6880] ;  /* 0x0068800001037983 */ /* 0x000ea20000300800 */
[----:B------:R-:W-:Y:S01]  /*139640*/  LOP3.LUT R54, R54, 0xfffff7ff, RZ, 0xc0, !PT ;  /* 0xfffff7ff36367812 */ /* 0x000fe200078ec0ff */
[----:B------:R-:W1:Y:S02]  /*139650*/  LDCU UR6, c[0x0][0x3b8] ;  /* 0x00007700ff0677ac */ /* 0x000e640008000800 */
[----:B------:R-:W3:Y:S01]  /*139660*/  LDL.LU R4, [R1+0x6884] ;  /* 0x0068840001047983 */ /* 0x000ee20000300800 */
[----:B------:R-:W-:-:S05]  /*139670*/  IADD3 R20, P0, PT, R42, R38, RZ ;  /* 0x000000262a147210 */ /* 0x000fca0007f1e0ff */
[----:B------:R-:W-:-:S04]  /*139680*/  @P2 LOP3.LUT R54, R54, 0x800, RZ, 0xfc, !PT ;  /* 0x0000080036362812 */ /* 0x000fc800078efcff */
[----:B------:R-:W-:Y:S01]  /*139690*/  LOP3.LUT R54, R54, 0xfffffbff, RZ, 0xc0, !PT ;  /* 0xfffffbff36367812 */ /* 0x000fe200078ec0ff */
[----:B0-----:R-:W-:Y:S01]  /*1396a0*/  IMAD.U32 R7, RZ, RZ, UR4 ;  /* 0x00000004ff077e24 */ /* 0x001fe2000f8e00ff */
[----:B------:R-:W-:Y:S01]  /*1396b0*/  UMOV UR4, UR5 ;  /* 0x0000000500047c82 */ /* 0x000fe20008000000 */
[C---:B------:R-:W-:Y:S01]  /*1396c0*/  IMAD.X R21, R43.reuse, 0x1, R39, P0 ;  /* 0x000000012b157824 */ /* 0x040fe200000e0627 */
[----:B------:R-:W-:Y:S02]  /*1396d0*/  @P1 LOP3.LUT R54, R54, 0x400, RZ, 0xfc, !PT ;  /* 0x0000040036361812 */ /* 0x000fe400078efcff */
[----:B------:R-:W-:Y:S01]  /*1396e0*/  ISETP.GE.AND P1, PT, R6, UR4, PT ;  /* 0x0000000406007c0c */ /* 0x000fe2000bf26270 */
[----:B------:R-:W0:Y:S01]  /*1396f0*/  LDCU.64 UR4, c[0x0][0x398] ;  /* 0x00007300ff0477ac */ /* 0x000e220008000a00 */
[----:B------:R-:W-:Y:S01]  /*139700*/  IADD3 R6, P0, PT, R42, R40, RZ ;  /* 0x000000282a067210 */ /* 0x000fe20007f1e0ff */
[----:B------:R-:W-:Y:S04]  /*139710*/  STL.64 [R1+0x3de0], R20 ;  /* 0x003de01401007387 */ /* 0x000fe80000100a00 */
[----:B------:R4:W-:Y:S02]  /*139720*/  STL [R1+0x11c], R7 ;  /* 0x00011c0701007387 */ /* 0x0009e40000100800 */
[----:B----4-:R-:W-:-:S05]  /*139730*/  IMAD.X R7, R43, 0x1, R41, P0 ;  /* 0x000000012b077824 */ /* 0x010fca00000e0629 */
[----:B------:R4:W-:Y:S01]  /*139740*/  STL.64 [R1+0x3e00], R6 ;  /* 0x003e000601007387 */ /* 0x0009e20000100a00 */
[----:B0-----:R-:W-:Y:S01]  /*139750*/  IMAD.U32 R20, RZ, RZ, UR4 ;  /* 0x00000004ff147e24 */ /* 0x001fe2000f8e00ff */
[----:B------:R-:W-:Y:S02]  /*139760*/  UMOV UR4, UR5 ;  /* 0x0000000500047c82 */ /* 0x000fe40008000000 */
[----:B----4-:R-:W4:Y:S04]  /*139770*/  LDL.LU R7, [R1+0x6888] ;  /* 0x0068880001077983 */ /* 0x010f280000300800 */
[----:B------:R-:W4:Y:S01]  /*139780*/  LDL.LU R6, [R1+0x688c] ;  /* 0x00688c0001067983 */ /* 0x000f220000300800 */
[----:B------:R-:W-:Y:S01]  /*139790*/  ISETP.GE.AND P0, PT, R5, UR4, PT ;  /* 0x0000000405007c0c */ /* 0x000fe2000bf06270 */
[----:B------:R-:W0:Y:S01]  /*1397a0*/  LDCU.64 UR4, c[0x0][0x398] ;  /* 0x00007300ff0477ac */ /* 0x000e220008000a00 */
[----:B-1----:R-:W-:Y:S01]  /*1397b0*/  VIADD R42, R42, UR6 ;  /* 0x000000062a2a7c36 */ /* 0x002fe20008000000 */
[----:B------:R-:W1:Y:S01]  /*1397c0*/  LDCU.64 UR6, c[0x0][0x398] ;  /* 0x00007300ff0677ac */ /* 0x000e620008000a00 */
        /* <DEDUP_REMOVED lines=14> */
[----:B------:R-:W-:Y:S01]  /*1398b0*/  LOP3.LUT R54, R54, 0xfffffeff, RZ, 0xc0, !PT ;  /* 0xfffffeff36367812 */ /* 0x000fe200078ec0ff */
[----:B------:R-:W3:Y:S03]  /*1398c0*/  LDL.LU R4, [R1+0x6898] ;  /* 0x0068980001047983 */ /* 0x000ee60000300800 */
[----:B------:R-:W-:-:S02]  /*1398d0*/  @P0 LOP3.LUT R54, R54, 0x100, RZ, 0xfc, !PT ;  /* 0x0000010036360812 */ /* 0x000fc400078efcff */
[----:B------:R-:W-:Y:S02]  /*1398e0*/  SHF.R.S32.HI R43, RZ, 0x1f, R42 ;  /* 0x0000001fff2b7819 */ /* 0x000fe4000001142a */
[----:B------:R-:W-:Y:S02]  /*1398f0*/  IADD3 R20, P0, PT, R42, R36, RZ ;  /* 0x000000242a147210 */ /* 0x000fe40007f1e0ff */
[----:B------:R-:W-:-:S03]  /*139900*/  LOP3.LUT R54, R54, 0xffffff7f, RZ, 0xc0, !PT ;  /* 0xffffff7f36367812 */ /* 0x000fc600078ec0ff */
[----:B------:R-:W-:Y:S01]  /*139910*/  IMAD.X R21, R43, 0x1, R37, P0 ;  /* 0x000000012b157824 */ /* 0x000fe200000e0625 */
[----:B------:R-:W-:-:S04]  /*139920*/  @P2 LOP3.LUT R54, R54, 0x80, RZ, 0xfc, !PT ;  /* 0x0000008036362812 */ /* 0x000fc800078efcff */
[----:B------:R-:W-:Y:S01]  /*139930*/  LOP3.LUT R54, R54, 0xffffffbf, RZ, 0xc0, !PT ;  /* 0xffffffbf36367812 */ /* 0x000fe200078ec0ff */
[----:B------:R1:W-:Y:S03]  /*139940*/  STL.64 [R1+0x3df8], R20 ;  /* 0x003df81401007387 */ /* 0x0003e60000100a00 */
[----:B------:R-:W-:Y:S01]  /*139950*/  @P1 LOP3.LUT R54, R54, 0x40, RZ, 0xfc, !PT ;  /* 0x0000004036361812 */ /* 0x000fe200078efcff */
[----:B-1----:R-:W-:Y:S01]  /*139960*/  IMAD.U32 R20, RZ, RZ, UR4 ;  /* 0x00000004ff147e24 */ /* 0x002fe2000f8e00ff */
[----:B0-----:R-:W-:Y:S01]  /*139970*/  UMOV UR4, UR7 ;  /* 0x0000000700047c82 */ /* 0x001fe20008000000 */
[----:B------:R-:W-:Y:S01]  /*139980*/  IMAD.U32 R21, RZ, RZ, UR6 ;  /* 0x00000006ff157e24 */ /* 0x000fe2000f8e00ff */
[----:B------:R-:W0:Y:S04]  /*139990*/  LDCU.64 UR6, c[0x0][0x398] ;  /* 0x00007300ff0677ac */ /* 0x000e280008000a00 */
[----:B------:R-:W-:Y:S01]  /*1399a0*/  STL [R1+0x108], R21 ;  /* 0x0001081501007387 */ /* 0x000fe20000100800 */
[----:B----4-:R-:W-:-:S02]  /*1399b0*/  ISETP.GE.AND P1, PT, R6, UR4, PT ;  /* 0x0000000406007c0c */ /* 0x010fc4000bf26270 */
[----:B------:R-:W-:Y:S02]  /*1399c0*/  IADD3 R6, P0, PT, R42, R34, RZ ;  /* 0x000000222a067210 */ /* 0x000fe40007f1e0ff */
[----:B------:R-:W-:Y:S01]  /*1399d0*/  ISETP.GE.AND P2, PT, R7, UR5, PT ;  /* 0x0000000507007c0c */ /* 0x000fe2000bf46270 */
[----:B------:R-:W1:Y:S02]  /*1399e0*/  LDCU.64 UR4, c[0x0][0x398] ;  /* 0x00007300ff0477ac */ /* 0x000e640008000a00 */
[----:B------:R-:W-:-:S05]  /*1399f0*/  IMAD.X R7, R43, 0x1, R35, P0 ;  /* 0x000000012b077824 */ /* 0x000fca00000e0623 */
[----:B------:R4:W-:Y:S04]  /*139a00*/  STL.64 [R1+0x3dd8], R6 ;  /* 0x003dd80601007387 */ /* 0x0009e80000100a00 */
[----:B----4-:R-:W4:Y:S01]  /*139a10*/  LDL.LU R6, [R1+0x689c] ;  /* 0x00689c0001067983 */ /* 0x010f220000300800 */
[----:B------:R-:W-:Y:S01]  /*139a20*/  LOP3.LUT R54, R54, 0xffffffdf, RZ, 0xc0, !PT ;  /* 0xffffffdf36367812 */ /* 0x000fe200078ec0ff */
[----:B-1----:R-:W-:-:S03]  /*139a30*/  IMAD.U32 R7, RZ, RZ, UR4 ;  /* 0x00000004ff077e24 */ /* 0x002fc6000f8e00ff */
[----:B------:R-:W-:Y:S02]  /*139a40*/  @P2 LOP3.LUT R54, R54, 0x20, RZ, 0xfc, !PT ;  /* 0x0000002036362812 */ /* 0x000fe400078efcff */
[----:B------:R1:W-:Y:S02]  /*139a50*/  STL [R1+0x104], R7 ;  /* 0x0001040701007387 */ /* 0x0003e40000100800 */
[----:B------:R-:W-:Y:S01]  /*139a60*/  LOP3.LUT R54, R54, 0xffffffef, RZ, 0xc0, !PT ;  /* 0xffffffef36367812 */ /* 0x000fe200078ec0ff */
[----:B0-----:R-:W-:-:S03]  /*139a70*/  UMOV UR4, UR7 ;  /* 0x0000000700047c82 */ /* 0x001fc60008000000 */
[----:B------:R-:W-:Y:S01]  /*139a80*/  @P1 LOP3.LUT R54, R54, 0x10, RZ, 0xfc, !PT ;  /* 0x0000001036361812 */ /* 0x000fe200078efcff */
[----:B-1----:R-:W-:Y:S01]  /*139a90*/  IMAD.U32 R7, RZ, RZ, UR6 ;  /* 0x00000006ff077e24 */ /* 0x002fe2000f8e00ff */
[----:B--2---:R-:W-:-:S04]  /*139aa0*/  ISETP.GE.AND P1, PT, R3, UR4, PT ;  /* 0x0000000403007c0c */ /* 0x004fc8000bf26270 */
[----:B------:R0:W-:Y:S01]  /*139ab0*/  STL [R1+0x100], R7 ;  /* 0x0001000701007387 */ /* 0x0001e20000100800 */
[----:B------:R-:W-:Y:S01]  /*139ac0*/  ISETP.GE.AND P2, PT, R5, UR5, PT ;  /* 0x0000000505007c0c */ /* 0x000fe2000bf46270 */
[----:B------:R-:W0:Y:S02]  /*139ad0*/  LDCU.64 UR4, c[0x0][0x398] ;  /* 0x00007300ff0477ac */ /* 0x000e240008000a00 */
[----:B------:R-:W2:Y:S01]  /*139ae0*/  LDL.LU R3, [R1+0x68a0] ;  /* 0x0068a00001037983 */ /* 0x000ea20000300800 */
[----:B------:R-:W-:Y:S01]  /*139af0*/  LOP3.LUT R54, R54, 0xfffffff7, RZ, 0xc0, !PT ;  /* 0xfffffff736367812 */ /* 0x000fe200078ec0ff */
[----:B------:R-:W1:Y:S02]  /*139b00*/  LDCU UR6, c[0x0][0x3b8] ;  /* 0x00007700ff0677ac */ /* 0x000e640008000800 */
[----:B------:R-:W2:Y:S06]  /*139b10*/  LDL.LU R5, [R1+0x68a4] ;  /* 0x0068a40001057983 */ /* 0x000eac0000300800 */
[----:B------:R-:W-:-:S04]  /*139b20*/  @P2 LOP3.LUT R54, R54, 0x8, RZ, 0xfc, !PT ;  /* 0x0000000836362812 */ /* 0x000fc800078efcff */
[----:B------:R-:W-:Y:S01]  /*139b30*/  LOP3.LUT R54, R54, 0xfffffffb, RZ, 0xc0, !PT ;  /* 0xfffffffb36367812 */ /* 0x000fe200078ec0ff */
[----:B0-----:R-:W-:Y:S01]  /*139b40*/  IMAD.U32 R7, RZ, RZ, UR4 ;  /* 0x00000004ff077e24 */ /* 0x001fe2000f8e00ff */
[----:B------:R-:W-:Y:S02]  /*139b50*/  UMOV UR4, UR5 ;  /* 0x0000000500047c82 */ /* 0x000fe40008000000 */
[----:B------:R-:W-:Y:S02]  /*139b60*/  @P1 LOP3.LUT R54, R54, 0x4, RZ, 0xfc, !PT ;  /* 0x0000000436361812 */ /* 0x000fe400078efcff */
[----:B---3--:R-:W-:Y:S01]  /*139b70*/  ISETP.GE.AND P1, PT, R4, UR4, PT ;  /* 0x0000000404007c0c */ /* 0x008fe2000bf26270 */
[----:B------:R-:W0:Y:S01]  /*139b80*/  LDCU.64 UR4, c[0x0][0x398] ;  /* 0x00007300ff0477ac */ /* 0x000e220008000a00 */
[----:B------:R-:W-:-:S05]  /*139b90*/  IADD3 R22, P0, PT, R42, R38, RZ ;  /* 0x000000262a167210 */ /* 0x000fca0007f1e0ff */
[----:B------:R-:W-:-:S05]  /*139ba0*/  IMAD.X R23, R43, 0x1, R39, P0 ;  /* 0x000000012b177824 */ /* 0x000fca00000e0627 */
[----:B------:R3:W-:Y:S04]  /*139bb0*/  STL.64 [R1+0x3e38], R22 ;  /* 0x003e381601007387 */ /* 0x0007e80000100a00 */
[----:B------:R1:W-:Y:S01]  /*139bc0*/  STL [R1+0xfc], R7 ;  /* 0x0000fc0701007387 */ /* 0x0003e20000100800 */
[----:B0-----:R-:W-:Y:S01]  /*139bd0*/  IMAD.U32 R21, RZ, RZ, UR4 ;  /* 0x00000004ff157e24 */ /* 0x001fe2000f8e00ff */
[----:B------:R-:W-:Y:S01]  /*139be0*/  UMOV UR4, UR5 ;  /* 0x0000000500047c82 */ /* 0x000fe20008000000 */
[C---:B---3--:R-:W-:Y:S01]  /*139bf0*/  IADD3 R22, P0, PT, R42.reuse, R40, RZ ;  /* 0x000000282a167210 */ /* 0x048fe20007f1e0ff */
[----:B-1----:R-:W3:Y:S04]  /*139c00*/  LDL.LU R7, [R1+0x68a8] ;  /* 0x0068a80001077983 */ /* 0x002ee80000300800 */
[----:B------:R-:W-:Y:S01]  /*139c10*/  IMAD.X R23, R43, 0x1, R41, P0 ;  /* 0x000000012b177824 */ /* 0x000fe200000e0629 */
[----:B------:R-:W3:Y:S01]  /*139c20*/  LDL.LU R4, [R1+0x68ac] ;  /* 0x0068ac0001047983 */ /* 0x000ee20000300800 */
[----:B------:R-:W-:Y:S01]  /*139c30*/  VIADD R42, R42, UR6 ;  /* 0x000000062a2a7c36 */ /* 0x000fe20008000000 */
[----:B------:R-:W0:Y:S02]  /*139c40*/  LDCU.64 UR6, c[0x0][0x398] ;  /* 0x00007300ff0677ac */ /* 0x000e240008000a00 */
[----:B------:R-:W-:Y:S01]  /*139c50*/  STL.64 [R1+0x3e68], R22 ;  /* 0x003e681601007387 */ /* 0x000fe20000100a00 */
[----:B----4-:R-:W-:Y:S01]  /*139c60*/  ISETP.GE.AND P0, PT, R6, UR4, PT ;  /* 0x0000000406007c0c */ /* 0x010fe2000bf06270 */
[----:B------:R-:W1:Y:S02]  /*139c70*/  LDCU.64 UR4, c[0x0][0x398] ;  /* 0x00007300ff0477ac */ /* 0x000e640008000a00 */
[----:B------:R-:W-:Y:S01]  /*139c80*/  STL [R1+0xf8], R21 ;  /* 0x0000f81501007387 */ /* 0x000fe20000100800 */
[----:B-1----:R-:W-:-:S05]  /*139c90*/  IMAD.U32 R6, RZ, RZ, UR4 ;  /* 0x00000004ff067e24 */ /* 0x002fca000f8e00ff */
[----:B------:R0:W-:Y:S02]  /*139ca0*/  STL [R1+0xf4], R6 ;  /* 0x0000f40601007387 */ /* 0x0001e40000100800 */
[----:B0-----:R-:W-:-:S05]  /*139cb0*/  IMAD.U32 R6, RZ, RZ, UR6 ;  /* 0x00000006ff067e24 */ /* 0x001fca000f8e00ff */
        /* <DEDUP_REMOVED lines=8> */
[----:B------:R-:W-:Y:S01]  /*139d40*/  ISETP.GE.AND P1, PT, R5, UR4, PT ;  /* 0x0000000405007c0c */ /* 0x000fe2000bf26270 */
[----:B------:R-:W1:Y:S01]  /*139d50*/  LDCU.64 UR4, c[0x0][0x398] ;  /* 0x00007300ff0477ac */ /* 0x000e620008000a00 */
[----:B------:R-:W4:Y:S01]  /*139d60*/  LDL.LU R5, [R1+0x68b8] ;  /* 0x0068b80001057983 */ /* 0x000f220000300800 */
        /* <DEDUP_REMOVED lines=8> */
[----:B------:R-:W-:Y:S01]  /*139df0*/  LOP3.LUT R53, R53, 0xbfffffff, RZ, 0xc0, !PT ;  /* 0xbfffffff35357812 */ /* 0x000fe200078ec0ff */
[----:B-1----:R-:W-:Y:S01]  /*139e00*/  IMAD.U32 R21, RZ, RZ, UR4 ;  /* 0x00000004ff157e24 */ /* 0x002fe2000f8e00ff */
[----:B0-----:R-:W-:Y:S02]  /*139e10*/  UMOV UR4, UR7 ;  /* 0x0000000700047c82 */ /* 0x001fe40008000000 */
[----:B------:R-:W-:Y:S01]  /*139e20*/  @P1 LOP3.LUT R53, R53, 0x40000000, RZ, 0xfc, !PT ;  /* 0x4000000035351812 */ /* 0x000fe200078efcff */
[----:B---3--:R-:W-:Y:S01]  /*139e30*/  IMAD.U32 R22, RZ, RZ, UR6 ;  /* 0x00000006ff167e24 */ /* 0x008fe2000f8e00ff */
[----:B------:R-:W0:Y:S04]  /*139e40*/  LDCU.64 UR6, c[0x0][0x398] ;  /* 0x00007300ff0677ac */ /* 0x000e280008000a00 */
[----:B------:R1:W-:Y:S01]  /*139e50*/  STL [R1+0xe8], R22 ;  /* 0x0000e81601007387 */ /* 0x0003e20000100800 */
[----:B------:R-:W-:-:S02]  /*139e60*/  ISETP.GE.AND P2, PT, R7, UR5, PT ;  /* 0x0000000507007c0c */ /* 0x000fc4000bf46270 */
[----:B------:R-:W-:Y:S01]  /*139e70*/  ISETP.GE.AND P1, PT, R4, UR4, PT ;  /* 0x0000000404007c0c */ /* 0x000fe2000bf26270 */
[----:B------:R-:W3:Y:S01]  /*139e80*/  LDCU.64 UR4, c[0x0][0x398] ;  /* 0x00007300ff0477ac */ /* 0x000ee20008000a00 */
[----:B------:R-:W4:Y:S01]  /*139e90*/  LDL.LU R4, [R1+0x68bc] ;  /* 0x0068bc0001047983 */ /* 0x000f220000300800 */
[----:B-1----:R-:W-:Y:S02]  /*139ea0*/  IADD3 R22, P0, PT, R42, R34, RZ ;  /* 0x000000222a167210 */ /* 0x002fe40007f1e0ff */
[----:B------:R-:W-:-:S03]  /*139eb0*/  LOP3.LUT R53, R53, 0xdfffffff, RZ, 0xc0, !PT ;  /* 0xdfffffff35357812 */ /* 0x000fc600078ec0ff */
[----:B------:R-:W-:-:S03]  /*139ec0*/  IMAD.X R23, R43, 0x1, R35, P0 ;  /* 0x000000012b177824 */ /* 0x000fc600000e0623 */
[----:B------:R-:W-:Y:S02]  /*139ed0*/  @P2 LOP3.LUT R53, R53, 0x20000000, RZ, 0xfc, !PT ;  /* 0x2000000035352812 */ /* 0x000fe400078efcff */
[----:B------:R-:W-:Y:S01]  /*139ee0*/  STL.64 [R1+0x3e30], R22 ;  /* 0x003e301601007387 */ /* 0x000fe20000100a00 */
[----:B---3--:R-:W-:Y:S01]  /*139ef0*/  IMAD.U32 R7, RZ, RZ, UR4 ;  /* 0x00000004ff077e24 */ /* 0x008fe2000f8e00ff */
[----:B------:R-:W-:-:S04]  /*139f00*/  LOP3.LUT R53, R53, 0xefffffff, RZ, 0xc0, !PT ;  /* 0xefffffff35357812 */ /* 0x000fc800078ec0ff */
[----:B------:R1:W-:Y:S01]  /*139f10*/  STL [R1+0xe4], R7 ;  /* 0x0000e40701007387 */ /* 0x0003e20000100800 */
[----:B0-----:R-:W-:Y:S01]  /*139f20*/  UMOV UR4, UR7 ;  /* 0x0000000700047c82 */ /* 0x001fe20008000000 */
[----:B------:R-:W-:Y:S01]  /*139f30*/  @P1 LOP3.LUT R53, R53, 0x10000000, RZ, 0xfc, !PT ;  /* 0x1000000035351812 */ /* 0x000fe200078efcff */
[----:B-1----:R-:W-:Y:S01]  /*139f40*/  IMAD.U32 R7, RZ, RZ, UR6 ;  /* 0x00000006ff077e24 */ /* 0x002fe2000f8e00ff */
[----:B--2---:R-:W-:-:S04]  /*139f50*/  ISETP.GE.AND P1, PT, R3, UR4, PT ;  /* 0x0000000403007c0c */ /* 0x004fc8000bf26270 */
[----:B------:R0:W-:Y:S01]  /*139f60*/  STL [R1+0xe0], R7 ;  /* 0x0000e00701007387 */ /* 0x0001e20000100800 */
[----:B----4-:R-:W-:Y:S01]  /*139f70*/  ISETP.GE.AND P2, PT, R6, UR5, PT ;  /* 0x0000000506007c0c */ /* 0x010fe2000bf46270 */
[----:B------:R-:W1:Y:S02]  /*139f80*/  LDCU.64 UR4, c[0x0][0x398] ;  /* 0x00007300ff0477ac */ /* 0x000e640008000a00 */
[----:B------:R-:W2:Y:S01]  /*139f90*/  LDL.LU R3, [R1+0x68c0] ;  /* 0x0068c00001037983 */ /* 0x000ea20000300800 */
[----:B------:R-:W-:Y:S01]  /*139fa0*/  IADD3 R6, P0, PT, R42, R38, RZ ;  /* 0x000000262a067210 */ /* 0x000fe20007f1e0ff */
[----:B------:R-:W3:Y:S01]  /*139fb0*/  LDCU UR6, c[0x0][0x3b8] ;  /* 0x00007700ff0677ac */ /* 0x000ee20008000800 */
        /* <DEDUP_REMOVED lines=8> */
[----:B------:R-:W4:Y:S01]  /*13a040*/  LDL.LU R6, [R1+0x68c4] ;  /* 0x0068c40001067983 */ /* 0x000f220000300800 */
[----:B------:R-:W-:Y:S02]  /*13a050*/  ISETP.GE.AND P1, PT, R5, UR4, PT ;  /* 0x0000000405007c0c */ /* 0x000fe4000bf26270 */
[----:B------:R-:W0:Y:S01]  /*13a060*/  LDCU.64 UR4, c[0x0][0x398] ;  /* 0x00007300ff0477ac */ /* 0x000e220008000a00 */
[C---:B------:R-:W-:Y:S01]  /*13a070*/  IADD3 R22, P0, PT, R42.reuse, R40, RZ ;  /* 0x000000282a167210 */ /* 0x040fe20007f1e0ff */
[----:B------:R1:W-:Y:S04]  /*13a080*/  STL [R1+0xdc], R7 ;  /* 0x0000dc0701007387 */ /* 0x0003e80000100800 */
[----:B------:R-:W-:Y:S01]  /*13a090*/  IMAD.X R23, R43, 0x1, R41, P0 ;  /* 0x000000012b177824 */ /* 0x000fe200000e0629 */
[----:B-1----:R-:W4:Y:S04]  /*13a0a0*/  LDL.LU R7, [R1+0x68c8] ;  /* 0x0068c80001077983 */ /* 0x002f280000300800 */
[----:B------:R-:W4:Y:S04]  /*13a0b0*/  LDL.LU R5, [R1+0x68cc] ;  /* 0x0068cc0001057983 */ /* 0x000f280000300800 */
[----:B------:R0:W-:Y:S01]  /*13a0c0*/  STL.64 [R1+0x3ec0], R22 ;  /* 0x003ec01601007387 */ /* 0x0001e20000100a00 */
[----:B---3--:R-:W-:Y:S01]  /*13a0d0*/  VIADD R42, R42, UR6 ;  /* 0x000000062a2a7c36 */ /* 0x008fe20008000000 */
        /* <DEDUP_REMOVED lines=10> */
[----:B0-----:R-:W3:Y:S01]  /*13a180*/  LDL.LU R4, [R1+0x68d0] ;  /* 0x0068d00001047983 */ /* 0x001ee20000300800 */
        /* <DEDUP_REMOVED lines=10> */
[----:B----4-:R-:W-:Y:S01]  /*13a230*/  ISETP.GE.AND P1, PT, R6, UR4, PT ;  /* 0x0000000406007c0c */ /* 0x010fe2000bf26270 */
        /* <DEDUP_REMOVED lines=11> */
[----:B------:R-:W-:Y:S01]  /*13a2f0*/  ISETP.GE.AND P2, PT, R7, UR5, PT ;  /* 0x0000000507007c0c */ /* 0x000fe2000bf46270 */
        /* <DEDUP_REMOVED lines=18> */
[----:B--2---:R-:W-:Y:S01]  /*13a420*/  ISETP.GE.AND P1, PT, R3, UR4, PT ;  /* 0x0000000403007c0c */ /* 0x004fe2000bf26270 */
[----:B------:R-:W0:Y:S02]  /*13a430*/  LDCU.64 UR4, c[0x0][0x398] ;  /* 0x00007300ff0477ac */ /* 0x000e240008000a00 */
[----:B------:R-:W2:Y:S01]  /*13a440*/  LDL.LU R3, [R1+0x68e0] ;  /* 0x0068e00001037983 */ /* 0x000ea20000300800 */
[----:B------:R-:W-:Y:S02]  /*13a450*/  LOP3.LUT R53, R53, 0xfff7ffff, RZ, 0xc0, !PT ;  /* 0xfff7ffff35357812 */ /* 0x000fe400078ec0ff */
[----:B------:R-:W-:Y:S01]  /*13a460*/  IADD3 R24, P0, PT, R42, R38, RZ ;  /* 0x000000262a187210 */ /* 0x000fe20007f1e0ff */
[----:B------:R-:W3:Y:S01]  /*13a470*/  LDL.LU R4, [R1+0x68e4] ;  /* 0x0068e40001047983 */ /* 0x000ee20000300800 */
[----:B------:R-:W-:Y:S01]  /*13a480*/  @P2 LOP3.LUT R53, R53, 0x80000, RZ, 0xfc, !PT ;  /* 0x0008000035352812 */ /* 0x000fe200078efcff */
[----:B------:R-:W1:Y:S03]  /*13a490*/  LDCU UR6, c[0x0][0x3b8] ;  /* 0x00007700ff0677ac */ /* 0x000e660008000800 */
[----:B------:R-:W-:Y:S01]  /*13a4a0*/  LOP3.LUT R53, R53, 0xfffbffff, RZ, 0xc0, !PT ;  /* 0xfffbffff35357812 */ /* 0x000fe200078ec0ff */
[----:B------:R-:W-:-:S03]  /*13a4b0*/  IMAD.X R25, R43, 0x1, R39, P0 ;  /* 0x000000012b197824 */ /* 0x000fc600000e0627 */
[----:B------:R-:W-:Y:S01]  /*13a4c0*/  @P1 LOP3.LUT R53, R53, 0x40000, RZ, 0xfc, !PT ;  /* 0x0004000035351812 */ /* 0x000fe200078efcff */
[----:B0-----:R-:W-:Y:S01]  /*13a4d0*/  IMAD.U32 R7, RZ, RZ, UR4 ;  /* 0x00000004ff077e24 */ /* 0x001fe2000f8e00ff */
[----:B------:R-:W-:Y:S01]  /*13a4e0*/  UMOV UR4, UR5 ;  /* 0x0000000500047c82 */ /* 0x000fe20008000000 */
[----:B------:R-:W-:Y:S01]  /*13a4f0*/  STL.64 [R1+0x3ee0], R24 ;  /* 0x003ee01801007387 */ /* 0x000fe20000100a00 */
[----:B----4-:R-:W-:Y:S02]  /*13a500*/  ISETP.GE.AND P1, PT, R6, UR4, PT ;  /* 0x0000000406007c0c */ /* 0x010fe4000bf26270 */
[----:B------:R-:W0:Y:S01]  /*13a510*/  LDCU.64 UR4, c[0x0][0x398] ;  /* 0x00007300ff0477ac */ /* 0x000e220008000a00 */
[----:B------:R-:W-:Y:S01]  /*13a520*/  IADD3 R6, P0, PT, R42, R40, RZ ;  /* 0x000000282a067210 */ /* 0x000fe20007f1e0ff */
[----:B------:R4:W-:Y:S04]  /*13a530*/  STL [R1+0xbc], R7 ;  /* 0x0000bc0701007387 */ /* 0x0009e80000100800 */
        /* <DEDUP_REMOVED lines=16> */
[----:B------:R-:W-:Y:S01]  /*13a640*/  LOP3.LUT R53, R53, 0xfffdffff, RZ, 0xc0, !PT ;  /* 0xfffdffff35357812 */ /* 0x000fe200078ec0ff */
[----:B------:R-:W-:Y:S01]  /*13a650*/  UMOV UR4, UR7 ;  /* 0x0000000700047c82 */ /* 0x000fe20008000000 */
[----:B------:R-:W0:Y:S02]  /*13a660*/  LDCU.64 UR6, c[0x0][0x398] ;  /* 0x00007300ff0677ac */ /* 0x000e240008000a00 */
[----:B------:R-:W-:Y:S02]  /*13a670*/  @P1 LOP3.LUT R53, R53, 0x20000, RZ, 0xfc, !PT ;  /* 0x0002000035351812 */ /* 0x000fe400078efcff */
[----:B--2---:R-:W-:-:S02]  /*13a680*/  ISETP.GE.AND P2, PT, R3, UR5, PT ;  /* 0x0000000503007c0c */ /* 0x004fc4000bf46270 */
[----:B------:R-:W2:Y:S01]  /*13a690*/  LDL.LU R3, [R1+0x68f4] ;  /* 0x0068f40001037983 */ /* 0x000ea20000300800 */
[----:B---3--:R-:W-:Y:S01]  /*13a6a0*/  ISETP.GE.AND P1, PT, R4, UR4, PT ;  /* 0x0000000404007c0c */ /* 0x008fe2000bf26270 */
[----:B------:R-:W1:Y:S02]  /*13a6b0*/  LDCU.64 UR4, c[0x0][0x398] ;  /* 0x00007300ff0477ac */ /* 0x000e640008000a00 */
[----:B------:R-:W3:Y:S01]  /*13a6c0*/  LDL.LU R4, [R1+0x68f8] ;  /* 0x0068f80001047983 */ /* 0x000ee20000300800 */
[----:B------:R-:W-:-:S04]  /*13a6d0*/  LOP3.LUT R53, R53, 0xfffeffff, RZ, 0xc0, !PT ;  /* 0xfffeffff35357812 */ /* 0x000fc800078ec0ff */
[----:B------:R-:W-:-:S04]  /*13a6e0*/  @P0 LOP3.LUT R53, R53, 0x10000, RZ, 0xfc, !PT ;  /* 0x0001000035350812 */ /* 0x000fc800078efcff */
[----:B------:R-:W-:-:S04]  /*13a6f0*/  LOP3.LUT R53, R53, 0xffff7fff, RZ, 0xc0, !PT ;  /* 0xffff7fff35357812 */ /* 0x000fc800078ec0ff */
[----:B------:R-:W-:Y:S02]  /*13a700*/  @P2 LOP3.LUT R53, R53, 0x8000, RZ, 0xfc, !PT ;  /* 0x0000800035352812 */ /* 0x000fe400078efcff */
[----:B------:R-:W-:Y:S02]  /*13a710*/  SHF.R.S32.HI R43, RZ, 0x1f, R42 ;  /* 0x0000001fff2b7819 */ /* 0x000fe4000001142a */
[----:B------:R-:W-:Y:S02]  /*13a720*/  IADD3 R24, P0, PT, R42, R36, RZ ;  /* 0x000000242a187210 */ /* 0x000fe40007f1e0ff */
[----:B------:R-:W-:Y:S01]  /*13a730*/  LOP3.LUT R53, R53, 0xffffbfff, RZ, 0xc0, !PT ;  /* 0xffffbfff35357812 */ /* 0x000fe200078ec0ff */
[----:B-1----:R-:W-:Y:S01]  /*13a740*/  IMAD.U32 R23, RZ, RZ, UR4 ;  /* 0x00000004ff177e24 */ /* 0x002fe2000f8e00ff */
[----:B0-----:R-:W-:Y:S01]  /*13a750*/  UMOV UR4, UR7 ;  /* 0x0000000700047c82 */ /* 0x001fe20008000000 */
[----:B------:R-:W-:Y:S01]  /*13a760*/  IMAD.X R25, R43, 0x1, R37, P0 ;  /* 0x000000012b197824 */ /* 0x000fe200000e0625 */
[----:B------:R-:W-:-:S04]  /*13a770*/  @P1 LOP3.LUT R53, R53, 0x4000, RZ, 0xfc, !PT ;  /* 0x0000400035351812 */ /* 0x000fc800078efcff */
[----:B------:R0:W-:Y:S02]  /*13a780*/  STL.64 [R1+0x3f08], R24 ;  /* 0x003f081801007387 */ /* 0x0001e40000100a00 */
[----:B0-----:R-:W-:Y:S01]  /*13a790*/  IMAD.U32 R24, RZ, RZ, UR6 ;  /* 0x00000006ff187e24 */ /* 0x001fe2000f8e00ff */
[----:B------:R-:W0:Y:S01]  /*13a7a0*/  LDCU.64 UR6, c[0x0][0x398] ;  /* 0x00007300ff0677ac */ /* 0x000e220008000a00 */
[----:B----4-:R-:W-:Y:S02]  /*13a7b0*/  ISETP.GE.AND P1, PT, R6, UR4, PT ;  /* 0x0000000406007c0c */ /* 0x010fe4000bf26270 */
[----:B------:R-:W-:Y:S02]  /*13a7c0*/  IADD3 R6, P0, PT, R42, R34, RZ ;  /* 0x000000222a067210 */ /* 0x000fe40007f1e0ff */
[----:B------:R-:W-:Y:S01]  /*13a7d0*/  ISETP.GE.AND P2, PT, R7, UR5, PT ;  /* 0x0000000507007c0c */ /* 0x000fe2000bf46270 */
[----:B------:R-:W-:Y:S01]  /*13a7e0*/  STL [R1+0xa8], R24 ;  /* 0x0000a81801007387 */ /* 0x000fe20000100800 */
[----:B------:R-:W1:Y:S01]  /*13a7f0*/  LDCU.64 UR4, c[0x0][0x398] ;  /* 0x00007300ff0477ac */ /* 0x000e620008000a00 */
        /* <DEDUP_REMOVED lines=11> */
[----:B------:R-:W-:-:S04]  /*13a8b0*/  ISETP.GE.AND P2, PT, R5, UR5, PT ;  /* 0x0000000505007c0c */ /* 0x000fc8000bf46270 */
[----:B------:R0:W-:Y:S01]  /*13a8c0*/  STL [R1+0xa0], R7 ;  /* 0x0000a00701007387 */ /* 0x0001e20000100800 */
[----:B------:R-:W-:Y:S01]  /*13a8d0*/  LOP3.LUT R53, R53, 0xfffff7ff, RZ, 0xc0, !PT ;  /* 0xfffff7ff35357812 */ /* 0x000fe200078ec0ff */
[----:B------:R-:W1:Y:S01]  /*13a8e0*/  LDCU UR6, c[0x0][0x3b8] ;  /* 0x00007700ff0677ac */ /* 0x000e620008000800 */
[----:B------:R-:W-:-:S05]  /*13a8f0*/  IADD3 R24, P0, PT, R42, R38, RZ ;  /* 0x000000262a187210 */ /* 0x000fca0007f1e0ff */
[----:B------:R-:W-:Y:S01]  /*13a900*/  IMAD.X R25, R43, 0x1, R39, P0 ;  /* 0x000000012b197824 */ /* 0x000fe200000e0627 */
[----:B------:R-:W-:-:S04]  /*13a910*/  @P2 LOP3.LUT R53, R53, 0x800, RZ, 0xfc, !PT ;  /* 0x0000080035352812 */ /* 0x000fc800078efcff */
[----:B------:R-:W-:Y:S02]  /*13a920*/  LOP3.LUT R53, R53, 0xfffffbff, RZ, 0xc0, !PT ;  /* 0xfffffbff35357812 */ /* 0x000fe400078ec0ff */
[----:B--2---:R-:W-:Y:S01]  /*13a930*/  ISETP.GE.AND P1, PT, R3, UR4, PT ;  /* 0x0000000403007c0c */ /* 0x004fe2000bf26270 */
[----:B------:R-:W0:Y:S01]  /*13a940*/  LDCU.64 UR4, c[0x0][0x398] ;  /* 0x00007300ff0477ac */ /* 0x000e220008000a00 */
[----:B------:R-:W2:Y:S04]  /*13a950*/  LDL.LU R3, [R1+0x6900] ;  /* 0x0069000001037983 */ /* 0x000ea80000300800 */
[----:B------:R-:W2:Y:S04]  /*13a960*/  LDL.LU R5, [R1+0x6904] ;  /* 0x0069040001057983 */ /* 0x000ea80000300800 */
[----:B------:R-:W-:Y:S03]  /*13a970*/  STL.64 [R1+0x3f50], R24 ;  /* 0x003f501801007387 */ /* 0x000fe60000100a00 */
[----:B------:R-:W-:Y:S01]  /*13a980*/  @P1 LOP3.LUT R53, R53, 0x400, RZ, 0xfc, !PT ;  /* 0x0000040035351812 */ /* 0x000fe200078efcff */
[----:B0-----:R-:W-:Y:S01]  /*13a990*/  IMAD.U32 R7, RZ, RZ, UR4 ;  /* 0x00000004ff077e24 */ /* 0x001fe2000f8e00ff */
[----:B------:R-:W-:-:S02]  /*13a9a0*/  UMOV UR4, UR5 ;  /* 0x0000000500047c82 */ /* 0x000fc40008000000 */
[----:B---3--:R-:W-:Y:S02]  /*13a9b0*/  ISETP.GE.AND P1, PT, R4, UR4, PT ;  /* 0x0000000404007c0c */ /* 0x008fe4000bf26270 */
[----:B------:R0:W-:Y:S01]  /*13a9c0*/  STL [R1+0x9c], R7 ;  /* 0x00009c0701007387 */ /* 0x0001e20000100800 */
[----:B------:R-:W3:Y:S03]  /*13a9d0*/  LDCU.64 UR4, c[0x0][0x398] ;  /* 0x00007300ff0477ac */ /* 0x000ee60008000a00 */
[----:B0-----:R-:W2:Y:S04]  /*13a9e0*/  LDL.LU R7, [R1+0x6908] ;  /* 0x0069080001077983 */ /* 0x001ea80000300800 */
[----:B------:R-:W2:Y:S01]  /*13a9f0*/  LDL.LU R4, [R1+0x690c] ;  /* 0x00690c0001047983 */ /* 0x000ea20000300800 */
[----:B------:R-:W-:-:S05]  /*13aa00*/  IADD3 R24, P0, PT, R42, R40, RZ ;  /* 0x000000282a187210 */ /* 0x000fca0007f1e0ff */
[----:B------:R-:W-:-:S05]  /*13aa10*/  IMAD.X R25, R43, 0x1, R41, P0 ;  /* 0x000000012b197824 */ /* 0x000fca00000e0629 */
[----:B------:R3:W-:Y:S01]  /*13aa20*/  STL.64 [R1+0x3f70], R24 ;  /* 0x003f701801007387 */ /* 0x0007e20000100a00 */
[----:B-1----:R-:W-:Y:S01]  /*13aa30*/  VIADD R42, R42, UR6 ;  /* 0x000000062a2a7c36 */ /* 0x002fe20008000000 */
[----:B------:R-:W0:Y:S01]  /*13aa40*/  LDCU.64 UR6, c[0x0][0x398] ;  /* 0x00007300ff0677ac */ /* 0x000e220008000a00 */
[----:B---3--:R-:W-:Y:S01]  /*13aa50*/  IMAD.U32 R24, RZ, RZ, UR4 ;  /* 0x00000004ff187e24 */ /* 0x008fe2000f8e00ff */
[----:B------:R-:W-:Y:S02]  /*13aa60*/  UMOV UR4, UR5 ;  /* 0x0000000500047c82 */ /* 0x000fe40008000000 */
[----:B----4-:R-:W-:Y:S02]  /*13aa70*/  ISETP.GE.AND P0, PT, R6, UR4, PT ;  /* 0x0000000406007c0c */ /* 0x010fe4000bf06270 */
[----:B------:R-:W1:Y:S01]  /*13aa80*/  LDCU.64 UR4, c[0x0][0x398] ;  /* 0x00007300ff0477ac */ /* 0x000e620008000a00 */
[----:B------:R-:W-:Y:S01]  /*13aa90*/  STL [R1+0x98], R24 ;  /* 0x0000981801007387 */ /* 0x000fe20000100800 */
[----:B-1----:R-:W-:-:S05]  /*13aaa0*/  IMAD.U32 R6, RZ, RZ, UR4 ;  /* 0x00000004ff067e24 */ /* 0x002fca000f8e00ff */
[----:B------:R0:W-:Y:S02]  /*13aab0*/  STL [R1+0x94], R6 ;  /* 0x0000940601007387 */ /* 0x0001e40000100800 */
[----:B0-----:R-:W-:-:S05]  /*13aac0*/  IMAD.U32 R6, RZ, RZ, UR6 ;  /* 0x00000006ff067e24 */ /* 0x001fca000f8e00ff */
[----:B------:R0:W-:Y:S04]  /*13aad0*/  STL [R1+0x90], R6 ;  /* 0x0000900601007387 */ /* 0x0001e80000100800 */
[----:B0-----:R-:W3:Y:S01]  /*13aae0*/  LDL.LU R6, [R1+0x6910] ;  /* 0x0069100001067983 */ /* 0x001ee20000300800 */
        /* <DEDUP_REMOVED lines=8> */
[----:B------:R-:W-:-:S03]  /*13ab70*/  LOP3.LUT R53, R53, 0xffffff7f, RZ, 0xc0, !PT ;  /* 0xffffff7f35357812 */ /* 0x000fc600078ec0ff */
[----:B------:R-:W-:Y:S01]  /*13ab80*/  IMAD.X R25, R43, 0x1, R37, P0 ;  /* 0x000000012b197824 */ /* 0x000fe200000e0625 */
[----:B--2---:R-:W-:Y:S02]  /*13ab90*/  ISETP.GE.AND P2, PT, R3, UR5, PT ;  /* 0x0000000503007c0c */ /* 0x004fe4000bf46270 */
[----:B------:R-:W2:Y:S01]  /*13aba0*/  LDL.LU R3, [R1+0x6914] ;  /* 0x0069140001037983 */ /* 0x000ea20000300800 */
[----:B------:R-:W-:Y:S01]  /*13abb0*/  ISETP.GE.AND P1, PT, R5, UR4, PT ;  /* 0x0000000405007c0c */ /* 0x000fe2000bf26270 */
[----:B------:R-:W1:Y:S02]  /*13abc0*/  LDCU.64 UR4, c[0x0][0x398] ;  /* 0x00007300ff0477ac */ /* 0x000e640008000a00 */
[----:B------:R-:W4:Y:S04]  /*13abd0*/  LDL.LU R5, [R1+0x6918] ;  /* 0x0069180001057983 */ /* 0x000f280000300800 */
[----:B------:R0:W-:Y:S03]  /*13abe0*/  STL.64 [R1+0x3f68], R24 ;  /* 0x003f681801007387 */ /* 0x0001e60000100a00 */
[----:B------:R-:W-:-:S04]  /*13abf0*/  @P2 LOP3.LUT R53, R53, 0x80, RZ, 0xfc, !PT ;  /* 0x0000008035352812 */ /* 0x000fc800078efcff */
[----:B------:R-:W-:Y:S01]  /*13ac00*/  LOP3.LUT R53, R53, 0xffffffbf, RZ, 0xc0, !PT ;  /* 0xffffffbf35357812 */ /* 0x000fe200078ec0ff */
[----:B0-----:R-:W-:Y:S02]  /*13ac10*/  IMAD.U32 R25, RZ, RZ, UR6 ;  /* 0x00000006ff197e24 */ /* 0x001fe4000f8e00ff */
[----:B-1----:R-:W-:Y:S01]  /*13ac20*/  IMAD.U32 R24, RZ, RZ, UR4 ;  /* 0x00000004ff187e24 */ /* 0x002fe2000f8e00ff */
[----:B------:R-:W-:Y:S01]  /*13ac30*/  UMOV UR4, UR7 ;  /* 0x0000000700047c82 */ /* 0x000fe20008000000 */
[----:B------:R-:W-:Y:S01]  /*13ac40*/  @P1 LOP3.LUT R53, R53, 0x40, RZ, 0xfc, !PT ;  /* 0x0000004035351812 */ /* 0x000fe200078efcff */
[----:B------:R-:W-:Y:S01]  /*13ac50*/  STL [R1+0x88], R25 ;  /* 0x0000881901007387 */ /* 0x000fe20000100800 */
[----:B------:R-:W0:Y:S01]  /*13ac60*/  LDCU.64 UR6, c[0x0][0x398] ;  /* 0x00007300ff0677ac */ /* 0x000e220008000a00 */
[----:B------:R-:W-:Y:S02]  /*13ac70*/  ISETP.GE.AND P1, PT, R4, UR4, PT ;  /* 0x0000000404007c0c */ /* 0x000fe4000bf26270 */
[----:B------:R-:W4:Y:S01]  /*13ac80*/  LDL.LU R4, [R1+0x691c] ;  /* 0x00691c0001047983 */ /* 0x000f220000300800 */
[----:B------:R-:W-:Y:S01]  /*13ac90*/  ISETP.GE.AND P2, PT, R7, UR5, PT ;  /* 0x0000000507007c0c */ /* 0x000fe2000bf46270 */
[----:B------:R-:W1:Y:S01]  /*13aca0*/  LDCU.64 UR4, c[0x0][0x398] ;  /* 0x00007300ff0477ac */ /* 0x000e620008000a00 */
[----:B------:R-:W-:-:S02]  /*13acb0*/  LOP3.LUT R53, R53, 0xffffffdf, RZ, 0xc0, !PT ;  /* 0xffffffdf35357812 */ /* 0x000fc400078ec0ff */
[----:B------:R-:W-:-:S05]  /*13acc0*/  IADD3 R26, P0, PT, R42, R34, RZ ;  /* 0x000000222a1a7210 */ /* 0x000fca0007f1e0ff */
[----:B------:R-:W-:-:S04]  /*13acd0*/  IMAD.X R27, R43, 0x1, R35, P0 ;  /* 0x000000012b1b7824 */ /* 0x000fc800000e0623 */
[----:B------:R-:W-:-:S04]  /*13ace0*/  @P2 LOP3.LUT R53, R53, 0x20, RZ, 0xfc, !PT ;  /* 0x0000002035352812 */ /* 0x000fc800078efcff */
[----:B------:R-:W-:Y:S01]  /*13acf0*/  LOP3.LUT R53, R53, 0xffffffef, RZ, 0xc0, !PT ;  /* 0xffffffef35357812 */ /* 0x000fe200078ec0ff */
[----:B-1----:R-:W-:Y:S01]  /*13ad00*/  IMAD.U32 R7, RZ, RZ, UR4 ;  /* 0x00000004ff077e24 */ /* 0x002fe2000f8e00ff */
[----:B0-----:R-:W-:Y:S02]  /*13ad10*/  UMOV UR4, UR7 ;  /* 0x0000000700047c82 */ /* 0x001fe40008000000 */
[----:B------:R-:W-:Y:S01]  /*13ad20*/  @P1 LOP3.LUT R53, R53, 0x10, RZ, 0xfc, !PT ;  /* 0x0000001035351812 */ /* 0x000fe200078efcff */
[----:B------:R-:W-:Y:S04]  /*13ad30*/  STL.64 [R1+0x3f48], R26 ;  /* 0x003f481a01007387 */ /* 0x000fe80000100a00 */
[----:B------:R0:W-:Y:S01]  /*13ad40*/  STL [R1+0x84], R7 ;  /* 0x0000840701007387 */ /* 0x0001e20000100800 */
[----:B------:R-:W-:Y:S01]  /*13ad50*/  LOP3.LUT R53, R53, 0xfffffff7, RZ, 0xc0, !PT ;  /* 0xfffffff735357812 */ /* 0x000fe200078ec0ff */
[----:B0-----:R-:W-:Y:S01]  /*13ad60*/  IMAD.U32 R7, RZ, RZ, UR6 ;  /* 0x00000006ff077e24 */ /* 0x001fe2000f8e00ff */
[----:B------:R-:W0:Y:S04]  /*13ad70*/  LDCU UR6, c[0x0][0x3b8] ;  /* 0x00007700ff0677ac */ /* 0x000e280008000800 */
[----:B------:R1:W-:Y:S01]  /*13ad80*/  STL [R1+0x80], R7 ;  /* 0x0000800701007387 */ /* 0x0003e20000100800 */
[----:B---3--:R-:W-:-:S02]  /*13ad90*/  ISETP.GE.AND P2, PT, R6, UR5, PT ;  /* 0x0000000506007c0c */ /* 0x008fc4000bf46270 */
[----:B------:R-:W-:-:S05]  /*13ada0*/  IADD3 R6, P0, PT, R42, R38, RZ ;  /* 0x000000262a067210 */ /* 0x000fca0007f1e0ff */
[----:B-1----:R-:W-:-:S06]  /*13adb0*/  IMAD.X R7, R43, 0x1, R39, P0 ;  /* 0x000000012b077824 */ /* 0x002fcc00000e0627 */
[----:B------:R-:W-:-:S04]  /*13adc0*/  @P2 LOP3.LUT R53, R53, 0x8, RZ, 0xfc, !PT ;  /* 0x0000000835352812 */ /* 0x000fc800078efcff */
[----:B------:R-:W-:Y:S02]  /*13add0*/  LOP3.LUT R53, R53, 0xfffffffb, RZ, 0xc0, !PT ;  /* 0xfffffffb35357812 */ /* 0x000fe400078ec0ff */
[----:B------:R-:W-:-:S05]  /*13ade0*/  IADD3 R26, P0, PT, R42, R40, RZ ;  /* 0x000000282a1a7210 */ /* 0x000fca0007f1e0ff */
[----:B------:R-:W-:Y:S02]  /*13adf0*/  IMAD.X R27, R43, 0x1, R41, P0 ;  /* 0x000000012b1b7824 */ /* 0x000fe400000e0629 */
[----:B0-----:R-:W-:Y:S01]  /*13ae00*/  VIADD R42, R42, UR6 ;  /* 0x000000062a2a7c36 */ /* 0x001fe20008000000 */
[----:B------:R-:W0:Y:S01]  /*13ae10*/  LDCU.64 UR6, c[0x0][0x398] ;  /* 0x00007300ff0677ac */ /* 0x000e220008000a00 */
[----:B--2---:R-:W-:Y:S01]  /*13ae20*/  ISETP.GE.AND P1, PT, R3, UR4, PT ;  /* 0x0000000403007c0c */ /* 0x004fe2000bf26270 */
[----:B------:R-:W1:Y:S01]  /*13ae30*/  LDCU.64 UR4, c[0x0][0x398] ;  /* 0x00007300ff0477ac */ /* 0x000e620008000a00 */
[----:B------:R-:W2:Y:S04]  /*13ae40*/  LDL.LU R3, [R1+0x6920] ;  /* 0x0069200001037983 */ /* 0x000ea80000300800 */
[----:B------:R3:W-:Y:S07]  /*13ae50*/  STL.64 [R1+0x3f98], R6 ;  /* 0x003f980601007387 */ /* 0x0007ee0000100a00 */
[----:B------:R-:W-:Y:S01]  /*13ae60*/  @P1 LOP3.LUT R53, R53, 0x4, RZ, 0xfc, !PT ;  /* 0x0000000435351812 */ /* 0x000fe200078efcff */
[----:B---3--:R-:W3:Y:S01]  /*13ae70*/  LDL.LU R6, [R1+0x6924] ;  /* 0x0069240001067983 */ /* 0x008ee20000300800 */
[----:B-1----:R-:W-:Y:S01]  /*13ae80*/  IMAD.U32 R7, RZ, RZ, UR4 ;  /* 0x00000004ff077e24 */ /* 0x002fe2000f8e00ff */
[----:B------:R-:W-:-:S02]  /*13ae90*/  UMOV UR4, UR5 ;  /* 0x0000000500047c82 */ /* 0x000fc40008000000 */
[----:B----4-:R-:W-:Y:S02]  /*13aea0*/  ISETP.GE.AND P1, PT, R5, UR4, PT ;  /* 0x0000000405007c0c */ /* 0x010fe4000bf26270 */
[----:B------:R-:W1:Y:S01]  /*13aeb0*/  LDCU.64 UR4, c[0x0][0x398] ;  /* 0x00007300ff0477ac */ /* 0x000e620008000a00 */
[----:B------:R4:W-:Y:S04]  /*13aec0*/  STL [R1+0x7c], R7 ;  /* 0x00007c0701007387 */ /* 0x0009e80000100800 */
[----:B----4-:R-:W4:Y:S04]  /*13aed0*/  LDL.LU R7, [R1+0x6928] ;  /* 0x0069280001077983 */ /* 0x010f280000300800 */
[----:B------:R-:W4:Y:S01]  /*13aee0*/  LDL.LU R5, [R1+0x692c] ;  /* 0x00692c0001057983 */ /* 0x000f220000300800 */
[----:B-1----:R-:W-:Y:S01]  /*13aef0*/  IMAD.U32 R25, RZ, RZ, UR4 ;  /* 0x00000004ff197e24 */ /* 0x002fe2000f8e00ff */
[----:B------:R-:W-:-:S02]  /*13af00*/  UMOV UR4, UR5 ;  /* 0x0000000500047c82 */ /* 0x000fc40008000000 */
[----:B------:R-:W-:Y:S02]  /*13af10*/  ISETP.GE.AND P0, PT, R4, UR4, PT ;  /* 0x0000000404007c0c */ /* 0x000fe4000bf06270 */
[----:B------:R-:W1:Y:S01]  /*13af20*/  LDCU.64 UR4, c[0x0][0x398] ;  /* 0x00007300ff0477ac */ /* 0x000e620008000a00 */
[----:B------:R-:W-:Y:S04]  /*13af30*/  STL.64 [R1+0x3fd0], R26 ;  /* 0x003fd01a01007387 */ /* 0x000fe80000100a00 */
[----:B------:R-:W-:Y:S01]  /*13af40*/  STL [R1+0x78], R25 ;  /* 0x0000781901007387 */ /* 0x000fe20000100800 */
[----:B-1----:R-:W-:-:S05]  /*13af50*/  IMAD.U32 R4, RZ, RZ, UR4 ;  /* 0x00000004ff047e24 */ /* 0x002fca000f8e00ff */
[----:B------:R0:W-:Y:S02]  /*13af60*/  STL [R1+0x74], R4 ;  /* 0x0000740401007387 */ /* 0x0001e40000100800 */
[----:B0-----:R-:W-:-:S05]  /*13af70*/  IMAD.U32 R4, RZ, RZ, UR6 ;  /* 0x00000006ff047e24 */ /* 0x001fca000f8e00ff */
[----:B------:R0:W-:Y:S04]  /*13af80*/  STL [R1+0x70], R4 ;  /* 0x0000700401007387 */ /* 0x0001e80000100800 */
[----:B0-----:R-:W4:Y:S01]  /*13af90*/  LDL.LU R4, [R1+0x6930] ;  /* 0x0069300001047983 */ /* 0x001f220000300800 */
[----:B------:R-:W-:Y:S01]  /*13afa0*/  LOP3.LUT R53, R53, 0xfffffffd, RZ, 0xc0, !PT ;  /* 0xfffffffd35357812 */ /* 0x000fe200078ec0ff */
[----:B------:R-:W-:Y:S01]  /*13afb0*/  UMOV UR4, UR7 ;  /* 0x0000000700047c82 */ /* 0x000fe20008000000 */
[----:B------:R-:W0:Y:S02]  /*13afc0*/  LDCU.64 UR6, c[0x0][0x398] ;  /* 0x00007300ff0677ac */ /* 0x000e240008000a00 */
[----:B------:R-:W-:Y:S02]  /*13afd0*/  @P1 LOP3.LUT R53, R53, 0x2, RZ, 0xfc, !PT ;  /* 0x0000000235351812 */ /* 0x000fe400078efcff */
[----:B------:R-:W-:-:S02]  /*13afe0*/  LOP3.LUT R52, R52, 0x7fffffff, RZ, 0xc0, !PT ;  /* 0x7fffffff34347812 */ /* 0x000fc400078ec0ff */
[----:B------:R-:W-:Y:S02]  /*13aff0*/  LOP3.LUT R53, R53, 0xfffffffe, RZ, 0xc0, !PT ;  /* 0xfffffffe35357812 */ /* 0x000fe400078ec0ff */
[----:B------:R-:W-:Y:S02]  /*13b000*/  SHF.R.S32.HI R43, RZ, 0x1f, R42 ;  /* 0x0000001fff2b7819 */ /* 0x000fe4000001142a */
[----:B------:R-:W-:Y:S02]  /*13b010*/  @P0 LOP3.LUT R53, R53, 0x1, RZ, 0xfc, !PT ;  /* 0x0000000135350812 */ /* 0x000fe400078efcff */
[----:B------:R-:W-:-:S05]  /*13b020*/  IADD3 R26, P0, PT, R42, R36, RZ ;  /* 0x000000242a1a7210 */ /* 0x000fca0007f1e0ff */
[----:B------:R-:W-:Y:S01]  /*13b030*/  IMAD.X R27, R43, 0x1, R37, P0 ;  /* 0x000000012b1b7824 */ /* 0x000fe200000e0625 */
[----:B--2---:R-:W-:Y:S02]  /*13b040*/  ISETP.GE.AND P2, PT, R3, UR5, PT ;  /* 0x0000000503007c0c */ /* 0x004fe4000bf46270 */
[----:B------:R-:W2:Y:S01]  /*13b050*/  LDL.LU R3, [R1+0x6934] ;  /* 0x0069340001037983 */ /* 0x000ea20000300800 */
[----:B---3--:R-:W-:Y:S01]  /*13b060*/  ISETP.GE.AND P1, PT, R6, UR4, PT ;  /* 0x0000000406007c0c */ /* 0x008fe2000bf26270 */
[----:B------:R-:W1:Y:S02]  /*13b070*/  LDCU.64 UR4, c[0x0][0x398] ;  /* 0x00007300ff0477ac */ /* 0x000e640008000a00 */
[----:B------:R-:W3:Y:S07]  /*13b080*/  LDL.LU R6, [R1+0x6938] ;  /* 0x0069380001067983 */ /* 0x000eee0000300800 */
[----:B------:R-:W-:-:S04]  /*13b090*/  @P2 LOP3.LUT R52, R52, 0x80000000, RZ, 0xfc, !PT ;  /* 0x8000000034342812 */ /* 0x000fc800078efcff */
[----:B------:R-:W-:-:S04]  /*13b0a0*/  LOP3.LUT R52, R52, 0xbfffffff, RZ, 0xc0, !PT ;  /* 0xbfffffff34347812 */ /* 0x000fc800078ec0ff */
[----:B------:R-:W-:Y:S01]  /*13b0b0*/  @P1 LOP3.LUT R52, R52, 0x40000000, RZ, 0xfc, !PT ;  /* 0x4000000034341812 */ /* 0x000fe200078efcff */
[----:B-1----:R-:W-:Y:S01]  /*13b0c0*/  IMAD.U32 R25, RZ, RZ, UR4 ;  /* 0x00000004ff197e24 */ /* 0x002fe2000f8e00ff */
[----:B0-----:R-:W-:Y:S01]  /*13b0d0*/  UMOV UR4, UR7 ;  /* 0x0000000700047c82 */ /* 0x001fe20008000000 */
[----:B----4-:R-:W-:Y:S02]  /*13b0e0*/  ISETP.GE.AND P2, PT, R7, UR5, PT ;  /* 0x0000000507007c0c */ /* 0x010fe4000bf46270 */
[----:B------:R-:W-:Y:S01]  /*13b0f0*/  ISETP.GE.AND P1, PT, R5, UR4, PT ;  /* 0x0000000405007c0c */ /* 0x000fe2000bf26270 */
[----:B------:R-:W0:Y:S01]  /*13b100*/  LDCU.64 UR4, c[0x0][0x398] ;  /* 0x00007300ff0477ac */ /* 0x000e220008000a00 */
[----:B------:R1:W-:Y:S02]  /*13b110*/  STL.64 [R1+0x3fc8], R26 ;  /* 0x003fc81a01007387 */ /* 0x0003e40000100a00 */
[----:B-1----:R-:W-:Y:S01]  /*13b120*/  IMAD.U32 R26, RZ, RZ, UR6 ;  /* 0x00000006ff1a7e24 */ /* 0x002fe2000f8e00ff */
[----:B------:R-:W-:Y:S01]  /*13b130*/  LOP3.LUT R52, R52, 0xdfffffff, RZ, 0xc0, !PT ;  /* 0xdfffffff34347812 */ /* 0x000fe200078ec0ff */
[----:B------:R-:W1:Y:S03]  /*13b140*/  LDCU.64 UR6, c[0x0][0x398] ;  /* 0x00007300ff0677ac */ /* 0x000e660008000a00 */
[----:B------:R4:W-:Y:S01]  /*13b150*/  STL [R1+0x68], R26 ;  /* 0x0000681a01007387 */ /* 0x0009e20000100800 */
[----:B0-----:R-:W-:-:S03]  /*13b160*/  IMAD.U32 R7, RZ, RZ, UR4 ;  /* 0x00000004ff077e24 */ /* 0x001fc6000f8e00ff */
[----:B------:R-:W3:Y:S01]  /*13b170*/  LDL.LU R5, [R1+0x693c] ;  /* 0x00693c0001057983 */ /* 0x000ee20000300800 */
[----:B----4-:R-:W-:-:S05]  /*13b180*/  IADD3 R26, P0, PT, R42, R34, RZ ;  /* 0x000000222a1a7210 */ /* 0x010fca0007f1e0ff */
[----:B------:R-:W-:Y:S01]  /*13b190*/  IMAD.X R27, R43, 0x1, R35, P0 ;  /* 0x000000012b1b7824 */ /* 0x000fe200000e0623 */
[----:B------:R-:W-:-:S04]  /*13b1a0*/  @P2 LOP3.LUT R52, R52, 0x20000000, RZ, 0xfc, !PT ;  /* 0x2000000034342812 */ /* 0x000fc800078efcff */
[----:B------:R0:W-:Y:S04]  /*13b1b0*/  STL.64 [R1+0x3f90], R26 ;  /* 0x003f901a01007387 */ /* 0x0001e80000100a00 */
[----:B------:R4:W-:Y:S01]  /*13b1c0*/  STL [R1+0x64], R7 ;  /* 0x0000640701007387 */ /* 0x0009e20000100800 */
[----:B------:R-:W-:-:S03]  /*13b1d0*/  ISETP.GE.AND P2, PT, R4, UR5, PT ;  /* 0x0000000504007c0c */ /* 0x000fc6000bf46270 */
[----:B------:R-:W3:Y:S01]  /*13b1e0*/  LDL.LU R4, [R1+0x6940] ;  /* 0x0069400001047983 */ /* 0x000ee20000300800 */
[----:B------:R-:W-:Y:S01]  /*13b1f0*/  LOP3.LUT R52, R52, 0xefffffff, RZ, 0xc0, !PT ;  /* 0xefffffff34347812 */ /* 0x000fe200078ec0ff */
[----:B-1----:R-:W-:-:S03]  /*13b200*/  UMOV UR4, UR7 ;  /* 0x0000000700047c82 */ /* 0x002fc60008000000 */
[----:B------:R-:W-:Y:S01]  /*13b210*/  @P1 LOP3.LUT R52, R52, 0x10000000, RZ, 0xfc, !PT ;  /* 0x1000000034341812 */ /* 0x000fe200078efcff */
[----:B------:R-:W-:Y:S01]  /*13b220*/  UMOV UR15, UR6 ;  /* 0x00000006000f7c82 */ /* 0x000fe20008000000 */
[----:B------:R-:W1:Y:S02]  /*13b230*/  LDCU UR6, c[0x0][0x3b8] ;  /* 0x00007700ff0677ac */ /* 0x000e640008000800 */
[----:B------:R-:W-:-:S04]  /*13b240*/  LOP3.LUT R52, R52, 0xf7ffffff, RZ, 0xc0, !PT ;  /* 0xf7ffffff34347812 */ /* 0x000fc800078ec0ff */
[----:B------:R-:W-:Y:S02]  /*13b250*/  @P2 LOP3.LUT R52, R52, 0x8000000, RZ, 0xfc, !PT ;  /* 0x0800000034342812 */ /* 0x000fe400078efcff */
[----:B0-----:R-:W-:Y:S02]  /*13b260*/  IADD3 R26, P0, PT, R42, R38, RZ ;  /* 0x000000262a1a7210 */ /* 0x001fe40007f1e0ff */
[----:B------:R-:W-:-:S03]  /*13b270*/  LOP3.LUT R52, R52, 0xfbffffff, RZ, 0xc0, !PT ;  /* 0xfbffffff34347812 */ /* 0x000fc600078ec0ff */
[----:B------:R-:W-:Y:S01]  /*13b280*/  IMAD.X R27, R43, 0x1, R39, P0 ;  /* 0x000000012b1b7824 */ /* 0x000fe200000e0627 */
[----:B--2---:R-:W-:Y:S01]  /*13b290*/  ISETP.GE.AND P1, PT, R3, UR4, PT ;  /* 0x0000000403007c0c */ /* 0x004fe2000bf26270 */
[----:B------:R-:W4:Y:S01]  /*13b2a0*/  LDCU.64 UR4, c[0x0][0x398] ;  /* 0x00007300ff0477ac */ /* 0x000f220008000a00 */
[----:B------:R-:W2:Y:S11]  /*13b2b0*/  LDL.LU R3, [R1+0x6944] ;  /* 0x0069440001037983 */ /* 0x000eb60000300800 */
[----:B------:R-:W-:Y:S01]  /*13b2c0*/  @P1 LOP3.LUT R52, R52, 0x4000000, RZ, 0xfc, !PT ;  /* 0x0400000034341812 */ /* 0x000fe200078efcff */
[----:B----4-:R-:W-:Y:S01]  /*13b2d0*/  IMAD.U32 R7, RZ, RZ, UR4 ;  /* 0x00000004ff077e24 */ /* 0x010fe2000f8e00ff */
[----:B------:R-:W-:-:S02]  /*13b2e0*/  UMOV UR4, UR5 ;  /* 0x0000000500047c82 */ /* 0x000fc40008000000 */
[----:B---3--:R-:W-:Y:S02]  /*13b2f0*/  ISETP.GE.AND P1, PT, R6, UR4, PT ;  /* 0x0000000406007c0c */ /* 0x008fe4000bf26270 */
[C---:B------:R-:W-:Y:S01]  /*13b300*/  IADD3 R6, P0, PT, R42.reuse, R40, RZ ;  /* 0x000000282a067210 */ /* 0x040fe20007f1e0ff */
[----:B------:R-:W0:Y:S01]  /*13b310*/  LDCU.64 UR4, c[0x0][0x398] ;  /* 0x00007300ff0477ac */ /* 0x000e220008000a00 */
[----:B-1----:R-:W-:Y:S01]  /*13b320*/  VIADD R42, R42, UR6 ;  /* 0x000000062a2a7c36 */ /* 0x002fe20008000000 */
[----:B------:R-:W1:Y:S01]  /*13b330*/  LDCU.64 UR6, c[0x0][0x398] ;  /* 0x00007300ff0677ac */ /* 0x000e620008000a00 */
[----:B------:R-:W-:Y:S04]  /*13b340*/  STL.64 [R1+0x3ff8], R26 ;  /* 0x003ff81a01007387 */ /* 0x000fe80000100a00 */
[----:B------:R3:W-:Y:S02]  /*13b350*/  STL [R1+0x60], R7 ;  /* 0x0000600701007387 */ /* 0x0007e40000100800 */
[----:B---3--:R-:W-:-:S05]  /*13b360*/  IMAD.X R7, R43, 0x1, R41, P0 ;  /* 0x000000012b077824 */ /* 0x008fca00000e0629 */
[----:B------:R3:W-:Y:S01]  /*13b370*/  STL.64 [R1+0x4010], R6 ;  /* 0x0040100601007387 */ /* 0x0007e20000100a00 */
[----:B0-----:R-:W-:Y:S01]  /*13b380*/  IMAD.U32 R26, RZ, RZ, UR4 ;  /* 0x00000004ff1a7e24 */ /* 0x001fe2000f8e00ff */
[----:B------:R-:W-:Y:S01]  /*13b390*/  UMOV UR4, UR5 ;  /* 0x0000000500047c82 */ /* 0x000fe20008000000 */
[----:B-1----:R-:W-:Y:S01]  /*13b3a0*/  UMOV UR5, UR7 ;  /* 0x0000000700057c82 */ /* 0x002fe20008000000 */
[----:B------:R-:W-:Y:S01]  /*13b3b0*/  UMOV UR19, UR6 ;  /* 0x0000000600137c82 */ /* 0x000fe20008000000 */
[----:B------:R-:W0:Y:S01]  /*13b3c0*/  LDCU.64 UR6, c[0x0][0x398] ;  /* 0x00007300ff0677ac */ /* 0x000e220008000a00 */
[----:B---3--:R-:W3:Y:S04]  /*13b3d0*/  LDL.LU R7, [R1+0x6948] ;  /* 0x0069480001077983 */ /* 0x008ee80000300800 */
[----:B------:R-:W4:Y:S01]  /*13b3e0*/  LDL.LU R6, [R1+0x694c] ;  /* 0x00694c0001067983 */ /* 0x000f220000300800 */
[----:B------:R-:W-:Y:S01]  /*13b3f0*/  ISETP.GE.AND P0, PT, R5, UR4, PT ;  /* 0x0000000405007c0c */ /* 0x000fe2000bf06270 */
[----:B0-----:R-:W-:-:S02]  /*13b400*/  IMAD.U32 R5, RZ, RZ, UR6 ;  /* 0x00000006ff057e24 */ /* 0x001fc4000f8e00ff */
[----:B------:R-:W-:Y:S04]  /*13b410*/  STL [R1+0x5c], R26 ;  /* 0x00005c1a01007387 */ /* 0x000fe80000100800 */
[----:B------:R0:W-:Y:S04]  /*13b420*/  STL [R1+0x58], R5 ;  /* 0x0000580501007387 */ /* 0x0001e80000100800 */
[----:B0-----:R-:W4:Y:S01]  /*13b430*/  LDL.LU R5, [R1+0x6950] ;  /* 0x0069500001057983 */ /* 0x001f220000300800 */
[----:B------:R-:W-:-:S03]  /*13b440*/  ISETP.GE.AND P2, PT, R4, UR5, PT ;  /* 0x0000000504007c0c */ /* 0x000fc6000bf46270 */
[----:B------:R-:W4:Y:S01]  /*13b450*/  LDL.LU R4, [R1+0x6954] ;  /* 0x0069540001047983 */ /* 0x000f220000300800 */
        /* <DEDUP_REMOVED lines=10> */
[----:B------:R-:W-:Y:S01]  /*13b500*/  @P2 LOP3.LUT R52, R52, 0x800000, RZ, 0xfc, !PT ;  /* 0x0080000034342812 */ /* 0x000fe200078efcff */
[----:B------:R-:W-:Y:S03]  /*13b510*/  STL [R1+0x69a0], R36 ;  /* 0x0069a02401007387 */ /* 0x000fe60000100800 */
[----:B------:R-:W-:Y:S01]  /*13b520*/  LOP3.LUT R52, R52, 0xffbfffff, RZ, 0xc0, !PT ;  /* 0xffbfffff34347812 */ /* 0x000fe200078ec0ff */
[----:B------:R-:W-:Y:S04]  /*13b530*/  STL [R1+0x69a4], R37 ;  /* 0x0069a42501007387 */ /* 0x000fe80000100800 */
[----:B------:R0:W-:Y:S02]  /*13b540*/  STL.64 [R1+0x4008], R26 ;  /* 0x0040081a01007387 */ /* 0x0001e40000100a00 */
[----:B0-----:R-:W-:Y:S01]  /*13b550*/  IMAD.U32 R27, RZ, RZ, UR6 ;  /* 0x00000006ff1b7e24 */ /* 0x001fe2000f8e00ff */
[----:B--2---:R-:W-:Y:S01]  /*13b560*/  ISETP.GE.AND P1, PT, R3, UR4, PT ;  /* 0x0000000403007c0c */ /* 0x004fe2000bf26270 */
[----:B------:R-:W0:Y:S01]  /*13b570*/  LDCU.64 UR4, c[0x0][0x398] ;  /* 0x00007300ff0477ac */ /* 0x000e220008000a00 */
[----:B------:R-:W2:Y:S11]  /*13b580*/  LDL.LU R3, [R1+0x6958] ;  /* 0x0069580001037983 */ /* 0x000eb60000300800 */
[----:B------:R-:W-:Y:S01]  /*13b590*/  @P1 LOP3.LUT R52, R52, 0x400000, RZ, 0xfc, !PT ;  /* 0x0040000034341812 */ /* 0x000fe200078efcff */
[----:B0-----:R-:W-:Y:S01]  /*13b5a0*/  IMAD.U32 R26, RZ, RZ, UR4 ;  /* 0x00000004ff1a7e24 */ /* 0x001fe2000f8e00ff */
[----:B------:R-:W-:Y:S01]  /*13b5b0*/  UMOV UR4, UR7 ;  /* 0x0000000700047c82 */ /* 0x000fe20008000000 */
[----:B------:R-:W0:Y:S01]  /*13b5c0*/  LDCU.64 UR6, c[0x0][0x398] ;  /* 0x00007300ff0677ac */ /* 0x000e220008000a00 */
[----:B------:R-:W-:Y:S01]  /*13b5d0*/  STL [R1+0x50], R27 ;  /* 0x0000501b01007387 */ /* 0x000fe20000100800 */
[----:B------:R-:W-:-:S03]  /*13b5e0*/  LOP3.LUT R52, R52, 0xffdfffff, RZ, 0xc0, !PT ;  /* 0xffdfffff34347812 */ /* 0x000fc600078ec0ff */
[----:B------:R-:W-:Y:S04]  /*13b5f0*/  STL [R1+0x69a8], R34 ;  /* 0x0069a82201007387 */ /* 0x000fe80000100800 */
[----:B------:R-:W-:Y:S01]  /*13b600*/  STL [R1+0x69ac], R35 ;  /* 0x0069ac2301007387 */ /* 0x000fe20000100800 */
[----:B---3--:R-:W-:Y:S02]  /*13b610*/  ISETP.GE.AND P2, PT, R7, UR5, PT ;  /* 0x0000000507007c0c */ /* 0x008fe4000bf46270 */
[----:B----4-:R-:W-:Y:S01]  /*13b620*/  ISETP.GE.AND P1, PT, R6, UR4, PT ;  /* 0x0000000406007c0c */ /* 0x010fe2000bf26270 */
[----:B------:R-:W1:Y:S01]  /*13b630*/  LDCU.64 UR4, c[0x0][0x398] ;  /* 0x00007300ff0477ac */ /* 0x000e620008000a00 */
[----:B------:R-:W-:-:S05]  /*13b640*/  IADD3 R6, P0, PT, R42, R34, RZ ;  /* 0x000000222a067210 */ /* 0x000fca0007f1e0ff */
[----:B------:R-:W-:-:S04]  /*13b650*/  IMAD.X R7, R43, 0x1, R35, P0 ;  /* 0x000000012b077824 */ /* 0x000fc800000e0623 */
[----:B------:R-:W-:Y:S01]  /*13b660*/  @P2 LOP3.LUT R52, R52, 0x200000, RZ, 0xfc, !PT ;  /* 0x0020000034342812 */ /* 0x000fe200078efcff */
[----:B------:R1:W-:Y:S03]  /*13b670*/  STL.64 [R1+0x3ff0], R6 ;  /* 0x003ff00601007387 */ /* 0x0003e60000100a00 */
[----:B------:R-:W-:Y:S01]  /*13b680*/  LOP3.LUT R52, R52, 0xffefffff, RZ, 0xc0, !PT ;  /* 0xffefffff34347812 */ /* 0x000fe200078ec0ff */
[----:B-1----:R-:W-:Y:S01]  /*13b690*/  IMAD.U32 R6, RZ, RZ, UR4 ;  /* 0x00000004ff067e24 */ /* 0x002fe2000f8e00ff */
[----:B0-----:R-:W-:-:S04]  /*13b6a0*/  UMOV UR4, UR7 ;  /* 0x0000000700047c82 */ /* 0x001fc80008000000 */
[----:B------:R0:W-:Y:S01]  /*13b6b0*/  STL [R1+0x4c], R6 ;  /* 0x00004c0601007387 */ /* 0x0001e20000100800 */
[----:B------:R-:W-:Y:S02]  /*13b6c0*/  @P1 LOP3.LUT R52, R52, 0x100000, RZ, 0xfc, !PT ;  /* 0x0010000034341812 */ /* 0x000fe400078efcff */
[----:B------:R-:W-:Y:S01]  /*13b6d0*/  ISETP.GE.AND P1, PT, R4, UR4, PT ;  /* 0x0000000404007c0c */ /* 0x000fe2000bf26270 */
[----:B0-----:R-:W-:Y:S01]  /*13b6e0*/  IMAD.U32 R6, RZ, RZ, UR6 ;  /* 0x00000006ff067e24 */ /* 0x001fe2000f8e00ff */
[----:B------:R-:W-:Y:S01]  /*13b6f0*/  IADD3 R4, P0, PT, R42, R38, RZ ;  /* 0x000000262a047210 */ /* 0x000fe20007f1e0ff */
[----:B------:R-:W0:Y:S03]  /*13b700*/  LDCU.64 UR6, c[0x0][0x398] ;  /* 0x00007300ff0677ac */ /* 0x000e260008000a00 */
[----:B------:R-:W-:Y:S04]  /*13b710*/  STL [R1+0x48], R6 ;  /* 0x0000480601007387 */ /* 0x000fe80000100800 */
[----:B------:R1:W-:Y:S04]  /*13b720*/  STL [R1+0x69b0], R38 ;  /* 0x0069b02601007387 */ /* 0x0003e80000100800 */
[----:B-1----:R-:W3:Y:S01]  /*13b730*/  LDL R38, [R1+0x150] ;  /* 0x0001500001267983 */ /* 0x002ee20000100800 */
[----:B------:R-:W-:Y:S01]  /*13b740*/  ISETP.GE.AND P2, PT, R5, UR5, PT ;  /* 0x0000000505007c0c */ /* 0x000fe2000bf46270 */
[----:B------:R-:W1:Y:S01]  /*13b750*/  LDCU.64 UR4, c[0x0][0x398] ;  /* 0x00007300ff0477ac */ /* 0x000e620008000a00 */
[----:B------:R-:W-:Y:S01]  /*13b760*/  IMAD.X R5, R43, 0x1, R39, P0 ;  /* 0x000000012b057824 */ /* 0x000fe200000e0627 */
[----:B------:R-:W-:Y:S01]  /*13b770*/  LOP3.LUT R52, R52, 0xfff7ffff, RZ, 0xc0, !PT ;  /* 0xfff7ffff34347812 */ /* 0x000fe200078ec0ff */
[----:B-1----:R-:W-:Y:S01]  /*13b780*/  IMAD.U32 R35, RZ, RZ, UR4 ;  /* 0x00000004ff237e24 */ /* 0x002fe2000f8e00ff */
[----:B------:R-:W-:-:S08]  /*13b790*/  UMOV UR4, UR5 ;  /* 0x0000000500047c82 */ /* 0x000fd00008000000 */
[----:B------:R-:W-:-:S04]  /*13b7a0*/  @P2 LOP3.LUT R52, R52, 0x80000, RZ, 0xfc, !PT ;  /* 0x0008000034342812 */ /* 0x000fc800078efcff */
[----:B------:R-:W-:-:S04]  /*13b7b0*/  LOP3.LUT R52, R52, 0xfffbffff, RZ, 0xc0, !PT ;  /* 0xfffbffff34347812 */ /* 0x000fc800078ec0ff */
[----:B------:R-:W-:-:S04]  /*13b7c0*/  @P1 LOP3.LUT R52, R52, 0x40000, RZ, 0xfc, !PT ;  /* 0x0004000034341812 */ /* 0x000fc800078efcff */
[----:B------:R-:W-:Y:S02]  /*13b7d0*/  LOP3.LUT R52, R52, 0xfffdffff, RZ, 0xc0, !PT ;  /* 0xfffdffff34347812 */ /* 0x000fe400078ec0ff */
[----:B--2---:R-:W-:Y:S01]  /*13b7e0*/  ISETP.GE.AND P0, PT, R3, UR4, PT ;  /* 0x0000000403007c0c */ /* 0x004fe2000bf06270 */
[----:B------:R-:W1:-:S12]  /*13b7f0*/  LDCU.64 UR4, c[0x0][0x398] ;  /* 0x00007300ff0477ac */ /* 0x000e580008000a00 */
[----:B------:R-:W-:Y:S01]  /*13b800*/  @P0 LOP3.LUT R52, R52, 0x20000, RZ, 0xfc, !PT ;  /* 0x0002000034340812 */ /* 0x000fe200078efcff */
[----:B-1----:R-:W-:Y:S01]  /*13b810*/  IMAD.U32 R34, RZ, RZ, UR4 ;  /* 0x00000004ff227e24 */ /* 0x002fe2000f8e00ff */
[----:B------:R-:W-:Y:S02]  /*13b820*/  UMOV UR4, UR5 ;  /* 0x0000000500047c82 */ /* 0x000fe40008000000 */
[----:B------:R-:W-:Y:S01]  /*13b830*/  LOP3.LUT R52, R52, 0xfffeffff, RZ, 0xc0, !PT ;  /* 0xfffeffff34347812 */ /* 0x000fe200078ec0ff */
[----:B---3--:R-:W-:-:S05]  /*13b840*/  VIADD R45, R38, 0xc3 ;  /* 0x000000c3262d7836 */ /* 0x008fca0000000000 */
[----:B------:R-:W-:Y:S01]  /*13b850*/  ISETP.GE.AND P0, PT, R45, UR4, PT ;  /* 0x000000042d007c0c */ /* 0x000fe2000bf06270 */
[----:B------:R-:W1:Y:S01]  /*13b860*/  LDCU.64 UR4, c[0x0][0x398] ;  /* 0x00007300ff0477ac */ /* 0x000e620008000a00 */
[----:B------:R-:W-:-:S11]  /*13b870*/  VIADD R45, R38, 0xc2 ;  /* 0x000000c2262d7836 */ /* 0x000fd60000000000 */
[----:B------:R-:W-:Y:S01]  /*13b880*/  @P0 LOP3.LUT R52, R52, 0x10000, RZ, 0xfc, !PT ;  /* 0x0001000034340812 */ /* 0x000fe200078efcff */
[----:B-1----:R-:W-:Y:S01]  /*13b890*/  IMAD.U32 R37, RZ, RZ, UR4 ;  /* 0x00000004ff257e24 */ /* 0x002fe2000f8e00ff */
[----:B------:R-:W-:Y:S02]  /*13b8a0*/  UMOV UR4, UR5 ;  /* 0x0000000500047c82 */ /* 0x000fe40008000000 */
[----:B------:R-:W-:Y:S02]  /*13b8b0*/  ISETP.GE.AND P0, PT, R45, UR4, PT ;  /* 0x000000042d007c0c */ /* 0x000fe4000bf06270 */
[----:B------:R-:W1:Y:S01]  /*13b8c0*/  LDCU.64 UR4, c[0x0][0x398] ;  /* 0x00007300ff0477ac */ /* 0x000e620008000a00 */
[----:B------:R-:W-:Y:S01]  /*13b8d0*/  VIADD R45, R38, 0xc1 ;  /* 0x000000c1262d7836 */ /* 0x000fe20000000000 */
[----:B------:R-:W-:-:S09]  /*13b8e0*/  LOP3.LUT R52, R52, 0xffff7fff, RZ, 0xc0, !PT ;  /* 0xffff7fff34347812 */ /* 0x000fd200078ec0ff */
        /* <DEDUP_REMOVED lines=122> */
[----:B------:R-:W-:Y:S01]  /*13c090*/  ISETP.GE.AND P0, PT, R45, UR4, PT ;  /* 0x000000042d007c0c */ /* 0x000fe2000bf06270 */
[----:B------:R-:W-:Y:S01]  /*13c0a0*/  VIADD R45, R38, 0xaf ;  /* 0x000000af262d7836 */ /* 0x000fe20000000000 */
[----:B------:R-:W-:Y:S01]  /*13c0b0*/  LOP3.LUT R51, R51, 0xdfffffff, RZ, 0xc0, !PT ;  /* 0xdfffffff33337812 */ /* 0x000fe200078ec0ff */
[----:B0-----:R-:W-:-:S10]  /*13c0c0*/  UMOV UR4, UR7 ;  /* 0x0000000700047c82 */ /* 0x001fd40008000000 */
[----:B------:R-:W-:Y:S02]  /*13c0d0*/  @P0 LOP3.LUT R51, R51, 0x20000000, RZ, 0xfc, !PT ;  /* 0x2000000033330812 */ /* 0x000fe400078efcff */
[----:B------:R-:W-:Y:S01]  /*13c0e0*/  ISETP.GE.AND P0, PT, R45, UR4, PT ;  /* 0x000000042d007c0c */ /* 0x000fe2000bf06270 */
[----:B------:R-:W-:Y:S01]  /*13c0f0*/  VIADD R45, R38, 0xae ;  /* 0x000000ae262d7836 */ /* 0x000fe20000000000 */
[----:B------:R-:W-:Y:S01]  /*13c100*/  LOP3.LUT R51, R51, 0xefffffff, RZ, 0xc0, !PT ;  /* 0xefffffff33337812 */ /* 0x000fe200078ec0ff */
[----:B------:R-:W-:Y:S01]  /*13c110*/  UMOV UR5, UR6 ;  /* 0x0000000600057c82 */ /* 0x000fe20008000000 */
[----:B------:R-:W-:-:S09]  /*13c120*/  UMOV UR6, UR9 ;  /* 0x0000000900067c82 */ /* 0x000fd20008000000 */
[----:B------:R-:W-:Y:S02]  /*13c130*/  @P0 LOP3.LUT R51, R51, 0x10000000, RZ, 0xfc, !PT ;  /* 0x1000000033330812 */ /* 0x000fe400078efcff */
[----:B------:R-:W-:Y:S01]  /*13c140*/  ISETP.GE.AND P0, PT, R45, UR6, PT ;  /* 0x000000062d007c0c */ /* 0x000fe2000bf06270 */
[----:B------:R-:W0:Y:S01]  /*13c150*/  LDCU.64 UR6, c[0x0][0x398] ;  /* 0x00007300ff0677ac */ /* 0x000e220008000a00 */
[----:B------:R-:W-:Y:S01]  /*13c160*/  VIADD R45, R38, 0xad ;  /* 0x000000ad262d7836 */ /* 0x000fe20000000000 */
[----:B------:R-:W-:-:S10]  /*13c170*/  LOP3.LUT R51, R51, 0xf7ffffff, RZ, 0xc0, !PT ;  /* 0xf7ffffff33337812 */ /* 0x000fd400078ec0ff */
[----:B------:R-:W-:Y:S01]  /*13c180*/  @P0 LOP3.LUT R51, R51, 0x8000000, RZ, 0xfc, !PT ;  /* 0x0800000033330812 */ /* 0x000fe200078efcff */
[----:B0-----:R-:W-:Y:S01]  /*13c190*/  IMAD.U32 R46, RZ, RZ, UR6 ;  /* 0x00000006ff2e7e24 */ /* 0x001fe2000f8e00ff */
[----:B------:R-:W-:Y:S02]  /*13c1a0*/  UMOV UR6, UR7 ;  /* 0x0000000700067c82 */ /* 0x000fe40008000000 */
[----:B------:R-:W-:Y:S02]  /*13c1b0*/  ISETP.GE.AND P0, PT, R45, UR6, PT ;  /* 0x000000062d007c0c */ /* 0x000fe4000bf06270 */
[----:B------:R-:W0:Y:S01]  /*13c1c0*/  LDCU.64 UR6, c[0x0][0x398] ;  /* 0x00007300ff0677ac */ /* 0x000e220008000a00 */
[----:B------:R-:W-:Y:S01]  /*13c1d0*/  VIADD R45, R38, 0xac ;  /* 0x000000ac262d7836 */ /* 0x000fe20000000000 */
[----:B------:R-:W-:Y:S01]  /*13c1e0*/  LOP3.LUT R51, R51, 0xfbffffff, RZ, 0xc0, !PT ;  /* 0xfbffffff33337812 */ /* 0x000fe200078ec0ff */
[----:B------:R-:W-:Y:S01]  /*13c1f0*/  UMOV UR4, UR8 ;  /* 0x0000000800047c82 */ /* 0x000fe20008000000 */
[----:B------:R-:W1:Y:S07]  /*13c200*/  LDCU.64 UR8, c[0x0][0x398] ;  /* 0x00007300ff0877ac */ /* 0x000e6e0008000a00 */
[----:B------:R-:W-:-:S02]  /*13c210*/  @P0 LOP3.LUT R51, R51, 0x4000000, RZ, 0xfc, !PT ;  /* 0x0400000033330812 */ /* 0x000fc400078efcff */
[----:B0-----:R-:W-:Y:S01]  /*13c220*/  ISETP.GE.AND P0, PT, R45, UR7, PT ;  /* 0x000000072d007c0c */ /* 0x001fe2000bf06270 */
[----:B------:R-:W-:Y:S01]  /*13c230*/  VIADD R45, R38, 0xab ;  /* 0x000000ab262d7836 */ /* 0x000fe20000000000 */
[----:B------:R-:W-:-:S11]  /*13c240*/  LOP3.LUT R51, R51, 0xfdffffff, RZ, 0xc0, !PT ;  /* 0xfdffffff33337812 */ /* 0x000fd600078ec0ff */
[----:B------:R-:W-:Y:S02]  /*13c250*/  @P0 LOP3.LUT R51, R51, 0x2000000, RZ, 0xfc, !PT ;  /* 0x0200000033330812 */ /* 0x000fe400078efcff */
[----:B-1----:R-:W-:Y:S01]  /*13c260*/  ISETP.GE.AND P0, PT, R45, UR9, PT ;  /* 0x000000092d007c0c */ /* 0x002fe2000bf06270 */
[----:B------:R-:W-:Y:S01]  /*13c270*/  VIADD R45, R38, 0xaa ;  /* 0x000000aa262d7836 */ /* 0x000fe20000000000 */
[----:B------:R-:W-:Y:S01]  /*13c280*/  LOP3.LUT R51, R51, 0xfeffffff, RZ, 0xc0, !PT ;  /* 0xfeffffff33337812 */ /* 0x000fe200078ec0ff */
[----:B------:R-:W-:Y:S01]  /*13c290*/  UMOV UR11, UR20 ;  /* 0x00000014000b7c82 */ /* 0x000fe20008000000 */
[----:B------:R-:W0:Y:S09]  /*13c2a0*/  LDCU.64 UR20, c[0x0][0x398] ;  /* 0x00007300ff1477ac */ /* 0x000e320008000a00 */
[----:B------:R-:W-:-:S02]  /*13c2b0*/  @P0 LOP3.LUT R51, R51, 0x1000000, RZ, 0xfc, !PT ;  /* 0x0100000033330812 */ /* 0x000fc400078efcff */
[----:B------:R-:W-:Y:S01]  /*13c2c0*/  ISETP.GE.AND P0, PT, R45, UR13, PT ;  /* 0x0000000d2d007c0c */ /* 0x000fe2000bf06270 */
[----:B------:R-:W-:Y:S01]  /*13c2d0*/  VIADD R45, R38, 0xa9 ;  /* 0x000000a9262d7836 */ /* 0x000fe20000000000 */
[----:B------:R-:W-:-:S11]  /*13c2e0*/  LOP3.LUT R51, R51, 0xff7fffff, RZ, 0xc0, !PT ;  /* 0xff7fffff33337812 */ /* 0x000fd600078ec0ff */
[----:B------:R-:W-:Y:S02]  /*13c2f0*/  @P0 LOP3.LUT R51, R51, 0x800000, RZ, 0xfc, !PT ;  /* 0x0080000033330812 */ /* 0x000fe400078efcff */
[----:B------:R-:W-:Y:S01]  /*13c300*/  ISETP.GE.AND P0, PT, R45, UR17, PT ;  /* 0x000000112d007c0c */ /* 0x000fe2000bf06270 */
[----:B------:R-:W-:Y:S01]  /*13c310*/  VIADD R45, R38, 0xa8 ;  /* 0x000000a8262d7836 */ /* 0x000fe20000000000 */
[----:B------:R-:W-:-:S11]  /*13c320*/  LOP3.LUT R51, R51, 0xffbfffff, RZ, 0xc0, !PT ;  /* 0xffbfffff33337812 */ /* 0x000fd600078ec0ff */
[----:B------:R-:W-:Y:S02]  /*13c330*/  @P0 LOP3.LUT R51, R51, 0x400000, RZ, 0xfc, !PT ;  /* 0x0040000033330812 */ /* 0x000fe400078efcff */
[----:B0-----:R-:W-:Y:S01]  /*13c340*/  ISETP.GE.AND P0, PT, R45, UR21, PT ;  /* 0x000000152d007c0c */ /* 0x001fe2000bf06270 */
[----:B------:R-:W-:Y:S01]  /*13c350*/  VIADD R45, R38, 0xa7 ;  /* 0x000000a7262d7836 */ /* 0x000fe20000000000 */
[----:B------:R-:W-:-:S11]  /*13c360*/  LOP3.LUT R51, R51, 0xffdfffff, RZ, 0xc0, !PT ;  /* 0xffdfffff33337812 */ /* 0x000fd600078ec0ff */
[----:B------:R-:W-:Y:S02]  /*13c370*/  @P0 LOP3.LUT R51, R51, 0x200000, RZ, 0xfc, !PT ;  /* 0x0020000033330812 */ /* 0x000fe400078efcff */
        /* <DEDUP_REMOVED lines=26> */
[----:B------:R-:W-:Y:S01]  /*13c520*/  LOP3.LUT R51, R51, 0xffffbfff, RZ, 0xc0, !PT ;  /* 0xffffbfff33337812 */ /* 0x000fe200078ec0ff */
[----:B------:R-:W-:Y:S04]  /*13c530*/  STL [R1+0x69b4], R39 ;  /* 0x0069b42701007387 */ /* 0x000fe80000100800 */
[----:B------:R0:W-:Y:S06]  /*13c540*/  STL.64 [R1+0x4020], R4 ;  /* 0x0040200401007387 */ /* 0x0001ec0000100a00 */
[----:B------:R-:W-:-:S02]  /*13c550*/  @P0 LOP3.LUT R51, R51, 0x4000, RZ, 0xfc, !PT ;  /* 0x0000400033330812 */ /* 0x000fc400078efcff */
[----:B------:R-:W-:Y:S01]  /*13c560*/  ISETP.GE.AND P0, PT, R45, UR37, PT ;  /* 0x000000252d007c0c */ /* 0x000fe2000bf06270 */
[----:B------:R-:W-:Y:S01]  /*13c570*/  UMOV UR37, UR38 ;  /* 0x0000002600257c82 */ /* 0x000fe20008000000 */
[----:B------:R-:W1:Y:S01]  /*13c580*/  LDCU.64 UR38, c[0x0][0x398] ;  /* 0x00007300ff2677ac */ /* 0x000e620008000a00 */
[----:B0-----:R-:W2:Y:S01]  /*13c590*/  LDL.LU R5, [R1+0xc] ;  /* 0x00000c0001057983 */ /* 0x001ea20000300800 */
[----:B------:R-:W-:Y:S01]  /*13c5a0*/  VIADD R45, R38, 0x9f ;  /* 0x0000009f262d7836 */ /* 0x000fe20000000000 */
[----:B------:R-:W-:Y:S02]  /*13c5b0*/  LOP3.LUT R51, R51, 0xffffdfff, RZ, 0xc0, !PT ;  /* 0xffffdfff33337812 */ /* 0x000fe400078ec0ff */
[----:B------:R-:W3:Y:S01]  /*13c5c0*/  LDL R3, [R1+0x264] ;  /* 0x0002640001037983 */ /* 0x000ee20000100800 */
[----:B------:R-:W-:Y:S01]  /*13c5d0*/  UMOV UR17, UR47 ;  /* 0x0000002f00117c82 */ /* 0x000fe20008000000 */
[----:B------:R-:W-:Y:S01]  /*13c5e0*/  UMOV UR29, UR46 ;  /* 0x0000002e001d7c82 */ /* 0x000fe20008000000 */
[----:B------:R-:W0:Y:S01]  /*13c5f0*/  LDCU.64 UR46, c[0x0][0x398] ;  /* 0x00007300ff2e77ac */ /* 0x000e220008000a00 */
[----:B------:R-:W4:Y:S02]  /*13c600*/  LDL R4, [R1+0x260] ;  /* 0x0002600001047983 */ /* 0x000f240000100800 */
[----:B------:R-:W-:-:S02]  /*13c610*/  @P0 LOP3.LUT R51, R51, 0x2000, RZ, 0xfc, !PT ;  /* 0x0000200033330812 */ /* 0x000fc400078efcff */
[----:B-1----:R-:W-:Y:S01]  /*13c620*/  ISETP.GE.AND P0, PT, R45, UR39, PT ;  /* 0x000000272d007c0c */ /* 0x002fe2000bf06270 */
[----:B------:R-:W-:Y:S01]  /*13c630*/  VIADD R45, R38, 0x9e ;  /* 0x0000009e262d7836 */ /* 0x000fe20000000000 */
[----:B------:R-:W-:Y:S01]  /*13c640*/  LOP3.LUT R51, R51, 0xffffefff, RZ, 0xc0, !PT ;  /* 0xffffefff33337812 */ /* 0x000fe200078ec0ff */
[----:B------:R-:W-:-:S10]  /*13c650*/  UMOV UR39, UR45 ;  /* 0x0000002d00277c82 */ /* 0x000fd40008000000 */
[----:B------:R-:W-:Y:S02]  /*13c660*/  @P0 LOP3.LUT R51, R51, 0x1000, RZ, 0xfc, !PT ;  /* 0x0000100033330812 */ /* 0x000fe400078efcff */
[----:B------:R-:W-:Y:S01]  /*13c670*/  ISETP.GE.AND P0, PT, R45, UR41, PT ;  /* 0x000000292d007c0c */ /* 0x000fe2000bf06270 */
[----:B------:R-:W-:Y:S01]  /*13c680*/  VIADD R45, R38, 0x9d ;  /* 0x0000009d262d7836 */ /* 0x000fe20000000000 */
[----:B------:R-:W-:Y:S01]  /*13c690*/  LOP3.LUT R51, R51, 0xfffff7ff, RZ, 0xc0, !PT ;  /* 0xfffff7ff33337812 */ /* 0x000fe200078ec0ff */
[----:B------:R-:W-:Y:S01]  /*13c6a0*/  UMOV UR41, UR44 ;  /* 0x0000002c00297c82 */ /* 0x000fe20008000000 */
[----:B------:R-:W1:Y:S09]  /*13c6b0*/  LDCU.64 UR44, c[0x0][0x398] ;  /* 0x00007300ff2c77ac */ /* 0x000e720008000a00 */
[----:B------:R-:W-:-:S02]  /*13c6c0*/  @P0 LOP3.LUT R51, R51, 0x800, RZ, 0xfc, !PT ;  /* 0x0000080033330812 */ /* 0x000fc400078efcff */
[----:B------:R-:W-:Y:S01]  /*13c6d0*/  ISETP.GE.AND P0, PT, R45, UR43, PT ;  /* 0x0000002b2d007c0c */ /* 0x000fe2000bf06270 */
[----:B------:R-:W-:Y:S01]  /*13c6e0*/  VIADD R45, R38, 0x9c ;  /* 0x0000009c262d7836 */ /* 0x000fe20000000000 */
[----:B------:R-:W-:Y:S01]  /*13c6f0*/  LOP3.LUT R51, R51, 0xfffffbff, RZ, 0xc0, !PT ;  /* 0xfffffbff33337812 */ /* 0x000fe200078ec0ff */
[----:B------:R-:W-:-:S10]  /*13c700*/  UMOV UR23, UR49 ;  /* 0x0000003100177c82 */ /* 0x000fd40008000000 */
[----:B------:R-:W-:Y:S02]  /*13c710*/  @P0 LOP3.LUT R51, R51, 0x400, RZ, 0xfc, !PT ;  /* 0x0000040033330812 */ /* 0x000fe400078efcff */
[----:B-1----:R-:W-:Y:S01]  /*13c720*/  ISETP.GE.AND P0, PT, R45, UR45, PT ;  /* 0x0000002d2d007c0c */ /* 0x002fe2000bf06270 */
[----:B------:R-:W-:Y:S01]  /*13c730*/  UMOV UR35, UR48 ;  /* 0x0000003000237c82 */ /* 0x000fe20008000000 */
[----:B------:R-:W-:Y:S01]  /*13c740*/  VIADD R45, R38, 0x9b ;  /* 0x0000009b262d7836 */ /* 0x000fe20000000000 */
[----:B------:R-:W-:Y:S01]  /*13c750*/  LOP3.LUT R51, R51, 0xfffffdff, RZ, 0xc0, !PT ;  /* 0xfffffdff33337812 */ /* 0x000fe200078ec0ff */
[----:B------:R-:W1:Y:S09]  /*13c760*/  LDCU.64 UR48, c[0x0][0x398] ;  /* 0x00007300ff3077ac */ /* 0x000e720008000a00 */
[----:B------:R-:W-:-:S02]  /*13c770*/  @P0 LOP3.LUT R51, R51, 0x200, RZ, 0xfc, !PT ;  /* 0x0000020033330812 */ /* 0x000fc400078efcff */
[----:B0-----:R-:W-:Y:S01]  /*13c780*/  ISETP.GE.AND P0, PT, R45, UR47, PT ;  /* 0x0000002f2d007c0c */ /* 0x001fe2000bf06270 */
[----:B------:R-:W-:Y:S01]  /*13c790*/  UMOV UR31, UR51 ;  /* 0x00000033001f7c82 */ /* 0x000fe20008000000 */
[----:B------:R-:W-:Y:S01]  /*13c7a0*/  UMOV UR33, UR50 ;  /* 0x0000003200217c82 */ /* 0x000fe20008000000 */
[----:B------:R-:W-:Y:S01]  /*13c7b0*/  VIADD R45, R38, 0x9a ;  /* 0x0000009a262d7836 */ /* 0x000fe20000000000 */
[----:B------:R-:W-:Y:S01]  /*13c7c0*/  LOP3.LUT R51, R51, 0xfffffeff, RZ, 0xc0, !PT ;  /* 0xfffffeff33337812 */ /* 0x000fe200078ec0ff */
[----:B------:R-:W0:Y:S08]  /*13c7d0*/  LDCU.64 UR50, c[0x0][0x398] ;  /* 0x00007300ff3277ac */ /* 0x000e300008000a00 */
[----:B------:R-:W-:-:S02]  /*13c7e0*/  @P0 LOP3.LUT R51, R51, 0x100, RZ, 0xfc, !PT ;  /* 0x0000010033330812 */ /* 0x000fc400078efcff */
[----:B-1----:R-:W-:Y:S01]  /*13c7f0*/  ISETP.GE.AND P0, PT, R45, UR49, PT ;  /* 0x000000312d007c0c */ /* 0x002fe2000bf06270 */
[----:B------:R-:W-:Y:S01]  /*13c800*/  UMOV UR7, UR53 ;  /* 0x0000003500077c82 */ /* 0x000fe20008000000 */
[----:B------:R-:W-:Y:S01]  /*13c810*/  UMOV UR9, UR52 ;  /* 0x0000003400097c82 */ /* 0x000fe20008000000 */
[----:B------:R-:W-:Y:S01]  /*13c820*/  VIADD R45, R38, 0x99 ;  /* 0x00000099262d7836 */ /* 0x000fe20000000000 */
[----:B------:R-:W-:Y:S01]  /*13c830*/  LOP3.LUT R51, R51, 0xffffff7f, RZ, 0xc0, !PT ;  /* 0xffffff7f33337812 */ /* 0x000fe200078ec0ff */
[----:B------:R-:W1:Y:S08]  /*13c840*/  LDCU.64 UR52, c[0x0][0x398] ;  /* 0x00007300ff3477ac */ /* 0x000e700008000a00 */
        /* <DEDUP_REMOVED lines=17> */
[----:B------:R-:W-:Y:S01]  /*13c960*/  VIADD R45, R38, 0x96 ;  /* 0x00000096262d7836 */ /* 0x000fe20000000000 */
[----:B------:R-:W-:Y:S01]  /*13c970*/  LOP3.LUT R51, R51, 0xffffffef, RZ, 0xc0, !PT ;  /* 0xffffffef33337812 */ /* 0x000fe200078ec0ff */
[----:B------:R-:W0:Y:S09]  /*13c980*/  LDCU.64 UR58, c[0x0][0x398] ;  /* 0x00007300ff3a77ac */ /* 0x000e320008000a00 */
[----:B------:R-:W-:-:S02]  /*13c990*/  @P0 LOP3.LUT R51, R51, 0x10, RZ, 0xfc, !PT ;  /* 0x0000001033330812 */ /* 0x000fc400078efcff */
[----:B-1----:R-:W-:Y:S01]  /*13c9a0*/  ISETP.GE.AND P0, PT, R45, UR57, PT ;  /* 0x000000392d007c0c */ /* 0x002fe2000bf06270 */
[----:B------:R-:W-:Y:S01]  /*13c9b0*/  VIADD R45, R38, 0x95 ;  /* 0x00000095262d7836 */ /* 0x000fe20000000000 */
[----:B------:R-:W-:-:S11]  /*13c9c0*/  LOP3.LUT R51, R51, 0xfffffff7, RZ, 0xc0, !PT ;  /* 0xfffffff733337812 */ /* 0x000fd600078ec0ff */
[----:B------:R-:W-:Y:S02]  /*13c9d0*/  @P0 LOP3.LUT R51, R51, 0x8, RZ, 0xfc, !PT ;  /* 0x0000000833330812 */ /* 0x000fe400078efcff */
[----:B0-----:R-:W-:Y:S01]  /*13c9e0*/  ISETP.GE.AND P0, PT, R45, UR59, PT ;  /* 0x0000003b2d007c0c */ /* 0x001fe2000bf06270 */
[----:B------:R-:W-:Y:S01]  /*13c9f0*/  VIADD R45, R38, 0x94 ;  /* 0x00000094262d7836 */ /* 0x000fe20000000000 */
[----:B------:R-:W-:Y:S01]  /*13ca00*/  LOP3.LUT R51, R51, 0xfffffffb, RZ, 0xc0, !PT ;  /* 0xfffffffb33337812 */ /* 0x000fe200078ec0ff */
[----:B------:R-:W-:Y:S01]  /*13ca10*/  UMOV UR57, UR25 ;  /* 0x0000001900397c82 */ /* 0x000fe20008000000 */
[----:B------:R-:W-:Y:S01]  /*13ca20*/  UMOV UR53, UR65 ;  /* 0x0000004100357c82 */ /* 0x000fe20008000000 */
[----:B------:R-:W-:Y:S01]  /*13ca30*/  UMOV UR25, UR64 ;  /* 0x0000004000197c82 */ /* 0x000fe20008000000 */
[----:B------:R-:W0:Y:S07]  /*13ca40*/  LDCU.64 UR64, c[0x0][0x398] ;  /* 0x00007300ff4077ac */ /* 0x000e2e0008000a00 */
[----:B------:R-:W-:-:S02]  /*13ca50*/  @P0 LOP3.LUT R51, R51, 0x4, RZ, 0xfc, !PT ;  /* 0x0000000433330812 */ /* 0x000fc400078efcff */
[----:B------:R-:W-:Y:S01]  /*13ca60*/  ISETP.GE.AND P0, PT, R45, UR61, PT ;  /* 0x0000003d2d007c0c */ /* 0x000fe2000bf06270 */
[----:B------:R-:W-:Y:S01]  /*13ca70*/  VIADD R45, R38, 0x93 ;  /* 0x00000093262d7836 */ /* 0x000fe20000000000 */
[----:B------:R-:W-:Y:S01]  /*13ca80*/  LOP3.LUT R51, R51, 0xfffffffd, RZ, 0xc0, !PT ;  /* 0xfffffffd33337812 */ /* 0x000fe200078ec0ff */
[----:B------:R-:W-:-:S10]  /*13ca90*/  UMOV UR47, UR67 ;  /* 0x00000043002f7c82 */ /* 0x000fd40008000000 */
[----:B------:R-:W-:Y:S02]  /*13caa0*/  @P0 LOP3.LUT R51, R51, 0x2, RZ, 0xfc, !PT ;  /* 0x0000000233330812 */ /* 0x000fe400078efcff */
[----:B------:R-:W-:Y:S01]  /*13cab0*/  ISETP.GE.AND P0, PT, R45, UR63, PT ;  /* 0x0000003f2d007c0c */ /* 0x000fe2000bf06270 */
[----:B------:R-:W-:-:S05]  /*13cac0*/  VIADD R45, R38, 0x92 ;  /* 0x00000092262d7836 */ /* 0x000fca0000000000 */
[----:B0-----:R-:W-:Y:S01]  /*13cad0*/  ISETP.GE.AND P1, PT, R45, UR65, PT ;  /* 0x000000412d007c0c */ /* 0x001fe2000bf26270 */
[----:B------:R-:W-:Y:S01]  /*13cae0*/  UMOV UR65, UR66 ;  /* 0x0000004200417c82 */ /* 0x000fe20008000000 */
[----:B------:R-:W0:Y:S01]  /*13caf0*/  LDCU.64 UR66, c[0x0][0x398] ;  /* 0x00007300ff4277ac */ /* 0x000e220008000a00 */
[----:B------:R-:W-:Y:S01]  /*13cb00*/  VIADD R45, R38, 0x91 ;  /* 0x00000091262d7836 */ /* 0x000fe20000000000 */
[----:B------:R-:W-:-:S04]  /*13cb10*/  UMOV UR61, UR68 ;  /* 0x00000044003d7c82 */ /* 0x000fc80008000000 */
[----:B0-----:R-:W-:Y:S01]  /*13cb20*/  ISETP.GE.AND P2, PT, R45, UR67, PT ;  /* 0x000000432d007c0c */ /* 0x001fe2000bf46270 */
[----:B------:R-:W-:Y:S01]  /*13cb30*/  UMOV UR67, UR69 ;  /* 0x0000004500437c82 */ /* 0x000fe20008000000 */
[----:B------:R-:W0:Y:S01]  /*13cb40*/  LDCU.64 UR68, c[0x0][0x398] ;  /* 0x00007300ff4477ac */ /* 0x000e220008000a00 */
[C---:B------:R-:W-:Y:S01]  /*13cb50*/  VIADD R45, R38.reuse, 0x90 ;  /* 0x00000090262d7836 */ /* 0x040fe20000000000 */
[----:B------:R-:W-:Y:S01]  /*13cb60*/  UMOV UR63, UR41 ;  /* 0x00000029003f7c82 */ /* 0x000fe20008000000 */
[----:B------:R-:W-:Y:S01]  /*13cb70*/  UMOV UR41, UR39 ;  /* 0x0000002700297c82 */ /* 0x000fe20008000000 */
[----:B------:R-:W-:Y:S01]  /*13cb80*/  UMOV UR39, UR35 ;  /* 0x0000002300277c82 */ /* 0x000fe20008000000 */
[----:B------:R-:W-:Y:S01]  /*13cb90*/  UMOV UR35, UR33 ;  /* 0x0000002100237c82 */ /* 0x000fe20008000000 */
[----:B------:R-:W-:Y:S01]  /*13cba0*/  UMOV UR33, UR70 ;  /* 0x0000004600217c82 */ /* 0x000fe20008000000 */
[----:B0-----:R-:W-:Y:S01]  /*13cbb0*/  ISETP.GE.AND P3, PT, R45, UR69, PT ;  /* 0x000000452d007c0c */ /* 0x001fe2000bf66270 */
[----:B------:R-:W-:Y:S01]  /*13cbc0*/  UMOV UR69, UR21 ;  /* 0x0000001500457c82 */ /* 0x000fe20008000000 */
[----:B------:R-:W-:Y:S01]  /*13cbd0*/  UMOV UR21, UR71 ;  /* 0x0000004700157c82 */ /* 0x000fe20008000000 */
[----:B------:R-:W0:Y:S01]  /*13cbe0*/  LDCU.64 UR70, c[0x0][0x398] ;  /* 0x00007300ff4677ac */ /* 0x000e220008000a00 */
[----:B------:R-:W-:Y:S01]  /*13cbf0*/  VIADD R45, R38, 0x8f ;  /* 0x0000008f262d7836 */ /* 0x000fe20000000000 */
[----:B------:R-:W-:Y:S01]  /*13cc00*/  UMOV UR55, UR31 ;  /* 0x0000001f00377c82 */ /* 0x000fe20008000000 */
[----:B------:R-:W-:-:S03]  /*13cc10*/  UMOV UR31, UR73 ;  /* 0x00000049001f7c82 */ /* 0x000fc60008000000 */
[----:B0-----:R-:W-:Y:S01]  /*13cc20*/  ISETP.GE.AND P4, PT, R45, UR71, PT ;  /* 0x000000472d007c0c */ /* 0x001fe2000bf86270 */
[----:B------:R-:W-:Y:S01]  /*13cc30*/  UMOV UR71, UR41 ;  /* 0x0000002900477c82 */ /* 0x000fe20008000000 */
[----:B------:R-:W-:Y:S01]  /*13cc40*/  UMOV UR41, UR39 ;  /* 0x0000002700297c82 */ /* 0x000fe20008000000 */
[----:B------:R-:W-:Y:S01]  /*13cc50*/  UMOV UR39, UR72 ;  /* 0x0000004800277c82 */ /* 0x000fe20008000000 */
[----:B------:R-:W0:Y:S01]  /*13cc60*/  LDCU.64 UR72, c[0x0][0x398] ;  /* 0x00007300ff4877ac */ /* 0x000e220008000a00 */
[----:B------:R-:W-:Y:S01]  /*13cc70*/  VIADD R45, R38, 0x8e ;  /* 0x0000008e262d7836 */ /* 0x000fe20000000000 */
[----:B------:R-:W-:-:S04]  /*13cc80*/  UMOV UR45, UR75 ;  /* 0x0000004b002d7c82 */ /* 0x000fc80008000000 */
[----:B0-----:R-:W-:Y:S01]  /*13cc90*/  ISETP.GE.AND P5, PT, R45, UR73, PT ;  /* 0x000000492d007c0c */ /* 0x001fe2000bfa6270 */
[----:B------:R-:W-:Y:S01]  /*13cca0*/  UMOV UR73, UR74 ;  /* 0x0000004a00497c82 */ /* 0x000fe20008000000 */
[----:B------:R-:W0:Y:S01]  /*13ccb0*/  LDCU.64 UR74, c[0x0][0x398] ;  /* 0x00007300ff4a77ac */ /* 0x000e220008000a00 */
[----:B------:R-:W-:Y:S01]  /*13ccc0*/  VIADD R45, R38, 0x8d ;  /* 0x0000008d262d7836 */ /* 0x000fe20000000000 */
[----:B------:R-:W-:Y:S01]  /*13ccd0*/  UMOV UR59, UR77 ;  /* 0x0000004d003b7c82 */ /* 0x000fe20008000000 */
[----:B--2---:R-:W-:-:S03]  /*13cce0*/  LOP3.LUT R5, R5, 0xfeffffff, RZ, 0xc0, !PT ;  /* 0xfeffffff05057812 */ /* 0x004fc600078ec0ff */
[----:B0-----:R-:W-:Y:S01]  /*13ccf0*/  ISETP.GE.AND P6, PT, R45, UR75, PT ;  /* 0x0000004b2d007c0c */ /* 0x001fe2000bfc6270 */
[----:B------:R-:W-:Y:S01]  /*13cd00*/  UMOV UR75, UR76 ;  /* 0x0000004c004b7c82 */ /* 0x000fe20008000000 */
[----:B------:R-:W0:Y:S01]  /*13cd10*/  LDCU.64 UR76, c[0x0][0x398] ;  /* 0x00007300ff4c77ac */ /* 0x000e220008000a00 */
[----:B------:R-:W-:-:S04]  /*13cd20*/  @P1 LOP3.LUT R5, R5, 0x1000000, RZ, 0xfc, !PT ;  /* 0x0100000005051812 */ /* 0x000fc800078efcff */
[----:B------:R-:W-:Y:S01]  /*13cd30*/  LOP3.LUT R5, R5, 0xff7fffff, RZ, 0xc0, !PT ;  /* 0xff7fffff05057812 */ /* 0x000fe200078ec0ff */
[----:B------:R-:W-:Y:S01]  /*13cd40*/  VIADD R45, R38, 0x8c ;  /* 0x0000008c262d7836 */ /* 0x000fe20000000000 */
[----:B------:R-:W-:Y:S02]  /*13cd50*/  LOP3.LUT R51, R51, 0xfffffffe, RZ, 0xc0, !PT ;  /* 0xfffffffe33337812 */ /* 0x000fe400078ec0ff */
[----:B------:R-:W-:Y:S02]  /*13cd60*/  @P2 LOP3.LUT R5, R5, 0x800000, RZ, 0xfc, !PT ;  /* 0x0080000005052812 */ /* 0x000fe400078efcff */
[----:B------:R-:W-:Y:S02]  /*13cd70*/  @P0 LOP3.LUT R51, R51, 0x1, RZ, 0xfc, !PT ;  /* 0x0000000133330812 */ /* 0x000fe400078efcff */
[----:B------:R-:W-:Y:S02]  /*13cd80*/  LOP3.LUT R5, R5, 0xfdffffff, RZ, 0xc0, !PT ;  /* 0xfdffffff05057812 */ /* 0x000fe400078ec0ff */
[----:B0-----:R-:W-:Y:S01]  /*13cd90*/  ISETP.GE.AND P0, PT, R45, UR77, PT ;  /* 0x0000004d2d007c0c */ /* 0x001fe2000bf06270 */
[----:B------:R-:W-:Y:S01]  /*13cda0*/  UMOV UR77, UR11 ;  /* 0x0000000b004d7c82 */ /* 0x000fe20008000000 */
[----:B------:R-:W3:Y:S01]  /*13cdb0*/  LDCU UR11, c[0x0][0x398] ;  /* 0x00007300ff0b77ac */ /* 0x000ee20008000800 */
[----:B------:R-:W-:-:S04]  /*13cdc0*/  @P3 LOP3.LUT R5, R5, 0x2000000, RZ, 0xfc, !PT ;  /* 0x0200000005053812 */ /* 0x000fc800078efcff */
[----:B------:R-:W-:Y:S01]  /*13cdd0*/  LOP3.LUT R5, R5, 0xfbffffff, RZ, 0xc0, !PT ;  /* 0xfbffffff05057812 */ /* 0x000fe200078ec0ff */
[----:B------:R-:W-:Y:S01]  /*13cde0*/  UMOV UR49, UR9 ;  /* 0x0000000900317c82 */ /* 0x000fe20008000000 */
[----:B------:R-:W0:Y:S02]  /*13cdf0*/  LDCU UR9, c[0x0][0x398] ;  /* 0x00007300ff0977ac */ /* 0x000e240008000800 */
[----:B------:R-:W-:Y:S02]  /*13ce00*/  @P4 LOP3.LUT R5, R5, 0x4000000, RZ, 0xfc, !PT ;  /* 0x0400000005054812 */ /* 0x000fe400078efcff */
[----:B------:R-:W-:Y:S01]  /*13ce10*/  LOP3.LUT P1, RZ, R60, 0x4000, RZ, 0xc0, !PT ;  /* 0x000040003cff7812 */ /* 0x000fe2000782c0ff */
[----:B------:R-:W-:Y:S01]  /*13ce20*/  UMOV UR51, UR35 ;  /* 0x0000002300337c82 */ /* 0x000fe20008000000 */
[----:B------:R-:W-:Y:S01]  /*13ce30*/  LOP3.LUT R5, R5, 0xf7ffffff, RZ, 0xc0, !PT ;  /* 0xf7ffffff05057812 */ /* 0x000fe200078ec0ff */
[----:B------:R-:W-:Y:S01]  /*13ce40*/  UMOV UR35, UR7 ;  /* 0x0000000700237c82 */ /* 0x000fe20008000000 */
[----:B------:R-:W1:Y:S02]  /*13ce50*/  LDCU UR7, c[0x0][0x398] ;  /* 0x00007300ff0777ac */ /* 0x000e640008000800 */
[----:B------:R-:W-:-:S02]  /*13ce60*/  @P5 LOP3.LUT R5, R5, 0x8000000, RZ, 0xfc, !PT ;  /* 0x0800000005055812 */ /* 0x000fc400078efcff */
[----:B---3--:R-:W-:Y:S01]  /*13ce70*/  ISETP.LT.AND P4, PT, R3, UR11, !P1 ;  /* 0x0000000b03007c0c */ /* 0x008fe2000cf81270 */
[----:B------:R-:W2:Y:S01]  /*13ce80*/  LDCU UR11, c[0x0][0x398] ;  /* 0x00007300ff0b77ac */ /* 0x000ea20008000800 */
[----:B------:R-:W-:Y:S02]  /*13ce90*/  IADD3 R38, P3, PT, R42, R40, RZ ;  /* 0x000000282a267210 */ /* 0x000fe40007f7e0ff */
[----:B------:R-:W-:-:S03]  /*13cea0*/  LOP3.LUT R5, R5, 0xefffffff, RZ, 0xc0, !PT ;  /* 0xefffffff05057812 */ /* 0x000fc600078ec0ff */
[----:B------:R-:W-:Y:S01]  /*13ceb0*/  IMAD.X R39, R43, 0x1, R41, P3 ;  /* 0x000000012b277824 */ /* 0x000fe200018e0629 */
[----:B------:R-:W-:Y:S02]  /*13cec0*/  @P6 LOP3.LUT R5, R5, 0x10000000, RZ, 0xfc, !PT ;  /* 0x1000000005056812 */ /* 0x000fe400078efcff */
[----:B0-----:R-:W-:Y:S01]  /*13ced0*/  ISETP.LT.AND P3, PT, R2, UR9, !P1 ;  /* 0x0000000902007c0c */ /* 0x001fe2000cf61270 */
[----:B------:R-:W0:Y:S01]  /*13cee0*/  LDCU UR9, c[0x0][0x398] ;  /* 0x00007300ff0977ac */ /* 0x000e220008000800 */
[----:B------:R-:W-:Y:S02]  /*13cef0*/  LOP3.LUT R59, R59, 0xfffff7ff, RZ, 0xc0, !PT ;  /* 0xfffff7ff3b3b7812 */ /* 0x000fe400078ec0ff */
[----:B------:R-:W-:Y:S02]  /*13cf00*/  LOP3.LUT R5, R5, 0xdfffffff, RZ, 0xc0, !PT ;  /* 0xdfffffff05057812 */ /* 0x000fe400078ec0ff */
[----:B------:R-:W-:Y:S02]  /*13cf10*/  @P4 LOP3.LUT R59, R59, 0x800, RZ, 0xfc, !PT ;  /* 0x000008003b3b4812 */ /* 0x000fe400078efcff */
[----:B------:R-:W-:-:S02]  /*13cf20*/  @P0 LOP3.LUT R5, R5, 0x20000000, RZ, 0xfc, !PT ;  /* 0x2000000005050812 */ /* 0x000fc400078efcff */
[----:B-1----:R-:W-:Y:S01]  /*13cf30*/  ISETP.LT.AND P0, PT, R0, UR7, !P1 ;  /* 0x0000000700007c0c */ /* 0x002fe2000cf01270 */
[----:B------:R-:W1:Y:S01]  /*13cf40*/  LDCU UR7, c[0x0][0x398] ;  /* 0x00007300ff0777ac */ /* 0x000e620008000800 */
[----:B------:R-:W-:-:S04]  /*13cf50*/  LOP3.LUT R59, R59, 0xfffffbff, RZ, 0xc0, !PT ;  /* 0xfffffbff3b3b7812 */ /* 0x000fc800078ec0ff */
[----:B------:R-:W-:Y:S02]  /*13cf60*/  @P3 LOP3.LUT R59, R59, 0x400, RZ, 0xfc, !PT ;  /* 0x000004003b3b3812 */ /* 0x000fe400078efcff */
[----:B------:R-:W-:Y:S02]  /*13cf70*/  LOP3.LUT P2, RZ, R60, 0x2000, RZ, 0xc0, !PT ;  /* 0x000020003cff7812 */ /* 0x000fe4000784c0ff */
[----:B------:R-:W-:-:S04]  /*13cf80*/  LOP3.LUT R59, R59, 0xfffffdff, RZ, 0xc0, !PT ;  /* 0xfffffdff3b3b7812 */ /* 0x000fc800078ec0ff */
[----:B------:R-:W-:Y:S02]  /*13cf90*/  @P0 LOP3.LUT R59, R59, 0x200, RZ, 0xfc, !PT ;  /* 0x000002003b3b0812 */ /* 0x000fe400078efcff */
[----:B----4-:R-:W-:Y:S02]  /*13cfa0*/  ISETP.LT.AND P0, PT, R4, UR77, !P2 ;  /* 0x0000004d04007c0c */ /* 0x010fe4000d701270 */
[----:B--2---:R-:W-:Y:S01]  /*13cfb0*/  ISETP.LT.AND P4, PT, R3, UR11, !P2 ;  /* 0x0000000b03007c0c */ /* 0x004fe2000d781270 */
[----:B------:R-:W2:Y:S01]  /*13cfc0*/  LDCU UR11, c[0x0][0x398] ;  /* 0x00007300ff0b77ac */ /* 0x000ea20008000800 */
[----:B------:R-:W-:Y:S02]  /*13cfd0*/  LOP3.LUT R59, R59, 0xfffffeff, RZ, 0xc0, !PT ;  /* 0xfffffeff3b3b7812 */ /* 0x000fe400078ec0ff */
[----:B0-----:R-:W-:Y:S01]  /*13cfe0*/  ISETP.LT.AND P3, PT, R2, UR9, !P2 ;  /* 0x0000000902007c0c */ /* 0x001fe2000d761270 */
[----:B------:R-:W0:Y:S06]  /*13cff0*/  LDCU UR9, c[0x0][0x398] ;  /* 0x00007300ff0977ac */ /* 0x000e2c0008000800 */
[----:B------:R-:W-:-:S04]  /*13d000*/  @P0 LOP3.LUT R59, R59, 0x100, RZ, 0xfc, !PT ;  /* 0x000001003b3b0812 */ /* 0x000fc800078efcff */
[----:B------:R-:W-:-:S04]  /*13d010*/  LOP3.LUT R59, R59, 0xffffff7f, RZ, 0xc0, !PT ;  /* 0xffffff7f3b3b7812 */ /* 0x000fc800078ec0ff */
[----:B------:R-:W-:Y:S02]  /*13d020*/  @P4 LOP3.LUT R59, R59, 0x80, RZ, 0xfc, !PT ;  /* 0x000000803b3b4812 */ /* 0x000fe400078efcff */
[----:B-1----:R-:W-:Y:S01]  /*13d030*/  ISETP.LT.AND P0, PT, R0, UR7, !P2 ;  /* 0x0000000700007c0c */ /* 0x002fe2000d701270 */
[----:B------:R-:W1:Y:S01]  /*13d040*/  LDCU UR7, c[0x0][0x398] ;  /* 0x00007300ff0777ac */ /* 0x000e620008000800 */
[----:B------:R-:W-:-:S04]  /*13d050*/  LOP3.LUT R59, R59, 0xffffffbf, RZ, 0xc0, !PT ;  /* 0xffffffbf3b3b7812 */ /* 0x000fc800078ec0ff */
[----:B------:R-:W-:Y:S02]  /*13d060*/  @P3 LOP3.LUT R59, R59, 0x40, RZ, 0xfc, !PT ;  /* 0x000000403b3b3812 */ /* 0x000fe400078efcff */
[----:B------:R-:W-:Y:S02]  /*13d070*/  LOP3.LUT P1, RZ, R60, 0x1000, RZ, 0xc0, !PT ;  /* 0x000010003cff7812 */ /* 0x000fe4000782c0ff */
[----:B------:R-:W-:-:S04]  /*13d080*/  LOP3.LUT R59, R59, 0xffffffdf, RZ, 0xc0, !PT ;  /* 0xffffffdf3b3b7812 */ /* 0x000fc800078ec0ff */
[----:B------:R-:W-:Y:S02]  /*13d090*/  @P0 LOP3.LUT R59, R59, 0x20, RZ, 0xfc, !PT ;  /* 0x000000203b3b0812 */ /* 0x000fe400078efcff */
[----:B------:R-:W-:Y:S02]  /*13d0a0*/  ISETP.LT.AND P0, PT, R4, UR75, !P1 ;  /* 0x0000004b04007c0c */ /* 0x000fe4000cf01270 */
[----:B------:R-:W-:Y:S02]  /*13d0b0*/  LOP3.LUT R8, R8, 0x7fffffff, RZ, 0xc0, !PT ;  /* 0x7fffffff08087812 */ /* 0x000fe400078ec0ff */
[----:B------:R-:W-:Y:S02]  /*13d0c0*/  LOP3.LUT R9, R9, 0x7fffffff, RZ, 0xc0, !PT ;  /* 0x7fffffff09097812 */ /* 0x000fe400078ec0ff */
[----:B------:R-:W-:Y:S01]  /*13d0d0*/  LOP3.LUT R10, R10, 0x7fffffff, RZ, 0xc0, !PT ;  /* 0x7fffffff0a0a7812 */ /* 0x000fe200078ec0ff */
[----:B------:R3:W-:Y:S01]  /*13d0e0*/  STL.64 [R1+0x4038], R38 ;  /* 0x0040382601007387 */ /* 0x0007e20000100a00 */
[----:B--2---:R-:W-:Y:S01]  /*13d0f0*/  ISETP.LT.AND P4, PT, R3, UR11, !P1 ;  /* 0x0000000b03007c0c */ /* 0x004fe2000cf81270 */
[----:B------:R-:W2:Y:S01]  /*13d100*/  LDCU UR11, c[0x0][0x398] ;  /* 0x00007300ff0b77ac */ /* 0x000ea20008000800 */
[----:B------:R-:W-:-:S02]  /*13d110*/  LOP3.LUT R59, R59, 0xffffffef, RZ, 0xc0, !PT ;  /* 0xffffffef3b3b7812 */ /* 0x000fc400078ec0ff */
[----:B0-----:R-:W-:Y:S01]  /*13d120*/  ISETP.LT.AND P3, PT, R2, UR9, !P1 ;  /* 0x0000000902007c0c */ /* 0x001fe2000cf61270 */
[----:B------:R-:W0:Y:S01]  /*13d130*/  LDCU UR9, c[0x0][0x398] ;  /* 0x00007300ff0977ac */ /* 0x000e220008000800 */
[----:B------:R-:W-:Y:S02]  /*13d140*/  @P0 LOP3.LUT R59, R59, 0x10, RZ, 0xfc, !PT ;  /* 0x000000103b3b0812 */ /* 0x000fe400078efcff */
[----:B------:R-:W-:Y:S01]  /*13d150*/  LOP3.LUT P2, RZ, R60, 0x800, RZ, 0xc0, !PT ;  /* 0x000008003cff7812 */ /* 0x000fe2000784c0ff */
[----:B------:R-:W4:Y:S01]  /*13d160*/  LDCU UR75, c[0x0][0x398] ;  /* 0x00007300ff4b77ac */ /* 0x000f220008000800 */
[----:B------:R-:W-:Y:S01]  /*13d170*/  LOP3.LUT R59, R59, 0xfffffff7, RZ, 0xc0, !PT ;  /* 0xfffffff73b3b7812 */ /* 0x000fe200078ec0ff */
[----:B---3--:R-:W3:Y:S03]  /*13d180*/  LDL.LU R38, [R1+0x250] ;  /* 0x0002500001267983 */ /* 0x008ee60000300800 */
[----:B------:R-:W-:Y:S01]  /*13d190*/  @P4 LOP3.LUT R59, R59, 0x8, RZ, 0xfc, !PT ;  /* 0x000000083b3b4812 */ /* 0x000fe200078efcff */
[----:B------:R-:W3:Y:S01]  /*13d1a0*/  LDL.LU R39, [R1+0x24c] ;  /* 0x00024c0001277983 */ /* 0x000ee20000300800 */
[----:B-1----:R-:W-:Y:S01]  /*13d1b0*/  ISETP.LT.AND P0, PT, R0, UR7, !P1 ;  /* 0x0000000700007c0c */ /* 0x002fe2000cf01270 */
[----:B------:R-:W1:Y:S01]  /*13d1c0*/  LDCU UR7, c[0x0][0x398] ;  /* 0x00007300ff0777ac */ /* 0x000e620008000800 */
[----:B------:R-:W-:-:S04]  /*13d1d0*/  LOP3.LUT R59, R59, 0xfffffffb, RZ, 0xc0, !PT ;  /* 0xfffffffb3b3b7812 */ /* 0x000fc800078ec0ff */
[----:B------:R-:W-:-:S04]  /*13d1e0*/  @P3 LOP3.LUT R59, R59, 0x4, RZ, 0xfc, !PT ;  /* 0x000000043b3b3812 */ /* 0x000fc800078efcff */
[----:B------:R-:W-:Y:S02]  /*13d1f0*/  LOP3.LUT R59, R59, 0xfffffffd, RZ, 0xc0, !PT ;  /* 0xfffffffd3b3b7812 */ /* 0x000fe400078ec0ff */
[----:B--2---:R-:W-:Y:S01]  /*13d200*/  ISETP.LT.AND P4, PT, R3, UR11, !P2 ;  /* 0x0000000b03007c0c */ /* 0x004fe2000d781270 */
[----:B------:R-:W2:Y:S01]  /*13d210*/  LDCU UR11, c[0x0][0x398] ;  /* 0x00007300ff0b77ac */ /* 0x000ea20008000800 */
[----:B------:R-:W-:Y:S02]  /*13d220*/  @P0 LOP3.LUT R59, R59, 0x2, RZ, 0xfc, !PT ;  /* 0x000000023b3b0812 */ /* 0x000fe400078efcff */
[----:B------:R-:W-:Y:S01]  /*13d230*/  ISETP.LT.AND P0, PT, R4, UR73, !P2 ;  /* 0x0000004904007c0c */ /* 0x000fe2000d701270 */
[----:B------:R-:W2:Y:S01]  /*13d240*/  LDCU UR73, c[0x0][0x398] ;  /* 0x00007300ff4977ac */ /* 0x000ea20008000800 */
[----:B0-----:R-:W-:Y:S02]  /*13d250*/  ISETP.LT.AND P3, PT, R2, UR9, !P2 ;  /* 0x0000000902007c0c */ /* 0x001fe4000d761270 */
[----:B------:R-:W-:Y:S01]  /*13d260*/  LOP3.LUT R59, R59, 0xfffffffe, RZ, 0xc0, !PT ;  /* 0xfffffffe3b3b7812 */ /* 0x000fe200078ec0ff */
[----:B------:R-:W0:Y:S04]  /*13d270*/  LDCU UR9, c[0x0][0x398] ;  /* 0x00007300ff0977ac */ /* 0x000e280008000800 */
[----:B------:R-:W-:-:S04]  /*13d280*/  @P4 LOP3.LUT R8, R8, 0x80000000, RZ, 0xfc, !PT ;  /* 0x8000000008084812 */ /* 0x000fc800078efcff */
        /* <DEDUP_REMOVED lines=8> */
[----:B------:R-:W-:Y:S01]  /*13d310*/  ISETP.LT.AND P0, PT, R4, UR71, !P1 ;  /* 0x0000004704007c0c */ /* 0x000fe2000cf01270 */
[----:B------:R-:W1:Y:S01]  /*13d320*/  LDCU UR71, c[0x0][0x398] ;  /* 0x00007300ff4777ac */ /* 0x000e620008000800 */
[----:B--2---:R-:W-:Y:S02]  /*13d330*/  ISETP.LT.AND P4, PT, R3, UR11, !P1 ;  /* 0x0000000b03007c0c */ /* 0x004fe4000cf81270 */
[----:B------:R-:W-:Y:S01]  /*13d340*/  LOP3.LUT R8, R8, 0xefffffff, RZ, 0xc0, !PT ;  /* 0xefffffff08087812 */ /* 0x000fe200078ec0ff */
[----:B------:R-:W2:Y:S01]  /*13d350*/  LDCU UR11, c[0x0][0x398] ;  /* 0x00007300ff0b77ac */ /* 0x000ea20008000800 */
[----:B0-----:R-:W-:Y:S02]  /*13d360*/  ISETP.LT.AND P3, PT, R2, UR9, !P1 ;  /* 0x0000000902007c0c */ /* 0x001fe4000cf61270 */
[----:B------:R-:W-:Y:S01]  /*13d370*/  LOP3.LUT P2, RZ, R60, 0x200, RZ, 0xc0, !PT ;  /* 0x000002003cff7812 */ /* 0x000fe2000784c0ff */
[----:B------:R-:W0:Y:S04]  /*13d380*/  LDCU UR9, c[0x0][0x398] ;  /* 0x00007300ff0977ac */ /* 0x000e280008000800 */
[----:B------:R-:W-:-:S04]  /*13d390*/  @P0 LOP3.LUT R8, R8, 0x10000000, RZ, 0xfc, !PT ;  /* 0x1000000008080812 */ /* 0x000fc800078efcff */
[----:B------:R-:W-:-:S04]  /*13d3a0*/  LOP3.LUT R8, R8, 0xf7ffffff, RZ, 0xc0, !PT ;  /* 0xf7ffffff08087812 */ /* 0x000fc800078ec0ff */
[----:B------:R-:W-:Y:S02]  /*13d3b0*/  @P4 LOP3.LUT R8, R8, 0x8000000, RZ, 0xfc, !PT ;  /* 0x0800000008084812 */ /* 0x000fe400078efcff */
[----:B-1----:R-:W-:Y:S01]  /*13d3c0*/  ISETP.LT.AND P0, PT, R0, UR7, !P1 ;  /* 0x0000000700007c0c */ /* 0x002fe2000cf01270 */
[----:B------:R-:W1:Y:S01]  /*13d3d0*/  LDCU UR7, c[0x0][0x398] ;  /* 0x00007300ff0777ac */ /* 0x000e620008000800 */
[----:B------:R-:W-:-:S04]  /*13d3e0*/  LOP3.LUT R8, R8, 0xfbffffff, RZ, 0xc0, !PT ;  /* 0xfbffffff08087812 */ /* 0x000fc800078ec0ff */
[----:B------:R-:W-:-:S04]  /*13d3f0*/  @P3 LOP3.LUT R8, R8, 0x4000000, RZ, 0xfc, !PT ;  /* 0x0400000008083812 */ /* 0x000fc800078efcff */
        /* <DEDUP_REMOVED lines=36> */
[----:B------:R-:W-:Y:S02]  /*13d640*/  ISETP.LT.AND P0, PT, R4, UR65, !P3 ;  /* 0x0000004104007c0c */ /* 0x000fe4000df01270 */
        /* <DEDUP_REMOVED lines=16> */
[----:B------:R-:W0:Y:S01]  /*13d750*/  LDCU UR18, c[0x0][0x398] ;  /* 0x00007300ff1277ac */ /* 0x000e220008000800 */
[----:B------:R-:W-:Y:S02]  /*13d760*/  ISETP.LT.AND P5, PT, R0, UR10, !P2 ;  /* 0x0000000a00007c0c */ /* 0x000fe4000d7a1270 */
[----:B------:R-:W-:Y:S01]  /*13d770*/  LOP3.LUT R8, R8, 0xfffff7ff, RZ, 0xc0, !PT ;  /* 0xfffff7ff08087812 */ /* 0x000fe200078ec0ff */
[----:B------:R-:W0:Y:S01]  /*13d780*/  LDCU UR10, c[0x0][0x398] ;  /* 0x00007300ff0a77ac */ /* 0x000e220008000800 */
[----:B------:R-:W-:Y:S02]  /*13d790*/  ISETP.LT.AND P4, PT, R4, UR14, !P2 ;  /* 0x0000000e04007c0c */ /* 0x000fe4000d781270 */
        /* <DEDUP_REMOVED lines=12> */
[----:B0-----:R-:W-:Y:S01]  /*13d860*/  ISETP.LT.AND P5, PT, R3, UR10, !P1 ;  /* 0x0000000a03007c0c */ /* 0x001fe2000cfa1270 */
[----:B------:R-:W0:Y:S01]  /*13d870*/  LDCU UR10, c[0x0][0x398] ;  /* 0x00007300ff0a77ac */ /* 0x000e220008000800 */
[----:B------:R-:W-:Y:S02]  /*13d880*/  LOP3.LUT R8, R8, 0xfffffeff, RZ, 0xc0, !PT ;  /* 0xfffffeff08087812 */ /* 0x000fe400078ec0ff */
[----:B------:R-:W-:Y:S01]  /*13d890*/  ISETP.LT.AND P4, PT, R2, UR9, !P1 ;  /* 0x0000000902007c0c */ /* 0x000fe2000cf81270 */
        /* <DEDUP_REMOVED lines=25> */
[----:B------:R-:W-:Y:S02]  /*13da30*/  LOP3.LUT R8, R8, 0xfffffffd, RZ, 0xc0, !PT ;  /* 0xfffffffd08087812 */ /* 0x000fe400078ec0ff */
[----:B0-----:R-:W-:Y:S01]  /*13da40*/  ISETP.LT.AND P5, PT, R3, UR10, !P2 ;  /* 0x0000000a03007c0c */ /* 0x001fe2000d7a1270 */
[----:B------:R-:W0:Y:S01]  /*13da50*/  LDCU UR10, c[0x0][0x398] ;  /* 0x00007300ff0a77ac */ /* 0x000e220008000800 */
[----:B------:R-:W-:Y:S02]  /*13da60*/  @P0 LOP3.LUT R8, R8, 0x2, RZ, 0xfc, !PT ;  /* 0x0000000208080812 */ /* 0x000fe400078efcff */
[----:B------:R-:W-:-:S02]  /*13da70*/  ISETP.LT.AND P0, PT, R4, UR59, !P2 ;  /* 0x0000003b04007c0c */ /* 0x000fc4000d701270 */
[----:B------:R-:W-:Y:S01]  /*13da80*/  ISETP.LT.AND P3, PT, R2, UR9, !P2 ;  /* 0x0000000902007c0c */ /* 0x000fe2000d761270 */
[----:B------:R-:W0:Y:S01]  /*13da90*/  LDCU UR9, c[0x0][0x398] ;  /* 0x00007300ff0977ac */ /* 0x000e220008000800 */
[----:B------:R-:W-:-:S05]  /*13daa0*/  LOP3.LUT R8, R8, 0xfffffffe, RZ, 0xc0, !PT ;  /* 0xfffffffe08087812 */ /* 0x000fca00078ec0ff */
        /* <DEDUP_REMOVED lines=27> */
[----:B0-----:R-:W-:Y:S01]  /*13dc60*/  ISETP.LT.AND P5, PT, R2, UR9, !P4 ;  /* 0x0000000902007c0c */ /* 0x001fe2000e7a1270 */
[----:B------:R-:W0:Y:S08]  /*13dc70*/  LDCU UR9, c[0x0][0x398] ;  /* 0x00007300ff0977ac */ /* 0x000e300008000800 */
[----:B------:R-:W-:-:S02]  /*13dc80*/  @P0 LOP3.LUT R9, R9, 0x1000000, RZ, 0xfc, !PT ;  /* 0x0100000009090812 */ /* 0x000fc400078efcff */
[----:B------:R-:W-:Y:S01]  /*13dc90*/  ISETP.LT.AND P0, PT, R3, UR10, !P4 ;  /* 0x0000000a03007c0c */ /* 0x000fe2000e701270 */
[----:B------:R-:W0:Y:S01]  /*13dca0*/  LDCU UR10, c[0x0][0x398] ;  /* 0x00007300ff0a77ac */ /* 0x000e220008000800 */
[----:B------:R-:W-:-:S11]  /*13dcb0*/  LOP3.LUT R9, R9, 0xff7fffff, RZ, 0xc0, !PT ;  /* 0xff7fffff09097812 */ /* 0x000fd600078ec0ff */
        /* <DEDUP_REMOVED lines=10> */
[----:B0-----:R-:W-:Y:S02]  /*13dd60*/  ISETP.LT.AND P5, PT, R3, UR10, !P3 ;  /* 0x0000000a03007c0c */ /* 0x001fe4000dfa1270 */
        /* <DEDUP_REMOVED lines=82> */
[----:B------:R-:W-:Y:S01]  /*13e290*/  ISETP.LT.AND P0, PT, R4, UR43, !P2 ;  /* 0x0000002b04007c0c */ /* 0x000fe2000d701270 */
[----:B------:R-:W0:Y:S01]  /*13e2a0*/  LDCU UR43, c[0x0][0x398] ;  /* 0x00007300ff2b77ac */ /* 0x000e220008000800 */
[----:B------:R-:W-:-:S02]  /*13e2b0*/  ISETP.LT.AND P5, PT, R2, UR9, !P2 ;  /* 0x0000000902007c0c */ /* 0x000fc4000d7a1270 */
        /* <DEDUP_REMOVED lines=130> */
[----:B------:R-:W-:Y:S02]  /*13eae0*/  LOP3.LUT R11, R11, 0x7fffffff, RZ, 0xc0, !PT ;  /* 0x7fffffff0b0b7812 */ /* 0x000fe400078ec0ff */
[----:B------:R-:W-:-:S03]  /*13eaf0*/  LOP3.LUT R10, R10, 0xfffffffe, RZ, 0xc0, !PT ;  /* 0xfffffffe0a0a7812 */ /* 0x000fc600078ec0ff */
        /* <DEDUP_REMOVED lines=26> */
[----:B---3--:R-:W-:Y:S02]  /*13eca0*/  R2UR UR23, R38 ;  /* 0x00000000261772ca */ /* 0x008fe400000e0000 */
[----:B------:R-:W3:Y:S01]  /*13ecb0*/  LDL.LU R38, [R1+0x248] ;  /* 0x0002480001267983 */ /* 0x000ee20000300800 */
[----:B0-----:R-:W-:Y:S01]  /*13ecc0*/  ISETP.LT.AND P6, PT, R3, UR10, !P3 ;  /* 0x0000000a03007c0c */ /* 0x001fe2000dfc1270 */
[----:B------:R-:W0:Y:S01]  /*13ecd0*/  LDCU UR10, c[0x0][0x398] ;  /* 0x00007300ff0a77ac */ /* 0x000e220008000800 */
[----:B------:R-:W-:Y:S02]  /*13ece0*/  LOP3.LUT R11, R11, 0xfeffffff, RZ, 0xc0, !PT ;  /* 0xfeffffff0b0b7812 */ /* 0x000fe400078ec0ff */
[----:B------:R-:W-:Y:S01]  /*13ecf0*/  ISETP.LT.AND P5, PT, R2, UR9, !P3 ;  /* 0x0000000902007c0c */ /* 0x000fe2000dfa1270 */
[----:B------:R-:W0:Y:S03]  /*13ed00*/  LDCU UR9, c[0x0][0x398] ;  /* 0x00007300ff0977ac */ /* 0x000e260008000800 */
        /* <DEDUP_REMOVED lines=25> */
[----:B------:R-:W-:Y:S02]  /*13eea0*/  R2UR UR17, R39 ;  /* 0x00000000271172ca */ /* 0x000fe400000e0000 */
[----:B------:R-:W-:Y:S01]  /*13eeb0*/  @P0 LOP3.LUT R11, R11, 0x20000, RZ, 0xfc, !PT ;  /* 0x000200000b0b0812 */ /* 0x000fe200078efcff */
[----:B------:R-:W2:Y:S01]  /*13eec0*/  LDL.LU R39, [R1+0x244] ;  /* 0x0002440001277983 */ /* 0x000ea20000300800 */
[----:B------:R-:W-:-:S02]  /*13eed0*/  ISETP.LT.AND P0, PT, R4, UR13, !P2 ;  /* 0x0000000d04007c0c */ /* 0x000fc4000d701270 */
[----:B---3--:R-:W-:Y:S02]  /*13eee0*/  R2UR UR13, R38 ;  /* 0x00000000260d72ca */ /* 0x008fe400000e0000 */
[----:B------:R-:W3:Y:S01]  /*13eef0*/  LDL.LU R38, [R1+0x240] ;  /* 0x0002400001267983 */ /* 0x000ee20000300800 */
[----:B0-----:R-:W-:Y:S01]  /*13ef00*/  ISETP.LT.AND P6, PT, R3, UR10, !P2 ;  /* 0x0000000a03007c0c */ /* 0x001fe2000d7c1270 */
[----:B------:R-:W0:Y:S01]  /*13ef10*/  LDCU UR10, c[0x0][0x398] ;  /* 0x00007300ff0a77ac */ /* 0x000e220008000800 */
[----:B------:R-:W-:-:S06]  /*13ef20*/  LOP3.LUT R11, R11, 0xfffeffff, RZ, 0xc0, !PT ;  /* 0xfffeffff0b0b7812 */ /* 0x000fcc00078ec0ff */
[----:B------:R-:W-:Y:S02]  /*13ef30*/  @P0 LOP3.LUT R11, R11, 0x10000, RZ, 0xfc, !PT ;  /* 0x000100000b0b0812 */ /* 0x000fe400078efcff */
[----:B------:R-:W-:Y:S01]  /*13ef40*/  ISETP.LT.AND P5, PT, R2, UR9, !P2 ;  /* 0x0000000902007c0c */ /* 0x000fe2000d7a1270 */
[----:B------:R-:W0:Y:S01]  /*13ef50*/  LDCU UR9, c[0x0][0x398] ;  /* 0x00007300ff0977ac */ /* 0x000e220008000800 */
        /* <DEDUP_REMOVED lines=31> */
[----:B------:R-:W-:-:S02]  /*13f150*/  @P0 LOP3.LUT R11, R11, 0x100, RZ, 0xfc, !PT ;  /* 0x000001000b0b0812 */ /* 0x000fc400078efcff */
[----:B---3--:R-:W-:Y:S02]  /*13f160*/  R2UR UR23, R38 ;  /* 0x00000000261772ca */ /* 0x008fe400000e0000 */
[----:B------:R-:W3:Y:S01]  /*13f170*/  LDL.LU R38, [R1+0x238] ;  /* 0x0002380001267983 */ /* 0x000ee20000300800 */
        /* <DEDUP_REMOVED lines=10> */
[----:B------:R-:W-:Y:S02]  /*13f220*/  R2UR UR17, R12 ;  /* 0x000000000c1172ca */ /* 0x000fe400000e0000 */
[----:B------:R-:W4:Y:S01]  /*13f230*/  LDL.LU R12, [R1+0x69f0] ;  /* 0x0069f000010c7983 */ /* 0x000f220000300800 */
        /* <DEDUP_REMOVED lines=14> */
[----:B--2---:R-:W-:Y:S02]  /*13f320*/  R2UR UR21, R39 ;  /* 0x00000000271572ca */ /* 0x004fe400000e0000 */
[----:B------:R-:W-:Y:S01]  /*13f330*/  @P0 LOP3.LUT R11, R11, 0x2, RZ, 0xfc, !PT ;  /* 0x000000020b0b0812 */ /* 0x000fe200078efcff */
[----:B------:R-:W2:Y:S01]  /*13f340*/  LDL.LU R39, [R1+0x234] ;  /* 0x0002340001277983 */ /* 0x000ea20000300800 */
[----:B------:R-:W-:-:S02]  /*13f350*/  ISETP.LT.AND P0, PT, R4, UR13, !P2 ;  /* 0x0000000d04007c0c */ /* 0x000fc4000d701270 */
[----:B0-----:R-:W-:Y:S01]  /*13f360*/  ISETP.LT.AND P6, PT, R3, UR10, !P2 ;  /* 0x0000000a03007c0c */ /* 0x001fe2000d7c1270 */
[----:B------:R-:W0:Y:S01]  /*13f370*/  LDCU UR10, c[0x0][0x398] ;  /* 0x00007300ff0a77ac */ /* 0x000e220008000800 */
[----:B---3--:R-:W-:Y:S02]  /*13f380*/  R2UR UR13, R38 ;  /* 0x00000000260d72ca */ /* 0x008fe400000e0000 */
[----:B------:R-:W3:Y:S01]  /*13f390*/  LDL.LU R38, [R1+0x230] ;  /* 0x0002300001267983 */ /* 0x000ee20000300800 */
[----:B------:R-:W-:Y:S01]  /*13f3a0*/  ISETP.LT.AND P5, PT, R2, UR9, !P2 ;  /* 0x0000000902007c0c */ /* 0x000fe2000d7a1270 */
[----:B------:R-:W0:Y:S01]  /*13f3b0*/  LDCU UR9, c[0x0][0x398] ;  /* 0x00007300ff0977ac */ /* 0x000e220008000800 */
[----:B------:R-:W-:-:S04]  /*13f3c0*/  LOP3.LUT R11, R11, 0xfffffffe, RZ, 0xc0, !PT ;  /* 0xfffffffe0b0b7812 */ /* 0x000fc800078ec0ff */
[----:B------:R-:W-:Y:S02]  /*13f3d0*/  @P0 LOP3.LUT R11, R11, 0x1, RZ, 0xfc, !PT ;  /* 0x000000010b0b0812 */ /* 0x000fe400078efcff */
[----:B-1----:R-:W-:Y:S01]  /*13f3e0*/  ISETP.LT.AND P0, PT, R0, UR7, !P2 ;  /* 0x0000000700007c0c */ /* 0x002fe2000d701270 */
[----:B------:R-:W1:Y:S01]  /*13f3f0*/  LDCU UR7, c[0x0][0x398] ;  /* 0x00007300ff0777ac */ /* 0x000e620008000800 */
[----:B----4-:R-:W-:-:S04]  /*13f400*/  LOP3.LUT R12, R12, 0x7fffffff, RZ, 0xc0, !PT ;  /* 0x7fffffff0c0c7812 */ /* 0x010fc800078ec0ff */
[----:B------:R-:W-:-:S04]  /*13f410*/  @P6 LOP3.LUT R12, R12, 0x80000000, RZ, 0xfc, !PT ;  /* 0x800000000c0c6812 */ /* 0x000fc800078efcff */
        /* <DEDUP_REMOVED lines=10> */
[----:B------:R-:W4:Y:S06]  /*13f4c0*/  LDCU UR9, c[0x0][0x398] ;  /* 0x00007300ff0977ac */ /* 0x000f2c0008000800 */
        /* <DEDUP_REMOVED lines=19> */
[----:B----4-:R-:W-:Y:S01]  /*13f600*/  ISETP.LT.AND P5, PT, R2, UR9, !P3 ;  /* 0x0000000902007c0c */ /* 0x010fe2000dfa1270 */
[----:B------:R-:W4:Y:S01]  /*13f610*/  LDCU UR9, c[0x0][0x398] ;  /* 0x00007300ff0977ac */ /* 0x000f220008000800 */
        /* <DEDUP_REMOVED lines=13> */
[----:B----4-:R-:W-:Y:S01]  /*13f6f0*/  ISETP.LT.AND P5, PT, R2, UR9, !P4 ;  /* 0x0000000902007c0c */ /* 0x010fe2000e7a1270 */
        /* <DEDUP_REMOVED lines=12> */
[----:B--2---:R-:W-:Y:S02]  /*13f7c0*/  R2UR UR17, R39 ;  /* 0x00000000271172ca */ /* 0x004fe400000e0000 */
[----:B------:R-:W2:Y:S01]  /*13f7d0*/  LDL.LU R39, [R1+0x224] ;  /* 0x0002240001277983 */ /* 0x000ea20000300800 */
[----:B---3--:R-:W-:-:S03]  /*13f7e0*/  R2UR UR13, R38 ;  /* 0x00000000260d72ca */ /* 0x008fc600000e0000 */
[----:B------:R-:W3:Y:S01]  /*13f7f0*/  LDL.LU R38, [R1+0x220] ;  /* 0x0002200001267983 */ /* 0x000ee20000300800 */
[----:B0-----:R-:W-:Y:S01]  /*13f800*/  ISETP.LT.AND P6, PT, R3, UR10, !P2 ;  /* 0x0000000a03007c0c */ /* 0x001fe2000d7c1270 */
[----:B------:R-:W0:Y:S01]  /*13f810*/  LDCU UR10, c[0x0][0x398] ;  /* 0x00007300ff0a77ac */ /* 0x000e220008000800 */
[----:B------:R-:W-:-:S04]  /*13f820*/  LOP3.LUT R12, R12, 0xfffeffff, RZ, 0xc0, !PT ;  /* 0xfffeffff0c0c7812 */ /* 0x000fc800078ec0ff */
        /* <DEDUP_REMOVED lines=48> */
[----:B------:R-:W3:Y:S01]  /*13fb30*/  LDL.LU R13, [R1+0x69ec] ;  /* 0x0069ec00010d7983 */ /* 0x000ee20000300800 */
[----:B0-----:R-:W-:Y:S01]  /*13fb40*/  ISETP.LT.AND P6, PT, R3, UR10, !P4 ;  /* 0x0000000a03007c0c */ /* 0x001fe2000e7c1270 */
[----:B------:R-:W0:Y:S01]  /*13fb50*/  LDCU UR10, c[0x0][0x398] ;  /* 0x00007300ff0a77ac */ /* 0x000e220008000800 */
[----:B------:R-:W-:Y:S02]  /*13fb60*/  LOP3.LUT R12, R12, 0xffffffef, RZ, 0xc0, !PT ;  /* 0xffffffef0c0c7812 */ /* 0x000fe400078ec0ff */
[----:B----4-:R-:W-:Y:S01]  /*13fb70*/  ISETP.LT.AND P5, PT, R2, UR9, !P4 ;  /* 0x0000000902007c0c */ /* 0x010fe2000e7a1270 */
[----:B------:R-:W4:Y:S03]  /*13fb80*/  LDCU UR9, c[0x0][0x398] ;  /* 0x00007300ff0977ac */ /* 0x000f260008000800 */
        /* <DEDUP_REMOVED lines=17> */
[----:B----4-:R-:W-:Y:S01]  /*13fca0*/  ISETP.LT.AND P5, PT, R2, UR9, !P2 ;  /* 0x0000000902007c0c */ /* 0x010fe2000d7a1270 */
[----:B------:R-:W4:Y:S01]  /*13fcb0*/  LDCU UR9, c[0x0][0x398] ;  /* 0x00007300ff0977ac */ /* 0x000f220008000800 */
        /* <DEDUP_REMOVED lines=1563> */
[----:B--2---:R-:W-:-:S02]  /*145e70*/  R2UR UR21, R39 ;  /* 0x00000000271572ca */ /* 0x004fc400000e0000 */
[----:B----4-:R-:W-:Y:S01]  /*145e80*/  ISETP.LT.AND P5, PT, R2, UR9, !P4 ;  /* 0x0000000902007c0c */ /* 0x010fe2000e7a1270 */
[----:B------:R-:W2:Y:S01]  /*145e90*/  LDL.LU R39, [R1+0x84] ;  /* 0x0000840001277983 */ /* 0x000ea20000300800 */
[----:B------:R-:W-:Y:S01]  /*145ea0*/  @P0 LOP3.LUT R23, R23, 0x10, RZ, 0xfc, !PT ;  /* 0x0000001017170812 */ /* 0x000fe200078efcff */
[----:B------:R-:W4:Y:S03]  /*145eb0*/  LDCU UR9, c[0x0][0x398] ;  /* 0x00007300ff0977ac */ /* 0x000f260008000800 */
        /* <DEDUP_REMOVED lines=31> */
[----:B--2---:R-:W-:Y:S02]  /*1460b0*/  R2UR UR21, R39 ;  /* 0x00000000271572ca */ /* 0x004fe400000e0000 */
[----:B----4-:R-:W-:Y:S01]  /*1460c0*/  ISETP.LT.AND P5, PT, R2, UR9, !P1 ;  /* 0x0000000902007c0c */ /* 0x010fe2000cfa1270 */
[----:B------:R-:W2:Y:S01]  /*1460d0*/  LDL.LU R39, [R1+0x7c] ;  /* 0x00007c0001277983 */ /* 0x000ea20000300800 */
[----:B------:R-:W-:Y:S01]  /*1460e0*/  LOP3.LUT P3, RZ, R53, 0x200, RZ, 0xc0, !PT ;  /* 0x0000020035ff7812 */ /* 0x000fe2000786c0ff */
[----:B------:R-:W4:Y:S02]  /*1460f0*/  LDCU UR9, c[0x0][0x398] ;  /* 0x00007300ff0977ac */ /* 0x000f240008000800 */
        /* <DEDUP_REMOVED lines=34> */
[----:B------:R-:W-:Y:S02]  /*146320*/  LOP3.LUT R24, R24, 0xfff7ffff, RZ, 0xc0, !PT ;  /* 0xfff7ffff18187812 */ /* 0x000fe400078ec0ff */
[----:B--2---:R-:W-:Y:S02]  /*146330*/  R2UR UR17, R39 ;  /* 0x00000000271172ca */ /* 0x004fe400000e0000 */
[----:B------:R-:W2:Y:S01]  /*146340*/  LDL.LU R39, [R1+0x74] ;  /* 0x0000740001277983 */ /* 0x000ea20000300800 */
        /* <DEDUP_REMOVED lines=21> */
[----:B---3--:R-:W-:Y:S02]  /*1464a0*/  R2UR UR13, R38 ;  /* 0x00000000260d72ca */ /* 0x008fe400000e0000 */
[----:B------:R-:W3:Y:S01]  /*1464b0*/  LDL.LU R38, [R1+0x70] ;  /* 0x0000700001267983 */ /* 0x000ee20000300800 */
[----:B------:R-:W-:Y:S02]  /*1464c0*/  LOP3.LUT R24, R24, 0xffffdfff, RZ, 0xc0, !PT ;  /* 0xffffdfff18187812 */ /* 0x000fe400078ec0ff */
[----:B------:R-:W-:Y:S02]  /*1464d0*/  LOP3.LUT P1, RZ, R53, 0x40, RZ, 0xc0, !PT ;  /* 0x0000004035ff7812 */ /* 0x000fe4000782c0ff */
[----:B------:R-:W-:Y:S02]  /*1464e0*/  @P0 LOP3.LUT R24, R24, 0x2000, RZ, 0xfc, !PT ;  /* 0x0000200018180812 */ /* 0x000fe400078efcff */
[----:B------:R-:W-:-:S02]  /*1464f0*/  ISETP.LT.AND P0, PT, R4, UR21, !P1 ;  /* 0x0000001504007c0c */ /* 0x000fc4000cf01270 */
        /* <DEDUP_REMOVED lines=34> */
[----:B------:R-:W-:Y:S02]  /*146720*/  R2UR UR17, R25 ;  /* 0x00000000191172ca */ /* 0x000fe400000e0000 */
        /* <DEDUP_REMOVED lines=21> */
[----:B----4-:R-:W-:Y:S01]  /*146880*/  ISETP.LT.AND P5, PT, R2, UR9, !P2 ;  /* 0x0000000902007c0c */ /* 0x010fe2000d7a1270 */
[----:B------:R-:W4:Y:S01]  /*146890*/  LDCU UR9, c[0x0][0x398] ;  /* 0x00007300ff0977ac */ /* 0x000f220008000800 */
[----:B------:R-:W-:-:S09]  /*1468a0*/  LOP3.LUT R24, R24, 0xfffffffe, RZ, 0xc0, !PT ;  /* 0xfffffffe18187812 */ /* 0x000fd200078ec0ff */
[----:B------:R-:W-:Y:S02]  /*1468b0*/  @P0 LOP3.LUT R24, R24, 0x1, RZ, 0xfc, !PT ;  /* 0x0000000118180812 */ /* 0x000fe400078efcff */
[----:B-1----:R-:W-:Y:S01]  /*1468c0*/  ISETP.LT.AND P0, PT, R0, UR7, !P2 ;  /* 0x0000000700007c0c */ /* 0x002fe2000d701270 */
[----:B------:R-:W1:Y:S01]  /*1468d0*/  LDCU UR7, c[0x0][0x398] ;  /* 0x00007300ff0777ac */ /* 0x000e620008000800 */
[----:B------:R-:W-:Y:S02]  /*1468e0*/  LOP3.LUT P1, RZ, R53, 0x4, RZ, 0xc0, !PT ;  /* 0x0000000435ff7812 */ /* 0x000fe4000782c0ff */
[----:B--2---:R-:W-:-:S04]  /*1468f0*/  LOP3.LUT R25, R25, 0x7fffffff, RZ, 0xc0, !PT ;  /* 0x7fffffff19197812 */ /* 0x004fc800078ec0ff */
[----:B------:R-:W-:-:S04]  /*146900*/  @P6 LOP3.LUT R25, R25, 0x80000000, RZ, 0xfc, !PT ;  /* 0x8000000019196812 */ /* 0x000fc800078efcff */
[----:B------:R-:W-:-:S04]  /*146910*/  LOP3.LUT R25, R25, 0xbfffffff, RZ, 0xc0, !PT ;  /* 0xbfffffff19197812 */ /* 0x000fc800078ec0ff */
[----:B------:R-:W-:-:S04]  /*146920*/  @P5 LOP3.LUT R25, R25, 0x40000000, RZ, 0xfc, !PT ;  /* 0x4000000019195812 */ /* 0x000fc800078efcff */
[----:B------:R-:W-:Y:S02]  /*146930*/  LOP3.LUT R25, R25, 0xdfffffff, RZ, 0xc0, !PT ;  /* 0xdfffffff19197812 */ /* 0x000fe400078ec0ff */
[----:B------:R-:W-:Y:S02]  /*146940*/  R2UR UR13, R39 ;  /* 0x00000000270d72ca */ /* 0x000fe400000e0000 */
[----:B------:R-:W-:Y:S01]  /*146950*/  @P0 LOP3.LUT R25, R25, 0x20000000, RZ, 0xfc, !PT ;  /* 0x2000000019190812 */ /* 0x000fe200078efcff */
[----:B------:R-:W2:Y:S01]  /*146960*/  LDL.LU R39, [R1+0x60] ;  /* 0x0000600001277983 */ /* 0x000ea20000300800 */
        /* <DEDUP_REMOVED lines=22> */
[----:B-1----:R-:W-:Y:S01]  /*146ad0*/  ISETP.LT.AND P5, PT, R2, UR7, !P3 ;  /* 0x0000000702007c0c */ /* 0x002fe2000dfa1270 */
[----:B------:R-:W1:Y:S06]  /*146ae0*/  LDCU UR7, c[0x0][0x398] ;  /* 0x00007300ff0777ac */ /* 0x000e6c0008000800 */
[----:B------:R-:W-:-:S04]  /*146af0*/  @P0 LOP3.LUT R25, R25, 0x1000000, RZ, 0xfc, !PT ;  /* 0x0100000019190812 */ /* 0x000fc800078efcff */
[----:B------:R-:W-:-:S04]  /*146b00*/  LOP3.LUT R25, R25, 0xff7fffff, RZ, 0xc0, !PT ;  /* 0xff7fffff19197812 */ /* 0x000fc800078ec0ff */
[----:B------:R-:W-:Y:S02]  /*146b10*/  @P6 LOP3.LUT R25, R25, 0x800000, RZ, 0xfc, !PT ;  /* 0x0080000019196812 */ /* 0x000fe400078efcff */
[----:B----4-:R-:W-:Y:S01]  /*146b20*/  ISETP.LT.AND P0, PT, R0, UR9, !P3 ;  /* 0x0000000900007c0c */ /* 0x010fe2000df01270 */
[----:B------:R-:W4:Y:S01]  /*146b30*/  LDCU UR9, c[0x0][0x398] ;  /* 0x00007300ff0977ac */ /* 0x000f220008000800 */
        /* <DEDUP_REMOVED lines=28> */
[----:B----4-:R-:W-:Y:S02]  /*146d00*/  ISETP.LT.AND P5, PT, R2, UR9, !P2 ;  /* 0x0000000902007c0c */ /* 0x010fe4000d7a1270 */
[----:B------:R-:W-:Y:S01]  /*146d10*/  LOP3.LUT P1, RZ, R52, 0x40000000, RZ, 0xc0, !PT ;  /* 0x4000000034ff7812 */ /* 0x000fe2000782c0ff */
[----:B------:R-:W4:Y:S04]  /*146d20*/  LDCU UR9, c[0x0][0x398] ;  /* 0x00007300ff0977ac */ /* 0x000f280008000800 */
[----:B------:R-:W-:-:S04]  /*146d30*/  @P0 LOP3.LUT R25, R25, 0x10000, RZ, 0xfc, !PT ;  /* 0x0001000019190812 */ /* 0x000fc800078efcff */
        /* <DEDUP_REMOVED lines=8> */
[----:B------:R-:W-:Y:S02]  /*146dc0*/  ISETP.LT.AND P0, PT, R4, UR21, !P1 ;  /* 0x0000001504007c0c */ /* 0x000fe4000cf01270 */
[----:B------:R-:W-:Y:S02]  /*146dd0*/  R2UR UR29, R26 ;  /* 0x000000001a1d72ca */ /* 0x000fe400000e0000 */
[----:B---3--:R-:W-:Y:S02]  /*146de0*/  R2UR UR21, R38 ;  /* 0x00000000261572ca */ /* 0x008fe400000e0000 */
[----:B------:R-:W3:Y:S04]  /*146df0*/  LDL.LU R38, [R1+0x50] ;  /* 0x0000500001267983 */ /* 0x000ee80000300800 */
[----:B------:R-:W3:Y:S01]  /*146e00*/  LDL.LU R26, [R1+0x69b8] ;  /* 0x0069b800011a7983 */ /* 0x000ee20000300800 */
[----:B--2---:R-:W-:-:S03]  /*146e10*/  R2UR UR17, R39 ;  /* 0x00000000271172ca */ /* 0x004fc600000e0000 */
[----:B------:R-:W2:Y:S01]  /*146e20*/  LDL.LU R39, [R1+0x4c] ;  /* 0x00004c0001277983 */ /* 0x000ea20000300800 */
        /* <DEDUP_REMOVED lines=43> */
[----:B-1----:R-:W-:Y:S01]  /*1470e0*/  ISETP.LT.AND P0, PT, R0, UR7, !P4 ;  /* 0x0000000700007c0c */ /* 0x002fe2000e701270 */
[----:B------:R-:W1:Y:S01]  /*1470f0*/  LDCU UR7, c[0x0][0x398] ;  /* 0x00007300ff0777ac */ /* 0x000e620008000800 */
[----:B------:R-:W-:-:S04]  /*147100*/  LOP3.LUT R25, R25, 0xfffffffb, RZ, 0xc0, !PT ;  /* 0xfffffffb19197812 */ /* 0x000fc800078ec0ff */
[----:B------:R-:W-:-:S04]  /*147110*/  @P5 LOP3.LUT R25, R25, 0x4, RZ, 0xfc, !PT ;  /* 0x0000000419195812 */ /* 0x000fc800078efcff */
[----:B------:R-:W-:Y:S02]  /*147120*/  LOP3.LUT R25, R25, 0xfffffffd, RZ, 0xc0, !PT ;  /* 0xfffffffd19197812 */ /* 0x000fe400078ec0ff */
[----:B------:R-:W-:Y:S01]  /*147130*/  ISETP.LT.AND P6, PT, R3, UR18, !P2 ;  /* 0x0000001203007c0c */ /* 0x000fe2000d7c1270 */
[----:B------:R-:W0:Y:S01]  /*147140*/  LDCU UR18, c[0x0][0x398] ;  /* 0x00007300ff1277ac */ /* 0x000e220008000800 */
[----:B------:R-:W-:Y:S02]  /*147150*/  @P0 LOP3.LUT R25, R25, 0x2, RZ, 0xfc, !PT ;  /* 0x0000000219190812 */ /* 0x000fe400078efcff */
[----:B------:R-:W-:Y:S01]  /*147160*/  ISETP.LT.AND P0, PT, R4, UR23, !P2 ;  /* 0x0000001704007c0c */ /* 0x000fe2000d701270 */
[----:B------:R-:W0:Y:S01]  /*147170*/  LDCU UR23, c[0x0][0x398] ;  /* 0x00007300ff1777ac */ /* 0x000e220008000800 */
[----:B------:R-:W-:Y:S02]  /*147180*/  ISETP.LT.AND P5, PT, R2, UR15, !P2 ;  /* 0x0000000f02007c0c */ /* 0x000fe4000d7a1270 */
[----:B------:R-:W-:Y:S01]  /*147190*/  LOP3.LUT R25, R25, 0xfffffffe, RZ, 0xc0, !PT ;  /* 0xfffffffe19197812 */ /* 0x000fe200078ec0ff */
[----:B------:R-:W0:Y:S01]  /*1471a0*/  LDCU UR15, c[0x0][0x398] ;  /* 0x00007300ff0f77ac */ /* 0x000e220008000800 */
[----:B---3--:R-:W-:-:S02]  /*1471b0*/  R2UR UR33, R38 ;  /* 0x00000000262172ca */ /* 0x008fc400000e0000 */
[----:B------:R-:W3:Y:S01]  /*1471c0*/  LDL.LU R38, [R1+0x48] ;  /* 0x0000480001267983 */ /* 0x000ee20000300800 */
[----:B------:R-:W-:-:S04]  /*1471d0*/  LOP3.LUT R26, R26, 0x7fffffff, RZ, 0xc0, !PT ;  /* 0x7fffffff1a1a7812 */ /* 0x000fc800078ec0ff */
[----:B------:R-:W-:Y:S02]  /*1471e0*/  @P0 LOP3.LUT R25, R25, 0x1, RZ, 0xfc, !PT ;  /* 0x0000000119190812 */ /* 0x000fe400078efcff */
[----:B------:R-:W-:Y:S02]  /*1471f0*/  @P6 LOP3.LUT R26, R26, 0x80000000, RZ, 0xfc, !PT ;  /* 0x800000001a1a6812 */ /* 0x000fe400078efcff */
[----:B0-----:R-:W-:Y:S01]  /*147200*/  ISETP.LT.AND P0, PT, R0, UR13, !P2 ;  /* 0x0000000d00007c0c */ /* 0x001fe2000d701270 */
[----:B------:R-:W0:Y:S01]  /*147210*/  LDCU UR13, c[0x0][0x398] ;  /* 0x00007300ff0d77ac */ /* 0x000e220008000800 */
        /* <DEDUP_REMOVED lines=40> */
[----:B------:R-:W-:Y:S01]  /*1474a0*/  ISETP.LT.AND P6, PT, R3, UR23, !P4 ;  /* 0x0000001703007c0c */ /* 0x000fe2000e7c1270 */
[----:B------:R-:W0:Y:S01]  /*1474b0*/  LDCU UR23, c[0x0][0x398] ;  /* 0x00007300ff1777ac */ /* 0x000e220008000800 */
[----:B------:R-:W-:Y:S02]  /*1474c0*/  LOP3.LUT R26, R26, 0xffefffff, RZ, 0xc0, !PT ;  /* 0xffefffff1a1a7812 */ /* 0x000fe400078ec0ff */
        /* <DEDUP_REMOVED lines=8> */
[----:B------:R-:W-:Y:S02]  /*147550*/  @P5 LOP3.LUT R26, R26, 0x40000, RZ, 0xfc, !PT ;  /* 0x000400001a1a5812 */ /* 0x000fe400078efcff */
[----:B------:R-:W-:Y:S02]  /*147560*/  LOP3.LUT P2, RZ, R52, 0x800000, RZ, 0xc0, !PT ;  /* 0x0080000034ff7812 */ /* 0x000fe4000784c0ff */
[----:B------:R-:W-:Y:S02]  /*147570*/  LOP3.LUT R26, R26, 0xfffdffff, RZ, 0xc0, !PT ;  /* 0xfffdffff1a1a7812 */ /* 0x000fe400078ec0ff */
[----:B--2---:R-:W-:Y:S02]  /*147580*/  R2UR UR25, R39 ;  /* 0x00000000271972ca */ /* 0x004fe400000e0000 */
[----:B------:R-:W2:Y:S01]  /*147590*/  LDL.LU R39, [R1+0x69b4] ;  /* 0x0069b40001277983 */ /* 0x000ea20000300800 */
[----:B------:R-:W-:Y:S02]  /*1475a0*/  @P0 LOP3.LUT R26, R26, 0x20000, RZ, 0xfc, !PT ;  /* 0x000200001a1a0812 */ /* 0x000fe400078efcff */
[----:B------:R-:W-:-:S02]  /*1475b0*/  R2UR UR29, R35 ;  /* 0x00000000231d72ca */ /* 0x000fc400000e0000 */
[----:B------:R-:W-:Y:S02]  /*1475c0*/  ISETP.LT.AND P0, PT, R4, UR33, !P2 ;  /* 0x0000002104007c0c */ /* 0x000fe4000d701270 */
[----:B------:R-:W-:Y:S02]  /*1475d0*/  R2UR UR33, R34 ;  /* 0x00000000222172ca */ /* 0x000fe400000e0000 */
[----:B------:R-:W-:Y:S02]  /*1475e0*/  R2UR UR37, R37 ;  /* 0x00000000252572ca */ /* 0x000fe400000e0000 */
[----:B------:R-:W-:Y:S02]  /*1475f0*/  R2UR UR39, R36 ;  /* 0x00000000242772ca */ /* 0x000fe400000e0000 */
[----:B------:R-:W-:Y:S02]  /*147600*/  R2UR UR41, R58 ;  /* 0x000000003a2972ca */ /* 0x000fe400000e0000 */
[----:B------:R-:W-:-:S02]  /*147610*/  R2UR UR45, R27 ;  /* 0x000000001b2d72ca */ /* 0x000fc400000e0000 */
[----:B---3--:R-:W-:Y:S02]  /*147620*/  R2UR UR27, R38 ;  /* 0x00000000261b72ca */ /* 0x008fe400000e0000 */
[----:B------:R-:W3:Y:S04]  /*147630*/  LDL.LU R38, [R1+0x69b0] ;  /* 0x0069b00001267983 */ /* 0x000ee80000300800 */
[----:B------:R-:W2:Y:S04]  /*147640*/  LDL.LU R35, [R1+0x69ac] ;  /* 0x0069ac0001237983 */ /* 0x000ea80000300800 */
[----:B------:R-:W2:Y:S04]  /*147650*/  LDL.LU R34, [R1+0x69a8] ;  /* 0x0069a80001227983 */ /* 0x000ea80000300800 */
[----:B------:R-:W2:Y:S04]  /*147660*/  LDL.LU R37, [R1+0x69a4] ;  /* 0x0069a40001257983 */ /* 0x000ea80000300800 */
[----:B------:R-:W2:Y:S04]  /*147670*/  LDL.LU R36, [R1+0x69a0] ;  /* 0x0069a00001247983 */ /* 0x000ea80000300800 */
[----:B------:R-:W2:Y:S04]  /*147680*/  LDL.LU R58, [R1+0x699c] ;  /* 0x00699c00013a7983 */ /* 0x000ea80000300800 */
[----:B------:R-:W2:Y:S01]  /*147690*/  LDL.LU R27, [R1+0x6998] ;  /* 0x00699800011b7983 */ /* 0x000ea20000300800 */
[----:B0-----:R-:W-:Y:S01]  /*1476a0*/  ISETP.LT.AND P6, PT, R3, UR13, !P2 ;  /* 0x0000000d03007c0c */ /* 0x001fe2000d7c1270 */
[----:B------:R-:W0:Y:S01]  /*1476b0*/  LDCU UR13, c[0x0][0x398] ;  /* 0x00007300ff0d77ac */ /* 0x000e220008000800 */
[----:B------:R-:W-:-:S04]  /*1476c0*/  LOP3.LUT R26, R26, 0xfffeffff, RZ, 0xc0, !PT ;  /* 0xfffeffff1a1a7812 */ /* 0x000fc800078ec0ff */
[----:B------:R-:W-:Y:S02]  /*1476d0*/  @P0 LOP3.LUT R26, R26, 0x10000, RZ, 0xfc, !PT ;  /* 0x000100001a1a0812 */ /* 0x000fe400078efcff */
[----:B------:R-:W-:Y:S01]  /*1476e0*/  ISETP.LT.AND P5, PT, R2, UR10, !P2 ;  /* 0x0000000a02007c0c */ /* 0x000fe2000d7a1270 */
[----:B------:R-:W0:Y:S01]  /*1476f0*/  LDCU UR10, c[0x0][0x398] ;  /* 0x00007300ff0a77ac */ /* 0x000e220008000800 */
[----:B------:R-:W-:-:S04]  /*147700*/  LOP3.LUT R26, R26, 0xffff7fff, RZ, 0xc0, !PT ;  /* 0xffff7fff1a1a7812 */ /* 0x000fc800078ec0ff */
[----:B------:R-:W-:Y:S02]  /*147710*/  @P6 LOP3.LUT R26, R26, 0x8000, RZ, 0xfc, !PT ;  /* 0x000080001a1a6812 */ /* 0x000fe400078efcff */
[----:B------:R-:W-:Y:S01]  /*147720*/  ISETP.LT.AND P0, PT, R0, UR11, !P2 ;  /* 0x0000000b00007c0c */ /* 0x000fe2000d701270 */
        /* <DEDUP_REMOVED lines=24> */
[----:B------:R-:W0:Y:S01]  /*1478b0*/  LDCU UR27, c[0x0][0x398] ;  /* 0x00007300ff1b77ac */ /* 0x000e220008000800 */
[----:B----4-:R-:W-:Y:S02]  /*1478c0*/  ISETP.LT.AND P6, PT, R3, UR9, !P3 ;  /* 0x0000000903007c0c */ /* 0x010fe4000dfc1270 */
[----:B------:R-:W-:Y:S01]  /*1478d0*/  LOP3.LUT R26, R26, 0xfffffeff, RZ, 0xc0, !PT ;  /* 0xfffffeff1a1a7812 */ /* 0x000fe200078ec0ff */
[----:B------:R-:W4:Y:S01]  /*1478e0*/  LDCU UR9, c[0x0][0x398] ;  /* 0x00007300ff0977ac */ /* 0x000f220008000800 */
        /* <DEDUP_REMOVED lines=24> */
[----:B------:R-:W1:Y:S01]  /*147a70*/  LDCU UR15, c[0x0][0x398] ;  /* 0x00007300ff0f77ac */ /* 0x000e620008000800 */
[----:B------:R-:W-:-:S04]  /*147a80*/  LOP3.LUT R26, R26, 0xfffffffb, RZ, 0xc0, !PT ;  /* 0xfffffffb1a1a7812 */ /* 0x000fc800078ec0ff */
[----:B------:R-:W-:-:S04]  /*147a90*/  @P5 LOP3.LUT R26, R26, 0x4, RZ, 0xfc, !PT ;  /* 0x000000041a1a5812 */ /* 0x000fc800078efcff */
[----:B------:R-:W-:Y:S02]  /*147aa0*/  LOP3.LUT R26, R26, 0xfffffffd, RZ, 0xc0, !PT ;  /* 0xfffffffd1a1a7812 */ /* 0x000fe400078ec0ff */
[----:B------:R-:W-:Y:S01]  /*147ab0*/  ISETP.LT.AND P6, PT, R3, UR31, !P2 ;  /* 0x0000001f03007c0c */ /* 0x000fe2000d7c1270 */
[----:B------:R-:W1:Y:S01]  /*147ac0*/  LDCU UR31, c[0x0][0x398] ;  /* 0x00007300ff1f77ac */ /* 0x000e620008000800 */
[----:B------:R-:W-:Y:S02]  /*147ad0*/  @P0 LOP3.LUT R26, R26, 0x2, RZ, 0xfc, !PT ;  /* 0x000000021a1a0812 */ /* 0x000fe400078efcff */
[----:B------:R-:W-:Y:S01]  /*147ae0*/  ISETP.LT.AND P0, PT, R4, UR33, !P2 ;  /* 0x0000002104007c0c */ /* 0x000fe2000d701270 */
[----:B------:R-:W1:Y:S01]  /*147af0*/  LDCU UR33, c[0x0][0x398] ;  /* 0x00007300ff2177ac */ /* 0x000e620008000800 */
[----:B0-----:R-:W-:Y:S02]  /*147b00*/  ISETP.LT.AND P5, PT, R2, UR10, !P2 ;  /* 0x0000000a02007c0c */ /* 0x001fe4000d7a1270 */
[----:B------:R-:W-:Y:S01]  /*147b10*/  LOP3.LUT R26, R26, 0xfffffffe, RZ, 0xc0, !PT ;  /* 0xfffffffe1a1a7812 */ /* 0x000fe200078ec0ff */
[----:B------:R-:W0:Y:S08]  /*147b20*/  LDCU UR10, c[0x0][0x398] ;  /* 0x00007300ff0a77ac */ /* 0x000e300008000800 */
[----:B------:R-:W-:-:S02]  /*147b30*/  @P0 LOP3.LUT R26, R26, 0x1, RZ, 0xfc, !PT ;  /* 0x000000011a1a0812 */ /* 0x000fc400078efcff */
[----:B------:R-:W-:Y:S01]  /*147b40*/  ISETP.LT.AND P0, PT, R0, UR13, !P2 ;  /* 0x0000000d00007c0c */ /* 0x000fe2000d701270 */
[----:B------:R-:W0:Y:S01]  /*147b50*/  LDCU UR13, c[0x0][0x398] ;  /* 0x00007300ff0d77ac */ /* 0x000e220008000800 */
[C---:B------:R-:W-:Y:S02]  /*147b60*/  LOP3.LUT P1, RZ, R52.reuse, 0x40000, RZ, 0xc0, !PT ;  /* 0x0004000034ff7812 */ /* 0x040fe4000782c0ff */
[C---:B------:R-:W-:Y:S02]  /*147b70*/  LOP3.LUT P3, RZ, R52.reuse, 0x20000, RZ, 0xc0, !PT ;  /* 0x0002000034ff7812 */ /* 0x040fe4000786c0ff */
[----:B------:R-:W-:Y:S02]  /*147b80*/  LOP3.LUT P4, RZ, R52, 0x10000, RZ, 0xc0, !PT ;  /* 0x0001000034ff7812 */ /* 0x000fe4000788c0ff */
[----:B--2---:R-:W-:-:S04]  /*147b90*/  LOP3.LUT R27, R27, 0x7fffffff, RZ, 0xc0, !PT ;  /* 0x7fffffff1b1b7812 */ /* 0x004fc800078ec0ff */
[----:B------:R-:W-:-:S04]  /*147ba0*/  @P6 LOP3.LUT R27, R27, 0x80000000, RZ, 0xfc, !PT ;  /* 0x800000001b1b6812 */ /* 0x000fc800078efcff */
[----:B------:R-:W-:-:S04]  /*147bb0*/  LOP3.LUT R27, R27, 0xbfffffff, RZ, 0xc0, !PT ;  /* 0xbfffffff1b1b7812 */ /* 0x000fc800078ec0ff */
[----:B------:R-:W-:-:S04]  /*147bc0*/  @P5 LOP3.LUT R27, R27, 0x40000000, RZ, 0xfc, !PT ;  /* 0x400000001b1b5812 */ /* 0x000fc800078efcff */
[----:B------:R-:W-:-:S04]  /*147bd0*/  LOP3.LUT R27, R27, 0xdfffffff, RZ, 0xc0, !PT ;  /* 0xdfffffff1b1b7812 */ /* 0x000fc800078ec0ff */
[----:B------:R-:W-:Y:S02]  /*147be0*/  @P0 LOP3.LUT R27, R27, 0x20000000, RZ, 0xfc, !PT ;  /* 0x200000001b1b0812 */ /* 0x000fe400078efcff */
[----:B------:R-:W-:Y:S02]  /*147bf0*/  ISETP.LT.AND P0, PT, R4, UR37, !P1 ;  /* 0x0000002504007c0c */ /* 0x000fe4000cf01270 */
[----:B------:R-:W-:Y:S01]  /*147c00*/  ISETP.LT.AND P6, PT, R3, UR35, !P1 ;  /* 0x0000002303007c0c */ /* 0x000fe2000cfc1270 */
[----:B------:R-:W2:Y:S01]  /*147c10*/  LDCU UR35, c[0x0][0x398] ;  /* 0x00007300ff2377ac */ /* 0x000ea20008000800 */
        /* <DEDUP_REMOVED lines=16> */
[----:B-1----:R-:W-:Y:S01]  /*147d20*/  ISETP.LT.AND P5, PT, R2, UR7, !P3 ;  /* 0x0000000702007c0c */ /* 0x002fe2000dfa1270 */
[----:B------:R-:W1:Y:S06]  /*147d30*/  LDCU UR7, c[0x0][0x398] ;  /* 0x00007300ff0777ac */ /* 0x000e6c0008000800 */
        /* <DEDUP_REMOVED lines=10> */
[----:B----4-:R-:W-:Y:S01]  /*147de0*/  ISETP.LT.AND P6, PT, R3, UR9, !P4 ;  /* 0x0000000903007c0c */ /* 0x010fe2000e7c1270 */
[----:B------:R-:W4:Y:S01]  /*147df0*/  LDCU UR9, c[0x0][0x398] ;  /* 0x00007300ff0977ac */ /* 0x000f220008000800 */
        /* <DEDUP_REMOVED lines=12> */
[----:B------:R-:W-:Y:S02]  /*147ec0*/  R2UR UR37, R44 ;  /* 0x000000002c2572ca */ /* 0x000fe400000e0000 */
[----:B------:R-:W3:Y:S01]  /*147ed0*/  LDL.LU R44, [R1+0x6994] ;  /* 0x00699400012c7983 */ /* 0x000ee20000300800 */
[----:B------:R-:W-:Y:S02]  /*147ee0*/  R2UR UR39, R33 ;  /* 0x00000000212772ca */ /* 0x000fe400000e0000 */
[----:B------:R-:W-:Y:S01]  /*147ef0*/  @P0 LOP3.LUT R27, R27, 0x20000, RZ, 0xfc, !PT ;  /* 0x000200001b1b0812 */ /* 0x000fe200078efcff */
[----:B------:R-:W3:Y:S01]  /*147f00*/  LDL.LU R33, [R1+0x6990] ;  /* 0x0069900001217983 */ /* 0x000ee20000300800 */
[----:B------:R-:W-:-:S02]  /*147f10*/  R2UR UR41, R32 ;  /* 0x00000000202972ca */ /* 0x000fc400000e0000 */
[----:B------:R-:W-:Y:S01]  /*147f20*/  ISETP.LT.AND P0, PT, R4, UR45, !P2 ;  /* 0x0000002d04007c0c */ /* 0x000fe2000d701270 */
[----:B------:R-:W3:Y:S01]  /*147f30*/  LDL.LU R32, [R1+0x698c] ;  /* 0x00698c0001207983 */ /* 0x000ee20000300800 */
[----:B------:R-:W-:Y:S02]  /*147f40*/  R2UR UR45, R31 ;  /* 0x000000001f2d72ca */ /* 0x000fe400000e0000 */
[----:B------:R-:W-:Y:S01]  /*147f50*/  R2UR UR51, R30 ;  /* 0x000000001e3372ca */ /* 0x000fe200000e0000 */
[----:B------:R-:W3:Y:S01]  /*147f60*/  LDL.LU R31, [R1+0x6988] ;  /* 0x00698800011f7983 */ /* 0x000ee20000300800 */
[----:B------:R-:W-:Y:S02]  /*147f70*/  R2UR UR55, R29 ;  /* 0x000000001d3772ca */ /* 0x000fe400000e0000 */
[----:B------:R-:W-:Y:S01]  /*147f80*/  R2UR UR57, R28 ;  /* 0x000000001c3972ca */ /* 0x000fe200000e0000 */
[----:B------:R-:W3:Y:S04]  /*147f90*/  LDL.LU R30, [R1+0x6984] ;  /* 0x00698400011e7983 */ /* 0x000ee80000300800 */
[----:B------:R-:W3:Y:S04]  /*147fa0*/  LDL.LU R29, [R1+0x6980] ;  /* 0x00698000011d7983 */ /* 0x000ee80000300800 */
[----:B------:R-:W3:Y:S01]  /*147fb0*/  LDL.LU R28, [R1+0x697c] ;  /* 0x00697c00011c7983 */ /* 0x000ee20000300800 */
        /* <DEDUP_REMOVED lines=22> */
[----:B------:R-:W1:Y:S04]  /*148120*/  LDCU UR18, c[0x0][0x398] ;  /* 0x00007300ff1277ac */ /* 0x000e680008000800 */
        /* <DEDUP_REMOVED lines=37> */
[----:B--2---:R-:W-:Y:S01]  /*148380*/  ISETP.LT.AND P0, PT, R0, UR35, !P4 ;  /* 0x0000002300007c0c */ /* 0x004fe2000e701270 */
[----:B------:R-:W2:Y:S01]  /*148390*/  LDCU UR35, c[0x0][0x398] ;  /* 0x00007300ff2377ac */ /* 0x000ea20008000800 */
        /* <DEDUP_REMOVED lines=10> */
[----:B------:R-:W0:Y:S08]  /*148440*/  LDCU UR17, c[0x0][0x398] ;  /* 0x00007300ff1177ac */ /* 0x000e300008000800 */
[----:B------:R-:W-:-:S02]  /*148450*/  @P0 LOP3.LUT R27, R27, 0x1, RZ, 0xfc, !PT ;  /* 0x000000011b1b0812 */ /* 0x000fc400078efcff */
[----:B-1----:R-:W-:Y:S01]  /*148460*/  ISETP.LT.AND P0, PT, R0, UR7, !P2 ;  /* 0x0000000700007c0c */ /* 0x002fe2000d701270 */
[----:B------:R-:W1:Y:S01]  /*148470*/  LDCU UR7, c[0x0][0x398] ;  /* 0x00007300ff0777ac */ /* 0x000e620008000800 */
[C---:B------:R-:W-:Y:S02]  /*148480*/  LOP3.LUT P1, RZ, R52.reuse, 0x400, RZ, 0xc0, !PT ;  /* 0x0000040034ff7812 */ /* 0x040fe4000782c0ff */
[C---:B------:R-:W-:Y:S02]  /*148490*/  LOP3.LUT P3, RZ, R52.reuse, 0x200, RZ, 0xc0, !PT ;  /* 0x0000020034ff7812 */ /* 0x040fe4000786c0ff */
[----:B------:R-:W-:Y:S02]  /*1484a0*/  LOP3.LUT P4, RZ, R52, 0x100, RZ, 0xc0, !PT ;  /* 0x0000010034ff7812 */ /* 0x000fe4000788c0ff */
[----:B------:R-:W-:Y:S02]  /*1484b0*/  R2UR UR59, R6 ;  /* 0x00000000063b72ca */ /* 0x000fe400000e0000 */
[----:B---3--:R-:W-:Y:S01]  /*1484c0*/  LOP3.LUT R28, R28, 0x7fffffff, RZ, 0xc0, !PT ;  /* 0x7fffffff1c1c7812 */ /* 0x008fe200078ec0ff */
[----:B------:R-:W3:Y:S03]  /*1484d0*/  LDL.LU R6, [R1+0x6978] ;  /* 0x0069780001067983 */ /* 0x000ee60000300800 */
[----:B------:R-:W-:-:S04]  /*1484e0*/  @P6 LOP3.LUT R28, R28, 0x80000000, RZ, 0xfc, !PT ;  /* 0x800000001c1c6812 */ /* 0x000fc800078efcff */
        /* <DEDUP_REMOVED lines=62> */
[----:B------:R-:W-:Y:S02]  /*1488d0*/  R2UR UR61, R7 ;  /* 0x00000000073d72ca */ /* 0x000fe400000e0000 */
[----:B------:R-:W-:Y:S01]  /*1488e0*/  LOP3.LUT R28, R28, 0xffffbfff, RZ, 0xc0, !PT ;  /* 0xffffbfff1c1c7812 */ /* 0x000fe200078ec0ff */
[----:B------:R-:W3:Y:S03]  /*1488f0*/  LDL.LU R7, [R1+0x6974] ;  /* 0x0069740001077983 */ /* 0x000ee60000300800 */
[----:B------:R-:W-:-:S02]  /*148900*/  @P5 LOP3.LUT R28, R28, 0x4000, RZ, 0xfc, !PT ;  /* 0x000040001c1c5812 */ /* 0x000fc400078efcff */
        /* <DEDUP_REMOVED lines=27> */
[----:B------:R-:W-:Y:S01]  /*148ac0*/  R2UR UR57, R57 ;  /* 0x00000000393972ca */ /* 0x000fe200000e0000 */
[----:B------:R-:W0:Y:S04]  /*148ad0*/  LDCU UR31, c[0x0][0x398] ;  /* 0x00007300ff1f77ac */ /* 0x000e280008000800 */
        /* <DEDUP_REMOVED lines=15> */
[----:B--2---:R-:W-:Y:S02]  /*148bd0*/  ISETP.LT.AND P5, PT, R2, UR35, !P4 ;  /* 0x0000002302007c0c */ /* 0x004fe4000e7a1270 */
[----:B------:R-:W-:Y:S01]  /*148be0*/  R2UR UR59, R50 ;  /* 0x00000000323b72ca */ /* 0x000fe200000e0000 */
[----:B------:R-:W2:Y:S04]  /*148bf0*/  LDCU UR35, c[0x0][0x398] ;  /* 0x00007300ff2377ac */ /* 0x000ea80008000800 */
        /* <DEDUP_REMOVED lines=9> */
[----:B------:R-:W-:Y:S01]  /*148c90*/  ISETP.LT.AND P6, PT, R3, UR11, !P2 ;  /* 0x0000000b03007c0c */ /* 0x000fe2000d7c1270 */
[----:B------:R-:W0:Y:S01]  /*148ca0*/  LDCU UR11, c[0x0][0x398] ;  /* 0x00007300ff0b77ac */ /* 0x000e220008000800 */
[----:B------:R-:W-:Y:S02]  /*148cb0*/  @P0 LOP3.LUT R28, R28, 0x2, RZ, 0xfc, !PT ;  /* 0x000000021c1c0812 */ /* 0x000fe400078efcff */
[----:B------:R-:W-:Y:S01]  /*148cc0*/  ISETP.LT.AND P0, PT, R4, UR59, !P2 ;  /* 0x0000003b04007c0c */ /* 0x000fe2000d701270 */
[----:B------:R-:W0:Y:S01]  /*148cd0*/  LDCU UR59, c[0x0][0x398] ;  /* 0x00007300ff3b77ac */ /* 0x000e220008000800 */
[----:B------:R-:W-:-:S02]  /*148ce0*/  ISETP.LT.AND P5, PT, R2, UR17, !P2 ;  /* 0x0000001102007c0c */ /* 0x000fc4000d7a1270 */
[----:B------:R-:W-:Y:S01]  /*148cf0*/  LOP3.LUT R29, R29, 0x7fffffff, RZ, 0xc0, !PT ;  /* 0x7fffffff1d1d7812 */ /* 0x000fe200078ec0ff */
[----:B------:R-:W0:Y:S01]  /*148d00*/  LDCU UR17, c[0x0][0x398] ;  /* 0x00007300ff1177ac */ /* 0x000e220008000800 */
[----:B------:R-:W-:-:S03]  /*148d10*/  LOP3.LUT R28, R28, 0xfffffffe, RZ, 0xc0, !PT ;  /* 0xfffffffe1c1c7812 */ /* 0x000fc600078ec0ff */
[----:B------:R-:W-:Y:S02]  /*148d20*/  @P6 LOP3.LUT R29, R29, 0x80000000, RZ, 0xfc, !PT ;  /* 0x800000001d1d6812 */ /* 0x000fe400078efcff */
[----:B------:R-:W-:Y:S02]  /*148d30*/  R2UR UR61, R49 ;  /* 0x00000000313d72ca */ /* 0x000fe400000e0000 */
        /* <DEDUP_REMOVED lines=10> */
[----:B-1----:R-:W-:Y:S02]  /*148de0*/  ISETP.LT.AND P6, PT, R3, UR7, !P1 ;  /* 0x0000000703007c0c */ /* 0x002fe4000cfc1270 */
[----:B------:R-:W-:Y:S01]  /*148df0*/  LOP3.LUT R29, R29, 0xefffffff, RZ, 0xc0, !PT ;  /* 0xefffffff1d1d7812 */ /* 0x000fe200078ec0ff */
[----:B------:R-:W1:Y:S01]  /*148e00*/  LDCU UR7, c[0x0][0x398] ;  /* 0x00007300ff0777ac */ /* 0x000e620008000800 */
        /* <DEDUP_REMOVED lines=64> */
[----:B------:R-:W-:Y:S02]  /*149210*/  ISETP.LT.AND P0, PT, R4, UR4, !P1 ;  /* 0x0000000404007c0c */ /* 0x000fe4000cf01270 */
[----:B------:R-:W-:Y:S02]  /*149220*/  LOP3.LUT R29, R29, 0xffffefff, RZ, 0xc0, !PT ;  /* 0xffffefff1d1d7812 */ /* 0x000fe400078ec0ff */
[----:B------:R-:W-:Y:S01]  /*149230*/  ISETP.LT.AND P4, PT, R2, UR71, !P1 ;  /* 0x0000004702007c0c */ /* 0x000fe2000cf81270 */
[----:B------:R-:W0:Y:S08]  /*149240*/  LDCU UR71, c[0x0][0x398] ;  /* 0x00007300ff4777ac */ /* 0x000e300008000800 */
[----:B------:R-:W-:-:S02]  /*149250*/  @P0 LOP3.LUT R29, R29, 0x1000, RZ, 0xfc, !PT ;  /* 0x000010001d1d0812 */ /* 0x000fc400078efcff */
[----:B------:R-:W-:Y:S01]  /*149260*/  ISETP.LT.AND P0, PT, R3, UR73, !P1 ;  /* 0x0000004903007c0c */ /* 0x000fe2000cf01270 */
[----:B------:R-:W0:Y:S01]  /*149270*/  LDCU UR73, c[0x0][0x398] ;  /* 0x00007300ff4977ac */ /* 0x000e220008000800 */
[----:B------:R-:W-:Y:S02]  /*149280*/  R2UR UR77, R46 ;  /* 0x000000002e4d72ca */ /* 0x000fe400000e0000 */
[----:B------:R-:W-:Y:S02]  /*149290*/  LOP3.LUT R29, R29, 0xfffff7ff, RZ, 0xc0, !PT ;  /* 0xfffff7ff1d1d7812 */ /* 0x000fe400078ec0ff */
[----:B------:R-:W-:-:S07]  /*1492a0*/  LOP3.LUT P3, RZ, R51, 0x20000000, RZ, 0xc0, !PT ;  /* 0x2000000033ff7812 */ /* 0x000fce000786c0ff */
[----:B------:R-:W-:-:S04]  /*1492b0*/  @P0 LOP3.LUT R29, R29, 0x800, RZ, 0xfc, !PT ;  /* 0x000008001d1d0812 */ /* 0x000fc800078efcff */
[----:B------:R-:W-:-:S04]  /*1492c0*/  LOP3.LUT R29, R29, 0xfffffbff, RZ, 0xc0, !PT ;  /* 0xfffffbff1d1d7812 */ /* 0x000fc800078ec0ff */
[----:B------:R-:W-:Y:S02]  /*1492d0*/  @P4 LOP3.LUT R29, R29, 0x400, RZ, 0xfc, !PT ;  /* 0x000004001d1d4812 */ /* 0x000fe400078efcff */
[----:B------:R-:W-:Y:S01]  /*1492e0*/  ISETP.LT.AND P4, PT, R4, UR77, !P3 ;  /* 0x0000004d04007c0c */ /* 0x000fe2000df81270 */
[----:B------:R-:W0:Y:S01]  /*1492f0*/  LDCU UR77, c[0x0][0x398] ;  /* 0x00007300ff4d77ac */ /* 0x000e220008000800 */
[----:B------:R-:W-:Y:S02]  /*149300*/  ISETP.LT.AND P0, PT, R0, UR29, !P1 ;  /* 0x0000001d00007c0c */ /* 0x000fe4000cf01270 */
[----:B------:R-:W-:Y:S01]  /*149310*/  LOP3.LUT R29, R29, 0xfffffdff, RZ, 0xc0, !PT ;  /* 0xfffffdff1d1d7812 */ /* 0x000fe200078ec0ff */
[----:B------:R-:W1:Y:S10]  /*149320*/  LDCU UR29, c[0x0][0x398] ;  /* 0x00007300ff1d77ac */ /* 0x000e740008000800 */
[----:B------:R-:W-:-:S02]  /*149330*/  @P0 LOP3.LUT R29, R29, 0x200, RZ, 0xfc, !PT ;  /* 0x000002001d1d0812 */ /* 0x000fc400078efcff */
        /* <DEDUP_REMOVED lines=8> */
[----:B------:R-:W-:-:S11]  /*1493c0*/  LOP3.LUT R29, R29, 0xffffffbf, RZ, 0xc0, !PT ;  /* 0xffffffbf1d1d7812 */ /* 0x000fd600078ec0ff */
[----:B------:R-:W-:Y:S02]  /*1493d0*/  @P0 LOP3.LUT R29, R29, 0x40, RZ, 0xfc, !PT ;  /* 0x000000401d1d0812 */ /* 0x000fe400078efcff */
[----:B------:R-:W-:Y:S01]  /*1493e0*/  ISETP.LT.AND P0, PT, R0, UR23, !P3 ;  /* 0x0000001700007c0c */ /* 0x000fe2000df01270 */
[----:B------:R-:W0:Y:S01]  /*1493f0*/  LDCU UR23, c[0x0][0x398] ;  /* 0x00007300ff1777ac */ /* 0x000e220008000800 */
[----:B------:R-:W-:Y:S02]  /*149400*/  LOP3.LUT R29, R29, 0xffffffdf, RZ, 0xc0, !PT ;  /* 0xffffffdf1d1d7812 */ /* 0x000fe400078ec0ff */
[----:B------:R-:W-:-:S09]  /*149410*/  LOP3.LUT P6, RZ, R51, 0x10000000, RZ, 0xc0, !PT ;  /* 0x1000000033ff7812 */ /* 0x000fd200078cc0ff */
[----:B------:R-:W-:Y:S02]  /*149420*/  @P0 LOP3.LUT R29, R29, 0x20, RZ, 0xfc, !PT ;  /* 0x000000201d1d0812 */ /* 0x000fe400078efcff */
[----:B------:R-:W-:Y:S01]  /*149430*/  ISETP.LT.AND P0, PT, R4, UR6, !P6 ;  /* 0x0000000604007c0c */ /* 0x000fe2000f701270 */
[----:B------:R-:W0:Y:S01]  /*149440*/  LDCU UR6, c[0x0][0x398] ;  /* 0x00007300ff0677ac */ /* 0x000e220008000800 */
[----:B------:R-:W-:Y:S02]  /*149450*/  ISETP.LT.AND P3, PT, R3, UR39, !P6 ;  /* 0x0000002703007c0c */ /* 0x000fe4000f761270 */
[----:B------:R-:W-:Y:S01]  /*149460*/  LOP3.LUT R29, R29, 0xffffffef, RZ, 0xc0, !PT ;  /* 0xffffffef1d1d7812 */ /* 0x000fe200078ec0ff */
[----:B------:R-:W0:Y:S08]  /*149470*/  LDCU UR39, c[0x0][0x398] ;  /* 0x00007300ff2777ac */ /* 0x000e300008000800 */
[----:B------:R-:W-:-:S02]  /*149480*/  @P0 LOP3.LUT R29, R29, 0x10, RZ, 0xfc, !PT ;  /* 0x000000101d1d0812 */ /* 0x000fc400078efcff */
        /* <DEDUP_REMOVED lines=8> */
[----:B------:R-:W-:Y:S02]  /*149510*/  LOP3.LUT P2, RZ, R51, 0x8000000, RZ, 0xc0, !PT ;  /* 0x0800000033ff7812 */ /* 0x000fe4000784c0ff */
[----:B------:R-:W-:Y:S02]  /*149520*/  LOP3.LUT R29, R29, 0xfffffffd, RZ, 0xc0, !PT ;  /* 0xfffffffd1d1d7812 */ /* 0x000fe400078ec0ff */
[----:B------:R-:W-:Y:S01]  /*149530*/  ISETP.LT.AND P6, PT, R4, UR8, !P2 ;  /* 0x0000000804007c0c */ /* 0x000fe2000d7c1270 */
[----:B------:R-:W0:Y:S06]  /*149540*/  LDCU UR8, c[0x0][0x398] ;  /* 0x00007300ff0877ac */ /* 0x000e2c0008000800 */
[----:B------:R-:W-:-:S02]  /*149550*/  @P0 LOP3.LUT R29, R29, 0x2, RZ, 0xfc, !PT ;  /* 0x000000021d1d0812 */ /* 0x000fc400078efcff */
[----:B------:R-:W-:Y:S01]  /*149560*/  ISETP.LT.AND P0, PT, R3, UR10, !P2 ;  /* 0x0000000a03007c0c */ /* 0x000fe2000d701270 */
[----:B------:R-:W0:Y:S01]  /*149570*/  LDCU UR10, c[0x0][0x398] ;  /* 0x00007300ff0a77ac */ /* 0x000e220008000800 */
[----:B------:R-:W-:Y:S02]  /*149580*/  LOP3.LUT R29, R29, 0xfffffffe, RZ, 0xc0, !PT ;  /* 0xfffffffe1d1d7812 */ /* 0x000fe400078ec0ff */
[----:B------:R-:W-:Y:S02]  /*149590*/  LOP3.LUT R30, R30, 0x7fffffff, RZ, 0xc0, !PT ;  /* 0x7fffffff1e1e7812 */ /* 0x000fe400078ec0ff */
[----:B------:R-:W-:Y:S02]  /*1495a0*/  @P6 LOP3.LUT R29, R29, 0x1, RZ, 0xfc, !PT ;  /* 0x000000011d1d6812 */ /* 0x000fe400078efcff */
[----:B------:R-:W-:Y:S01]  /*1495b0*/  ISETP.LT.AND P6, PT, R2, UR55, !P2 ;  /* 0x0000003702007c0c */ /* 0x000fe2000d7c1270 */
[----:B------:R-:W0:Y:S04]  /*1495c0*/  LDCU UR55, c[0x0][0x398] ;  /* 0x00007300ff3777ac */ /* 0x000e280008000800 */
[----:B------:R-:W-:-:S02]  /*1495d0*/  @P0 LOP3.LUT R30, R30, 0x80000000, RZ, 0xfc, !PT ;  /* 0x800000001e1e0812 */ /* 0x000fc400078efcff */
[----:B------:R-:W-:Y:S01]  /*1495e0*/  ISETP.LT.AND P0, PT, R0, UR33, !P2 ;  /* 0x0000002100007c0c */ /* 0x000fe2000d701270 */
[----:B------:R-:W0:Y:S01]  /*1495f0*/  LDCU UR33, c[0x0][0x398] ;  /* 0x00007300ff2177ac */ /* 0x000e220008000800 */
[----:B------:R-:W-:Y:S02]  /*149600*/  LOP3.LUT R30, R30, 0xbfffffff, RZ, 0xc0, !PT ;  /* 0xbfffffff1e1e7812 */ /* 0x000fe400078ec0ff */
[----:B------:R-:W-:Y:S02]  /*149610*/  LOP3.LUT P5, RZ, R51, 0x4000000, RZ, 0xc0, !PT ;  /* 0x0400000033ff7812 */ /* 0x000fe400078ac0ff */
        /* <DEDUP_REMOVED lines=26> */
[----:B--2---:R-:W-:Y:S01]  /*1497c0*/  ISETP.LT.AND P5, PT, R2, UR35, !P1 ;  /* 0x0000002302007c0c */ /* 0x004fe2000cfa1270 */
[----:B------:R-:W2:Y:S01]  /*1497d0*/  LDCU UR35, c[0x0][0x398] ;  /* 0x00007300ff2377ac */ /* 0x000ea20008000800 */
        /* <DEDUP_REMOVED lines=92> */
[----:B------:R-:W-:Y:S02]  /*149da0*/  LOP3.LUT R30, R30, 0xfffffffd, RZ, 0xc0, !PT ;  /* 0xfffffffd1e1e7812 */ /* 0x000fe400078ec0ff */
[----:B----4-:R-:W-:Y:S01]  /*149db0*/  ISETP.LT.AND P6, PT, R3, UR9, !P3 ;  /* 0x0000000903007c0c */ /* 0x010fe2000dfc1270 */
[----:B------:R-:W4:Y:S01]  /*149dc0*/  LDCU UR9, c[0x0][0x398] ;  /* 0x00007300ff0977ac */ /* 0x000f220008000800 */
[----:B------:R-:W-:Y:S02]  /*149dd0*/  @P0 LOP3.LUT R30, R30, 0x2, RZ, 0xfc, !PT ;  /* 0x000000021e1e0812 */ /* 0x000fe400078efcff */
[----:B------:R-:W-:Y:S01]  /*149de0*/  ISETP.LT.AND P0, PT, R4, UR30, !P3 ;  /* 0x0000001e04007c0c */ /* 0x000fe2000df01270 */
[----:B------:R-:W0:Y:S01]  /*149df0*/  LDCU UR30, c[0x0][0x398] ;  /* 0x00007300ff1e77ac */ /* 0x000e220008000800 */
[----:B------:R-:W-:Y:S02]  /*149e00*/  ISETP.LT.AND P5, PT, R2, UR67, !P3 ;  /* 0x0000004302007c0c */ /* 0x000fe4000dfa1270 */
[----:B------:R-:W-:Y:S01]  /*149e10*/  LOP3.LUT R31, R31, 0x7fffffff, RZ, 0xc0, !PT ;  /* 0x7fffffff1f1f7812 */ /* 0x000fe200078ec0ff */
[----:B------:R-:W0:Y:S01]  /*149e20*/  LDCU UR67, c[0x0][0x398] ;  /* 0x00007300ff4377ac */ /* 0x000e220008000800 */
[----:B------:R-:W-:-:S03]  /*149e30*/  LOP3.LUT R30, R30, 0xfffffffe, RZ, 0xc0, !PT ;  /* 0xfffffffe1e1e7812 */ /* 0x000fc600078ec0ff */
[----:B------:R-:W-:-:S04]  /*149e40*/  @P6 LOP3.LUT R31, R31, 0x80000000, RZ, 0xfc, !PT ;  /* 0x800000001f1f6812 */ /* 0x000fc800078efcff */
        /* <DEDUP_REMOVED lines=39> */
[----:B------:R-:W-:Y:S02]  /*14a0c0*/  @P5 LOP3.LUT R31, R31, 0x400000, RZ, 0xfc, !PT ;  /* 0x004000001f1f5812 */ /* 0x000fe400078efcff */
[----:B------:R-:W-:Y:S01]  /*14a0d0*/  ISETP.LT.AND P5, PT, R4, UR36, !P4 ;  /* 0x0000002404007c0c */ /* 0x000fe2000e7a1270 */
[----:B------:R-:W1:Y:S01]  /*14a0e0*/  LDCU UR36, c[0x0][0x398] ;  /* 0x00007300ff2477ac */ /* 0x000e620008000800 */
[----:B------:R-:W-:-:S04]  /*14a0f0*/  LOP3.LUT R31, R31, 0xffdfffff, RZ, 0xc0, !PT ;  /* 0xffdfffff1f1f7812 */ /* 0x000fc800078ec0ff */
[----:B------:R-:W-:Y:S02]  /*14a100*/  @P0 LOP3.LUT R31, R31, 0x200000, RZ, 0xfc, !PT ;  /* 0x002000001f1f0812 */ /* 0x000fe400078efcff */
        /* <DEDUP_REMOVED lines=33> */
[----:B------:R-:W1:Y:S01]  /*14a320*/  LDCU UR40, c[0x0][0x398] ;  /* 0x00007300ff2877ac */ /* 0x000e620008000800 */
[----:B------:R-:W-:Y:S02]  /*14a330*/  ISETP.LT.AND P3, PT, R3, UR65, !P2 ;  /* 0x0000004103007c0c */ /* 0x000fe4000d761270 */
[----:B------:R-:W-:Y:S01]  /*14a340*/  LOP3.LUT R31, R31, 0xffffefff, RZ, 0xc0, !PT ;  /* 0xffffefff1f1f7812 */ /* 0x000fe200078ec0ff */
[----:B------:R-:W1:Y:S01]  /*14a350*/  LDCU UR65, c[0x0][0x398] ;  /* 0x00007300ff4177ac */ /* 0x000e620008000800 */
[----:B0-----:R-:W-:Y:S02]  /*14a360*/  ISETP.LT.AND P5, PT, R2, UR43, !P2 ;  /* 0x0000002b02007c0c */ /* 0x001fe4000d7a1270 */
        /* <DEDUP_REMOVED lines=15> */
[----:B----4-:R-:W-:Y:S01]  /*14a460*/  ISETP.LT.AND P2, PT, R2, UR9, !P1 ;  /* 0x0000000902007c0c */ /* 0x010fe2000cf41270 */
[----:B------:R-:W4:Y:S06]  /*14a470*/  LDCU UR9, c[0x0][0x398] ;  /* 0x00007300ff0977ac */ /* 0x000f2c0008000800 */
[----:B------:R-:W-:-:S04]  /*14a480*/  @P0 LOP3.LUT R31, R31, 0x100, RZ, 0xfc, !PT ;  /* 0x000001001f1f0812 */ /* 0x000fc800078efcff */
[----:B------:R-:W-:-:S04]  /*14a490*/  LOP3.LUT R31, R31, 0xffffff7f, RZ, 0xc0, !PT ;  /* 0xffffff7f1f1f7812 */ /* 0x000fc800078ec0ff */
[----:B------:R-:W-:Y:S02]  /*14a4a0*/  @P5 LOP3.LUT R31, R31, 0x80, RZ, 0xfc, !PT ;  /* 0x000000801f1f5812 */ /* 0x000fe400078efcff */
[----:B0-----:R-:W-:Y:S01]  /*14a4b0*/  ISETP.LT.AND P0, PT, R0, UR43, !P1 ;  /* 0x0000002b00007c0c */ /* 0x001fe2000cf01270 */
        /* <DEDUP_REMOVED lines=8> */
[----:B------:R-:W-:Y:S02]  /*14a540*/  ISETP.LT.AND P0, PT, R3, UR8, !P4 ;  /* 0x0000000803007c0c */ /* 0x000fe4000e701270 */
[----:B------:R-:W-:-:S04]  /*14a550*/  LOP3.LUT R31, R31, 0xffffffef, RZ, 0xc0, !PT ;  /* 0xffffffef1f1f7812 */ /* 0x000fc800078ec0ff */
[----:B------:R-:W-:-:S04]  /*14a560*/  @P6 LOP3.LUT R31, R31, 0x10, RZ, 0xfc, !PT ;  /* 0x000000101f1f6812 */ /* 0x000fc800078efcff */
[----:B------:R-:W-:-:S04]  /*14a570*/  LOP3.LUT R31, R31, 0xfffffff7, RZ, 0xc0, !PT ;  /* 0xfffffff71f1f7812 */ /* 0x000fc800078ec0ff */
[----:B------:R-:W-:Y:S02]  /*14a580*/  @P0 LOP3.LUT R31, R31, 0x8, RZ, 0xfc, !PT ;  /* 0x000000081f1f0812 */ /* 0x000fe400078efcff */
[C---:B------:R-:W-:Y:S02]  /*14a590*/  LOP3.LUT P0, RZ, R51.reuse, 0x40, RZ, 0xc0, !PT ;  /* 0x0000004033ff7812 */ /* 0x040fe4000780c0ff */
[----:B----4-:R-:W-:Y:S01]  /*14a5a0*/  ISETP.LT.AND P5, PT, R2, UR9, !P4 ;  /* 0x0000000902007c0c */ /* 0x010fe2000e7a1270 */
[----:B------:R-:W4:Y:S01]  /*14a5b0*/  LDCU.64 UR8, c[0x0][0x398] ;  /* 0x00007300ff0877ac */ /* 0x000f220008000a00 */
[----:B------:R-:W-:Y:S02]  /*14a5c0*/  LOP3.LUT P6, RZ, R51, 0x20, RZ, 0xc0, !PT ;  /* 0x0000002033ff7812 */ /* 0x000fe400078cc0ff */
[----:B------:R-:W-:Y:S02]  /*14a5d0*/  LOP3.LUT R5, R5, 0x7fffffff, RZ, 0xc0, !PT ;  /* 0x7fffffff05057812 */ /* 0x000fe400078ec0ff */
[----:B0-----:R-:W-:Y:S01]  /*14a5e0*/  ISETP.LT.AND P4, PT, R0, UR43, !P4 ;  /* 0x0000002b00007c0c */ /* 0x001fe2000e781270 */
[----:B------:R-:W0:Y:S04]  /*14a5f0*/  LDCU UR43, c[0x0][0x398] ;  /* 0x00007300ff2b77ac */ /* 0x000e280008000800 */
[----:B------:R-:W-:-:S02]  /*14a600*/  @P0 LOP3.LUT R5, R5, 0x80000000, RZ, 0xfc, !PT ;  /* 0x8000000005050812 */ /* 0x000fc400078efcff */
[----:B------:R-:W-:Y:S02]  /*14a610*/  LOP3.LUT R31, R31, 0xfffffffb, RZ, 0xc0, !PT ;  /* 0xfffffffb1f1f7812 */ /* 0x000fe400078ec0ff */
[----:B------:R-:W-:Y:S02]  /*14a620*/  LOP3.LUT R5, R5, 0xbfffffff, RZ, 0xc0, !PT ;  /* 0xbfffffff05057812 */ /* 0x000fe400078ec0ff */
[----:B------:R-:W-:Y:S02]  /*14a630*/  @P5 LOP3.LUT R31, R31, 0x4, RZ, 0xfc, !PT ;  /* 0x000000041f1f5812 */ /* 0x000fe400078efcff */
[----:B------:R-:W-:Y:S02]  /*14a640*/  @P6 LOP3.LUT R5, R5, 0x40000000, RZ, 0xfc, !PT ;  /* 0x4000000005056812 */ /* 0x000fe400078efcff */
[----:B------:R-:W-:Y:S02]  /*14a650*/  LOP3.LUT P6, RZ, R51, 0x80, RZ, 0xc0, !PT ;  /* 0x0000008033ff7812 */ /* 0x000fe400078cc0ff */
[----:B------:R-:W-:-:S02]  /*14a660*/  LOP3.LUT R31, R31, 0xfffffffd, RZ, 0xc0, !PT ;  /* 0xfffffffd1f1f7812 */ /* 0x000fc400078ec0ff */
[----:B------:R-:W-:Y:S02]  /*14a670*/  LOP3.LUT P3, RZ, R51, 0x800, RZ, 0xc0, !PT ;  /* 0x0000080033ff7812 */ /* 0x000fe4000786c0ff */
[----:B------:R-:W-:Y:S02]  /*14a680*/  @P4 LOP3.LUT R31, R31, 0x2, RZ, 0xfc, !PT ;  /* 0x000000021f1f4812 */ /* 0x000fe400078efcff */
[----:B------:R-:W-:Y:S01]  /*14a690*/  ISETP.LT.AND P4, PT, R4, UR46, !P3 ;  /* 0x0000002e04007c0c */ /* 0x000fe2000df81270 */
[----:B------:R-:W1:Y:S01]  /*14a6a0*/  LDCU UR46, c[0x0][0x398] ;  /* 0x00007300ff2e77ac */ /* 0x000e620008000800 */
[----:B------:R-:W-:-:S04]  /*14a6b0*/  LOP3.LUT R44, R44, 0xfffffffe, RZ, 0xc0, !PT ;  /* 0xfffffffe2c2c7812 */ /* 0x000fc800078ec0ff */
[----:B------:R-:W-:Y:S02]  /*14a6c0*/  @P6 LOP3.LUT R44, R44, 0x1, RZ, 0xfc, !PT ;  /* 0x000000012c2c6812 */ /* 0x000fe400078efcff */
[----:B0-----:R-:W-:Y:S01]  /*14a6d0*/  ISETP.LT.AND P6, PT, R3, UR43, !P3 ;  /* 0x0000002b03007c0c */ /* 0x001fe2000dfc1270 */
[----:B------:R-:W0:Y:S01]  /*14a6e0*/  LDCU.64 UR42, c[0x0][0x398] ;  /* 0x00007300ff2a77ac */ /* 0x000e220008000a00 */
[----:B------:R-:W-:Y:S02]  /*14a6f0*/  LOP3.LUT R31, R31, 0xfffffffe, RZ, 0xc0, !PT ;  /* 0xfffffffe1f1f7812 */ /* 0x000fe400078ec0ff */
[----:B------:R-:W-:Y:S02]  /*14a700*/  LOP3.LUT R32, R32, 0x7fffffff, RZ, 0xc0, !PT ;  /* 0x7fffffff20207812 */ /* 0x000fe400078ec0ff */
[----:B------:R-:W-:Y:S02]  /*14a710*/  @P4 LOP3.LUT R31, R31, 0x1, RZ, 0xfc, !PT ;  /* 0x000000011f1f4812 */ /* 0x000fe400078efcff */
[----:B------:R-:W-:-:S02]  /*14a720*/  ISETP.LT.AND P4, PT, R2, UR10, !P3 ;  /* 0x0000000a02007c0c */ /* 0x000fc4000df81270 */
[----:B------:R-:W-:Y:S01]  /*14a730*/  ISETP.LT.AND P3, PT, R0, UR13, !P3 ;  /* 0x0000000d00007c0c */ /* 0x000fe2000df61270 */
[----:B------:R-:W0:Y:S02]  /*14a740*/  LDCU UR13, c[0x0][0x398] ;  /* 0x00007300ff0d77ac */ /* 0x000e240008000800 */
[----:B------:R-:W-:-:S04]  /*14a750*/  @P6 LOP3.LUT R32, R32, 0x80000000, RZ, 0xfc, !PT ;  /* 0x8000000020206812 */ /* 0x000fc800078efcff */
[----:B------:R-:W-:Y:S02]  /*14a760*/  LOP3.LUT R32, R32, 0xbfffffff, RZ, 0xc0, !PT ;  /* 0xbfffffff20207812 */ /* 0x000fe400078ec0ff */
[----:B------:R-:W-:Y:S02]  /*14a770*/  LOP3.LUT P1, RZ, R51, 0x400, RZ, 0xc0, !PT ;  /* 0x0000040033ff7812 */ /* 0x000fe4000782c0ff */
        /* <DEDUP_REMOVED lines=33> */
[----:B------:R-:W0:Y:S01]  /*14a990*/  LDCU.64 UR10, c[0x0][0x398] ;  /* 0x00007300ff0a77ac */ /* 0x000e220008000a00 */
[----:B------:R-:W-:Y:S02]  /*14a9a0*/  LOP3.LUT P0, RZ, R51, 0x100, RZ, 0xc0, !PT ;  /* 0x0000010033ff7812 */ /* 0x000fe4000780c0ff */
[----:B------:R-:W-:Y:S02]  /*14a9b0*/  LOP3.LUT R32, R32, 0xffdfffff, RZ, 0xc0, !PT ;  /* 0xffdfffff20207812 */ /* 0x000fe400078ec0ff */
        /* <DEDUP_REMOVED lines=13> */
[----:B------:R-:W0:Y:S08]  /*14aa90*/  LDCU UR25, c[0x0][0x398] ;  /* 0x00007300ff1977ac */ /* 0x000e300008000800 */
[----:B------:R-:W-:-:S02]  /*14aaa0*/  @P6 LOP3.LUT R32, R32, 0x40000, RZ, 0xfc, !PT ;  /* 0x0004000020206812 */ /* 0x000fc400078efcff */
[----:B------:R-:W-:Y:S02]  /*14aab0*/  LOP3.LUT P6, RZ, R44, 0x1, RZ, 0xc0, !PT ;  /* 0x000000012cff7812 */ /* 0x000fe400078cc0ff */
        /* <DEDUP_REMOVED lines=8> */
[----:B------:R-:W-:-:S11]  /*14ab40*/  LOP3.LUT R32, R32, 0xffff7fff, RZ, 0xc0, !PT ;  /* 0xffff7fff20207812 */ /* 0x000fd600078ec0ff */
[----:B------:R-:W-:Y:S02]  /*14ab50*/  @P0 LOP3.LUT R32, R32, 0x8000, RZ, 0xfc, !PT ;  /* 0x0000800020200812 */ /* 0x000fe400078efcff */
[----:B--2---:R-:W-:Y:S01]  /*14ab60*/  ISETP.LT.AND P0, PT, R2, UR35, !P6 ;  /* 0x0000002302007c0c */ /* 0x004fe2000f701270 */
[----:B------:R-:W2:Y:S01]  /*14ab70*/  LDCU UR35, c[0x0][0x398] ;  /* 0x00007300ff2377ac */ /* 0x000ea20008000800 */
        /* <DEDUP_REMOVED lines=36> */
[----:B------:R-:W0:Y:S01]  /*14adc0*/  LDCU UR26, c[0x0][0x398] ;  /* 0x00007300ff1a77ac */ /* 0x000e220008000800 */
[----:B------:R-:W-:-:S07]  /*14add0*/  LOP3.LUT P5, RZ, R51, 0x10, RZ, 0xc0, !PT ;  /* 0x0000001033ff7812 */ /* 0x000fce00078ac0ff */
        /* <DEDUP_REMOVED lines=156> */
[----:B----4-:R-:W-:-:S02]  /*14b7a0*/  ISETP.LT.AND P2, PT, R4, UR8, !P5 ;  /* 0x0000000804007c0c */ /* 0x010fc4000ef41270 */
[----:B------:R-:W-:Y:S01]  /*14b7b0*/  LOP3.LUT R33, R33, 0xfffffffd, RZ, 0xc0, !PT ;  /* 0xfffffffd21217812 */ /* 0x000fe200078ec0ff */
[----:B------:R-:W4:Y:S01]  /*14b7c0*/  LDCU UR8, c[0x0][0x398] ;  /* 0x00007300ff0877ac */ /* 0x000f220008000800 */
[----:B------:R-:W-:Y:S02]  /*14b7d0*/  LOP3.LUT R58, R58, 0x7fffffff, RZ, 0xc0, !PT ;  /* 0x7fffffff3a3a7812 */ /* 0x000fe400078ec0ff */
[----:B------:R-:W-:Y:S02]  /*14b7e0*/  @P3 LOP3.LUT R33, R33, 0x2, RZ, 0xfc, !PT ;  /* 0x0000000221213812 */ /* 0x000fe400078efcff */
[----:B------:R-:W-:Y:S01]  /*14b7f0*/  ISETP.LT.AND P3, PT, R2, UR71, !P5 ;  /* 0x0000004702007c0c */ /* 0x000fe2000ef61270 */
[----:B------:R-:W1:Y:S01]  /*14b800*/  LDCU UR71, c[0x0][0x398] ;  /* 0x00007300ff4777ac */ /* 0x000e620008000800 */
[----:B------:R-:W-:Y:S02]  /*14b810*/  LOP3.LUT R33, R33, 0xfffffffe, RZ, 0xc0, !PT ;  /* 0xfffffffe21217812 */ /* 0x000fe400078ec0ff */
[----:B------:R-:W-:-:S02]  /*14b820*/  @P1 LOP3.LUT R58, R58, 0x80000000, RZ, 0xfc, !PT ;  /* 0x800000003a3a1812 */ /* 0x000fc400078efcff */
[----:B------:R-:W-:Y:S02]  /*14b830*/  @P2 LOP3.LUT R33, R33, 0x1, RZ, 0xfc, !PT ;  /* 0x0000000121212812 */ /* 0x000fe400078efcff */
[----:B------:R-:W-:Y:S01]  /*14b840*/  ISETP.LT.AND P2, PT, R0, UR73, !P5 ;  /* 0x0000004900007c0c */ /* 0x000fe2000ef41270 */
[----:B------:R-:W1:Y:S01]  /*14b850*/  LDCU UR73, c[0x0][0x398] ;  /* 0x00007300ff4977ac */ /* 0x000e620008000800 */
[----:B------:R-:W-:Y:S02]  /*14b860*/  LOP3.LUT R58, R58, 0xbfffffff, RZ, 0xc0, !PT ;  /* 0xbfffffff3a3a7812 */ /* 0x000fe400078ec0ff */
[----:B------:R-:W-:Y:S02]  /*14b870*/  LOP3.LUT P6, RZ, R5, 0x10000000, RZ, 0xc0, !PT ;  /* 0x1000000005ff7812 */ /* 0x000fe400078cc0ff */
[----:B------:R-:W-:Y:S02]  /*14b880*/  @P3 LOP3.LUT R58, R58, 0x40000000, RZ, 0xfc, !PT ;  /* 0x400000003a3a3812 */ /* 0x000fe400078efcff */
[----:B0-----:R-:W-:Y:S01]  /*14b890*/  ISETP.LT.AND P1, PT, R4, UR42, !P6 ;  /* 0x0000002a04007c0c */ /* 0x001fe2000f721270 */
[----:B------:R-:W0:Y:S01]  /*14b8a0*/  LDCU UR42, c[0x0][0x398] ;  /* 0x00007300ff2a77ac */ /* 0x000e220008000800 */
[----:B------:R-:W-:-:S04]  /*14b8b0*/  LOP3.LUT R58, R58, 0xdfffffff, RZ, 0xc0, !PT ;  /* 0xdfffffff3a3a7812 */ /* 0x000fc800078ec0ff */
[----:B------:R-:W-:Y:S02]  /*14b8c0*/  @P2 LOP3.LUT R58, R58, 0x20000000, RZ, 0xfc, !PT ;  /* 0x200000003a3a2812 */ /* 0x000fe400078efcff */
[----:B---3--:R-:W-:Y:S02]  /*14b8d0*/  R2UR.FILL UR4, R6 ;  /* 0x00000000060472ca */ /* 0x008fe400004e0000 */
[----:B------:R-:W3:Y:S01]  /*14b8e0*/  LDL.LU R6, [R1+0x6970] ;  /* 0x0069700001067983 */ /* 0x000ee20000300800 */
[----:B------:R-:W-:Y:S02]  /*14b8f0*/  LOP3.LUT R58, R58, 0xefffffff, RZ, 0xc0, !PT ;  /* 0xefffffff3a3a7812 */ /* 0x000fe400078ec0ff */
[----:B------:R-:W-:Y:S01]  /*14b900*/  LOP3.LUT P0, RZ, R5, 0x20000000, RZ, 0xc0, !PT ;  /* 0x2000000005ff7812 */ /* 0x000fe2000780c0ff */
[----:B------:R0:W-:Y:S01]  /*14b910*/  STL [R1+0xc], R5 ;  /* 0x00000c0501007387 */ /* 0x0001e20000100800 */
[----:B------:R-:W-:Y:S01]  /*14b920*/  ISETP.LT.AND P3, PT, R3, UR75, !P6 ;  /* 0x0000004b03007c0c */ /* 0x000fe2000f761270 */
[----:B------:R-:W1:Y:S01]  /*14b930*/  LDCU UR75, c[0x0][0x398] ;  /* 0x00007300ff4b77ac */ /* 0x000e620008000800 */
[----:B------:R-:W-:-:S02]  /*14b940*/  ISETP.LT.AND P2, PT, R2, UR77, !P6 ;  /* 0x0000004d02007c0c */ /* 0x000fc4000f741270 */
[----:B------:R-:W-:Y:S01]  /*14b950*/  @P1 LOP3.LUT R58, R58, 0x10000000, RZ, 0xfc, !PT ;  /* 0x100000003a3a1812 */ /* 0x000fe200078efcff */
[----:B------:R-:W1:Y:S01]  /*14b960*/  LDCU UR77, c[0x0][0x398] ;  /* 0x00007300ff4d77ac */ /* 0x000e620008000800 */
[----:B------:R-:W-:Y:S01]  /*14b970*/  ISETP.LT.AND P1, PT, R0, UR44, !P6 ;  /* 0x0000002c00007c0c */ /* 0x000fe2000f721270 */
[----:B0-----:R-:W2:Y:S01]  /*14b980*/  LDL.LU R5, [R1+0x696c] ;  /* 0x00696c0001057983 */ /* 0x001ea20000300800 */
[----:B------:R-:W-:Y:S01]  /*14b990*/  LOP3.LUT R58, R58, 0xf7ffffff, RZ, 0xc0, !PT ;  /* 0xf7ffffff3a3a7812 */ /* 0x000fe200078ec0ff */
[----:B------:R-:W0:Y:S02]  /*14b9a0*/  LDCU UR44, c[0x0][0x398] ;  /* 0x00007300ff2c77ac */ /* 0x000e240008000800 */
[----:B------:R-:W2:Y:S04]  /*14b9b0*/  LDL.LU R4, [R1+0x6968] ;  /* 0x0069680001047983 */ /* 0x000ea80000300800 */
[----:B------:R-:W2:Y:S04]  /*14b9c0*/  LDL.LU R3, [R1+0x6964] ;  /* 0x0069640001037983 */ /* 0x000ea80000300800 */
[----:B------:R-:W2:Y:S04]  /*14b9d0*/  LDL.LU R2, [R1+0x6960] ;  /* 0x0069600001027983 */ /* 0x000ea80000300800 */
[----:B------:R-:W2:Y:S01]  /*14b9e0*/  LDL.LU R0, [R1+0x695c] ;  /* 0x00695c0001007983 */ /* 0x000ea20000300800 */
[----:B------:R-:W-:-:S02]  /*14b9f0*/  @P3 LOP3.LUT R58, R58, 0x8000000, RZ, 0xfc, !PT ;  /* 0x080000003a3a3812 */ /* 0x000fc400078efcff */
[----:B------:R-:W-:Y:S01]  /*14ba00*/  R2UR.FILL UR5, R61 ;  /* 0x000000003d0572ca */ /* 0x000fe200004e0000 */
[----:B------:R-:W3:Y:S01]  /*14ba10*/  LDL.LU R50, [R1+0x524] ;  /* 0x0005240001327983 */ /* 0x000ee20000300800 */
[----:B------:R-:W-:-:S03]  /*14ba20*/  LOP3.LUT R58, R58, 0xfdffffff, RZ, 0xc0, !PT ;  /* 0xfdffffff3a3a7812 */ /* 0x000fc600078ec0ff */
[----:B------:R-:W3:Y:S01]  /*14ba30*/  LDL.LU R61, [R1+0x52c] ;  /* 0x00052c00013d7983 */ /* 0x000ee20000300800 */
[----:B------:R-:W-:-:S04]  /*14ba40*/  LOP3.LUT R58, R58, 0xfbffffff, RZ, 0xc0, !PT ;  /* 0xfbffffff3a3a7812 */ /* 0x000fc800078ec0ff */
[----:B------:R-:W-:-:S04]  /*14ba50*/  @P2 LOP3.LUT R58, R58, 0x4000000, RZ, 0xfc, !PT ;  /* 0x040000003a3a2812 */ /* 0x000fc800078efcff */
[----:B------:R-:W-:Y:S01]  /*14ba60*/  @P1 LOP3.LUT R58, R58, 0x2000000, RZ, 0xfc, !PT ;  /* 0x020000003a3a1812 */ /* 0x000fe200078efcff */
[----:B--2---:R2:W-:Y:S04]  /*14ba70*/  STL [R1+0x6ec0], R0 ;  /* 0x006ec00001007387 */ /* 0x0045e80000100800 */
[----:B--2---:R-:W2:Y:S04]  /*14ba80*/  LDL.LU R0, [R1+0x54c] ;  /* 0x00054c0001007983 */ /* 0x004ea80000300800 */
[----:B------:R0:W-:Y:S04]  /*14ba90*/  STL [R1+0x6aec], R58 ;  /* 0x006aec3a01007387 */ /* 0x0001e80000100800 */
[----:B0-----:R-:W2:Y:S04]  /*14baa0*/  LDL.LU R58, [R1+0x528] ;  /* 0x00052800013a7983 */ /* 0x001ea80000300800 */
[----:B------:R0:W-:Y:S04]  /*14bab0*/  STL [R1+0x6ae0], R43 ;  /* 0x006ae02b01007387 */ /* 0x0001e80000100800 */
[----:B0-----:R-:W2:Y:S04]  /*14bac0*/  LDL.LU R43, [R1+0x548] ;  /* 0x00054800012b7983 */ /* 0x001ea80000300800 */
[----:B------:R0:W-:Y:S04]  /*14bad0*/  STL [R1+0x6adc], R44 ;  /* 0x006adc2c01007387 */ /* 0x0001e80000100800 */
[----:B0-----:R-:W2:Y:S04]  /*14bae0*/  LDL.LU R44, [R1+0x520] ;  /* 0x00052000012c7983 */ /* 0x001ea80000300800 */
[----:B------:R0:W-:Y:S04]  /*14baf0*/  STL [R1+0x6a98], R45 ;  /* 0x006a982d01007387 */ /* 0x0001e80000100800 */
[----:B0-----:R-:W4:Y:S04]  /*14bb00*/  LDL.LU R45, [R1+0x4ec] ;  /* 0x0004ec00012d7983 */ /* 0x001f280000300800 */
        /* <DEDUP_REMOVED lines=49> */
[----:B---3--:R-:W-:Y:S04]  /*14be20*/  STL [R1+0x696c], R6 ;  /* 0x00696c0601007387 */ /* 0x008fe80000100800 */
[----:B------:R-:W-:Y:S04]  /*14be30*/  STL [R1+0x6968], R5 ;  /* 0x0069680501007387 */ /* 0x000fe80000100800 */
[----:B------:R-:W-:Y:S04]  /*14be40*/  STL [R1+0x6964], R4 ;  /* 0x0069640401007387 */ /* 0x000fe80000100800 */
[----:B------:R-:W-:Y:S04]  /*14be50*/  STL [R1+0x6960], R3 ;  /* 0x0069600301007387 */ /* 0x000fe80000100800 */
[----:B------:R2:W-:Y:S04]  /*14be60*/  STL [R1+0x695c], R2 ;  /* 0x00695c0201007387 */ /* 0x0005e80000100800 */
[----:B0-----:R-:W3:Y:S01]  /*14be70*/  LDL.LU R53, [R1+0x588] ;  /* 0x0005880001357983 */ /* 0x001ee20000300800 */
[----:B--2---:R-:W-:Y:S01]  /*14be80*/  F2FP.SATFINITE.E5M2.F32.PACK_AB_MERGE_C R2, R50, R44, RZ ;  /* 0x0000002c3202723e */ /* 0x004fe200048060ff */
[----:B------:R-:W-:Y:S01]  /*14be90*/  VIADD R50, R42, UR6 ;  /* 0x000000062a327c36 */ /* 0x000fe20008000000 */
[----:B------:R-:W-:Y:S01]  /*14bea0*/  F2FP.SATFINITE.E5M2.F32.PACK_AB_MERGE_C R0, R0, R43, RZ ;  /* 0x0000002b0000723e */ /* 0x000fe200048060ff */
[----:B------:R-:W0:Y:S01]  /*14beb0*/  LDCU UR6, c[0x0][0x3b8] ;  /* 0x00007700ff0677ac */ /* 0x000e220008000800 */
[----:B----4-:R-:W-:-:S05]  /*14bec0*/  F2FP.SATFINITE.E5M2.F32.PACK_AB_MERGE_C R3, R45, R47, RZ ;  /* 0x0000002f2d03723e */ /* 0x010fca00048060ff */
[----:B------:R-:W-:Y:S04]  /*14bed0*/  STL [R1+0x5144], R3 ;  /* 0x0051440301007387 */ /* 0x000fe80000100800 */
[----:B------:R-:W3:Y:S04]  /*14bee0*/  LDL.LU R54, [R1+0x58c] ;  /* 0x00058c0001367983 */ /* 0x000ee80000300800 */
[----:B------:R2:W-:Y:S04]  /*14bef0*/  STL [R1+0x5134], R2 ;  /* 0x0051340201007387 */ /* 0x0005e80000100800 */
[----:B------:R-:W4:Y:S04]  /*14bf00*/  LDL.LU R47, [R1+0x610] ;  /* 0x00061000012f7983 */ /* 0x000f280000300800 */
[----:B------:R-:W4:Y:S01]  /*14bf10*/  LDL.LU R45, [R1+0x614] ;  /* 0x00061400012d7983 */ /* 0x000f220000300800 */
[----:B--2---:R-:W-:-:S03]  /*14bf20*/  F2FP.SATFINITE.E5M2.F32.PACK_AB_MERGE_C R2, R61, R58, RZ ;  /* 0x0000003a3d02723e */ /* 0x004fc600048060ff */
[----:B------:R-:W-:Y:S01]  /*14bf30*/  STL [R1+0x6ae4], R42 ;  /* 0x006ae42a01007387 */ /* 0x000fe20000100800 */
[----:B------:R-:W-:-:S03]  /*14bf40*/  SHF.R.S32.HI R61, RZ, 0x1f, R50 ;  /* 0x0000001fff3d7819 */ /* 0x000fc60000011432 */
[----:B------:R-:W2:Y:S04]  /*14bf50*/  LDL.LU R44, [R1+0x618] ;  /* 0x00061800012c7983 */ /* 0x000ea80000300800 */
[----:B------:R-:W2:Y:S04]  /*14bf60*/  LDL.LU R58, [R1+0x61c] ;  /* 0x00061c00013a7983 */ /* 0x000ea80000300800 */
[----:B------:R0:W-:Y:S02]  /*14bf70*/  STL [R1+0x5138], R2 ;  /* 0x0051380201007387 */ /* 0x0001e40000100800 */
[----:B0-----:R-:W-:-:S05]  /*14bf80*/  IADD3 R2, P1, PT, R50, R34, RZ ;  /* 0x0000002232027210 */ /* 0x001fca0007f3e0ff */
[----:B------:R-:W-:-:S05]  /*14bf90*/  IMAD.X R3, R61, 0x1, R35, P1 ;  /* 0x000000013d037824 */ /* 0x000fca00008e0623 */
[----:B------:R0:W-:Y:S02]  /*14bfa0*/  STL.64 [R1+0x4960], R2 ;  /* 0x0049600201007387 */ /* 0x0001e40000100a00 */
[----:B0-----:R-:W-:Y:S02]  /*14bfb0*/  F2FP.SATFINITE.E5M2.F32.PACK_AB_MERGE_C R2, R46, R48, RZ ;  /* 0x000000302e02723e */ /* 0x001fe400048060ff */
[----:B------:R-:W2:Y:S04]  /*14bfc0*/  LDL.LU R48, [R1+0x21c0] ;  /* 0x0021c00001307983 */ /* 0x000ea80000300800 */
[----:B------:R-:W-:Y:S04]  /*14bfd0*/  STL [R1+0x5128], R2 ;  /* 0x0051280201007387 */ /* 0x000fe80000100800 */
[----:B------:R-:W2:Y:S04]  /*14bfe0*/  LDL.LU R46, [R1+0x21c4] ;  /* 0x0021c400012e7983 */ /* 0x000ea80000300800 */
[----:B------:R0:W-:Y:S04]  /*14bff0*/  STL [R1+0x5130], R0 ;  /* 0x0051300001007387 */ /* 0x0001e80000100800 */
[----:B------:R-:W2:Y:S04]  /*14c000*/  LDL.LU R43, [R1+0x21c8] ;  /* 0x0021c800012b7983 */ /* 0x000ea80000300800 */
[----:B0-----:R-:W2:Y:S01]  /*14c010*/  LDL.LU R0, [R1+0x21cc] ;  /* 0x0021cc0001007983 */ /* 0x001ea20000300800 */
[----:B------:R-:W-:-:S05]  /*14c020*/  IADD3 R2, P1, PT, R50, R36, RZ ;  /* 0x0000002432027210 */ /* 0x000fca0007f3e0ff */
[----:B------:R-:W-:-:S05]  /*14c030*/  IMAD.X R3, R61, 0x1, R37, P1 ;  /* 0x000000013d037824 */ /* 0x000fca00008e0625 */
[----:B------:R0:W-:Y:S02]  /*14c040*/  STL.64 [R1+0x4948], R2 ;  /* 0x0049480201007387 */ /* 0x0001e40000100a00 */
[----:B0-----:R-:W-:Y:S02]  /*14c050*/  F2FP.SATFINITE.E5M2.F32.PACK_AB_MERGE_C R3, R56, R55, RZ ;  /* 0x000000373803723e */ /* 0x001fe400048060ff */
[----:B------:R-:W-:Y:S01]  /*14c060*/  F2FP.SATFINITE.E5M2.F32.PACK_AB_MERGE_C R2, R49, R59, RZ ;  /* 0x0000003b3102723e */ /* 0x000fe200048060ff */
[----:B------:R-:W2:Y:S04]  /*14c070*/  LDL.LU R55, [R1+0x21d0] ;  /* 0x0021d00001377983 */ /* 0x000ea80000300800 */
[----:B------:R-:W-:Y:S04]  /*14c080*/  STL [R1+0x5120], R3 ;  /* 0x0051200301007387 */ /* 0x000fe80000100800 */
[----:B------:R-:W2:Y:S04]  /*14c090*/  LDL.LU R56, [R1+0x21d4] ;  /* 0x0021d40001387983 */ /* 0x000ea80000300800 */
[----:B------:R0:W-:Y:S04]  /*14c0a0*/  STL [R1+0x5124], R2 ;  /* 0x0051240201007387 */ /* 0x0001e80000100800 */
[----:B------:R-:W2:Y:S04]  /*14c0b0*/  LDL.LU R59, [R1+0x21d8] ;  /* 0x0021d800013b7983 */ /* 0x000ea80000300800 */
[----:B------:R-:W2:Y:S01]  /*14c0c0*/  LDL.LU R49, [R1+0x21dc] ;  /* 0x0021dc0001317983 */ /* 0x000ea20000300800 */
[----:B0-----:R-:W-:-:S02]  /*14c0d0*/  IADD3 R2, P1, PT, R50, R38, RZ ;  /* 0x0000002632027210 */ /* 0x001fc40007f3e0ff */
[----:B------:R-:W-:-:S03]  /*14c0e0*/  F2FP.SATFINITE.E5M2.F32.PACK_AB_MERGE_C R4, R60, R57, RZ ;  /* 0x000000393c04723e */ /* 0x000fc600048060ff */
[----:B------:R-:W-:-:S05]  /*14c0f0*/  IMAD.X R3, R61, 0x1, R39, P1 ;  /* 0x000000013d037824 */ /* 0x000fca00008e0627 */
[----:B------:R0:W-:Y:S04]  /*14c100*/  STL.64 [R1+0x4940], R2 ;  /* 0x0049400201007387 */ /* 0x0001e80000100a00 */
[----:B------:R-:W-:Y:S04]  /*14c110*/  STL [R1+0x5118], R4 ;  /* 0x0051180401007387 */ /* 0x000fe80000100800 */
[----:B------:R-:W2:Y:S04]  /*14c120*/  LDL.LU R57, [R1+0x21e0] ;  /* 0x0021e00001397983 */ /* 0x000ea80000300800 */
[----:B------:R-:W2:Y:S01]  /*14c130*/  LDL.LU R60, [R1+0x21e4] ;  /* 0x0021e400013c7983 */ /* 0x000ea20000300800 */
[----:B0-----:R-:W-:-:S05]  /*14c140*/  IADD3 R2, P1, PT, R50, R40, RZ ;  /* 0x0000002832027210 */ /* 0x001fca0007f3e0ff */
[----:B------:R-:W-:-:S05]  /*14c150*/  IMAD.X R3, R61, 0x1, R41, P1 ;  /* 0x000000013d037824 */ /* 0x000fca00008e0629 */
[----:B------:R3:W-:Y:S01]  /*14c160*/  STL.64 [R1+0x4938], R2 ;  /* 0x0049380201007387 */ /* 0x0007e20000100a00 */
[----:B------:R-:W-:Y:S01]  /*14c170*/  VIADD R50, R50, UR6 ;  /* 0x0000000632327c36 */ /* 0x000fe20008000000 */
[----:B------:R-:W0:Y:S04]  /*14c180*/  LDCU UR6, c[0x0][0x3b8] ;  /* 0x00007700ff0677ac */ /* 0x000e280008000800 */
[----:B------:R-:W-:Y:S02]  /*14c190*/  SHF.R.S32.HI R61, RZ, 0x1f, R50 ;  /* 0x0000001fff3d7819 */ /* 0x000fe40000011432 */
[----:B---3--:R-:W-:Y:S02]  /*14c1a0*/  F2FP.SATFINITE.E5M2.F32.PACK_AB_MERGE_C R3, R54, R53, RZ ;  /* 0x000000353603723e */ /* 0x008fe400048060ff */
[----:B------:R-:W3:Y:S04]  /*14c1b0*/  LDL.LU R53, [R1+0x21e8] ;  /* 0x0021e80001357983 */ /* 0x000ee80000300800 */
[----:B------:R-:W-:Y:S04]  /*14c1c0*/  STL [R1+0x511c], R3 ;  /* 0x00511c0301007387 */ /* 0x000fe80000100800 */
[----:B------:R-:W3:Y:S01]  /*14c1d0*/  LDL.LU R54, [R1+0x21ec] ;  /* 0x0021ec0001367983 */ /* 0x000ee20000300800 */
[----:B----4-:R-:W-:-:S05]  /*14c1e0*/  F2FP.SATFINITE.E5M2.F32.PACK_AB_MERGE_C R2, R45, R47, RZ ;  /* 0x0000002f2d02723e */ /* 0x010fca00048060ff */
[----:B------:R2:W-:Y:S04]  /*14c1f0*/  STL [R1+0x5110], R2 ;  /* 0x0051100201007387 */ /* 0x0005e80000100800 */
[----:B------:R-:W4:Y:S04]  /*14c200*/  LDL.LU R47, [R1+0x21f0] ;  /* 0x0021f000012f7983 */ /* 0x000f280000300800 */
[----:B------:R-:W4:Y:S01]  /*14c210*/  LDL.LU R45, [R1+0x21f4] ;  /* 0x0021f400012d7983 */ /* 0x000f220000300800 */
[----:B--2---:R-:W-:-:S03]  /*14c220*/  F2FP.SATFINITE.E5M2.F32.PACK_AB_MERGE_C R2, R58, R44, RZ ;  /* 0x0000002c3a02723e */ /* 0x004fc600048060ff */
        /* <DEDUP_REMOVED lines=9> */
[----:B------:R-:W2:Y:S01]  /*14c2c0*/  LDL.LU R46, [R1+0x2204] ;  /* 0x00220400012e7983 */ /* 0x000ea20000300800 */
[----:B------:R-:W-:-:S05]  /*14c2d0*/  F2FP.SATFINITE.E5M2.F32.PACK_AB_MERGE_C R0, R0, R43, RZ ;  /* 0x0000002b0000723e */ /* 0x000fca00048060ff */
[----:B------:R0:W-:Y:S04]  /*14c2e0*/  STL [R1+0x510c], R0 ;  /* 0x00510c0001007387 */ /* 0x0001e80000100800 */
[----:B------:R-:W2:Y:S04]  /*14c2f0*/  LDL.LU R43, [R1+0x2208] ;  /* 0x00220800012b7983 */ /* 0x000ea80000300800 */
[----:B0-----:R-:W2:Y:S01]  /*14c300*/  LDL.LU R0, [R1+0x220c] ;  /* 0x00220c0001007983 */ /* 0x001ea20000300800 */
[----:B------:R-:W-:-:S05]  /*14c310*/  IADD3 R2, P1, PT, R50, R36, RZ ;  /* 0x0000002432027210 */ /* 0x000fca0007f3e0ff */
[----:B------:R-:W-:-:S05]  /*14c320*/  IMAD.X R3, R61, 0x1, R37, P1 ;  /* 0x000000013d037824 */ /* 0x000fca00008e0625 */
[----:B------:R0:W-:Y:S02]  /*14c330*/  STL.64 [R1+0x4908], R2 ;  /* 0x0049080201007387 */ /* 0x0001e40000100a00 */
[----:B0-----:R-:W-:Y:S02]  /*14c340*/  F2FP.SATFINITE.E5M2.F32.PACK_AB_MERGE_C R3, R56, R55, RZ ;  /* 0x000000373803723e */ /* 0x001fe400048060ff */
[----:B------:R-:W2:Y:S01]  /*14c350*/  LDL.LU R55, [R1+0x2210] ;  /* 0x0022100001377983 */ /* 0x000ea20000300800 */
[----:B------:R-:W-:-:S03]  /*14c360*/  F2FP.SATFINITE.E5M2.F32.PACK_AB_MERGE_C R2, R49, R59, RZ ;  /* 0x0000003b3102723e */ /* 0x000fc600048060ff */
[----:B------:R-:W-:Y:S04]  /*14c370*/  STL [R1+0x5100], R3 ;  /* 0x0051000301007387 */ /* 0x000fe80000100800 */
[----:B------:R-:W2:Y:S04]  /*14c380*/  LDL.LU R56, [R1+0x2214] ;  /* 0x0022140001387983 */ /* 0x000ea80000300800 */
[----:B------:R0:W-:Y:S04]  /*14c390*/  STL [R1+0x5104], R2 ;  /* 0x0051040201007387 */ /* 0x0001e80000100800 */
[----:B------:R-:W2:Y:S04]  /*14c3a0*/  LDL.LU R59, [R1+0x2218] ;  /* 0x00221800013b7983 */ /* 0x000ea80000300800 */
[----:B------:R-:W2:Y:S01]  /*14c3b0*/  LDL.LU R49, [R1+0x221c] ;  /* 0x00221c0001317983 */ /* 0x000ea20000300800 */
[----:B0-----:R-:W-:-:S05]  /*14c3c0*/  IADD3 R2, P1, PT, R50, R38, RZ ;  /* 0x0000002632027210 */ /* 0x001fca0007f3e0ff */
[----:B------:R-:W-:Y:S01]  /*14c3d0*/  IMAD.X R3, R61, 0x1, R39, P1 ;  /* 0x000000013d037824 */ /* 0x000fe200008e0627 */
[----:B------:R-:W-:-:S04]  /*14c3e0*/  F2FP.SATFINITE.E5M2.F32.PACK_AB_MERGE_C R4, R60, R57, RZ ;  /* 0x000000393c04723e */ /* 0x000fc800048060ff */
        /* <DEDUP_REMOVED lines=37> */
[----:B------:R-:W2:Y:S04]  /*14c640*/  LDL.LU R55, [R1+0x2250] ;  /* 0x0022500001377983 */ /* 0x000ea80000300800 */
[----:B------:R-:W-:Y:S01]  /*14c650*/  STL [R1+0x50e0], R3 ;  /* 0x0050e00301007387 */ /* 0x000fe20000100800 */
[----:B------:R-:W-:-:S03]  /*14c660*/  F2FP.SATFINITE.E5M2.F32.PACK_AB_MERGE_C R2, R49, R59, RZ ;  /* 0x0000003b3102723e */ /* 0x000fc600048060ff */
        /* <DEDUP_REMOVED lines=441> */
[----:B----4-:R-:W-:-:S02]  /*14e200*/  F2FP.SATFINITE.E5M2.F32.PACK_AB_MERGE_C R2, R45, R47, RZ ;  /* 0x0000002f2d02723e */ /* 0x010fc400048060ff */
[----:B------:R-:W3:Y:S04]  /*14e210*/  LDL.LU R47, [R1+0x28d8] ;  /* 0x0028d800012f7983 */ /* 0x000ee80000300800 */
[----:B------:R-:W-:Y:S04]  /*14e220*/  STL [R1+0x291c], R3 ;  /* 0x00291c0301007387 */ /* 0x000fe80000100800 */
[----:B------:R-:W3:Y:S04]  /*14e230*/  LDL.LU R45, [R1+0x28dc] ;  /* 0x0028dc00012d7983 */ /* 0x000ee80000300800 */
[----:B------:R2:W-:Y:S04]  /*14e240*/  STL [R1+0x2918], R2 ;  /* 0x0029180201007387 */ /* 0x0005e80000100800 */
[----:B------:R-:W4:Y:S04]  /*14e250*/  LDL.LU R53, [R1+0x28c0] ;  /* 0x0028c00001357983 */ /* 0x000f280000300800 */
[----:B------:R-:W4:Y:S01]  /*14e260*/  LDL.LU R54, [R1+0x28c4] ;  /* 0x0028c40001367983 */ /* 0x000f220000300800 */
[----:B--2---:R-:W-:-:S05]  /*14e270*/  F2FP.SATFINITE.E5M2.F32.PACK_AB_MERGE_C R2, R58, R44, RZ ;  /* 0x0000002c3a02723e */ /* 0x004fca00048060ff */
[----:B------:R2:W-:Y:S04]  /*14e280*/  STL [R1+0x290c], R2 ;  /* 0x00290c0201007387 */ /* 0x0005e80000100800 */
[----:B------:R-:W4:Y:S04]  /*14e290*/  LDL.LU R44, [R1+0x28c8] ;  /* 0x0028c800012c7983 */ /* 0x000f280000300800 */
[----:B------:R-:W4:Y:S01]  /*14e2a0*/  LDL.LU R58, [R1+0x28cc] ;  /* 0x0028cc00013a7983 */ /* 0x000f220000300800 */
[----:B--2---:R-:W-:-:S05]  /*14e2b0*/  IADD3 R2, P1, PT, R50, R34, RZ ;  /* 0x0000002232027210 */ /* 0x004fca0007f3e0ff */
[----:B------:R-:W-:-:S05]  /*14e2c0*/  IMAD.X R3, R61, 0x1, R35, P1 ;  /* 0x000000013d037824 */ /* 0x000fca00008e0623 */
[----:B------:R2:W-:Y:S02]  /*14e2d0*/  STL.64 [R1+0x2900], R2 ;  /* 0x0029000201007387 */ /* 0x0005e40000100a00 */
[----:B--2---:R-:W-:Y:S02]  /*14e2e0*/  F2FP.SATFINITE.E5M2.F32.PACK_AB_MERGE_C R2, R46, R48, RZ ;  /* 0x000000302e02723e */ /* 0x004fe400048060ff */
        /* <DEDUP_REMOVED lines=33> */
[----:B------:R-:W3:Y:S04]  /*14e500*/  LDL.LU R45, [R1+0x289c] ;  /* 0x00289c00012d7983 */ /* 0x000ee80000300800 */
[----:B------:R0:W-:Y:S01]  /*14e510*/  STL [R1+0x28dc], R2 ;  /* 0x0028dc0201007387 */ /* 0x0001e20000100800 */
[----:B----4-:R-:W-:-:S05]  /*14e520*/  F2FP.SATFINITE.E5M2.F32.PACK_AB_MERGE_C R3, R54, R53, RZ ;  /* 0x000000353603723e */ /* 0x010fca00048060ff */
[----:B------:R-:W-:Y:S04]  /*14e530*/  STL [R1+0x28d8], R3 ;  /* 0x0028d80301007387 */ /* 0x000fe80000100800 */
[----:B------:R-:W4:Y:S04]  /*14e540*/  LDL.LU R51, [R1+0x2880] ;  /* 0x0028800001337983 */ /* 0x000f280000300800 */
[----:B------:R-:W4:Y:S01]  /*14e550*/  LDL.LU R52, [R1+0x2884] ;  /* 0x0028840001347983 */ /* 0x000f220000300800 */
[----:B0-----:R-:W-:-:S05]  /*14e560*/  F2FP.SATFINITE.E5M2.F32.PACK_AB_MERGE_C R2, R58, R44, RZ ;  /* 0x0000002c3a02723e */ /* 0x001fca00048060ff */
[----:B------:R0:W-:Y:S04]  /*14e570*/  STL [R1+0x28cc], R2 ;  /* 0x0028cc0201007387 */ /* 0x0001e80000100800 */
[----:B------:R-:W4:Y:S04]  /*14e580*/  LDL.LU R44, [R1+0x2888] ;  /* 0x00288800012c7983 */ /* 0x000f280000300800 */
[----:B------:R-:W4:Y:S01]  /*14e590*/  LDL.LU R58, [R1+0x288c] ;  /* 0x00288c00013a7983 */ /* 0x000f220000300800 */
[----:B0-----:R-:W-:-:S05]  /*14e5a0*/  IADD3 R2, P1, PT, R50, R34, RZ ;  /* 0x0000002232027210 */ /* 0x001fca0007f3e0ff */
        /* <DEDUP_REMOVED lines=12> */
[----:B------:R0:W-:Y:S01]  /*14e670*/  STL.64 [R1+0x28b0], R2 ;  /* 0x0028b00201007387 */ /* 0x0001e20000100a00 */
[----:B------:R-:W-:Y:S02]  /*14e680*/  F2FP.SATFINITE.E5M2.F32.PACK_AB_MERGE_C R5, R56, R55, RZ ;  /* 0x000000373805723e */ /* 0x000fe400048060ff */
[----:B0-----:R-:W-:-:S03]  /*14e690*/  IADD3 R2, P1, PT, R50, R38, RZ ;  /* 0x0000002632027210 */ /* 0x001fc60007f3e0ff */
[----:B------:R-:W-:Y:S01]  /*14e6a0*/  STL [R1+0x28b8], R5 ;  /* 0x0028b80501007387 */ /* 0x000fe20000100800 */
[----:B------:R-:W-:Y:S01]  /*14e6b0*/  F2FP.SATFINITE.E5M2.F32.PACK_AB_MERGE_C R4, R49, R59, RZ ;  /* 0x0000003b3104723e */ /* 0x000fe200048060ff */
[----:B------:R-:W-:-:S04]  /*14e6c0*/  IMAD.X R3, R61, 0x1, R39, P1 ;  /* 0x000000013d037824 */ /* 0x000fc800008e0627 */
[----:B------:R0:W-:Y:S04]  /*14e6d0*/  STL [R1+0x28ac], R4 ;  /* 0x0028ac0401007387 */ /* 0x0001e80000100800 */
[----:B------:R-:W2:Y:S04]  /*14e6e0*/  LDL.LU R55, [R1+0x2860] ;  /* 0x0028600001377983 */ /* 0x000ea80000300800 */
[----:B------:R-:W2:Y:S04]  /*14e6f0*/  LDL.LU R56, [R1+0x2864] ;  /* 0x0028640001387983 */ /* 0x000ea80000300800 */
[----:B------:R-:W2:Y:S04]  /*14e700*/  LDL.LU R59, [R1+0x2868] ;  /* 0x00286800013b7983 */ /* 0x000ea80000300800 */
[----:B------:R1:W-:Y:S04]  /*14e710*/  STL.64 [R1+0x28a0], R2 ;  /* 0x0028a00201007387 */ /* 0x0003e80000100a00 */
[----:B------:R-:W2:Y:S01]  /*14e720*/  LDL.LU R49, [R1+0x286c] ;  /* 0x00286c0001317983 */ /* 0x000ea20000300800 */
[----:B0-----:R-:W-:-:S02]  /*14e730*/  F2FP.SATFINITE.E5M2.F32.PACK_AB_MERGE_C R4, R60, R57, RZ ;  /* 0x000000393c04723e */ /* 0x001fc400048060ff */
[----:B-1----:R-:W-:-:S03]  /*14e740*/  IADD3 R2, P1, PT, R50, R40, RZ ;  /* 0x0000002832027210 */ /* 0x002fc60007f3e0ff */
[----:B------:R-:W-:Y:S02]  /*14e750*/  STL [R1+0x28a8], R4 ;  /* 0x0028a80401007387 */ /* 0x000fe40000100800 */
[----:B------:R-:W-:-:S05]  /*14e760*/  IMAD.X R3, R61, 0x1, R41, P1 ;  /* 0x000000013d037824 */ /* 0x000fca00008e0629 */
[----:B------:R3:W-:Y:S04]  /*14e770*/  STL.64 [R1+0x2890], R2 ;  /* 0x0028900201007387 */ /* 0x0007e80000100a00 */
[----:B------:R-:W2:Y:S04]  /*14e780*/  LDL.LU R53, [R1+0x2850] ;  /* 0x0028500001357983 */ /* 0x000ea80000300800 */
[----:B------:R-:W2:Y:S01]  /*14e790*/  LDL.LU R54, [R1+0x2854] ;  /* 0x0028540001367983 */ /* 0x000ea20000300800 */
[----:B------:R-:W-:Y:S01]  /*14e7a0*/  VIADD R50, R50, UR6 ;  /* 0x0000000632327c36 */ /* 0x000fe20008000000 */
[----:B------:R-:W0:Y:S04]  /*14e7b0*/  LDCU UR6, c[0x0][0x3b8] ;  /* 0x00007700ff0677ac */ /* 0x000e280008000800 */
[----:B------:R-:W-:-:S02]  /*14e7c0*/  SHF.R.S32.HI R61, RZ, 0x1f, R50 ;  /* 0x0000001fff3d7819 */ /* 0x000fc40000011432 */
[----:B---3--:R-:W-:-:S05]  /*14e7d0*/  F2FP.SATFINITE.E5M2.F32.PACK_AB_MERGE_C R2, R45, R47, RZ ;  /* 0x0000002f2d02723e */ /* 0x008fca00048060ff */
[----:B------:R1:W-:Y:S04]  /*14e7e0*/  STL [R1+0x289c], R2 ;  /* 0x00289c0201007387 */ /* 0x0003e80000100800 */
[----:B------:R-:W3:Y:S04]  /*14e7f0*/  LDL.LU R57, [R1+0x2858] ;  /* 0x0028580001397983 */ /* 0x000ee80000300800 */
[----:B------:R-:W3:Y:S04]  /*14e800*/  LDL.LU R60, [R1+0x285c] ;  /* 0x00285c00013c7983 */ /* 0x000ee80000300800 */
[----:B------:R-:W3:Y:S01]  /*14e810*/  LDL.LU R47, [R1+0x2840] ;  /* 0x00284000012f7983 */ /* 0x000ee20000300800 */
[----:B----4-:R-:W-:-:S03]  /*14e820*/  F2FP.SATFINITE.E5M2.F32.PACK_AB_MERGE_C R3, R52, R51, RZ ;  /* 0x000000333403723e */ /* 0x010fc600048060ff */
[----:B------:R-:W4:Y:S01]  /*14e830*/  LDL.LU R45, [R1+0x2844] ;  /* 0x00284400012d7983 */ /* 0x000f220000300800 */
[----:B-1----:R-:W-:-:S03]  /*14e840*/  IADD3 R2, P1, PT, R50, R34, RZ ;  /* 0x0000002232027210 */ /* 0x002fc60007f3e0ff */
[----:B------:R1:W-:Y:S01]  /*14e850*/  STL [R1+0x6cf8], R3 ;  /* 0x006cf80301007387 */ /* 0x0003e20000100800 */
[----:B------:R-:W-:-:S05]  /*14e860*/  F2FP.SATFINITE.E5M2.F32.PACK_AB_MERGE_C R4, R58, R44, RZ ;  /* 0x0000002c3a04723e */ /* 0x000fca00048060ff */
[----:B------:R-:W-:Y:S04]  /*14e870*/  STL [R1+0x288c], R4 ;  /* 0x00288c0401007387 */ /* 0x000fe80000100800 */
[----:B------:R-:W4:Y:S04]  /*14e880*/  LDL.LU R44, [R1+0x2848] ;  /* 0x00284800012c7983 */ /* 0x000f280000300800 */
[----:B------:R-:W4:Y:S01]  /*14e890*/  LDL.LU R58, [R1+0x284c] ;  /* 0x00284c00013a7983 */ /* 0x000f220000300800 */
[----:B-1----:R-:W-:-:S05]  /*14e8a0*/  IMAD.X R3, R61, 0x1, R35, P1 ;  /* 0x000000013d037824 */ /* 0x002fca00008e0623 */
[----:B------:R2:W-:Y:S02]  /*14e8b0*/  STL.64 [R1+0x2880], R2 ;  /* 0x0028800201007387 */ /* 0x0005e40000100a00 */
[----:B--2---:R-:W-:Y:S02]  /*14e8c0*/  F2FP.SATFINITE.E5M2.F32.PACK_AB_MERGE_C R3, R46, R48, RZ ;  /* 0x000000302e03723e */ /* 0x004fe400048060ff */
[----:B------:R-:W2:Y:S04]  /*14e8d0*/  LDL.LU R48, [R1+0x2830] ;  /* 0x0028300001307983 */ /* 0x000ea80000300800 */
[----:B------:R1:W-:Y:S04]  /*14e8e0*/  STL [R1+0x2888], R3 ;  /* 0x0028880301007387 */ /* 0x0003e80000100800 */
[----:B------:R-:W2:Y:S01]  /*14e8f0*/  LDL.LU R46, [R1+0x2834] ;  /* 0x00283400012e7983 */ /* 0x000ea20000300800 */
[----:B------:R-:W-:-:S03]  /*14e900*/  F2FP.SATFINITE.E5M2.F32.PACK_AB_MERGE_C R2, R0, R43, RZ ;  /* 0x0000002b0002723e */ /* 0x000fc600048060ff */
[----:B------:R-:W2:Y:S04]  /*14e910*/  LDL.LU R43, [R1+0x2838] ;  /* 0x00283800012b7983 */ /* 0x000ea80000300800 */
[----:B------:R-:W2:Y:S01]  /*14e920*/  LDL.LU R0, [R1+0x283c] ;  /* 0x00283c0001007983 */ /* 0x000ea20000300800 */
[----:B------:R-:W-:-:S03]  /*14e930*/  IADD3 R4, P1, PT, R50, R36, RZ ;  /* 0x0000002432047210 */ /* 0x000fc60007f3e0ff */
[----:B------:R0:W-:Y:S02]  /*14e940*/  STL [R1+0x6d04], R2 ;  /* 0x006d040201007387 */ /* 0x0001e40000100800 */
[----:B------:R-:W-:Y:S01]  /*14e950*/  IMAD.X R5, R61, 0x1, R37, P1 ;  /* 0x000000013d057824 */ /* 0x000fe200008e0625 */
[----:B-1----:R-:W-:Y:S02]  /*14e960*/  F2FP.SATFINITE.E5M2.F32.PACK_AB_MERGE_C R3, R56, R55, RZ ;  /* 0x000000373803723e */ /* 0x002fe400048060ff */
[----:B------:R-:W2:Y:S04]  /*14e970*/  LDL.LU R55, [R1+0x2820] ;  /* 0x0028200001377983 */ /* 0x000ea80000300800 */
[----:B------:R-:W-:Y:S01]  /*14e980*/  STL.64 [R1+0x2870], R4 ;  /* 0x0028700401007387 */ /* 0x000fe20000100a00 */
[----:B0-----:R-:W-:-:S03]  /*14e990*/  F2FP.SATFINITE.E5M2.F32.PACK_AB_MERGE_C R2, R49, R59, RZ ;  /* 0x0000003b3102723e */ /* 0x001fc600048060ff */
        /* <DEDUP_REMOVED lines=10> */
[----:B------:R-:W2:Y:S01]  /*14ea40*/  LDL.LU R53, [R1+0x2810] ;  /* 0x0028100001357983 */ /* 0x000ea20000300800 */
[----:B0-----:R-:W-:-:S03]  /*14ea50*/  IADD3 R2, P1, PT, R50, R40, RZ ;  /* 0x0000002832027210 */ /* 0x001fc60007f3e0ff */
[----:B------:R-:W2:Y:S02]  /*14ea60*/  LDL.LU R54, [R1+0x2814] ;  /* 0x0028140001367983 */ /* 0x000ea40000300800 */
[----:B------:R-:W-:-:S05]  /*14ea70*/  IMAD.X R3, R61, 0x1, R41, P1 ;  /* 0x000000013d037824 */ /* 0x000fca00008e0629 */
[----:B------:R3:W-:Y:S01]  /*14ea80*/  STL.64 [R1+0x2850], R2 ;  /* 0x0028500201007387 */ /* 0x0007e20000100a00 */
[----:B------:R-:W-:Y:S01]  /*14ea90*/  VIADD R50, R50, UR6 ;  /* 0x0000000632327c36 */ /* 0x000fe20008000000 */
[----:B------:R-:W0:Y:S04]  /*14eaa0*/  LDCU UR6, c[0x0][0x3b8] ;  /* 0x00007700ff0677ac */ /* 0x000e280008000800 */
[----:B------:R-:W-:Y:S02]  /*14eab0*/  SHF.R.S32.HI R61, RZ, 0x1f, R50 ;  /* 0x0000001fff3d7819 */ /* 0x000fe40000011432 */
[----:B---3--:R-:W-:Y:S02]  /*14eac0*/  F2FP.SATFINITE.E5M2.F32.PACK_AB_MERGE_C R3, R60, R57, RZ ;  /* 0x000000393c03723e */ /* 0x008fe400048060ff */
[----:B------:R-:W3:Y:S01]  /*14ead0*/  LDL.LU R57, [R1+0x2818] ;  /* 0x0028180001397983 */ /* 0x000ee20000300800 */
[----:B----4-:R-:W-:-:S03]  /*14eae0*/  F2FP.SATFINITE.E5M2.F32.PACK_AB_MERGE_C R2, R45, R47, RZ ;  /* 0x0000002f2d02723e */ /* 0x010fc600048060ff */
[----:B------:R-:W-:Y:S04]  /*14eaf0*/  STL [R1+0x285c], R3 ;  /* 0x00285c0301007387 */ /* 0x000fe80000100800 */
[----:B------:R-:W3:Y:S04]  /*14eb00*/  LDL.LU R60, [R1+0x281c] ;  /* 0x00281c00013c7983 */ /* 0x000ee80000300800 */
[----:B------:R1:W-:Y:S04]  /*14eb10*/  STL [R1+0x2858], R2 ;  /* 0x0028580201007387 */ /* 0x0003e80000100800 */
[----:B------:R-:W4:Y:S04]  /*14eb20*/  LDL.LU R47, [R1+0x2800] ;  /* 0x00280000012f7983 */ /* 0x000f280000300800 */
[----:B------:R-:W4:Y:S01]  /*14eb30*/  LDL.LU R45, [R1+0x2804] ;  /* 0x00280400012d7983 */ /* 0x000f220000300800 */
[----:B-1----:R-:W-:-:S03]  /*14eb40*/  F2FP.SATFINITE.E5M2.F32.PACK_AB_MERGE_C R2, R58, R44, RZ ;  /* 0x0000002c3a02723e */ /* 0x002fc600048060ff */
[----:B------:R-:W4:Y:S04]  /*14eb50*/  LDL.LU R44, [R1+0x2808] ;  /* 0x00280800012c7983 */ /* 0x000f280000300800 */
[----:B------:R-:W4:Y:S04]  /*14eb60*/  LDL.LU R58, [R1+0x280c] ;  /* 0x00280c00013a7983 */ /* 0x000f280000300800 */
[----:B------:R1:W-:Y:S02]  /*14eb70*/  STL [R1+0x284c], R2 ;  /* 0x00284c0201007387 */ /* 0x0003e40000100800 */
[----:B-1----:R-:W-:-:S05]  /*14eb80*/  IADD3 R2, P1, PT, R50, R34, RZ ;  /* 0x0000002232027210 */ /* 0x002fca0007f3e0ff */
        /* <DEDUP_REMOVED lines=9> */
[----:B-1----:R-:W2:Y:S01]  /*14ec20*/  LDL.LU R0, [R1+0x27fc] ;  /* 0x0027fc0001007983 */ /* 0x002ea20000300800 */
[----:B------:R-:W-:-:S05]  /*14ec30*/  IADD3 R2, P1, PT, R50, R36, RZ ;  /* 0x0000002432027210 */ /* 0x000fca0007f3e0ff */
[----:B------:R-:W-:-:S05]  /*14ec40*/  IMAD.X R3, R61, 0x1, R37, P1 ;  /* 0x000000013d037824 */ /* 0x000fca00008e0625 */
[----:B------:R1:W-:Y:S02]  /*14ec50*/  STL.64 [R1+0x2830], R2 ;  /* 0x0028300201007387 */ /* 0x0003e40000100a00 */
[----:B-1----:R-:W-:Y:S02]  /*14ec60*/  F2FP.SATFINITE.E5M2.F32.PACK_AB_MERGE_C R3, R56, R55, RZ ;  /* 0x000000373803723e */ /* 0x002fe400048060ff */
[----:B------:R-:W2:Y:S04]  /*14ec70*/  LDL.LU R55, [R1+0x27e0] ;  /* 0x0027e00001377983 */ /* 0x000ea80000300800 */
[----:B------:R-:W-:Y:S04]  /*14ec80*/  STL [R1+0x2838], R3 ;  /* 0x0028380301007387 */ /* 0x000fe80000100800 */
[----:B------:R-:W2:Y:S01]  /*14ec90*/  LDL.LU R56, [R1+0x27e4] ;  /* 0x0027e40001387983 */ /* 0x000ea20000300800 */
[----:B------:R-:W-:-:S05]  /*14eca0*/  F2FP.SATFINITE.E5M2.F32.PACK_AB_MERGE_C R2, R49, R59, RZ ;  /* 0x0000003b3102723e */ /* 0x000fca00048060ff */
[----:B------:R1:W-:Y:S04]  /*14ecb0*/  STL [R1+0x282c], R2 ;  /* 0x00282c0201007387 */ /* 0x0003e80000100800 */
[----:B------:R-:W2:Y:S04]  /*14ecc0*/  LDL.LU R59, [R1+0x27e8] ;  /* 0x0027e800013b7983 */ /* 0x000ea80000300800 */
[----:B------:R-:W2:Y:S01]  /*14ecd0*/  LDL.LU R49, [R1+0x27ec] ;  /* 0x0027ec0001317983 */ /* 0x000ea20000300800 */
[----:B-1----:R-:W-:-:S05]  /*14ece0*/  IADD3 R2, P1, PT, R50, R38, RZ ;  /* 0x0000002632027210 */ /* 0x002fca0007f3e0ff */
[----:B------:R-:W-:Y:S01]  /*14ecf0*/  IMAD.X R3, R61, 0x1, R39, P1 ;  /* 0x000000013d037824 */ /* 0x000fe200008e0627 */
[----:B------:R-:W-:-:S04]  /*14ed00*/  F2FP.SATFINITE.E5M2.F32.PACK_AB_MERGE_C R4, R54, R53, RZ ;  /* 0x000000353604723e */ /* 0x000fc800048060ff */
[----:B------:R1:W-:Y:S04]  /*14ed10*/  STL.64 [R1+0x2820], R2 ;  /* 0x0028200201007387 */ /* 0x0003e80000100a00 */
[----:B------:R-:W-:Y:S04]  /*14ed20*/  STL [R1+0x2828], R4 ;  /* 0x0028280401007387 */ /* 0x000fe80000100800 */
[----:B------:R-:W2:Y:S01]  /*14ed30*/  LDL.LU R53, [R1+0x27d0] ;  /* 0x0027d00001357983 */ /* 0x000ea20000300800 */
[----:B-1----:R-:W-:-:S03]  /*14ed40*/  IADD3 R2, P1, PT, R50, R40, RZ ;  /* 0x0000002832027210 */ /* 0x002fc60007f3e0ff */
[----:B------:R-:W2:Y:S02]  /*14ed50*/  LDL.LU R54, [R1+0x27d4] ;  /* 0x0027d40001367983 */ /* 0x000ea40000300800 */
[----:B------:R-:W-:-:S05]  /*14ed60*/  IMAD.X R3, R61, 0x1, R41, P1 ;  /* 0x000000013d037824 */ /* 0x000fca00008e0629 */
[----:B------:R3:W-:Y:S01]  /*14ed70*/  STL.64 [R1+0x2810], R2 ;  /* 0x0028100201007387 */ /* 0x0007e20000100a00 */
[----:B0-----:R-:W-:Y:S01]  /*14ed80*/  VIADD R50, R50, UR6 ;  /* 0x0000000632327c36 */ /* 0x001fe20008000000 */
        /* <DEDUP_REMOVED lines=84> */
[----:B------:R-:W-:-:S05]  /*14f2d0*/  IMAD.X R3, R61, 0x1, R39, P1 ;  /* 0x000000013d037824 */ /* 0x000fca00008e0627 */
[----:B------:R1:W-:Y:S01]  /*14f2e0*/  STL.64 [R1+0x2398], R2 ;  /* 0x0023980201007387 */ /* 0x0003e20000100a00 */
[----:B------:R-:W-:-:S05]  /*14f2f0*/  F2FP.SATFINITE.E5M2.F32.PACK_AB_MERGE_C R4, R54, R53, RZ ;  /* 0x000000353604723e */ /* 0x000fca00048060ff */
        /* <DEDUP_REMOVED lines=15> */
[----:B------:R-:W4:Y:S01]  /*14f3f0*/  LDL.LU R47, [R1+0x2740] ;  /* 0x00274000012f7983 */ /* 0x000f220000300800 */
[----:B-1----:R-:W-:-:S03]  /*14f400*/  F2FP.SATFINITE.E5M2.F32.PACK_AB_MERGE_C R2, R58, R44, RZ ;  /* 0x0000002c3a02723e */ /* 0x002fc600048060ff */
[----:B------:R-:W4:Y:S04]  /*14f410*/  LDL.LU R58, [R1+0x2744] ;  /* 0x00274400013a7983 */ /* 0x000f280000300800 */
[----:B------:R1:W-:Y:S04]  /*14f420*/  STL [R1+0x2784], R2 ;  /* 0x0027840201007387 */ /* 0x0003e80000100800 */
[----:B------:R-:W4:Y:S04]  /*14f430*/  LDL.LU R45, [R1+0x2748] ;  /* 0x00274800012d7983 */ /* 0x000f280000300800 */
[----:B------:R-:W4:Y:S01]  /*14f440*/  LDL.LU R44, [R1+0x274c] ;  /* 0x00274c00012c7983 */ /* 0x000f220000300800 */
        /* <DEDUP_REMOVED lines=37> */
[----:B------:R-:W3:Y:S04]  /*14f6a0*/  LDL.LU R60, [R1+0x271c] ;  /* 0x00271c00013c7983 */ /* 0x000ee80000300800 */
[----:B------:R4:W-:Y:S02]  /*14f6b0*/  STL [R1+0x2754], R2 ;  /* 0x0027540201007387 */ /* 0x0009e40000100800 */
[----:B----4-:R-:W-:-:S02]  /*14f6c0*/  F2FP.SATFINITE.E5M2.F32.PACK_AB_MERGE_C R2, R58, R47, RZ ;  /* 0x0000002f3a02723e */ /* 0x010fc400048060ff */
[----:B------:R-:W4:Y:S04]  /*14f6d0*/  LDL.LU R47, [R1+0x2700] ;  /* 0x00270000012f7983 */ /* 0x000f280000300800 */
[----:B------:R-:W4:Y:S04]  /*14f6e0*/  LDL.LU R58, [R1+0x2704] ;  /* 0x00270400013a7983 */ /* 0x000f280000300800 */
[----:B------:R1:W-:Y:S02]  /*14f6f0*/  STL [R1+0x914], R2 ;  /* 0x0009140201007387 */ /* 0x0003e40000100800 */
[----:B-1----:R-:W-:-:S02]  /*14f700*/  F2FP.SATFINITE.E5M2.F32.PACK_AB_MERGE_C R2, R44, R45, RZ ;  /* 0x0000002d2c02723e */ /* 0x002fc400048060ff */
        /* <DEDUP_REMOVED lines=28> */
[----:B------:R-:W-:Y:S02]  /*14f8d0*/  F2FP.SATFINITE.E5M2.F32.PACK_AB_MERGE_C R4, R54, R53, RZ ;  /* 0x000000353604723e */ /* 0x000fe400048060ff */
[----:B-1----:R-:W-:-:S03]  /*14f8e0*/  IADD3 R2, P1, PT, R50, R40, RZ ;  /* 0x0000002832027210 */ /* 0x002fc60007f3e0ff */
[----:B------:R-:W-:Y:S02]  /*14f8f0*/  STL [R1+0x7ac], R4 ;  /* 0x0007ac0401007387 */ /* 0x000fe40000100800 */
[----:B------:R-:W-:-:S05]  /*14f900*/  IMAD.X R3, R61, 0x1, R41, P1 ;  /* 0x000000013d037824 */ /* 0x000fca00008e0629 */
[----:B------:R3:W-:Y:S04]  /*14f910*/  STL.64 [R1+0x2350], R2 ;  /* 0x0023500201007387 */ /* 0x0007e80000100a00 */
[----:B------:R-:W2:Y:S04]  /*14f920*/  LDL.LU R51, [R1+0x26d0] ;  /* 0x0026d00001337983 */ /* 0x000ea80000300800 */
[----:B------:R-:W2:Y:S01]  /*14f930*/  LDL.LU R52, [R1+0x26d4] ;  /* 0x0026d40001347983 */ /* 0x000ea20000300800 */
[----:B0-----:R-:W-:Y:S01]  /*14f940*/  VIADD R50, R50, UR6 ;  /* 0x0000000632327c36 */ /* 0x001fe20008000000 */
[----:B------:R-:W0:Y:S04]  /*14f950*/  LDCU UR6, c[0x0][0x3b8] ;  /* 0x00007700ff0677ac */ /* 0x000e280008000800 */
[----:B------:R-:W-:-:S02]  /*14f960*/  SHF.R.S32.HI R61, RZ, 0x1f, R50 ;  /* 0x0000001fff3d7819 */ /* 0x000fc40000011432 */
[----:B---3--:R-:W-:-:S05]  /*14f970*/  F2FP.SATFINITE.E5M2.F32.PACK_AB_MERGE_C R2, R60, R57, RZ ;  /* 0x000000393c02723e */ /* 0x008fca00048060ff */
[----:B------:R4:W-:Y:S04]  /*14f980*/  STL [R1+0x7d8], R2 ;  /* 0x0007d80201007387 */ /* 0x0009e80000100800 */
[----:B------:R-:W3:Y:S04]  /*14f990*/  LDL.LU R57, [R1+0x26d8] ;  /* 0x0026d80001397983 */ /* 0x000ee80000300800 */
        /* <DEDUP_REMOVED lines=22> */
[----:B------:R1:W-:Y:S04]  /*14fb00*/  STL.64 [R1+0x2340], R2 ;  /* 0x0023400201007387 */ /* 0x0003e80000100a00 */
[----:B------:R-:W2:Y:S01]  /*14fb10*/  LDL.LU R53, [R1+0x26a0] ;  /* 0x0026a00001357983 */ /* 0x000ea20000300800 */
[----:B-1----:R-:W-:-:S05]  /*14fb20*/  F2FP.SATFINITE.E5M2.F32.PACK_AB_MERGE_C R3, R56, R55, RZ ;  /* 0x000000373803723e */ /* 0x002fca00048060ff */
[----:B------:R-:W-:Y:S04]  /*14fb30*/  STL [R1+0x620], R3 ;  /* 0x0006200301007387 */ /* 0x000fe80000100800 */
[----:B------:R-:W2:Y:S01]  /*14fb40*/  LDL.LU R54, [R1+0x26a4] ;  /* 0x0026a40001367983 */ /* 0x000ea20000300800 */
[----:B------:R-:W-:-:S05]  /*14fb50*/  F2FP.SATFINITE.E5M2.F32.PACK_AB_MERGE_C R2, R49, R59, RZ ;  /* 0x0000003b3102723e */ /* 0x000fca00048060ff */
[----:B------:R1:W-:Y:S04]  /*14fb60*/  STL [R1+0x628], R2 ;  /* 0x0006280201007387 */ /* 0x0003e80000100800 */
[----:B------:R-:W2:Y:S04]  /*14fb70*/  LDL.LU R55, [R1+0x26a8] ;  /* 0x0026a80001377983 */ /* 0x000ea80000300800 */
[----:B------:R-:W2:Y:S01]  /*14fb80*/  LDL.LU R56, [R1+0x26ac] ;  /* 0x0026ac0001387983 */ /* 0x000ea20000300800 */
[----:B-1----:R-:W-:-:S03]  /*14fb90*/  IADD3 R2, P1, PT, R50, R38, RZ ;  /* 0x0000002632027210 */ /* 0x002fc60007f3e0ff */
[----:B------:R-:W2:Y:S02]  /*14fba0*/  LDL.LU R59, [R1+0x2690] ;  /* 0x00269000013b7983 */ /* 0x000ea40000300800 */
[----:B------:R-:W-:Y:S02]  /*14fbb0*/  IMAD.X R3, R61, 0x1, R39, P1 ;  /* 0x000000013d037824 */ /* 0x000fe400008e0627 */
[----:B------:R-:W2:Y:S04]  /*14fbc0*/  LDL.LU R49, [R1+0x2694] ;  /* 0x0026940001317983 */ /* 0x000ea80000300800 */
[----:B------:R1:W-:Y:S02]  /*14fbd0*/  STL.64 [R1+0x2338], R2 ;  /* 0x0023380201007387 */ /* 0x0003e40000100a00 */
[----:B-1----:R-:W-:-:S02]  /*14fbe0*/  IADD3 R2, P1, PT, R50, R40, RZ ;  /* 0x0000002832027210 */ /* 0x002fc40007f3e0ff */
[----:B------:R-:W-:-:S03]  /*14fbf0*/  F2FP.SATFINITE.E5M2.F32.PACK_AB_MERGE_C R4, R52, R51, RZ ;  /* 0x000000333404723e */ /* 0x000fc600048060ff */
[----:B------:R-:W-:Y:S02]  /*14fc00*/  IMAD.X R3, R61, 0x1, R41, P1 ;  /* 0x000000013d037824 */ /* 0x000fe400008e0629 */
[----:B------:R-:W-:Y:S04]  /*14fc10*/  STL [R1+0x5fc], R4 ;  /* 0x0005fc0401007387 */ /* 0x000fe80000100800 */
[----:B------:R3:W-:Y:S01]  /*14fc20*/  STL.64 [R1+0x2330], R2 ;  /* 0x0023300201007387 */ /* 0x0007e20000100a00 */
[----:B0-----:R-:W-:Y:S01]  /*14fc30*/  VIADD R50, R50, UR6 ;  /* 0x0000000632327c36 */ /* 0x001fe20008000000 */
[----:B------:R-:W0:Y:S04]  /*14fc40*/  LDCU UR6, c[0x0][0x3b8] ;  /* 0x00007700ff0677ac */ /* 0x000e280008000800 */
[----:B------:R-:W-:-:S02]  /*14fc50*/  SHF.R.S32.HI R61, RZ, 0x1f, R50 ;  /* 0x0000001fff3d7819 */ /* 0x000fc40000011432 */
        /* <DEDUP_REMOVED lines=16> */
[----:B------:R-:W-:Y:S02]  /*14fd60*/  F2FP.SATFINITE.E5M2.F32.PACK_AB_MERGE_C R2, R0, R43, RZ ;  /* 0x0000002b0002723e */ /* 0x000fe400048060ff */
[----:B------:R-:W2:Y:S04]  /*14fd70*/  LDL.LU R43, [R1+0x2670] ;  /* 0x00267000012b7983 */ /* 0x000ea80000300800 */
[----:B------:R-:W-:Y:S04]  /*14fd80*/  STL [R1+0x58c], R3 ;  /* 0x00058c0301007387 */ /* 0x000fe80000100800 */
[----:B------:R-:W2:Y:S04]  /*14fd90*/  LDL.LU R0, [R1+0x2674] ;  /* 0x0026740001007983 */ /* 0x000ea80000300800 */
        /* <DEDUP_REMOVED lines=9> */
[----:B------:R-:W-:Y:S01]  /*14fe30*/  IMAD.X R3, R61, 0x1, R39, P1 ;  /* 0x000000013d037824 */ /* 0x000fe200008e0627 */
[----:B------:R-:W-:-:S05]  /*14fe40*/  F2FP.SATFINITE.E5M2.F32.PACK_AB_MERGE_C R4, R56, R55, RZ ;  /* 0x000000373804723e */ /* 0x000fca00048060ff */
[----:B------:R-:W-:Y:S04]  /*14fe50*/  STL [R1+0x580], R4 ;  /* 0x0005800401007387 */ /* 0x000fe80000100800 */
[----:B------:R1:W-:Y:S04]  /*14fe60*/  STL.64 [R1+0x2318], R2 ;  /* 0x0023180201007387 */ /* 0x0003e80000100a00 */
[----:B------:R-:W2:Y:S04]  /*14fe70*/  LDL.LU R32, [R1+0x2660] ;  /* 0x0026600001207983 */ /* 0x000ea80000300800 */
[----:B------:R-:W2:Y:S01]  /*14fe80*/  LDL.LU R33, [R1+0x2664] ;  /* 0x0026640001217983 */ /* 0x000ea20000300800 */
[----:B-1----:R-:W-:-:S05]  /*14fe90*/  F2FP.SATFINITE.E5M2.F32.PACK_AB_MERGE_C R2, R49, R59, RZ ;  /* 0x0000003b3102723e */ /* 0x002fca00048060ff */
[----:B------:R1:W-:Y:S04]  /*14fea0*/  STL [R1+0x568], R2 ;  /* 0x0005680201007387 */ /* 0x0003e80000100800 */
[----:B------:R-:W2:Y:S04]  /*14feb0*/  LDL.LU R51, [R1+0x2668] ;  /* 0x0026680001337983 */ /* 0x000ea80000300800 */
[----:B------:R-:W2:Y:S04]  /*14fec0*/  LDL.LU R52, [R1+0x266c] ;  /* 0x00266c0001347983 */ /* 0x000ea80000300800 */
[----:B------:R-:W2:Y:S01]  /*14fed0*/  LDL.LU R59, [R1+0x2650] ;  /* 0x00265000013b7983 */ /* 0x000ea20000300800 */
[----:B-1----:R-:W-:-:S03]  /*14fee0*/  IADD3 R2, P1, PT, R50, R40, RZ ;  /* 0x0000002832027210 */ /* 0x002fc60007f3e0ff */
[----:B------:R-:W2:Y:S02]  /*14fef0*/  LDL.LU R49, [R1+0x2654] ;  /* 0x0026540001317983 */ /* 0x000ea40000300800 */
[----:B------:R-:W-:-:S05]  /*14ff00*/  IMAD.X R3, R61, 0x1, R41, P1 ;  /* 0x000000013d037824 */ /* 0x000fca00008e0629 */
[----:B------:R3:W-:Y:S04]  /*14ff10*/  STL.64 [R1+0x2310], R2 ;  /* 0x0023100201007387 */ /* 0x0007e80000100a00 */
[----:B------:R-:W2:Y:S01]  /*14ff20*/  LDL.LU R53, [R1+0x2658] ;  /* 0x0026580001357983 */ /* 0x000ea20000300800 */
[----:B0-----:R-:W-:Y:S01]  /*14ff30*/  VIADD R50, R50, UR6 ;  /* 0x0000000632327c36 */ /* 0x001fe20008000000 */
[----:B------:R-:W0:Y:S04]  /*14ff40*/  LDCU UR6, c[0x0][0x3b8] ;  /* 0x00007700ff0677ac */ /* 0x000e280008000800 */
[----:B------:R-:W-:-:S02]  /*14ff50*/  SHF.R.S32.HI R61, RZ, 0x1f, R50 ;  /* 0x0000001fff3d7819 */ /* 0x000fc40000011432 */
[----:B---3--:R-:W-:-:S05]  /*14ff60*/  F2FP.SATFINITE.E5M2.F32.PACK_AB_MERGE_C R3, R60, R57, RZ ;  /* 0x000000393c03723e */ /* 0x008fca00048060ff */
        /* <DEDUP_REMOVED lines=15> */
[----:B------:R-:W2:Y:S04]  /*150060*/  LDL.LU R0, [R1+0x2634] ;  /* 0x0026340001007983 */ /* 0x000ea80000300800 */
[----:B------:R1:W-:Y:S04]  /*150070*/  STL [R1+0x544], R2 ;  /* 0x0005440201007387 */ /* 0x0003e80000100800 */
[----:B------:R-:W2:Y:S04]  /*150080*/  LDL.LU R55, [R1+0x2638] ;  /* 0x0026380001377983 */ /* 0x000ea80000300800 */
[----:B------:R-:W2:Y:S01]  /*150090*/  LDL.LU R56, [R1+0x263c] ;  /* 0x00263c0001387983 */ /* 0x000ea20000300800 */
[----:B-1----:R-:W-:-:S05]  /*1500a0*/  F2FP.SATFINITE.E5M2.F32.PACK_AB_MERGE_C R2, R46, R48, RZ ;  /* 0x000000302e02723e */ /* 0x002fca00048060ff */
[----:B------:R1:W-:Y:S04]  /*1500b0*/  STL [R1+0x548], R2 ;  /* 0x0005480201007387 */ /* 0x0003e80000100800 */
[----:B------:R-:W2:Y:S04]  /*1500c0*/  LDL.LU R57, [R1+0x2620] ;  /* 0x0026200001397983 */ /* 0x000ea80000300800 */
[----:B------:R-:W2:Y:S04]  /*1500d0*/  LDL.LU R60, [R1+0x2624] ;  /* 0x00262400013c7983 */ /* 0x000ea80000300800 */
[----:B------:R-:W2:Y:S04]  /*1500e0*/  LDL.LU R48, [R1+0x2628] ;  /* 0x0026280001307983 */ /* 0x000ea80000300800 */
[----:B------:R-:W2:Y:S01]  /*1500f0*/  LDL.LU R46, [R1+0x262c] ;  /* 0x00262c00012e7983 */ /* 0x000ea20000300800 */
[----:B-1----:R-:W-:-:S05]  /*150100*/  IADD3 R2, P1, PT, R50, R36, RZ ;  /* 0x0000002432027210 */ /* 0x002fca0007f3e0ff */
[----:B------:R-:W-:-:S05]  /*150110*/  IMAD.X R3, R61, 0x1, R37, P1 ;  /* 0x000000013d037824 */ /* 0x000fca00008e0625 */
[----:B------:R1:W-:Y:S02]  /*150120*/  STL.64 [R1+0x2300], R2 ;  /* 0x0023000201007387 */ /* 0x0003e40000100a00 */
[----:B-1----:R-:W-:-:S05]  /*150130*/  IADD3 R2, P1, PT, R50, R38, RZ ;  /* 0x0000002632027210 */ /* 0x002fca0007f3e0ff */
[----:B------:R-:W-:Y:S01]  /*150140*/  IMAD.X R3, R61, 0x1, R39, P1 ;  /* 0x000000013d037824 */ /* 0x000fe200008e0627 */
[----:B------:R-:W-:-:S05]  /*150150*/  F2FP.SATFINITE.E5M2.F32.PACK_AB_MERGE_C R5, R33, R32, RZ ;  /* 0x000000202105723e */ /* 0x000fca00048060ff */
[----:B------:R-:W-:Y:S01]  /*150160*/  STL [R1+0x52c], R5 ;  /* 0x00052c0501007387 */ /* 0x000fe20000100800 */
[----:B------:R-:W-:-:S05]  /*150170*/  F2FP.SATFINITE.E5M2.F32.PACK_AB_MERGE_C R4, R52, R51, RZ ;  /* 0x000000333404723e */ /* 0x000fca00048060ff */
[----:B------:R1:W-:Y:S04]  /*150180*/  STL [R1+0x540], R4 ;  /* 0x0005400401007387 */ /* 0x0003e80000100800 */
[----:B------:R0:W-:Y:S01]  /*150190*/  STL.64 [R1+0x22f8], R2 ;  /* 0x0022f80201007387 */ /* 0x0001e20000100a00 */
[----:B-1----:R-:W-:Y:S02]  /*1501a0*/  F2FP.SATFINITE.E5M2.F32.PACK_AB_MERGE_C R4, R49, R59, RZ ;  /* 0x0000003b3104723e */ /* 0x002fe400048060ff */
[----:B0-----:R-:W-:-:S03]  /*1501b0*/  IADD3 R2, P1, PT, R50, R40, RZ ;  /* 0x0000002832027210 */ /* 0x001fc60007f3e0ff */
[----:B------:R-:W-:Y:S04]  /*1501c0*/  STL [R1+0x524], R4 ;  /* 0x0005240401007387 */ /* 0x000fe80000100800 */
[----:B------:R-:W2:Y:S04]  /*1501d0*/  LDL.LU R59, [R1+0x2610] ;  /* 0x00261000013b7983 */ /* 0x000ea80000300800 */
[----:B------:R-:W2:Y:S01]  /*1501e0*/  LDL.LU R49, [R1+0x2614] ;  /* 0x0026140001317983 */ /* 0x000ea20000300800 */
        /* <DEDUP_REMOVED lines=21> */
[----:B------:R1:W-:Y:S01]  /*150340*/  STL [R1+0x4e4], R2 ;  /* 0x0004e40201007387 */ /* 0x0003e20000100800 */
[----:B------:R-:W-:-:S02]  /*150350*/  F2FP.SATFINITE.E5M2.F32.PACK_AB_MERGE_C R4, R56, R55, RZ ;  /* 0x000000373804723e */ /* 0x000fc400048060ff */
[----:B-1----:R-:W-:-:S03]  /*150360*/  IADD3 R2, P1, PT, R50, R36, RZ ;  /* 0x0000002432027210 */ /* 0x002fc60007f3e0ff */
[----:B------:R-:W-:Y:S02]  /*150370*/  STL [R1+0x4e8], R4 ;  /* 0x0004e80401007387 */ /* 0x000fe40000100800 */
[----:B------:R-:W-:-:S05]  /*150380*/  IMAD.X R3, R61, 0x1, R37, P1 ;  /* 0x000000013d037824 */ /* 0x000fca00008e0625 */
[----:B------:R1:W-:Y:S04]  /*150390*/  STL.64 [R1+0x22d0], R2 ;  /* 0x0022d00201007387 */ /* 0x0003e80000100a00 */
[----:B------:R-:W2:Y:S01]  /*1503a0*/  LDL.LU R32, [R1+0x25f0] ;  /* 0x0025f00001207983 */ /* 0x000ea20000300800 */
[----:B-1----:R-:W-:Y:S02]  /*1503b0*/  F2FP.SATFINITE.E5M2.F32.PACK_AB_MERGE_C R3, R60, R57, RZ ;  /* 0x000000393c03723e */ /* 0x002fe400048060ff */
[----:B------:R-:W-:-:S03]  /*1503c0*/  F2FP.SATFINITE.E5M2.F32.PACK_AB_MERGE_C R2, R46, R48, RZ ;  /* 0x000000302e02723e */ /* 0x000fc600048060ff */
[----:B------:R-:W-:Y:S04]  /*1503d0*/  STL [R1+0x4d4], R3 ;  /* 0x0004d40301007387 */ /* 0x000fe80000100800 */
[----:B------:R-:W2:Y:S04]  /*1503e0*/  LDL.LU R33, [R1+0x25f4] ;  /* 0x0025f40001217983 */ /* 0x000ea80000300800 */
[----:B------:R1:W-:Y:S04]  /*1503f0*/  STL [R1+0x4d8], R2 ;  /* 0x0004d80201007387 */ /* 0x0003e80000100800 */
[----:B------:R-:W2:Y:S04]  /*150400*/  LDL.LU R51, [R1+0x25f8] ;  /* 0x0025f80001337983 */ /* 0x000ea80000300800 */
[----:B------:R-:W2:Y:S04]  /*150410*/  LDL.LU R52, [R1+0x25fc] ;  /* 0x0025fc0001347983 */ /* 0x000ea80000300800 */
        /* <DEDUP_REMOVED lines=10> */
[----:B------:R-:W-:Y:S04]  /*1504c0*/  STL [R1+0x3a4], R4 ;  /* 0x0003a40401007387 */ /* 0x000fe80000100800 */
[----:B------:R-:W2:Y:S04]  /*1504d0*/  LDL.LU R53, [R1+0x25d0] ;  /* 0x0025d00001357983 */ /* 0x000ea80000300800 */
[----:B------:R-:W2:Y:S04]  /*1504e0*/  LDL.LU R54, [R1+0x25d4] ;  /* 0x0025d40001367983 */ /* 0x000ea80000300800 */
[----:B------:R3:W-:Y:S04]  /*1504f0*/  STL.64 [R1+0x22c0], R2 ;  /* 0x0022c00201007387 */ /* 0x0007e80000100a00 */
[----:B------:R-:W2:Y:S01]  /*150500*/  LDL.LU R55, [R1+0x25d8] ;  /* 0x0025d80001377983 */ /* 0x000ea20000300800 */
[----:B0-----:R-:W-:Y:S01]  /*150510*/  VIADD R50, R50, UR6 ;  /* 0x0000000632327c36 */ /* 0x001fe20008000000 */
[----:B------:R-:W0:Y:S04]  /*150520*/  LDCU UR6, c[0x0][0x3b8] ;  /* 0x00007700ff0677ac */ /* 0x000e280008000800 */
[----:B------:R-:W-:-:S02]  /*150530*/  SHF.R.S32.HI R61, RZ, 0x1f, R50 ;  /* 0x0000001fff3d7819 */ /* 0x000fc40000011432 */
[----:B---3--:R-:W-:Y:S02]  /*150540*/  F2FP.SATFINITE.E5M2.F32.PACK_AB_MERGE_C R2, R58, R47, RZ ;  /* 0x0000002f3a02723e */ /* 0x008fe400048060ff */
[----:B------:R-:W3:Y:S04]  /*150550*/  LDL.LU R58, [R1+0x25dc] ;  /* 0x0025dc00013a7983 */ /* 0x000ee80000300800 */
[----:B------:R4:W-:Y:S04]  /*150560*/  STL [R1+0x3a8], R2 ;  /* 0x0003a80201007387 */ /* 0x0009e80000100800 */
[----:B------:R-:W3:Y:S04]  /*150570*/  LDL.LU R56, [R1+0x25c0] ;  /* 0x0025c00001387983 */ /* 0x000ee80000300800 */
[----:B------:R-:W3:Y:S01]  /*150580*/  LDL.LU R59, [R1+0x25c4] ;  /* 0x0025c400013b7983 */ /* 0x000ee20000300800 */
[----:B----4-:R-:W-:-:S05]  /*150590*/  F2FP.SATFINITE.E5M2.F32.PACK_AB_MERGE_C R2, R44, R45, RZ ;  /* 0x0000002d2c02723e */ /* 0x010fca00048060ff */
[----:B------:R1:W-:Y:S04]  /*1505a0*/  STL [R1+0x3a0], R2 ;  /* 0x0003a00201007387 */ /* 0x0003e80000100800 */
[----:B------:R-:W4:Y:S04]  /*1505b0*/  LDL.LU R47, [R1+0x25c8] ;  /* 0x0025c800012f7983 */ /* 0x000f280000300800 */
[----:B------:R-:W4:Y:S01]  /*1505c0*/  LDL.LU R45, [R1+0x25cc] ;  /* 0x0025cc00012d7983 */ /* 0x000f220000300800 */
[----:B-1----:R-:W-:-:S05]  /*1505d0*/  IADD3 R2, P1, PT, R50, R34, RZ ;  /* 0x0000002232027210 */ /* 0x002fca0007f3e0ff */
[----:B------:R-:W-:Y:S01]  /*1505e0*/  IMAD.X R3, R61, 0x1, R35, P1 ;  /* 0x000000013d037824 */ /* 0x000fe200008e0623 */
[----:B--2---:R-:W-:-:S05]  /*1505f0*/  F2FP.SATFINITE.E5M2.F32.PACK_AB_MERGE_C R0, R0, R43, RZ ;  /* 0x0000002b0000723e */ /* 0x004fca00048060ff */
[----:B------:R1:W-:Y:S04]  /*150600*/  STL [R1+0x39c], R0 ;  /* 0x00039c0001007387 */ /* 0x0003e80000100800 */
[----:B------:R-:W2:Y:S04]  /*150610*/  LDL.LU R49, [R1+0x1930] ;  /* 0x0019300001317983 */ /* 0x000ea80000300800 */
[----:B------:R-:W2:Y:S04]  /*150620*/  LDL.LU R44, [R1+0x1934] ;  /* 0x00193400012c7983 */ /* 0x000ea80000300800 */
[----:B------:R-:W2:Y:S04]  /*150630*/  LDL.LU R43, [R1+0x1938] ;  /* 0x00193800012b7983 */ /* 0x000ea80000300800 */
[----:B------:R0:W-:Y:S04]  /*150640*/  STL.64 [R1+0x22b8], R2 ;  /* 0x0022b80201007387 */ /* 0x0001e80000100a00 */
[----:B-1----:R-:W2:Y:S01]  /*150650*/  LDL.LU R0, [R1+0x193c] ;  /* 0x00193c0001007983 */ /* 0x002ea20000300800 */
[----:B0-----:R-:W-:-:S05]  /*150660*/  IADD3 R2, P1, PT, R50, R36, RZ ;  /* 0x0000002432027210 */ /* 0x001fca0007f3e0ff */
[----:B------:R-:W-:Y:S01]  /*150670*/  IMAD.X R3, R61, 0x1, R37, P1 ;  /* 0x000000013d037824 */ /* 0x000fe200008e0625 */
[----:B------:R-:W-:Y:S02]  /*150680*/  F2FP.SATFINITE.E5M2.F32.PACK_AB_MERGE_C R5, R33, R32, RZ ;  /* 0x000000202105723e */ /* 0x000fe400048060ff */
[----:B------:R-:W-:-:S03]  /*150690*/  F2FP.SATFINITE.E5M2.F32.PACK_AB_MERGE_C R4, R52, R51, RZ ;  /* 0x000000333404723e */ /* 0x000fc600048060ff */
[----:B------:R-:W-:Y:S04]  /*1506a0*/  STL [R1+0x398], R5 ;  /* 0x0003980501007387 */ /* 0x000fe80000100800 */
[----:B------:R-:W-:Y:S04]  /*1506b0*/  STL [R1+0x394], R4 ;  /* 0x0003940401007387 */ /* 0x000fe80000100800 */
[----:B------:R0:W-:Y:S02]  /*1506c0*/  STL.64 [R1+0x22b0], R2 ;  /* 0x0022b00201007387 */ /* 0x0001e40000100a00 */
[----:B0-----:R-:W-:-:S02]  /*1506d0*/  F2FP.SATFINITE.E5M2.F32.PACK_AB_MERGE_C R3, R60, R57, RZ ;  /* 0x000000393c03723e */ /* 0x001fc400048060ff */
[----:B------:R-:W2:Y:S04]  /*1506e0*/  LDL.LU R57, [R1+0x25b0] ;  /* 0x0025b00001397983 */ /* 0x000ea80000300800 */
[----:B------:R-:W-:Y:S04]  /*1506f0*/  STL [R1+0x38c], R3 ;  /* 0x00038c0301007387 */ /* 0x000fe80000100800 */
[----:B------:R-:W2:Y:S01]  /*150700*/  LDL.LU R60, [R1+0x25b4] ;  /* 0x0025b400013c7983 */ /* 0x000ea20000300800 */
[----:B------:R-:W-:-:S05]  /*150710*/  F2FP.SATFINITE.E5M2.F32.PACK_AB_MERGE_C R2, R46, R48, RZ ;  /* 0x000000302e02723e */ /* 0x000fca00048060ff */
[----:B------:R0:W-:Y:S04]  /*150720*/  STL [R1+0x390], R2 ;  /* 0x0003900201007387 */ /* 0x0001e80000100800 */
[----:B------:R-:W2:Y:S04]  /*150730*/  LDL.LU R48, [R1+0x25b8] ;  /* 0x0025b80001307983 */ /* 0x000ea80000300800 */
[----:B------:R-:W2:Y:S01]  /*150740*/  LDL.LU R46, [R1+0x25bc] ;  /* 0x0025bc00012e7983 */ /* 0x000ea20000300800 */
[----:B0-----:R-:W-:-:S05]  /*150750*/  IADD3 R2, P1, PT, R50, R38, RZ ;  /* 0x0000002632027210 */ /* 0x001fca0007f3e0ff */
[----:B------:R-:W-:-:S05]  /*150760*/  IMAD.X R3, R61, 0x1, R39, P1 ;  /* 0x000000013d037824 */ /* 0x000fca00008e0627 */
[----:B------:R0:W-:Y:S02]  /*150770*/  STL.64 [R1+0x22a8], R2 ;  /* 0x0022a80201007387 */ /* 0x0001e40000100a00 */
[----:B0-----:R-:W-:Y:S02]  /*150780*/  IADD3 R2, P1, PT, R50, R40, RZ ;  /* 0x0000002832027210 */ /* 0x001fe40007f3e0ff */
[----:B------:R-:W-:-:S03]  /*150790*/  F2FP.SATFINITE.E5M2.F32.PACK_AB_MERGE_C R4, R54, R53, RZ ;  /* 0x000000353604723e */ /* 0x000fc600048060ff */
[----:B------:R-:W-:Y:S02]  /*1507a0*/  IMAD.X R3, R61, 0x1, R41, P1 ;  /* 0x000000013d037824 */ /* 0x000fe400008e0629 */
[----:B------:R-:W-:Y:S04]  /*1507b0*/  STL [R1+0x384], R4 ;  /* 0x0003840401007387 */ /* 0x000fe80000100800 */
[----:B------:R3:W-:Y:S01]  /*1507c0*/  STL.64 [R1+0x22a0], R2 ;  /* 0x0022a00201007387 */ /* 0x0007e20000100a00 */
[----:B------:R-:W-:Y:S01]  /*1507d0*/  VIADD R50, R50, UR6 ;  /* 0x0000000632327c36 */ /* 0x000fe20008000000 */
[----:B------:R-:W0:Y:S04]  /*1507e0*/  LDCU UR6, c[0x0][0x3b8] ;  /* 0x00007700ff0677ac */ /* 0x000e280008000800 */
[----:B------:R-:W-:-:S02]  /*1507f0*/  SHF.R.S32.HI R61, RZ, 0x1f, R50 ;  /* 0x0000001fff3d7819 */ /* 0x000fc40000011432 */
[----:B---3--:R-:W-:Y:S02]  /*150800*/  F2FP.SATFINITE.E5M2.F32.PACK_AB_MERGE_C R2, R58, R55, RZ ;  /* 0x000000373a02723e */ /* 0x008fe400048060ff */
[----:B------:R-:W3:Y:S04]  /*150810*/  LDL.LU R55, [R1+0x25a0] ;  /* 0x0025a00001377983 */ /* 0x000ee80000300800 */
[----:B------:R-:W3:Y:S01]  /*150820*/  LDL.LU R58, [R1+0x25a4] ;  /* 0x0025a400013a7983 */ /* 0x000ee20000300800 */
[----:B------:R-:W-:-:S03]  /*150830*/  F2FP.SATFINITE.E5M2.F32.PACK_AB_MERGE_C R3, R59, R56, RZ ;  /* 0x000000383b03723e */ /* 0x000fc600048060ff */
[----:B------:R4:W-:Y:S04]  /*150840*/  STL [R1+0x388], R2 ;  /* 0x0003880201007387 */ /* 0x0009e80000100800 */
[----:B------:R-:W-:Y:S04]  /*150850*/  STL [R1+0x380], R3 ;  /* 0x0003800301007387 */ /* 0x000fe80000100800 */
[----:B------:R-:W3:Y:S04]  /*150860*/  LDL.LU R54, [R1+0x25a8] ;  /* 0x0025a80001367983 */ /* 0x000ee80000300800 */
[----:B------:R-:W3:Y:S01]  /*150870*/  LDL.LU R56, [R1+0x25ac] ;  /* 0x0025ac0001387983 */ /* 0x000ee20000300800 */
[----:B----4-:R-:W-:-:S05]  /*150880*/  F2FP.SATFINITE.E5M2.F32.PACK_AB_MERGE_C R2, R45, R47, RZ ;  /* 0x0000002f2d02723e */ /* 0x010fca00048060ff */
[----:B------:R1:W-:Y:S04]  /*150890*/  STL [R1+0x37c], R2 ;  /* 0x00037c0201007387 */ /* 0x0003e80000100800 */
[----:B------:R-:W4:Y:S04]  /*1508a0*/  LDL.LU R47, [R1+0x2590] ;  /* 0x00259000012f7983 */ /* 0x000f280000300800 */
[----:B------:R-:W4:Y:S01]  /*1508b0*/  LDL.LU R45, [R1+0x2594] ;  /* 0x00259400012d7983 */ /* 0x000f220000300800 */
[----:B-1----:R-:W-:-:S05]  /*1508c0*/  IADD3 R2, P1, PT, R50, R34, RZ ;  /* 0x0000002232027210 */ /* 0x002fca0007f3e0ff */
[----:B------:R-:W-:-:S05]  /*1508d0*/  IMAD.X R3, R61, 0x1, R35, P1 ;  /* 0x000000013d037824 */ /* 0x000fca00008e0623 */
[----:B------:R2:W-:Y:S04]  /*1508e0*/  STL.64 [R1+0x2298], R2 ;  /* 0x0022980201007387 */ /* 0x0005e80000100a00 */
[----:B------:R-:W4:Y:S01]  /*1508f0*/  LDL.LU R53, [R1+0x2598] ;  /* 0x0025980001357983 */ /* 0x000f220000300800 */
[----:B--2---:R-:W-:-:S05]  /*150900*/  F2FP.SATFINITE.E5M2.F32.PACK_AB_MERGE_C R2, R44, R49, RZ ;  /* 0x000000312c02723e */ /* 0x004fca00048060ff */
[----:B------:R1:W-:Y:S04]  /*150910*/  STL [R1+0x378], R2 ;  /* 0x0003780201007387 */ /* 0x0003e80000100800 */
[----:B------:R-:W2:Y:S01]  /*150920*/  LDL.LU R59, [R1+0x259c] ;  /* 0x00259c00013b7983 */ /* 0x000ea20000300800 */
[----:B------:R-:W-:Y:S02]  /*150930*/  F2FP.SATFINITE.E5M2.F32.PACK_AB_MERGE_C R0, R0, R43, RZ ;  /* 0x0000002b0000723e */ /* 0x000fe400048060ff */
[----:B-1----:R-:W-:-:S03]  /*150940*/  IADD3 R2, P1, PT, R50, R36, RZ ;  /* 0x0000002432027210 */ /* 0x002fc60007f3e0ff */
[----:B------:R1:W-:Y:S04]  /*150950*/  STL [R1+0x374], R0 ;  /* 0x0003740001007387 */ /* 0x0003e80000100800 */
[----:B------:R-:W2:Y:S01]  /*150960*/  LDL.LU R49, [R1+0x2580] ;  /* 0x0025800001317983 */ /* 0x000ea20000300800 */
[----:B------:R-:W-:-:S03]  /*150970*/  IMAD.X R3, R61, 0x1, R37, P1 ;  /* 0x000000013d037824 */ /* 0x000fc600008e0625 */
[----:B------:R-:W2:Y:S04]  /*150980*/  LDL.LU R43, [R1+0x2584] ;  /* 0x00258400012b7983 */ /* 0x000ea80000300800 */
[----:B------:R-:W2:Y:S04]  /*150990*/  LDL.LU R44, [R1+0x2588] ;  /* 0x00258800012c7983 */ /* 0x000ea80000300800 */
[----:B------:R0:W-:Y:S04]  /*1509a0*/  STL.64 [R1+0x2290], R2 ;  /* 0x0022900201007387 */ /* 0x0001e80000100a00 */
[----:B-1----:R-:W2:Y:S01]  /*1509b0*/  LDL.LU R0, [R1+0x258c] ;  /* 0x00258c0001007983 */ /* 0x002ea20000300800 */
[----:B------:R-:W-:-:S05]  /*1509c0*/  F2FP.SATFINITE.E5M2.F32.PACK_AB_MERGE_C R27, R60, R57, RZ ;  /* 0x000000393c1b723e */ /* 0x000fca00048060ff */
[----:B------:R-:W-:Y:S04]  /*1509d0*/  STL [R1+0x6be8], R27 ;  /* 0x006be81b01007387 */ /* 0x000fe80000100800 */
[----:B------:R-:W2:Y:S04]  /*1509e0*/  LDL.LU R57, [R1+0x2570] ;  /* 0x0025700001397983 */ /* 0x000ea80000300800 */
[----:B------:R-:W2:Y:S01]  /*1509f0*/  LDL.LU R60, [R1+0x2574] ;  /* 0x00257400013c7983 */ /* 0x000ea20000300800 */
[----:B------:R-:W-:-:S03]  /*150a00*/  F2FP.SATFINITE.E5M2.F32.PACK_AB_MERGE_C R24, R46, R48, RZ ;  /* 0x000000302e18723e */ /* 0x000fc600048060ff */
[----:B------:R-:W2:Y:S04]  /*150a10*/  LDL.LU R48, [R1+0x2578] ;  /* 0x0025780001307983 */ /* 0x000ea80000300800 */
[----:B------:R-:W2:Y:S01]  /*150a20*/  LDL.LU R46, [R1+0x257c] ;  /* 0x00257c00012e7983 */ /* 0x000ea20000300800 */
[----:B0-----:R-:W-:-:S03]  /*150a30*/  IADD3 R2, P1, PT, R50, R38, RZ ;  /* 0x0000002632027210 */ /* 0x001fc60007f3e0ff */
[----:B------:R3:W-:Y:S02]  /*150a40*/  STL [R1+0x6bdc], R24 ;  /* 0x006bdc1801007387 */ /* 0x0007e40000100800 */
[----:B------:R-:W-:Y:S01]  /*150a50*/  IMAD.X R3, R61, 0x1, R39, P1 ;  /* 0x000000013d037824 */ /* 0x000fe200008e0627 */
[----:B---3--:R-:W-:-:S05]  /*150a60*/  F2FP.SATFINITE.E5M2.F32.PACK_AB_MERGE_C R24, R58, R55, RZ ;  /* 0x000000373a18723e */ /* 0x008fca00048060ff */
[----:B------:R-:W-:Y:S04]  /*150a70*/  STL [R1+0x6bfc], R24 ;  /* 0x006bfc1801007387 */ /* 0x000fe80000100800 */
[----:B------:R0:W-:Y:S04]  /*150a80*/  STL.64 [R1+0x2288], R2 ;  /* 0x0022880201007387 */ /* 0x0001e80000100a00 */
[----:B------:R-:W3:Y:S04]  /*150a90*/  LDL.LU R55, [R1+0x2560] ;  /* 0x0025600001377983 */ /* 0x000ee80000300800 */
[----:B------:R-:W3:Y:S01]  /*150aa0*/  LDL.LU R58, [R1+0x2564] ;  /* 0x00256400013a7983 */ /* 0x000ee20000300800 */
[----:B0-----:R-:W-:-:S05]  /*150ab0*/  IADD3 R2, P1, PT, R50, R40, RZ ;  /* 0x0000002832027210 */ /* 0x001fca0007f3e0ff */
[----:B------:R-:W-:-:S05]  /*150ac0*/  IMAD.X R3, R61, 0x1, R41, P1 ;  /* 0x000000013d037824 */ /* 0x000fca00008e0629 */
[----:B------:R0:W-:Y:S01]  /*150ad0*/  STL.64 [R1+0x2280], R2 ;  /* 0x0022800201007387 */ /* 0x0001e20000100a00 */
[----:B------:R-:W-:Y:S01]  /*150ae0*/  VIADD R50, R50, UR6 ;  /* 0x0000000632327c36 */ /* 0x000fe20008000000 */
[----:B------:R-:W1:Y:S01]  /*150af0*/  LDCU UR6, c[0x0][0x3b8] ;  /* 0x00007700ff0677ac */ /* 0x000e620008000800 */
[----:B0-----:R-:W-:Y:S02]  /*150b00*/  F2FP.SATFINITE.E5M2.F32.PACK_AB_MERGE_C R3, R56, R54, RZ ;  /* 0x000000363803723e */ /* 0x001fe400048060ff */
[----:B----4-:R-:W-:Y:S01]  /*150b10*/  F2FP.SATFINITE.E5M2.F32.PACK_AB_MERGE_C R2, R45, R47, RZ ;  /* 0x0000002f2d02723e */ /* 0x010fe200048060ff */
[----:B------:R-:W4:Y:S04]  /*150b20*/  LDL.LU R54, [R1+0x2568] ;  /* 0x0025680001367983 */ /* 0x000f280000300800 */
[----:B------:R-:W-:Y:S04]  /*150b30*/  STL [R1+0x29ac], R3 ;  /* 0x0029ac0301007387 */ /* 0x000fe80000100800 */
[----:B------:R-:W4:Y:S04]  /*150b40*/  LDL.LU R56, [R1+0x256c] ;  /* 0x00256c0001387983 */ /* 0x000f280000300800 */
[----:B------:R0:W-:Y:S04]  /*150b50*/  STL [R1+0x27cc], R2 ;  /* 0x0027cc0201007387 */ /* 0x0001e80000100800 */
[----:B------:R-:W4:Y:S04]  /*150b60*/  LDL.LU R47, [R1+0x2550] ;  /* 0x00255000012f7983 */ /* 0x000f280000300800 */
[----:B------:R-:W4:Y:S01]  /*150b70*/  LDL.LU R45, [R1+0x2554] ;  /* 0x00255400012d7983 */ /* 0x000f220000300800 */
[----:B------:R-:W-:-:S02]  /*150b80*/  SHF.R.S32.HI R61, RZ, 0x1f, R50 ;  /* 0x0000001fff3d7819 */ /* 0x000fc40000011432 */
[----:B0-----:R-:W-:-:S05]  /*150b90*/  IADD3 R2, P1, PT, R50, R34, RZ ;  /* 0x0000002232027210 */ /* 0x001fca0007f3e0ff */
[----:B------:R-:W-:Y:S01]  /*150ba0*/  IMAD.X R3, R61, 0x1, R35, P1 ;  /* 0x000000013d037824 */ /* 0x000fe200008e0623 */
[----:B--2---:R-:W-:-:S05]  /*150bb0*/  F2FP.SATFINITE.E5M2.F32.PACK_AB_MERGE_C R4, R59, R53, RZ ;  /* 0x000000353b04723e */ /* 0x004fca00048060ff */
[----:B------:R-:W-:Y:S04]  /*150bc0*/  STL [R1+0x27ec], R4 ;  /* 0x0027ec0401007387 */ /* 0x000fe80000100800 */
[----:B------:R0:W-:Y:S04]  /*150bd0*/  STL.64 [R1+0x2278], R2 ;  /* 0x0022780201007387 */ /* 0x0001e80000100a00 */
[----:B------:R-:W2:Y:S01]  /*150be0*/  LDL.LU R51, [R1+0x2558] ;  /* 0x0025580001337983 */ /* 0x000ea20000300800 */
[----:B0-----:R-:W-:-:S03]  /*150bf0*/  F2FP.SATFINITE.E5M2.F32.PACK_AB_MERGE_C R2, R43, R49, RZ ;  /* 0x000000312b02723e */ /* 0x001fc600048060ff */
[----:B------:R-:W2:Y:S01]  /*150c00*/  LDL.LU R43, [R1+0x255c] ;  /* 0x00255c00012b7983 */ /* 0x000ea20000300800 */
[----:B------:R-:W-:-:S03]  /*150c10*/  F2FP.SATFINITE.E5M2.F32.PACK_AB_MERGE_C R0, R0, R44, RZ ;  /* 0x0000002c0000723e */ /* 0x000fc600048060ff */
[----:B------:R-:W-:Y:S04]  /*150c20*/  STL [R1+0x2768], R2 ;  /* 0x0027680201007387 */ /* 0x000fe80000100800 */
[----:B------:R0:W-:Y:S04]  /*150c30*/  STL [R1+0x2778], R0 ;  /* 0x0027780001007387 */ /* 0x0001e80000100800 */
[----:B------:R-:W2:Y:S04]  /*150c40*/  LDL.LU R44, [R1+0x2540] ;  /* 0x00254000012c7983 */ /* 0x000ea80000300800 */
[----:B0-----:R-:W2:Y:S01]  /*150c50*/  LDL.LU R0, [R1+0x2544] ;  /* 0x0025440001007983 */ /* 0x001ea20000300800 */
[----:B------:R-:W-:-:S05]  /*150c60*/  IADD3 R2, P1, PT, R50, R36, RZ ;  /* 0x0000002432027210 */ /* 0x000fca0007f3e0ff */
[----:B------:R-:W-:-:S05]  /*150c70*/  IMAD.X R3, R61, 0x1, R37, P1 ;  /* 0x000000013d037824 */ /* 0x000fca00008e0625 */
[----:B------:R0:W-:Y:S04]  /*150c80*/  STL.64 [R1+0x2270], R2 ;  /* 0x0022700201007387 */ /* 0x0001e80000100a00 */
[----:B------:R-:W2:Y:S04]  /*150c90*/  LDL.LU R59, [R1+0x2548] ;  /* 0x00254800013b7983 */ /* 0x000ea80000300800 */
[----:B------:R-:W2:Y:S01]  /*150ca0*/  LDL.LU R49, [R1+0x254c] ;  /* 0x00254c0001317983 */ /* 0x000ea20000300800 */
[----:B0-----:R-:W-:-:S05]  /*150cb0*/  F2FP.SATFINITE.E5M2.F32.PACK_AB_MERGE_C R2, R60, R57, RZ ;  /* 0x000000393c02723e */ /* 0x001fca00048060ff */
[----:B------:R0:W-:Y:S04]  /*150cc0*/  STL [R1+0x26f4], R2 ;  /* 0x0026f40201007387 */ /* 0x0001e80000100800 */
[----:B------:R-:W2:Y:S04]  /*150cd0*/  LDL.LU R57, [R1+0x2530] ;  /* 0x0025300001397983 */ /* 0x000ea80000300800 */
[----:B------:R-:W2:Y:S01]  /*150ce0*/  LDL.LU R60, [R1+0x2534] ;  /* 0x00253400013c7983 */ /* 0x000ea20000300800 */
[----:B0-----:R-:W-:-:S05]  /*150cf0*/  F2FP.SATFINITE.E5M2.F32.PACK_AB_MERGE_C R2, R46, R48, RZ ;  /* 0x000000302e02723e */ /* 0x001fca00048060ff */
[----:B------:R0:W-:Y:S04]  /*150d00*/  STL [R1+0x2710], R2 ;  /* 0x0027100201007387 */ /* 0x0001e80000100800 */
[----:B------:R-:W2:Y:S04]  /*150d10*/  LDL.LU R48, [R1+0x2538] ;  /* 0x0025380001307983 */ /* 0x000ea80000300800 */
[----:B------:R-:W2:Y:S01]  /*150d20*/  LDL.LU R46, [R1+0x253c] ;  /* 0x00253c00012e7983 */ /* 0x000ea20000300800 */
[----:B0-----:R-:W-:-:S05]  /*150d30*/  IADD3 R2, P1, PT, R50, R38, RZ ;  /* 0x0000002632027210 */ /* 0x001fca0007f3e0ff */
[----:B------:R-:W-:-:S05]  /*150d40*/  IMAD.X R3, R61, 0x1, R39, P1 ;  /* 0x000000013d037824 */ /* 0x000fca00008e0627 */
[----:B------:R0:W-:Y:S02]  /*150d50*/  STL.64 [R1+0x2268], R2 ;  /* 0x0022680201007387 */ /* 0x0001e40000100a00 */
[----:B0-----:R-:W-:-:S05]  /*150d60*/  IADD3 R2, P1, PT, R50, R40, RZ ;  /* 0x0000002832027210 */ /* 0x001fca0007f3e0ff */
[----:B------:R-:W-:Y:S02]  /*150d70*/  IMAD.X R3, R61, 0x1, R41, P1 ;  /* 0x000000013d037824 */ /* 0x000fe400008e0629 */
[----:B-1----:R-:W-:Y:S01]  /*150d80*/  VIADD R50, R50, UR6 ;  /* 0x0000000632327c36 */ /* 0x002fe20008000000 */
[----:B------:R-:W0:Y:S04]  /*150d90*/  LDCU UR6, c[0x0][0x3b8] ;  /* 0x00007700ff0677ac */ /* 0x000e280008000800 */
[----:B------:R-:W-:Y:S02]  /*150da0*/  SHF.R.S32.HI R61, RZ, 0x1f, R50 ;  /* 0x0000001fff3d7819 */ /* 0x000fe40000011432 */
[----:B---3--:R-:W-:-:S05]  /*150db0*/  F2FP.SATFINITE.E5M2.F32.PACK_AB_MERGE_C R4, R58, R55, RZ ;  /* 0x000000373a04723e */ /* 0x008fca00048060ff */
[----:B------:R-:W-:Y:S04]  /*150dc0*/  STL [R1+0x26b8], R4 ;  /* 0x0026b80401007387 */ /* 0x000fe80000100800 */
[----:B------:R-:W3:Y:S04]  /*150dd0*/  LDL.LU R55, [R1+0x2520] ;  /* 0x0025200001377983 */ /* 0x000ee80000300800 */
[----:B------:R-:W3:Y:S04]  /*150de0*/  LDL.LU R58, [R1+0x2524] ;  /* 0x00252400013a7983 */ /* 0x000ee80000300800 */
[----:B------:R4:W-:Y:S04]  /*150df0*/  STL.64 [R1+0x2260], R2 ;  /* 0x0022600201007387 */ /* 0x0009e80000100a00 */
[----:B------:R-:W3:Y:S01]  /*150e00*/  LDL.LU R52, [R1+0x2528] ;  /* 0x0025280001347983 */ /* 0x000ee20000300800 */
[----:B----4-:R-:W-:-:S02]  /*150e10*/  F2FP.SATFINITE.E5M2.F32.PACK_AB_MERGE_C R3, R56, R54, RZ ;  /* 0x000000363803723e */ /* 0x010fc400048060ff */
[----:B------:R-:W-:-:S03]  /*150e20*/  F2FP.SATFINITE.E5M2.F32.PACK_AB_MERGE_C R2, R45, R47, RZ ;  /* 0x0000002f2d02723e */ /* 0x000fc600048060ff */
[----:B------:R-:W-:Y:S04]  /*150e30*/  STL [R1+0x269c], R3 ;  /* 0x00269c0301007387 */ /* 0x000fe80000100800 */
[----:B------:R-:W4:Y:S04]  /*150e40*/  LDL.LU R53, [R1+0x252c] ;  /* 0x00252c0001357983 */ /* 0x000f280000300800 */
[----:B------:R1:W-:Y:S04]  /*150e50*/  STL [R1+0x2640], R2 ;  /* 0x0026400201007387 */ /* 0x0003e80000100800 */
[----:B------:R-:W4:Y:S04]  /*150e60*/  LDL.LU R54, [R1+0x2510] ;  /* 0x0025100001367983 */ /* 0x000f280000300800 */
[----:B------:R-:W4:Y:S04]  /*150e70*/  LDL.LU R56, [R1+0x2514] ;  /* 0x0025140001387983 */ /* 0x000f280000300800 */
[----:B------:R-:W4:Y:S04]  /*150e80*/  LDL.LU R47, [R1+0x2518] ;  /* 0x00251800012f7983 */ /* 0x000f280000300800 */
[----:B------:R-:W4:Y:S01]  /*150e90*/  LDL.LU R45, [R1+0x251c] ;  /* 0x00251c00012d7983 */ /* 0x000f220000300800 */
[----:B-1----:R-:W-:-:S05]  /*150ea0*/  IADD3 R2, P1, PT, R50, R34, RZ ;  /* 0x0000002232027210 */ /* 0x002fca0007f3e0ff */
[----:B------:R-:W-:Y:S01]  /*150eb0*/  IMAD.X R3, R61, 0x1, R35, P1 ;  /* 0x000000013d037824 */ /* 0x000fe200008e0623 */
[----:B--2---:R-:W-:-:S05]  /*150ec0*/  F2FP.SATFINITE.E5M2.F32.PACK_AB_MERGE_C R43, R43, R51, RZ ;  /* 0x000000332b2b723e */ /* 0x004fca00048060ff */
[----:B------:R-:W-:Y:S04]  /*150ed0*/  STL [R1+0x6c28], R43 ;  /* 0x006c282b01007387 */ /* 0x000fe80000100800 */
[----:B------:R1:W-:Y:S02]  /*150ee0*/  STL.64 [R1+0x2258], R2 ;  /* 0x0022580201007387 */ /* 0x0003e40000100a00 */
[----:B-1----:R-:W-:Y:S02]  /*150ef0*/  F2FP.SATFINITE.E5M2.F32.PACK_AB_MERGE_C R2, R0, R44, RZ ;  /* 0x0000002c0002723e */ /* 0x002fe400048060ff */
[----:B------:R-:W2:Y:S04]  /*150f00*/  LDL.LU R44, [R1+0x2500] ;  /* 0x00250000012c7983 */ /* 0x000ea80000300800 */
[----:B------:R-:W2:Y:S04]  /*150f10*/  LDL.LU R0, [R1+0x2504] ;  /* 0x0025040001007983 */ /* 0x000ea80000300800 */
[----:B------:R1:W-:Y:S02]  /*150f20*/  STL [R1+0x25f8], R2 ;  /* 0x0025f80201007387 */ /* 0x0003e40000100800 */
[----:B-1----:R-:W-:-:S02]  /*150f30*/  F2FP.SATFINITE.E5M2.F32.PACK_AB_MERGE_C R2, R49, R59, RZ ;  /* 0x0000003b3102723e */ /* 0x002fc400048060ff */
[----:B------:R-:W2:Y:S04]  /*150f40*/  LDL.LU R59, [R1+0x2508] ;  /* 0x00250800013b7983 */ /* 0x000ea80000300800 */
[----:B------:R-:W2:Y:S04]  /*150f50*/  LDL.LU R49, [R1+0x250c] ;  /* 0x00250c0001317983 */ /* 0x000ea80000300800 */
[----:B------:R1:W-:Y:S02]  /*150f60*/  STL [R1+0x2618], R2 ;  /* 0x0026180201007387 */ /* 0x0003e40000100800 */
[----:B-1----:R-:W-:-:S05]  /*150f70*/  IADD3 R2, P1, PT, R50, R36, RZ ;  /* 0x0000002432027210 */ /* 0x002fca0007f3e0ff */
[----:B------:R-:W-:-:S05]  /*150f80*/  IMAD.X R3, R61, 0x1, R37, P1 ;  /* 0x000000013d037824 */ /* 0x000fca00008e0625 */
[----:B------:R1:W-:Y:S02]  /*150f90*/  STL.64 [R1+0x2250], R2 ;  /* 0x0022500201007387 */ /* 0x0003e40000100a00 */
[----:B-1----:R-:W-:Y:S02]  /*150fa0*/  F2FP.SATFINITE.E5M2.F32.PACK_AB_MERGE_C R3, R60, R57, RZ ;  /* 0x000000393c03723e */ /* 0x002fe400048060ff */
[----:B------:R-:W-:Y:S01]  /*150fb0*/  F2FP.SATFINITE.E5M2.F32.PACK_AB_MERGE_C R2, R46, R48, RZ ;  /* 0x000000302e02723e */ /* 0x000fe200048060ff */
        /* <DEDUP_REMOVED lines=8> */
[----:B------:R1:W-:Y:S02]  /*151040*/  STL.64 [R1+0x2248], R2 ;  /* 0x0022480201007387 */ /* 0x0003e40000100a00 */
[----:B-1----:R-:W-:-:S05]  /*151050*/  IADD3 R2, P1, PT, R50, R40, RZ ;  /* 0x0000002832027210 */ /* 0x002fca0007f3e0ff */
[----:B------:R-:W-:Y:S02]  /*151060*/  IMAD.X R3, R61, 0x1, R41, P1 ;  /* 0x000000013d037824 */ /* 0x000fe400008e0629 */
[----:B0-----:R-:W-:Y:S01]  /*151070*/  VIADD R50, R50, UR6 ;  /* 0x0000000632327c36 */ /* 0x001fe20008000000 */
[----:B------:R-:W0:Y:S04]  /*151080*/  LDCU UR6, c[0x0][0x3b8] ;  /* 0x00007700ff0677ac */ /* 0x000e280008000800 */
[----:B------:R-:W-:Y:S02]  /*151090*/  SHF.R.S32.HI R61, RZ, 0x1f, R50 ;  /* 0x0000001fff3d7819 */ /* 0x000fe40000011432 */
[----:B---3--:R-:W-:-:S05]  /*1510a0*/  F2FP.SATFINITE.E5M2.F32.PACK_AB_MERGE_C R4, R58, R55, RZ ;  /* 0x000000373a04723e */ /* 0x008fca00048060ff */
[----:B------:R-:W-:Y:S04]  /*1510b0*/  STL [R1+0x2544], R4 ;  /* 0x0025440401007387 */ /* 0x000fe80000100800 */
[----:B------:R-:W3:Y:S04]  /*1510c0*/  LDL.LU R55, [R1+0x24e0] ;  /* 0x0024e00001377983 */ /* 0x000ee80000300800 */
[----:B------:R-:W3:Y:S04]  /*1510d0*/  LDL.LU R58, [R1+0x24e4] ;  /* 0x0024e400013a7983 */ /* 0x000ee80000300800 */
[----:B------:R4:W-:Y:S02]  /*1510e0*/  STL.64 [R1+0x2240], R2 ;  /* 0x0022400201007387 */ /* 0x0009e40000100a00 */
[----:B----4-:R-:W-:-:S02]  /*1510f0*/  F2FP.SATFINITE.E5M2.F32.PACK_AB_MERGE_C R2, R53, R52, RZ ;  /* 0x000000343502723e */ /* 0x010fc400048060ff */
[----:B------:R-:W-:-:S03]  /*151100*/  F2FP.SATFINITE.E5M2.F32.PACK_AB_MERGE_C R3, R56, R54, RZ ;  /* 0x000000363803723e */ /* 0x000fc600048060ff */
[----:B------:R1:W-:Y:S04]  /*151110*/  STL [R1+0x2564], R2 ;  /* 0x0025640201007387 */ /* 0x0003e80000100800 */
[----:B------:R-:W-:Y:S04]  /*151120*/  STL [R1+0x2510], R3 ;  /* 0x0025100301007387 */ /* 0x000fe80000100800 */
        /* <DEDUP_REMOVED lines=11> */
[----:B------:R-:W2:Y:S04]  /*1511e0*/  LDL.LU R0, [R1+0x24dc] ;  /* 0x0024dc0001007983 */ /* 0x000ea80000300800 */
[----:B------:R1:W-:Y:S02]  /*1511f0*/  STL [R1+0x2500], R2 ;  /* 0x0025000201007387 */ /* 0x0003e40000100800 */
[----:B-1----:R-:W-:-:S02]  /*151200*/  IADD3 R2, P1, PT, R50, R36, RZ ;  /* 0x0000002432027210 */ /* 0x002fc40007f3e0ff */
[----:B------:R-:W-:-:S03]  /*151210*/  F2FP.SATFINITE.E5M2.F32.PACK_AB_MERGE_C R4, R49, R59, RZ ;  /* 0x0000003b3104723e */ /* 0x000fc600048060ff */
[----:B------:R-:W-:Y:S02]  /*151220*/  IMAD.X R3, R61, 0x1, R37, P1 ;  /* 0x000000013d037824 */ /* 0x000fe400008e0625 */
[----:B------:R-:W-:Y:S04]  /*151230*/  STL [R1+0x2504], R4 ;  /* 0x0025040401007387 */ /* 0x000fe80000100800 */
[----:B------:R-:W2:Y:S04]  /*151240*/  LDL.LU R52, [R1+0x24c0] ;  /* 0x0024c00001347983 */ /* 0x000ea80000300800 */
[----:B------:R-:W2:Y:S04]  /*151250*/  LDL.LU R53, [R1+0x24c4] ;  /* 0x0024c40001357983 */ /* 0x000ea80000300800 */
[----:B------:R-:W2:Y:S04]  /*151260*/  LDL.LU R59, [R1+0x24c8] ;  /* 0x0024c800013b7983 */ /* 0x000ea80000300800 */
[----:B------:R1:W-:Y:S04]  /*151270*/  STL.64 [R1+0x2230], R2 ;  /* 0x0022300201007387 */ /* 0x0003e80000100a00 */
[----:B------:R-:W2:Y:S01]  /*151280*/  LDL.LU R49, [R1+0x24cc] ;  /* 0x0024cc0001317983 */ /* 0x000ea20000300800 */
[----:B-1----:R-:W-:-:S05]  /*151290*/  IADD3 R2, P1, PT, R50, R38, RZ ;  /* 0x0000002632027210 */ /* 0x002fca0007f3e0ff */
[----:B------:R-:W-:Y:S01]  /*1512a0*/  IMAD.X R3, R61, 0x1, R39, P1 ;  /* 0x000000013d037824 */ /* 0x000fe200008e0627 */
[----:B------:R-:W-:Y:S02]  /*1512b0*/  F2FP.SATFINITE.E5M2.F32.PACK_AB_MERGE_C R5, R60, R57, RZ ;  /* 0x000000393c05723e */ /* 0x000fe400048060ff */
[----:B------:R-:W-:-:S03]  /*1512c0*/  F2FP.SATFINITE.E5M2.F32.PACK_AB_MERGE_C R4, R46, R48, RZ ;  /* 0x000000302e04723e */ /* 0x000fc600048060ff */
[----:B------:R-:W-:Y:S04]  /*1512d0*/  STL [R1+0x24f0], R5 ;  /* 0x0024f00501007387 */ /* 0x000fe80000100800 */
        /* <DEDUP_REMOVED lines=8> */
[----:B---3--:R-:W-:-:S05]  /*151360*/  F2FP.SATFINITE.E5M2.F32.PACK_AB_MERGE_C R58, R58, R55, RZ ;  /* 0x000000373a3a723e */ /* 0x008fca00048060ff */
[----:B------:R-:W-:Y:S04]  /*151370*/  STL [R1+0x6ccc], R58 ;  /* 0x006ccc3a01007387 */ /* 0x000fe80000100800 */
[----:B------:R-:W3:Y:S04]  /*151380*/  LDL.LU R33, [R1+0x24a0] ;  /* 0x0024a00001217983 */ /* 0x000ee80000300800 */
[----:B------:R-:W3:Y:S04]  /*151390*/  LDL.LU R51, [R1+0x24a4] ;  /* 0x0024a40001337983 */ /* 0x000ee80000300800 */
[----:B------:R4:W-:Y:S04]  /*1513a0*/  STL.64 [R1+0x2220], R2 ;  /* 0x0022200201007387 */ /* 0x0009e80000100a00 */
[----:B------:R-:W3:Y:S04]  /*1513b0*/  LDL.LU R54, [R1+0x24a8] ;  /* 0x0024a80001367983 */ /* 0x000ee80000300800 */
[----:B------:R-:W3:Y:S01]  /*1513c0*/  LDL.LU R55, [R1+0x24ac] ;  /* 0x0024ac0001377983 */ /* 0x000ee20000300800 */
[----:B----4-:R-:W-:-:S05]  /*1513d0*/  F2FP.SATFINITE.E5M2.F32.PACK_AB_MERGE_C R2, R47, R56, RZ ;  /* 0x000000382f02723e */ /* 0x010fca00048060ff */
[----:B------:R-:W-:Y:S04]  /*1513e0*/  STL [R1+0x24e4], R2 ;  /* 0x0024e40201007387 */ /* 0x000fe80000100800 */
[----:B------:R-:W4:Y:S04]  /*1513f0*/  LDL.LU R56, [R1+0x2490] ;  /* 0x0024900001387983 */ /* 0x000f280000300800 */
[----:B------:R-:W4:Y:S01]  /*151400*/  LDL.LU R47, [R1+0x2494] ;  /* 0x00249400012f7983 */ /* 0x000f220000300800 */
[----:B------:R-:W-:-:S05]  /*151410*/  F2FP.SATFINITE.E5M2.F32.PACK_AB_MERGE_C R45, R45, R32, RZ ;  /* 0x000000202d2d723e */ /* 0x000fca00048060ff */
[----:B------:R-:W-:Y:S01]  /*151420*/  STL [R1+0x6df0], R45 ;  /* 0x006df02d01007387 */ /* 0x000fe20000100800 */
[----:B--2---:R-:W-:-:S05]  /*151430*/  F2FP.SATFINITE.E5M2.F32.PACK_AB_MERGE_C R0, R0, R44, RZ ;  /* 0x0000002c0000723e */ /* 0x004fca00048060ff */
[----:B------:R1:W-:Y:S04]  /*151440*/  STL [R1+0x24d4], R0 ;  /* 0x0024d40001007387 */ /* 0x0003e80000100800 */
[----:B------:R-:W2:Y:S04]  /*151450*/  LDL.LU R44, [R1+0x2498] ;  /* 0x00249800012c7983 */ /* 0x000ea80000300800 */
[----:B-1----:R-:W2:Y:S01]  /*151460*/  LDL.LU R0, [R1+0x249c] ;  /* 0x00249c0001007983 */ /* 0x002ea20000300800 */
[----:B0-----:R-:W-:Y:S01]  /*151470*/  VIADD R50, R50, UR6 ;  /* 0x0000000632327c36 */ /* 0x001fe20008000000 */
[----:B------:R-:W0:Y:S04]  /*151480*/  LDCU UR6, c[0x0][0x3b8] ;  /* 0x00007700ff0677ac */ /* 0x000e280008000800 */
[----:B------:R-:W-:-:S02]  /*151490*/  SHF.R.S32.HI R61, RZ, 0x1f, R50 ;  /* 0x0000001fff3d7819 */ /* 0x000fc40000011432 */
[----:B------:R-:W-:-:S05]  /*1514a0*/  IADD3 R2, P1, PT, R50, R34, RZ ;  /* 0x0000002232027210 */ /* 0x000fca0007f3e0ff */
[----:B------:R-:W-:Y:S01]  /*1514b0*/  IMAD.X R3, R61, 0x1, R35, P1 ;  /* 0x000000013d037824 */ /* 0x000fe200008e0623 */
[----:B------:R-:W-:Y:S02]  /*1514c0*/  F2FP.SATFINITE.E5M2.F32.PACK_AB_MERGE_C R5, R53, R52, RZ ;  /* 0x000000343505723e */ /* 0x000fe400048060ff */
[----:B------:R-:W-:Y:S02]  /*1514d0*/  F2FP.SATFINITE.E5M2.F32.PACK_AB_MERGE_C R4, R49, R59, RZ ;  /* 0x0000003b3104723e */ /* 0x000fe400048060ff */
[----:B------:R1:W-:Y:S04]  /*1514e0*/  STL.64 [R1+0x2218], R2 ;  /* 0x0022180201007387 */ /* 0x0003e80000100a00 */
[----:B------:R0:W-:Y:S04]  /*1514f0*/  STL [R1+0x24c0], R5 ;  /* 0x0024c00501007387 */ /* 0x0001e80000100800 */
[----:B------:R0:W-:Y:S04]  /*151500*/  STL [R1+0x24c4], R4 ;  /* 0x0024c40401007387 */ /* 0x0001e80000100800 */
[----:B------:R-:W2:Y:S04]  /*151510*/  LDL.LU R52, [R1+0x2480] ;  /* 0x0024800001347983 */ /* 0x000ea80000300800 */
[----:B------:R-:W2:Y:S04]  /*151520*/  LDL.LU R53, [R1+0x2484] ;  /* 0x0024840001357983 */ /* 0x000ea80000300800 */
[----:B------:R-:W2:Y:S01]  /*151530*/  LDL.LU R59, [R1+0x2488] ;  /* 0x00248800013b7983 */ /* 0x000ea20000300800 */
[----:B-1----:R-:W-:-:S05]  /*151540*/  IADD3 R2, P1, PT, R50, R36, RZ ;  /* 0x0000002432027210 */ /* 0x002fca0007f3e0ff */
[----:B------:R-:W-:-:S05]  /*151550*/  IMAD.X R3, R61, 0x1, R37, P1 ;  /* 0x000000013d037824 */ /* 0x000fca00008e0625 */
[----:B------:R1:W-:Y:S04]  /*151560*/  STL.64 [R1+0x2210], R2 ;  /* 0x0022100201007387 */ /* 0x0003e80000100a00 */
[----:B------:R-:W2:Y:S01]  /*151570*/  LDL.LU R49, [R1+0x248c] ;  /* 0x00248c0001317983 */ /* 0x000ea20000300800 */
[----:B0-----:R-:W-:Y:S02]  /*151580*/  F2FP.SATFINITE.E5M2.F32.PACK_AB_MERGE_C R5, R60, R57, RZ ;  /* 0x000000393c05723e */ /* 0x001fe400048060ff */
[----:B------:R-:W-:-:S03]  /*151590*/  F2FP.SATFINITE.E5M2.F32.PACK_AB_MERGE_C R4, R46, R48, RZ ;  /* 0x000000302e04723e */ /* 0x000fc600048060ff */
[----:B------:R-:W-:Y:S04]  /*1515a0*/  STL [R1+0x24b0], R5 ;  /* 0x0024b00501007387 */ /* 0x000fe80000100800 */
[----:B------:R-:W-:Y:S04]  /*1515b0*/  STL [R1+0x24b4], R4 ;  /* 0x0024b40401007387 */ /* 0x000fe80000100800 */
[----:B------:R-:W2:Y:S01]  /*1515c0*/  LDL.LU R57, [R1+0x2470] ;  /* 0x0024700001397983 */ /* 0x000ea20000300800 */
[----:B-1----:R-:W-:-:S03]  /*1515d0*/  IADD3 R2, P1, PT, R50, R38, RZ ;  /* 0x0000002632027210 */ /* 0x002fc60007f3e0ff */
[----:B------:R-:W2:Y:S04]  /*1515e0*/  LDL.LU R60, [R1+0x2474] ;  /* 0x00247400013c7983 */ /* 0x000ea80000300800 */
[----:B------:R-:W2:Y:S01]  /*1515f0*/  LDL.LU R48, [R1+0x2478] ;  /* 0x0024780001307983 */ /* 0x000ea20000300800 */
[----:B------:R-:W-:-:S05]  /*151600*/  IMAD.X R3, R61, 0x1, R39, P1 ;  /* 0x000000013d037824 */ /* 0x000fca00008e0627 */
[----:B------:R0:W-:Y:S04]  /*151610*/  STL.64 [R1+0x2208], R2 ;  /* 0x0022080201007387 */ /* 0x0001e80000100a00 */
[----:B------:R-:W2:Y:S01]  /*151620*/  LDL.LU R46, [R1+0x247c] ;  /* 0x00247c00012e7983 */ /* 0x000ea20000300800 */
[----:B0-----:R-:W-:-:S05]  /*151630*/  IADD3 R2, P1, PT, R50, R40, RZ ;  /* 0x0000002832027210 */ /* 0x001fca0007f3e0ff */
[----:B------:R-:W-:Y:S01]  /*151640*/  IMAD.X R3, R61, 0x1, R41, P1 ;  /* 0x000000013d037824 */ /* 0x000fe200008e0629 */
[----:B---3--:R-:W-:-:S05]  /*151650*/  F2FP.SATFINITE.E5M2.F32.PACK_AB_MERGE_C R4, R51, R33, RZ ;  /* 0x000000213304723e */ /* 0x008fca00048060ff */
[----:B------:R-:W-:Y:S04]  /*151660*/  STL [R1+0x24a0], R4 ;  /* 0x0024a00401007387 */ /* 0x000fe80000100800 */
[----:B------:R-:W3:Y:S04]  /*151670*/  LDL.LU R33, [R1+0x2460] ;  /* 0x0024600001217983 */ /* 0x000ee80000300800 */
[----:B------:R4:W-:Y:S04]  /*151680*/  STL.64 [R1+0x2200], R2 ;  /* 0x0022000201007387 */ /* 0x0009e80000100a00 */
[----:B------:R-:W3:Y:S01]  /*151690*/  LDL.LU R51, [R1+0x2464] ;  /* 0x0024640001337983 */ /* 0x000ee20000300800 */
[----:B------:R-:W-:-:S05]  /*1516a0*/  F2FP.SATFINITE.E5M2.F32.PACK_AB_MERGE_C R5, R55, R54, RZ ;  /* 0x000000363705723e */ /* 0x000fca00048060ff */
[----:B------:R-:W-:Y:S04]  /*1516b0*/  STL [R1+0x6cec], R5 ;  /* 0x006cec0501007387 */ /* 0x000fe80000100800 */
[----:B------:R-:W3:Y:S04]  /*1516c0*/  LDL.LU R54, [R1+0x2468] ;  /* 0x0024680001367983 */ /* 0x000ee80000300800 */
[----:B------:R-:W3:Y:S01]  /*1516d0*/  LDL.LU R55, [R1+0x246c] ;  /* 0x00246c0001377983 */ /* 0x000ee20000300800 */
[----:B----4-:R-:W-:-:S05]  /*1516e0*/  F2FP.SATFINITE.E5M2.F32.PACK_AB_MERGE_C R2, R47, R56, RZ ;  /* 0x000000382f02723e */ /* 0x010fca00048060ff */
[----:B------:R0:W-:Y:S04]  /*1516f0*/  STL [R1+0x2490], R2 ;  /* 0x0024900201007387 */ /* 0x0001e80000100800 */
[----:B------:R-:W4:Y:S04]  /*151700*/  LDL.LU R56, [R1+0x2450] ;  /* 0x0024500001387983 */ /* 0x000f280000300800 */
[----:B------:R-:W4:Y:S01]  /*151710*/  LDL.LU R47, [R1+0x2454] ;  /* 0x00245400012f7983 */ /* 0x000f220000300800 */
[----:B--2---:R-:W-:-:S03]  /*151720*/  F2FP.SATFINITE.E5M2.F32.PACK_AB_MERGE_C R6, R0, R44, RZ ;  /* 0x0000002c0006723e */ /* 0x004fc600048060ff */
[----:B------:R-:W2:Y:S04]  /*151730*/  LDL.LU R44, [R1+0x2458] ;  /* 0x00245800012c7983 */ /* 0x000ea80000300800 */
[----:B------:R-:W2:Y:S01]  /*151740*/  LDL.LU R0, [R1+0x245c] ;  /* 0x00245c0001007983 */ /* 0x000ea20000300800 */
[----:B------:R-:W-:-:S03]  /*151750*/  VIADD R50, R50, UR6 ;  /* 0x0000000632327c36 */ /* 0x000fc60008000000 */
[----:B------:R-:W-:Y:S01]  /*151760*/  STL [R1+0x6cfc], R6 ;  /* 0x006cfc0601007387 */ /* 0x000fe20000100800 */
[----:B------:R-:W1:Y:S01]  /*151770*/  LDCU UR6, c[0x0][0x3b8] ;  /* 0x00007700ff0677ac */ /* 0x000e620008000800 */
[----:B------:R-:W-:Y:S02]  /*151780*/  SHF.R.S32.HI R61, RZ, 0x1f, R50 ;  /* 0x0000001fff3d7819 */ /* 0x000fe40000011432 */
        /* <DEDUP_REMOVED lines=25> */
[----:B0-----:R-:W-:-:S05]  /*151920*/  IADD3 R2, P1, PT, R50, R40, RZ ;  /* 0x0000002832027210 */ /* 0x001fca0007f3e0ff */
[----:B------:R-:W-:Y:S01]  /*151930*/  IMAD.X R3, R61, 0x1, R41, P1 ;  /* 0x000000013d037824 */ /* 0x000fe200008e0629 */
[----:B---3--:R-:W-:-:S05]  /*151940*/  F2FP.SATFINITE.E5M2.F32.PACK_AB_MERGE_C R4, R51, R33, RZ ;  /* 0x000000213304723e */ /* 0x008fca00048060ff */
[----:B------:R-:W-:Y:S04]  /*151950*/  STL [R1+0x2460], R4 ;  /* 0x0024600401007387 */ /* 0x000fe80000100800 */
[----:B------:R-:W3:Y:S04]  /*151960*/  LDL.LU R33, [R1+0x2420] ;  /* 0x0024200001217983 */ /* 0x000ee80000300800 */
[----:B------:R-:W3:Y:S04]  /*151970*/  LDL.LU R51, [R1+0x2424] ;  /* 0x0024240001337983 */ /* 0x000ee80000300800 */
[----:B------:R0:W-:Y:S02]  /*151980*/  STL.64 [R1+0x21e0], R2 ;  /* 0x0021e00201007387 */ /* 0x0001e40000100a00 */
[----:B0-----:R-:W-:-:S02]  /*151990*/  F2FP.SATFINITE.E5M2.F32.PACK_AB_MERGE_C R3, R55, R54, RZ ;  /* 0x000000363703723e */ /* 0x001fc400048060ff */
[----:B------:R-:W3:Y:S04]  /*1519a0*/  LDL.LU R54, [R1+0x2428] ;  /* 0x0024280001367983 */ /* 0x000ee80000300800 */
[----:B------:R-:W-:Y:S04]  /*1519b0*/  STL [R1+0x2464], R3 ;  /* 0x0024640301007387 */ /* 0x000fe80000100800 */
[----:B------:R-:W3:Y:S01]  /*1519c0*/  LDL.LU R55, [R1+0x242c] ;  /* 0x00242c0001377983 */ /* 0x000ee20000300800 */
[----:B----4-:R-:W-:-:S05]  /*1519d0*/  F2FP.SATFINITE.E5M2.F32.PACK_AB_MERGE_C R2, R47, R56, RZ ;  /* 0x000000382f02723e */ /* 0x010fca00048060ff */
[----:B------:R2:W-:Y:S02]  /*1519e0*/  STL [R1+0x2450], R2 ;  /* 0x0024500201007387 */ /* 0x0005e40000100800 */
[----:B--2---:R-:W-:Y:S02]  /*1519f0*/  F2FP.SATFINITE.E5M2.F32.PACK_AB_MERGE_C R2, R0, R44, RZ ;  /* 0x0000002c0002723e */ /* 0x004fe400048060ff */
[----:B------:R-:W2:Y:S04]  /*151a00*/  LDL.LU R44, [R1+0x2410] ;  /* 0x00241000012c7983 */ /* 0x000ea80000300800 */
[----:B------:R-:W2:Y:S01]  /*151a10*/  LDL.LU R0, [R1+0x2414] ;  /* 0x0024140001007983 */ /* 0x000ea20000300800 */
[----:B-1----:R-:W-:-:S03]  /*151a20*/  VIADD R50, R50, UR6 ;  /* 0x0000000632327c36 */ /* 0x002fc60008000000 */
[----:B------:R0:W-:Y:S04]  /*151a30*/  STL [R1+0x2454], R2 ;  /* 0x0024540201007387 */ /* 0x0001e80000100800 */
[----:B------:R-:W4:Y:S04]  /*151a40*/  LDL.LU R56, [R1+0x2418] ;  /* 0x0024180001387983 */ /* 0x000f280000300800 */
[----:B------:R-:W4:Y:S01]  /*151a50*/  LDL.LU R47, [R1+0x241c] ;  /* 0x00241c00012f7983 */ /* 0x000f220000300800 */
[----:B------:R-:W1:Y:S01]  /*151a60*/  LDCU UR6, c[0x0][0x3b8] ;  /* 0x00007700ff0677ac */ /* 0x000e620008000800 */
[----:B------:R-:W-:-:S02]  /*151a70*/  SHF.R.S32.HI R61, RZ, 0x1f, R50 ;  /* 0x0000001fff3d7819 */ /* 0x000fc40000011432 */
[----:B0-----:R-:W-:-:S05]  /*151a80*/  IADD3 R2, P1, PT, R50, R34, RZ ;  /* 0x0000002232027210 */ /* 0x001fca0007f3e0ff */
[----:B------:R-:W-:-:S05]  /*151a90*/  IMAD.X R3, R61, 0x1, R35, P1 ;  /* 0x000000013d037824 */ /* 0x000fca00008e0623 */
[----:B------:R0:W-:Y:S02]  /*151aa0*/  STL.64 [R1+0x21d8], R2 ;  /* 0x0021d80201007387 */ /* 0x0001e40000100a00 */
[----:B0-----:R-:W-:Y:S02]  /*151ab0*/  F2FP.SATFINITE.E5M2.F32.PACK_AB_MERGE_C R3, R53, R52, RZ ;  /* 0x000000343503723e */ /* 0x001fe400048060ff */
[----:B------:R-:W4:Y:S04]  /*151ac0*/  LDL.LU R52, [R1+0x2400] ;  /* 0x0024000001347983 */ /* 0x000f280000300800 */
[----:B------:R-:W-:Y:S04]  /*151ad0*/  STL [R1+0x2440], R3 ;  /* 0x0024400301007387 */ /* 0x000fe80000100800 */
[----:B------:R-:W4:Y:S01]  /*151ae0*/  LDL.LU R53, [R1+0x2404] ;  /* 0x0024040001357983 */ /* 0x000f220000300800 */
[----:B------:R-:W-:-:S05]  /*151af0*/  F2FP.SATFINITE.E5M2.F32.PACK_AB_MERGE_C R2, R49, R59, RZ ;  /* 0x0000003b3102723e */ /* 0x000fca00048060ff */
[----:B------:R0:W-:Y:S04]  /*151b00*/  STL [R1+0x2444], R2 ;  /* 0x0024440201007387 */ /* 0x0001e80000100800 */
[----:B------:R-:W4:Y:S04]  /*151b10*/  LDL.LU R59, [R1+0x2408] ;  /* 0x00240800013b7983 */ /* 0x000f280000300800 */
[----:B------:R-:W4:Y:S01]  /*151b20*/  LDL.LU R49, [R1+0x240c] ;  /* 0x00240c0001317983 */ /* 0x000f220000300800 */
        /* <DEDUP_REMOVED lines=23> */
[----:B------:R-:W3:Y:S04]  /*151ca0*/  LDL.LU R55, [R1+0x1d0c] ;  /* 0x001d0c0001377983 */ /* 0x000ee80000300800 */
[----:B------:R2:W-:Y:S02]  /*151cb0*/  STL [R1+0x2424], R2 ;  /* 0x0024240201007387 */ /* 0x0005e40000100800 */
[----:B--2---:R-:W-:-:S02]  /*151cc0*/  F2FP.SATFINITE.E5M2.F32.PACK_AB_MERGE_C R2, R0, R44, RZ ;  /* 0x0000002c0002723e */ /* 0x004fc400048060ff */
[----:B------:R-:W2:Y:S04]  /*151cd0*/  LDL.LU R44, [R1+0x1cf0] ;  /* 0x001cf000012c7983 */ /* 0x000ea80000300800 */
[----:B------:R-:W2:Y:S04]  /*151ce0*/  LDL.LU R0, [R1+0x1cf4] ;  /* 0x001cf40001007983 */ /* 0x000ea80000300800 */
[----:B------:R4:W-:Y:S01]  /*151cf0*/  STL [R1+0x2410], R2 ;  /* 0x0024100201007387 */ /* 0x0009e20000100800 */
[----:B-1----:R-:W-:Y:S01]  /*151d00*/  VIADD R50, R50, UR6 ;  /* 0x0000000632327c36 */ /* 0x002fe20008000000 */
[----:B------:R-:W0:Y:S01]  /*151d10*/  LDCU UR6, c[0x0][0x3b8] ;  /* 0x00007700ff0677ac */ /* 0x000e220008000800 */
[----:B----4-:R-:W-:-:S02]  /*151d20*/  F2FP.SATFINITE.E5M2.F32.PACK_AB_MERGE_C R2, R47, R56, RZ ;  /* 0x000000382f02723e */ /* 0x010fc400048060ff */
[----:B------:R-:W4:Y:S04]  /*151d30*/  LDL.LU R56, [R1+0x1cf8] ;  /* 0x001cf80001387983 */ /* 0x000f280000300800 */
[----:B------:R-:W4:Y:S04]  /*151d40*/  LDL.LU R47, [R1+0x1cfc] ;  /* 0x001cfc00012f7983 */ /* 0x000f280000300800 */
[----:B------:R1:W-:Y:S01]  /*151d50*/  STL [R1+0x2414], R2 ;  /* 0x0024140201007387 */ /* 0x0003e20000100800 */
[----:B------:R-:W-:Y:S02]  /*151d60*/  SHF.R.S32.HI R61, RZ, 0x1f, R50 ;  /* 0x0000001fff3d7819 */ /* 0x000fe40000011432 */
[----:B-1----:R-:W-:-:S05]  /*151d70*/  IADD3 R2, P1, PT, R50, R34, RZ ;  /* 0x0000002232027210 */ /* 0x002fca0007f3e0ff */
[----:B------:R-:W-:-:S05]  /*151d80*/  IMAD.X R3, R61, 0x1, R35, P1 ;  /* 0x000000013d037824 */ /* 0x000fca00008e0623 */
[----:B------:R1:W-:Y:S02]  /*151d90*/  STL.64 [R1+0x1d28], R2 ;  /* 0x001d280201007387 */ /* 0x0003e40000100a00 */
[----:B-1----:R-:W-:Y:S02]  /*151da0*/  F2FP.SATFINITE.E5M2.F32.PACK_AB_MERGE_C R3, R53, R52, RZ ;  /* 0x000000343503723e */ /* 0x002fe400048060ff */
[----:B------:R-:W-:Y:S01]  /*151db0*/  F2FP.SATFINITE.E5M2.F32.PACK_AB_MERGE_C R2, R49, R59, RZ ;  /* 0x0000003b3102723e */ /* 0x000fe200048060ff */
[----:B------:R-:W4:Y:S04]  /*151dc0*/  LDL.LU R52, [R1+0x1ce0] ;  /* 0x001ce00001347983 */ /* 0x000f280000300800 */
[----:B------:R-:W-:Y:S04]  /*151dd0*/  STL [R1+0x2404], R3 ;  /* 0x0024040301007387 */ /* 0x000fe80000100800 */
[----:B------:R-:W4:Y:S04]  /*151de0*/  LDL.LU R53, [R1+0x1ce4] ;  /* 0x001ce40001357983 */ /* 0x000f280000300800 */
[----:B------:R1:W-:Y:S04]  /*151df0*/  STL [R1+0x2408], R2 ;  /* 0x0024080201007387 */ /* 0x0003e80000100800 */
[----:B------:R-:W4:Y:S04]  /*151e00*/  LDL.LU R59, [R1+0x1ce8] ;  /* 0x001ce800013b7983 */ /* 0x000f280000300800 */
[----:B------:R-:W4:Y:S01]  /*151e10*/  LDL.LU R49, [R1+0x1cec] ;  /* 0x001cec0001317983 */ /* 0x000f220000300800 */
[----:B-1----:R-:W-:-:S05]  /*151e20*/  IADD3 R2, P1, PT, R50, R36, RZ ;  /* 0x0000002432027210 */ /* 0x002fca0007f3e0ff */
[----:B------:R-:W-:-:S05]  /*151e30*/  IMAD.X R3, R61, 0x1, R37, P1 ;  /* 0x000000013d037824 */ /* 0x000fca00008e0625 */
[----:B------:R1:W-:Y:S02]  /*151e40*/  STL.64 [R1+0x1d20], R2 ;  /* 0x001d200201007387 */ /* 0x0003e40000100a00 */
[----:B-1----:R-:W-:Y:S02]  /*151e50*/  F2FP.SATFINITE.E5M2.F32.PACK_AB_MERGE_C R3, R60, R57, RZ ;  /* 0x000000393c03723e */ /* 0x002fe400048060ff */
[----:B------:R-:W4:Y:S04]  /*151e60*/  LDL.LU R57, [R1+0x1cd0] ;  /* 0x001cd00001397983 */ /* 0x000f280000300800 */
[----:B------:R-:W-:Y:S04]  /*151e70*/  STL [R1+0x2400], R3 ;  /* 0x0024000301007387 */ /* 0x000fe80000100800 */
[----:B------:R-:W4:Y:S01]  /*151e80*/  LDL.LU R60, [R1+0x1cd4] ;  /* 0x001cd400013c7983 */ /* 0x000f220000300800 */
[----:B------:R-:W-:-:S05]  /*151e90*/  F2FP.SATFINITE.E5M2.F32.PACK_AB_MERGE_C R2, R46, R48, RZ ;  /* 0x000000302e02723e */ /* 0x000fca00048060ff */
[----:B------:R1:W-:Y:S04]  /*151ea0*/  STL [R1+0x1d1c], R2 ;  /* 0x001d1c0201007387 */ /* 0x0003e80000100800 */
[----:B------:R-:W4:Y:S04]  /*151eb0*/  LDL.LU R48, [R1+0x1cd8] ;  /* 0x001cd80001307983 */ /* 0x000f280000300800 */
[----:B------:R-:W4:Y:S01]  /*151ec0*/  LDL.LU R46, [R1+0x1cdc] ;  /* 0x001cdc00012e7983 */ /* 0x000f220000300800 */
[----:B-1----:R-:W-:-:S05]  /*151ed0*/  IADD3 R2, P1, PT, R50, R38, RZ ;  /* 0x0000002632027210 */ /* 0x002fca0007f3e0ff */
[----:B------:R-:W-:-:S05]  /*151ee0*/  IMAD.X R3, R61, 0x1, R39, P1 ;  /* 0x000000013d037824 */ /* 0x000fca00008e0627 */
[----:B------:R1:W-:Y:S02]  /*151ef0*/  STL.64 [R1+0x1d10], R2 ;  /* 0x001d100201007387 */ /* 0x0003e40000100a00 */
[----:B-1----:R-:W-:-:S05]  /*151f00*/  IADD3 R2, P1, PT, R50, R40, RZ ;  /* 0x0000002832027210 */ /* 0x002fca0007f3e0ff */
[----:B------:R-:W-:Y:S01]  /*151f10*/  IMAD.X R3, R61, 0x1, R41, P1 ;  /* 0x000000013d037824 */ /* 0x000fe200008e0629 */
[----:B---3--:R-:W-:-:S05]  /*151f20*/  F2FP.SATFINITE.E5M2.F32.PACK_AB_MERGE_C R4, R51, R33, RZ ;  /* 0x000000213304723e */ /* 0x008fca00048060ff */
[----:B------:R-:W-:Y:S04]  /*151f30*/  STL [R1+0x1d18], R4 ;  /* 0x001d180401007387 */ /* 0x000fe80000100800 */
[----:B------:R1:W-:Y:S04]  /*151f40*/  STL.64 [R1+0x1d00], R2 ;  /* 0x001d000201007387 */ /* 0x0003e80000100a00 */
[----:B------:R-:W3:Y:S04]  /*151f50*/  LDL.LU R31, [R1+0x1cc0] ;  /* 0x001cc000011f7983 */ /* 0x000ee80000300800 */
[----:B------:R-:W3:Y:S01]  /*151f60*/  LDL.LU R32, [R1+0x1cc4] ;  /* 0x001cc40001207983 */ /* 0x000ee20000300800 */
[----:B-1----:R-:W-:-:S05]  /*151f70*/  F2FP.SATFINITE.E5M2.F32.PACK_AB_MERGE_C R2, R55, R54, RZ ;  /* 0x000000363702723e */ /* 0x002fca00048060ff */
[----:B------:R-:W-:Y:S04]  /*151f80*/  STL [R1+0x1d0c], R2 ;  /* 0x001d0c0201007387 */ /* 0x000fe80000100800 */
[----:B------:R-:W3:Y:S04]  /*151f90*/  LDL.LU R54, [R1+0x1cc8] ;  /* 0x001cc80001367983 */ /* 0x000ee80000300800 */
[----:B------:R-:W3:Y:S01]  /*151fa0*/  LDL.LU R55, [R1+0x1ccc] ;  /* 0x001ccc0001377983 */ /* 0x000ee20000300800 */
[----:B--2---:R-:W-:-:S05]  /*151fb0*/  F2FP.SATFINITE.E5M2.F32.PACK_AB_MERGE_C R0, R0, R44, RZ ;  /* 0x0000002c0000723e */ /* 0x004fca00048060ff */
[----:B------:R1:W-:Y:S04]  /*151fc0*/  STL [R1+0x1d08], R0 ;  /* 0x001d080001007387 */ /* 0x0003e80000100800 */
[----:B------:R-:W2:Y:S04]  /*151fd0*/  LDL.LU R44, [R1+0x1cb0] ;  /* 0x001cb000012c7983 */ /* 0x000ea80000300800 */
[----:B-1----:R-:W2:Y:S01]  /*151fe0*/  LDL.LU R0, [R1+0x1cb4] ;  /* 0x001cb40001007983 */ /* 0x002ea20000300800 */
[----:B----4-:R-:W-:Y:S01]  /*151ff0*/  F2FP.SATFINITE.E5M2.F32.PACK_AB_MERGE_C R2, R47, R56, RZ ;  /* 0x000000382f02723e */ /* 0x010fe200048060ff */
[----:B0-----:R-:W-:-:S02]  /*152000*/  VIADD R50, R50, UR6 ;  /* 0x0000000632327c36 */ /* 0x001fc40008000000 */
[----:B------:R-:W4:Y:S04]  /*152010*/  LDL.LU R56, [R1+0x1cb8] ;  /* 0x001cb80001387983 */ /* 0x000f280000300800 */
[----:B------:R-:W4:Y:S04]  /*152020*/  LDL.LU R47, [R1+0x1cbc] ;  /* 0x001cbc00012f7983 */ /* 0x000f280000300800 */
[----:B------:R0:W-:Y:S01]  /*152030*/  STL [R1+0x1cfc], R2 ;  /* 0x001cfc0201007387 */ /* 0x0001e20000100800 */
[----:B------:R-:W1:Y:S01]  /*152040*/  LDCU UR6, c[0x0][0x3b8] ;  /* 0x00007700ff0677ac */ /* 0x000e620008000800 */
[----:B------:R-:W-:-:S02]  /*152050*/  SHF.R.S32.HI R61, RZ, 0x1f, R50 ;  /* 0x0000001fff3d7819 */ /* 0x000fc40000011432 */
[----:B0-----:R-:W-:-:S05]  /*152060*/  IADD3 R2, P1, PT, R50, R34, RZ ;  /* 0x0000002232027210 */ /* 0x001fca0007f3e0ff */
[----:B------:R-:W-:-:S05]  /*152070*/  IMAD.X R3, R61, 0x1, R35, P1 ;  /* 0x000000013d037824 */ /* 0x000fca00008e0623 */
[----:B------:R0:W-:Y:S04]  /*152080*/  STL.64 [R1+0x1cf0], R2 ;  /* 0x001cf00201007387 */ /* 0x0001e80000100a00 */
[----:B------:R-:W4:Y:S01]  /*152090*/  LDL.LU R33, [R1+0x1ca0] ;  /* 0x001ca00001217983 */ /* 0x000f220000300800 */
[----:B0-----:R-:W-:Y:S02]  /*1520a0*/  F2FP.SATFINITE.E5M2.F32.PACK_AB_MERGE_C R3, R53, R52, RZ ;  /* 0x000000343503723e */ /* 0x001fe400048060ff */
[----:B------:R-:W-:-:S03]  /*1520b0*/  F2FP.SATFINITE.E5M2.F32.PACK_AB_MERGE_C R2, R49, R59, RZ ;  /* 0x0000003b3102723e */ /* 0x000fc600048060ff */
[----:B------:R-:W-:Y:S04]  /*1520c0*/  STL [R1+0x1cf8], R3 ;  /* 0x001cf80301007387 */ /* 0x000fe80000100800 */
[----:B------:R-:W4:Y:S04]  /*1520d0*/  LDL.LU R51, [R1+0x1ca4] ;  /* 0x001ca40001337983 */ /* 0x000f280000300800 */
        /* <DEDUP_REMOVED lines=8> */
[----:B------:R-:W4:Y:S04]  /*152160*/  LDL.LU R60, [R1+0x1c94] ;  /* 0x001c9400013c7983 */ /* 0x000f280000300800 */
[----:B------:R0:W-:Y:S04]  /*152170*/  STL [R1+0x1ce8], R2 ;  /* 0x001ce80201007387 */ /* 0x0001e80000100800 */
        /* <DEDUP_REMOVED lines=13> */
[----:B------:R0:W-:Y:S02]  /*152250*/  STL.64 [R1+0x1cc0], R2 ;  /* 0x001cc00201007387 */ /* 0x0001e40000100a00 */
[----:B0-----:R-:W-:Y:S02]  /*152260*/  F2FP.SATFINITE.E5M2.F32.PACK_AB_MERGE_C R3, R55, R54, RZ ;  /* 0x000000363703723e */ /* 0x001fe400048060ff */
[----:B--2---:R-:W-:Y:S02]  /*152270*/  F2FP.SATFINITE.E5M2.F32.PACK_AB_MERGE_C R2, R0, R44, RZ ;  /* 0x0000002c0002723e */ /* 0x004fe400048060ff */
[----:B------:R-:W2:Y:S04]  /*152280*/  LDL.LU R44, [R1+0x1c88] ;  /* 0x001c8800012c7983 */ /* 0x000ea80000300800 */
[----:B------:R-:W-:Y:S04]  /*152290*/  STL [R1+0x8ec], R3 ;  /* 0x0008ec0301007387 */ /* 0x000fe80000100800 */
[----:B------:R-:W2:Y:S04]  /*1522a0*/  LDL.LU R0, [R1+0x1c8c] ;  /* 0x001c8c0001007983 */ /* 0x000ea80000300800 */
[----:B------:R4:W-:Y:S04]  /*1522b0*/  STL [R1+0x874], R2 ;  /* 0x0008740201007387 */ /* 0x0009e80000100800 */
[----:B------:R-:W3:Y:S01]  /*1522c0*/  LDL.LU R54, [R1+0x1c70] ;  /* 0x001c700001367983 */ /* 0x000ee20000300800 */
[----:B-1----:R-:W-:Y:S01]  /*1522d0*/  VIADD R50, R50, UR6 ;  /* 0x0000000632327c36 */ /* 0x002fe20008000000 */
[----:B------:R-:W0:Y:S01]  /*1522e0*/  LDCU UR6, c[0x0][0x3b8] ;  /* 0x00007700ff0677ac */ /* 0x000e220008000800 */
[----:B----4-:R-:W-:-:S02]  /*1522f0*/  F2FP.SATFINITE.E5M2.F32.PACK_AB_MERGE_C R2, R47, R56, RZ ;  /* 0x000000382f02723e */ /* 0x010fc400048060ff */
[----:B------:R-:W3:Y:S04]  /*152300*/  LDL.LU R47, [R1+0x1c74] ;  /* 0x001c7400012f7983 */ /* 0x000ee80000300800 */
[----:B------:R1:W-:Y:S04]  /*152310*/  STL [R1+0x890], R2 ;  /* 0x0008900201007387 */ /* 0x0003e80000100800 */
[----:B------:R-:W4:Y:S04]  /*152320*/  LDL.LU R55, [R1+0x1c78] ;  /* 0x001c780001377983 */ /* 0x000f280000300800 */
[----:B------:R-:W4:Y:S01]  /*152330*/  LDL.LU R56, [R1+0x1c7c] ;  /* 0x001c7c0001387983 */ /* 0x000f220000300800 */
[----:B------:R-:W-:-:S02]  /*152340*/  SHF.R.S32.HI R61, RZ, 0x1f, R50 ;  /* 0x0000001fff3d7819 */ /* 0x000fc40000011432 */
[----:B-1----:R-:W-:-:S05]  /*152350*/  IADD3 R2, P1, PT, R50, R34, RZ ;  /* 0x0000002232027210 */ /* 0x002fca0007f3e0ff */
[----:B------:R-:W-:-:S05]  /*152360*/  IMAD.X R3, R61, 0x1, R35, P1 ;  /* 0x000000013d037824 */ /* 0x000fca00008e0623 */
[----:B------:R1:W-:Y:S01]  /*152370*/  STL.64 [R1+0x1cb0], R2 ;  /* 0x001cb00201007387 */ /* 0x0003e20000100a00 */
[----:B------:R-:W-:Y:S02]  /*152380*/  F2FP.SATFINITE.E5M2.F32.PACK_AB_MERGE_C R5, R51, R33, RZ ;  /* 0x000000213305723e */ /* 0x000fe400048060ff */
[----:B------:R-:W-:-:S03]  /*152390*/  F2FP.SATFINITE.E5M2.F32.PACK_AB_MERGE_C R4, R49, R59, RZ ;  /* 0x0000003b3104723e */ /* 0x000fc600048060ff */
[----:B------:R-:W-:Y:S04]  /*1523a0*/  STL [R1+0x7f4], R5 ;  /* 0x0007f40501007387 */ /* 0x000fe80000100800 */
[----:B------:R-:W-:Y:S01]  /*1523b0*/  STL [R1+0x824], R4 ;  /* 0x0008240401007387 */ /* 0x000fe20000100800 */
[----:B-1----:R-:W-:-:S03]  /*1523c0*/  IADD3 R2, P1, PT, R50, R36, RZ ;  /* 0x0000002432027210 */ /* 0x002fc60007f3e0ff */
[----:B------:R-:W4:Y:S04]  /*1523d0*/  LDL.LU R59, [R1+0x1c60] ;  /* 0x001c6000013b7983 */ /* 0x000f280000300800 */
[----:B------:R-:W4:Y:S01]  /*1523e0*/  LDL.LU R49, [R1+0x1c64] ;  /* 0x001c640001317983 */ /* 0x000f220000300800 */
[----:B------:R-:W-:-:S05]  /*1523f0*/  IMAD.X R3, R61, 0x1, R37, P1 ;  /* 0x000000013d037824 */ /* 0x000fca00008e0625 */
[----:B------:R1:W-:Y:S02]  /*152400*/  STL.64 [R1+0x1ca0], R2 ;  /* 0x001ca00201007387 */ /* 0x0003e40000100a00 */
[----:B-1----:R-:W-:Y:S02]  /*152410*/  F2FP.SATFINITE.E5M2.F32.PACK_AB_MERGE_C R2, R60, R57, RZ ;  /* 0x000000393c02723e */ /* 0x002fe400048060ff */
[----:B------:R-:W4:Y:S04]  /*152420*/  LDL.LU R57, [R1+0x1c68] ;  /* 0x001c680001397983 */ /* 0x000f280000300800 */
[----:B------:R-:W4:Y:S04]  /*152430*/  LDL.LU R60, [R1+0x1c6c] ;  /* 0x001c6c00013c7983 */ /* 0x000f280000300800 */
[----:B------:R1:W-:Y:S01]  /*152440*/  STL [R1+0x780], R2 ;  /* 0x0007800201007387 */ /* 0x0003e20000100800 */
[----:B------:R-:W-:-:S02]  /*152450*/  F2FP.SATFINITE.E5M2.F32.PACK_AB_MERGE_C R4, R53, R52, RZ ;  /* 0x000000343504723e */ /* 0x000fc400048060ff */
[----:B-1----:R-:W-:-:S03]  /*152460*/  IADD3 R2, P1, PT, R50, R38, RZ ;  /* 0x0000002632027210 */ /* 0x002fc60007f3e0ff */
[----:B------:R1:W-:Y:S02]  /*152470*/  STL [R1+0x78c], R4 ;  /* 0x00078c0401007387 */ /* 0x0003e40000100800 */
[----:B------:R-:W-:-:S05]  /*152480*/  IMAD.X R3, R61, 0x1, R39, P1 ;  /* 0x000000013d037824 */ /* 0x000fca00008e0627 */
[----:B------:R0:W-:Y:S01]  /*152490*/  STL.64 [R1+0x1c90], R2 ;  /* 0x001c900201007387 */ /* 0x0001e20000100a00 */
[----:B-1----:R-:W-:-:S05]  /*1524a0*/  F2FP.SATFINITE.E5M2.F32.PACK_AB_MERGE_C R4, R46, R48, RZ ;  /* 0x000000302e04723e */ /* 0x002fca00048060ff */
[----:B------:R-:W-:Y:S04]  /*1524b0*/  STL [R1+0x704], R4 ;  /* 0x0007040401007387 */ /* 0x000fe80000100800 */
[----:B------:R-:W4:Y:S04]  /*1524c0*/  LDL.LU R28, [R1+0x1c50] ;  /* 0x001c5000011c7983 */ /* 0x000f280000300800 */
[----:B------:R-:W4:Y:S04]  /*1524d0*/  LDL.LU R29, [R1+0x1c54] ;  /* 0x001c5400011d7983 */ /* 0x000f280000300800 */
[----:B------:R-:W4:Y:S01]  /*1524e0*/  LDL.LU R30, [R1+0x1c58] ;  /* 0x001c5800011e7983 */ /* 0x000f220000300800 */
[----:B0-----:R-:W-:-:S05]  /*1524f0*/  IADD3 R2, P1, PT, R50, R40, RZ ;  /* 0x0000002832027210 */ /* 0x001fca0007f3e0ff */
[----:B------:R-:W-:-:S05]  /*152500*/  IMAD.X R3, R61, 0x1, R41, P1 ;  /* 0x000000013d037824 */ /* 0x000fca00008e0629 */
[----:B------:R-:W-:Y:S04]  /*152510*/  STL.64 [R1+0x1c80], R2 ;  /* 0x001c800201007387 */ /* 0x000fe80000100a00 */
[----:B------:R-:W4:Y:S04]  /*152520*/  LDL.LU R31, [R1+0x1c5c] ;  /* 0x001c5c00011f7983 */ /* 0x000f280000300800 */
[----:B------:R-:W4:Y:S04]  /*152530*/  LDL.LU R51, [R1+0x1c40] ;  /* 0x001c400001337983 */ /* 0x000f280000300800 */
[----:B------:R-:W4:Y:S04]  /*152540*/  LDL.LU R52, [R1+0x1c44] ;  /* 0x001c440001347983 */ /* 0x000f280000300800 */
[----:B------:R-:W4:Y:S04]  /*152550*/  LDL.LU R48, [R1+0x1c48] ;  /* 0x001c480001307983 */ /* 0x000f280000300800 */
[----:B------:R-:W4:Y:S01]  /*152560*/  LDL.LU R46, [R1+0x1c4c] ;  /* 0x001c4c00012e7983 */ /* 0x000f220000300800 */
[----:B--2---:R-:W-:-:S05]  /*152570*/  F2FP.SATFINITE.E5M2.F32.PACK_AB_MERGE_C R0, R0, R44, RZ ;  /* 0x0000002c0000723e */ /* 0x004fca00048060ff */
[----:B------:R0:W-:Y:S04]  /*152580*/  STL [R1+0x730], R0 ;  /* 0x0007300001007387 */ /* 0x0001e80000100800 */
[----:B------:R-:W2:Y:S04]  /*152590*/  LDL.LU R44, [R1+0x1c30] ;  /* 0x001c3000012c7983 */ /* 0x000ea80000300800 */
[----:B0-----:R-:W2:Y:S01]  /*1525a0*/  LDL.LU R0, [R1+0x1c34] ;  /* 0x001c340001007983 */ /* 0x001ea20000300800 */
[----:B---3--:R-:W-:Y:S02]  /*1525b0*/  F2FP.SATFINITE.E5M2.F32.PACK_AB_MERGE_C R47, R47, R54, RZ ;  /* 0x000000362f2f723e */ /* 0x008fe400048060ff */
[----:B----4-:R-:W-:Y:S01]  /*1525c0*/  F2FP.SATFINITE.E5M2.F32.PACK_AB_MERGE_C R2, R56, R55, RZ ;  /* 0x000000373802723e */ /* 0x010fe200048060ff */
[----:B------:R-:W-:Y:S01]  /*1525d0*/  VIADD R50, R50, UR6 ;  /* 0x0000000632327c36 */ /* 0x000fe20008000000 */
[----:B------:R-:W0:Y:S01]  /*1525e0*/  LDCU UR6, c[0x0][0x3b8] ;  /* 0x00007700ff0677ac */ /* 0x000e220008000800 */
[----:B------:R-:W-:Y:S04]  /*1525f0*/  STL [R1+0x6db4], R47 ;  /* 0x006db42f01007387 */ /* 0x000fe80000100800 */
[----:B------:R-:W3:Y:S04]  /*152600*/  LDL.LU R32, [R1+0x1c38] ;  /* 0x001c380001207983 */ /* 0x000ee80000300800 */
[----:B------:R-:W3:Y:S04]  /*152610*/  LDL.LU R33, [R1+0x1c3c] ;  /* 0x001c3c0001217983 */ /* 0x000ee80000300800 */
[----:B------:R1:W-:Y:S01]  /*152620*/  STL [R1+0x520], R2 ;  /* 0x0005200201007387 */ /* 0x0003e20000100800 */
[----:B------:R-:W-:-:S02]  /*152630*/  SHF.R.S32.HI R61, RZ, 0x1f, R50 ;  /* 0x0000001fff3d7819 */ /* 0x000fc40000011432 */
[----:B-1----:R-:W-:-:S05]  /*152640*/  IADD3 R2, P1, PT, R50, R34, RZ ;  /* 0x0000002232027210 */ /* 0x002fca0007f3e0ff */
[----:B------:R-:W-:-:S05]  /*152650*/  IMAD.X R3, R61, 0x1, R35, P1 ;  /* 0x000000013d037824 */ /* 0x000fca00008e0623 */
[----:B------:R1:W-:Y:S04]  /*152660*/  STL.64 [R1+0x1c70], R2 ;  /* 0x001c700201007387 */ /* 0x0003e80000100a00 */
[----:B------:R-:W4:Y:S01]  /*152670*/  LDL.LU R56, [R1+0x1c20] ;  /* 0x001c200001387983 */ /* 0x000f220000300800 */
[----:B-1----:R-:W-:-:S03]  /*152680*/  F2FP.SATFINITE.E5M2.F32.PACK_AB_MERGE_C R2, R49, R59, RZ ;  /* 0x0000003b3102723e */ /* 0x002fc600048060ff */
[----:B------:R-:W4:Y:S04]  /*152690*/  LDL.LU R49, [R1+0x1c24] ;  /* 0x001c240001317983 */ /* 0x000f280000300800 */
[----:B------:R1:W-:Y:S04]  /*1526a0*/  STL [R1+0x4ec], R2 ;  /* 0x0004ec0201007387 */ /* 0x0003e80000100800 */
[----:B------:R-:W4:Y:S04]  /*1526b0*/  LDL.LU R53, [R1+0x1c28] ;  /* 0x001c280001357983 */ /* 0x000f280000300800 */
[----:B------:R-:W4:Y:S01]  /*1526c0*/  LDL.LU R54, [R1+0x1c2c] ;  /* 0x001c2c0001367983 */ /* 0x000f220000300800 */
[----:B-1----:R-:W-:-:S05]  /*1526d0*/  F2FP.SATFINITE.E5M2.F32.PACK_AB_MERGE_C R2, R60, R57, RZ ;  /* 0x000000393c02723e */ /* 0x002fca00048060ff */
[----:B------:R1:W-:Y:S04]  /*1526e0*/  STL [R1+0x4f0], R2 ;  /* 0x0004f00201007387 */ /* 0x0003e80000100800 */
[----:B------:R-:W4:Y:S04]  /*1526f0*/  LDL.LU R57, [R1+0x1c10] ;  /* 0x001c100001397983 */ /* 0x000f280000300800 */
[----:B------:R-:W4:Y:S04]  /*152700*/  LDL.LU R60, [R1+0x1c14] ;  /* 0x001c1400013c7983 */ /* 0x000f280000300800 */
[----:B------:R-:W4:Y:S04]  /*152710*/  LDL.LU R55, [R1+0x1c18] ;  /* 0x001c180001377983 */ /* 0x000f280000300800 */
[----:B------:R-:W4:Y:S01]  /*152720*/  LDL.LU R59, [R1+0x1c1c] ;  /* 0x001c1c00013b7983 */ /* 0x000f220000300800 */
        /* <DEDUP_REMOVED lines=8> */
[----:B------:R1:W-:Y:S04]  /*1527b0*/  STL [R1+0x4e0], R4 ;  /* 0x0004e00401007387 */ /* 0x0003e80000100800 */
[----:B------:R0:W-:Y:S01]  /*1527c0*/  STL.64 [R1+0x1c50], R2 ;  /* 0x001c500201007387 */ /* 0x0001e20000100a00 */
[----:B-1----:R-:W-:Y:S02]  /*1527d0*/  F2FP.SATFINITE.E5M2.F32.PACK_AB_MERGE_C R4, R52, R51, RZ ;  /* 0x000000333404723e */ /* 0x002fe400048060ff */
[----:B0-----:R-:W-:-:S03]  /*1527e0*/  IADD3 R2, P1, PT, R50, R40, RZ ;  /* 0x0000002832027210 */ /* 0x001fc60007f3e0ff */
[----:B------:R-:W-:Y:S04]  /*1527f0*/  STL [R1+0x4d0], R4 ;  /* 0x0004d00401007387 */ /* 0x000fe80000100800 */
[----:B------:R-:W4:Y:S01]  /*152800*/  LDL.LU R51, [R1+0x1c00] ;  /* 0x001c000001337983 */ /* 0x000f220000300800 */
[----:B------:R-:W-:-:S03]  /*152810*/  IMAD.X R3, R61, 0x1, R41, P1 ;  /* 0x000000013d037824 */ /* 0x000fc600008e0629 */
[----:B------:R-:W4:Y:S04]  /*152820*/  LDL.LU R52, [R1+0x1c04] ;  /* 0x001c040001347983 */ /* 0x000f280000300800 */
[----:B------:R0:W-:Y:S02]  /*152830*/  STL.64 [R1+0x1c40], R2 ;  /* 0x001c400201007387 */ /* 0x0001e40000100a00 */
[----:B0-----:R-:W-:Y:S02]  /*152840*/  F2FP.SATFINITE.E5M2.F32.PACK_AB_MERGE_C R2, R46, R48, RZ ;  /* 0x000000302e02723e */ /* 0x001fe400048060ff */
[----:B------:R-:W4:Y:S04]  /*152850*/  LDL.LU R48, [R1+0x1c08] ;  /* 0x001c080001307983 */ /* 0x000f280000300800 */
[----:B------:R-:W-:Y:S04]  /*152860*/  STL [R1+0x4bc], R2 ;  /* 0x0004bc0201007387 */ /* 0x000fe80000100800 */
[----:B------:R-:W4:Y:S01]  /*152870*/  LDL.LU R46, [R1+0x1c0c] ;  /* 0x001c0c00012e7983 */ /* 0x000f220000300800 */
[----:B--2---:R-:W-:-:S05]  /*152880*/  F2FP.SATFINITE.E5M2.F32.PACK_AB_MERGE_C R0, R0, R44, RZ ;  /* 0x0000002c0000723e */ /* 0x004fca00048060ff */
[----:B------:R0:W-:Y:S04]  /*152890*/  STL [R1+0x4b8], R0 ;  /* 0x0004b80001007387 */ /* 0x0001e80000100800 */
[----:B------:R-:W2:Y:S04]  /*1528a0*/  LDL.LU R44, [R1+0x1bf0] ;  /* 0x001bf000012c7983 */ /* 0x000ea80000300800 */
[----:B0-----:R-:W2:Y:S01]  /*1528b0*/  LDL.LU R0, [R1+0x1bf4] ;  /* 0x001bf40001007983 */ /* 0x001ea20000300800 */
[----:B------:R-:W-:Y:S01]  /*1528c0*/  VIADD R50, R50, UR6 ;  /* 0x0000000632327c36 */ /* 0x000fe20008000000 */
[----:B---3--:R-:W-:Y:S01]  /*1528d0*/  F2FP.SATFINITE.E5M2.F32.PACK_AB_MERGE_C R4, R33, R32, RZ ;  /* 0x000000202104723e */ /* 0x008fe200048060ff */
[----:B------:R-:W0:Y:S03]  /*1528e0*/  LDCU UR6, c[0x0][0x3b8] ;  /* 0x00007700ff0677ac */ /* 0x000e260008000800 */
[----:B------:R-:W-:-:S02]  /*1528f0*/  SHF.R.S32.HI R61, RZ, 0x1f, R50 ;  /* 0x0000001fff3d7819 */ /* 0x000fc40000011432 */
[----:B------:R-:W-:Y:S01]  /*152900*/  IADD3 R2, P1, PT, R50, R34, RZ ;  /* 0x0000002232027210 */ /* 0x000fe20007f3e0ff */
[----:B------:R-:W-:Y:S04]  /*152910*/  STL [R1+0x4b4], R4 ;  /* 0x0004b40401007387 */ /* 0x000fe80000100800 */
[----:B------:R-:W-:-:S05]  /*152920*/  IMAD.X R3, R61, 0x1, R35, P1 ;  /* 0x000000013d037824 */ /* 0x000fca00008e0623 */
[----:B------:R4:W-:Y:S02]  /*152930*/  STL.64 [R1+0x1c30], R2 ;  /* 0x001c300201007387 */ /* 0x0009e40000100a00 */
[----:B----4-:R-:W-:Y:S02]  /*152940*/  F2FP.SATFINITE.E5M2.F32.PACK_AB_MERGE_C R2, R49, R56, RZ ;  /* 0x000000383102723e */ /* 0x010fe400048060ff */
[----:B------:R-:W3:Y:S04]  /*152950*/  LDL.LU R56, [R1+0x1bf8] ;  /* 0x001bf80001387983 */ /* 0x000ee80000300800 */
[----:B------:R-:W3:Y:S04]  /*152960*/  LDL.LU R49, [R1+0x1bfc] ;  /* 0x001bfc0001317983 */ /* 0x000ee80000300800 */
[----:B------:R1:W-:Y:S01]  /*152970*/  STL [R1+0x4b0], R2 ;  /* 0x0004b00201007387 */ /* 0x0003e20000100800 */
[----:B------:R-:W-:-:S02]  /*152980*/  F2FP.SATFINITE.E5M2.F32.PACK_AB_MERGE_C R4, R54, R53, RZ ;  /* 0x000000353604723e */ /* 0x000fc400048060ff */
[----:B-1----:R-:W-:-:S03]  /*152990*/  IADD3 R2, P1, PT, R50, R36, RZ ;  /* 0x0000002432027210 */ /* 0x002fc60007f3e0ff */
[----:B------:R-:W-:Y:S02]  /*1529a0*/  STL [R1+0x4ac], R4 ;  /* 0x0004ac0401007387 */ /* 0x000fe40000100800 */
[----:B------:R-:W-:-:S05]  /*1529b0*/  IMAD.X R3, R61, 0x1, R37, P1 ;  /* 0x000000013d037824 */ /* 0x000fca00008e0625 */
[----:B------:R1:W-:Y:S02]  /*1529c0*/  STL.64 [R1+0x1c20], R2 ;  /* 0x001c200201007387 */ /* 0x0003e40000100a00 */
[----:B-1----:R-:W-:Y:S02]  /*1529d0*/  F2FP.SATFINITE.E5M2.F32.PACK_AB_MERGE_C R2, R60, R57, RZ ;  /* 0x000000393c02723e */ /* 0x002fe400048060ff */
[----:B------:R-:W4:Y:S04]  /*1529e0*/  LDL.LU R57, [R1+0x1be0] ;  /* 0x001be00001397983 */ /* 0x000f280000300800 */
        /* <DEDUP_REMOVED lines=12> */
[----:B------:R1:W-:Y:S02]  /*152ab0*/  STL.64 [R1+0x1c10], R2 ;  /* 0x001c100201007387 */ /* 0x0003e40000100a00 */
[----:B-1----:R-:W-:Y:S02]  /*152ac0*/  IADD3 R2, P1, PT, R50, R40, RZ ;  /* 0x0000002832027210 */ /* 0x002fe40007f3e0ff */
[----:B------:R-:W-:-:S03]  /*152ad0*/  F2FP.SATFINITE.E5M2.F32.PACK_AB_MERGE_C R4, R52, R51, RZ ;  /* 0x000000333404723e */ /* 0x000fc600048060ff */
[----:B------:R-:W-:Y:S02]  /*152ae0*/  IMAD.X R3, R61, 0x1, R41, P1 ;  /* 0x000000013d037824 */ /* 0x000fe400008e0629 */
[----:B------:R-:W-:Y:S04]  /*152af0*/  STL [R1+0x4a0], R4 ;  /* 0x0004a00401007387 */ /* 0x000fe80000100800 */
[----:B------:R-:W4:Y:S04]  /*152b00*/  LDL.LU R32, [R1+0x1bc0] ;  /* 0x001bc00001207983 */ /* 0x000f280000300800 */
[----:B------:R-:W4:Y:S04]  /*152b10*/  LDL.LU R33, [R1+0x1bc4] ;  /* 0x001bc40001217983 */ /* 0x000f280000300800 */
[----:B------:R1:W-:Y:S02]  /*152b20*/  STL.64 [R1+0x1c00], R2 ;  /* 0x001c000201007387 */ /* 0x0003e40000100a00 */
[----:B-1----:R-:W-:-:S02]  /*152b30*/  F2FP.SATFINITE.E5M2.F32.PACK_AB_MERGE_C R2, R46, R48, RZ ;  /* 0x000000302e02723e */ /* 0x002fc400048060ff */
[----:B------:R-:W4:Y:S04]  /*152b40*/  LDL.LU R48, [R1+0x1bc8] ;  /* 0x001bc80001307983 */ /* 0x000f280000300800 */
[----:B------:R-:W-:Y:S04]  /*152b50*/  STL [R1+0x48c], R2 ;  /* 0x00048c0201007387 */ /* 0x000fe80000100800 */
[----:B------:R-:W4:Y:S01]  /*152b60*/  LDL.LU R46, [R1+0x1bcc] ;  /* 0x001bcc00012e7983 */ /* 0x000f220000300800 */
[----:B--2---:R-:W-:-:S05]  /*152b70*/  F2FP.SATFINITE.E5M2.F32.PACK_AB_MERGE_C R0, R0, R44, RZ ;  /* 0x0000002c0000723e */ /* 0x004fca00048060ff */
[----:B------:R1:W-:Y:S04]  /*152b80*/  STL [R1+0x488], R0 ;  /* 0x0004880001007387 */ /* 0x0003e80000100800 */
[----:B------:R-:W2:Y:S04]  /*152b90*/  LDL.LU R51, [R1+0x1bb0] ;  /* 0x001bb00001337983 */ /* 0x000ea80000300800 */
[----:B------:R-:W2:Y:S04]  /*152ba0*/  LDL.LU R52, [R1+0x1bb4] ;  /* 0x001bb40001347983 */ /* 0x000ea80000300800 */
[----:B------:R-:W2:Y:S04]  /*152bb0*/  LDL.LU R44, [R1+0x1bb8] ;  /* 0x001bb800012c7983 */ /* 0x000ea80000300800 */
[----:B-1----:R-:W2:Y:S01]  /*152bc0*/  LDL.LU R0, [R1+0x1bbc] ;  /* 0x001bbc0001007983 */ /* 0x002ea20000300800 */
[----:B0-----:R-:W-:Y:S01]  /*152bd0*/  VIADD R50, R50, UR6 ;  /* 0x0000000632327c36 */ /* 0x001fe20008000000 */
[----:B------:R-:W0:Y:S04]  /*152be0*/  LDCU UR6, c[0x0][0x3b8] ;  /* 0x00007700ff0677ac */ /* 0x000e280008000800 */
[----:B------:R-:W-:-:S02]  /*152bf0*/  SHF.R.S32.HI R61, RZ, 0x1f, R50 ;  /* 0x0000001fff3d7819 */ /* 0x000fc40000011432 */
[----:B------:R-:W-:Y:S02]  /*152c00*/  IADD3 R2, P1, PT, R50, R34, RZ ;  /* 0x0000002232027210 */ /* 0x000fe40007f3e0ff */
[----:B---3--:R-:W-:-:S03]  /*152c10*/  F2FP.SATFINITE.E5M2.F32.PACK_AB_MERGE_C R4, R49, R56, RZ ;  /* 0x000000383104723e */ /* 0x008fc600048060ff */
[----:B------:R-:W-:Y:S02]  /*152c20*/  IMAD.X R3, R61, 0x1, R35, P1 ;  /* 0x000000013d037824 */ /* 0x000fe400008e0623 */
[----:B------:R-:W-:Y:S04]  /*152c30*/  STL [R1+0x484], R4 ;  /* 0x0004840401007387 */ /* 0x000fe80000100800 */
[----:B------:R-:W3:Y:S04]  /*152c40*/  LDL.LU R56, [R1+0x1ba0] ;  /* 0x001ba00001387983 */ /* 0x000ee80000300800 */
[----:B------:R-:W3:Y:S04]  /*152c50*/  LDL.LU R49, [R1+0x1ba4] ;  /* 0x001ba40001317983 */ /* 0x000ee80000300800 */
[----:B------:R4:W-:Y:S02]  /*152c60*/  STL.64 [R1+0x1bf0], R2 ;  /* 0x001bf00201007387 */ /* 0x0009e40000100a00 */
[----:B----4-:R-:W-:-:S02]  /*152c70*/  F2FP.SATFINITE.E5M2.F32.PACK_AB_MERGE_C R2, R60, R57, RZ ;  /* 0x000000393c02723e */ /* 0x010fc400048060ff */
[----:B------:R-:W4:Y:S04]  /*152c80*/  LDL.LU R57, [R1+0x1ba8] ;  /* 0x001ba80001397983 */ /* 0x000f280000300800 */
[----:B------:R-:W4:Y:S04]  /*152c90*/  LDL.LU R60, [R1+0x1bac] ;  /* 0x001bac00013c7983 */ /* 0x000f280000300800 */
[----:B------:R1:W-:Y:S01]  /*152ca0*/  STL [R1+0x46c], R2 ;  /* 0x00046c0201007387 */ /* 0x0003e20000100800 */
[----:B------:R-:W-:Y:S02]  /*152cb0*/  F2FP.SATFINITE.E5M2.F32.PACK_AB_MERGE_C R4, R31, R30, RZ ;  /* 0x0000001e1f04723e */ /* 0x000fe400048060ff */
[----:B-1----:R-:W-:-:S03]  /*152cc0*/  IADD3 R2, P1, PT, R50, R36, RZ ;  /* 0x0000002432027210 */ /* 0x002fc60007f3e0ff */
[----:B------:R1:W-:Y:S02]  /*152cd0*/  STL [R1+0x468], R4 ;  /* 0x0004680401007387 */ /* 0x0003e40000100800 */
[----:B------:R-:W-:Y:S01]  /*152ce0*/  IMAD.X R3, R61, 0x1, R37, P1 ;  /* 0x000000013d037824 */ /* 0x000fe200008e0625 */
[----:B------:R-:W-:-:S04]  /*152cf0*/  F2FP.SATFINITE.E5M2.F32.PACK_AB_MERGE_C R5, R54, R53, RZ ;  /* 0x000000353605723e */ /* 0x000fc800048060ff */
[----:B------:R0:W-:Y:S01]  /*152d00*/  STL.64 [R1+0x1be0], R2 ;  /* 0x001be00201007387 */ /* 0x0001e20000100a00 */
[----:B-1----:R-:W-:-:S03]  /*152d10*/  F2FP.SATFINITE.E5M2.F32.PACK_AB_MERGE_C R4, R59, R55, RZ ;  /* 0x000000373b04723e */ /* 0x002fc600048060ff */
[----:B------:R-:W-:Y:S04]  /*152d20*/  STL [R1+0x44c], R5 ;  /* 0x00044c0501007387 */ /* 0x000fe80000100800 */
[----:B------:R-:W-:Y:S04]  /*152d30*/  STL [R1+0x448], R4 ;  /* 0x0004480401007387 */ /* 0x000fe80000100800 */
[----:B------:R-:W4:Y:S04]  /*152d40*/  LDL.LU R53, [R1+0x1b90] ;  /* 0x001b900001357983 */ /* 0x000f280000300800 */
[----:B------:R-:W4:Y:S04]  /*152d50*/  LDL.LU R54, [R1+0x1b94] ;  /* 0x001b940001367983 */ /* 0x000f280000300800 */
[----:B------:R-:W4:Y:S01]  /*152d60*/  LDL.LU R55, [R1+0x1b98] ;  /* 0x001b980001377983 */ /* 0x000f220000300800 */
[----:B0-----:R-:W-:-:S05]  /*152d70*/  IADD3 R2, P1, PT, R50, R38, RZ ;  /* 0x0000002632027210 */ /* 0x001fca0007f3e0ff */
[----:B------:R-:W-:-:S05]  /*152d80*/  IMAD.X R3, R61, 0x1, R39, P1 ;  /* 0x000000013d037824 */ /* 0x000fca00008e0627 */
[----:B------:R0:W-:Y:S04]  /*152d90*/  STL.64 [R1+0x1bd0], R2 ;  /* 0x001bd00201007387 */ /* 0x0001e80000100a00 */
[----:B------:R-:W4:Y:S01]  /*152da0*/  LDL.LU R59, [R1+0x1b9c] ;  /* 0x001b9c00013b7983 */ /* 0x000f220000300800 */
[----:B0-----:R-:W-:Y:S02]  /*152db0*/  IADD3 R2, P1, PT, R50, R40, RZ ;  /* 0x0000002832027210 */ /* 0x001fe40007f3e0ff */
[----:B------:R-:W-:-:S03]  /*152dc0*/  F2FP.SATFINITE.E5M2.F32.PACK_AB_MERGE_C R30, R33, R32, RZ ;  /* 0x00000020211e723e */ /* 0x000fc600048060ff */
[----:B------:R-:W-:Y:S02]  /*152dd0*/  IMAD.X R3, R61, 0x1, R41, P1 ;  /* 0x000000013d037824 */ /* 0x000fe400008e0629 */
[----:B------:R-:W-:Y:S04]  /*152de0*/  STL [R1+0x6e04], R30 ;  /* 0x006e041e01007387 */ /* 0x000fe80000100800 */
[----:B------:R0:W-:Y:S02]  /*152df0*/  STL.64 [R1+0x1bc0], R2 ;  /* 0x001bc00201007387 */ /* 0x0001e40000100a00 */
[----:B0-----:R-:W-:Y:S02]  /*152e00*/  F2FP.SATFINITE.E5M2.F32.PACK_AB_MERGE_C R2, R46, R48, RZ ;  /* 0x000000302e02723e */ /* 0x001fe400048060ff */
[----:B------:R-:W4:Y:S04]  /*152e10*/  LDL.LU R48, [R1+0x1b80] ;  /* 0x001b800001307983 */ /* 0x000f280000300800 */
[----:B------:R-:W4:Y:S04]  /*152e20*/  LDL.LU R46, [R1+0x1b84] ;  /* 0x001b8400012e7983 */ /* 0x000f280000300800 */
[----:B------:R0:W-:Y:S01]  /*152e30*/  STL [R1+0x370], R2 ;  /* 0x0003700201007387 */ /* 0x0001e20000100800 */
[----:B--2---:R-:W-:-:S05]  /*152e40*/  F2FP.SATFINITE.E5M2.F32.PACK_AB_MERGE_C R3, R52, R51, RZ ;  /* 0x000000333403723e */ /* 0x004fca00048060ff */
[----:B------:R-:W-:Y:S01]  /*152e50*/  STL [R1+0x368], R3 ;  /* 0x0003680301007387 */ /* 0x000fe20000100800 */
[----:B0-----:R-:W-:-:S03]  /*152e60*/  F2FP.SATFINITE.E5M2.F32.PACK_AB_MERGE_C R2, R0, R44, RZ ;  /* 0x0000002c0002723e */ /* 0x001fc600048060ff */
[----:B------:R-:W2:Y:S04]  /*152e70*/  LDL.LU R44, [R1+0x1b88] ;  /* 0x001b8800012c7983 */ /* 0x000ea80000300800 */
[----:B------:R-:W2:Y:S01]  /*152e80*/  LDL.LU R0, [R1+0x1b8c] ;  /* 0x001b8c0001007983 */ /* 0x000ea20000300800 */
[----:B------:R-:W-:-:S03]  /*152e90*/  VIADD R50, R50, UR6 ;  /* 0x0000000632327c36 */ /* 0x000fc60008000000 */
[----:B------:R0:W-:Y:S01]  /*152ea0*/  STL [R1+0x364], R2 ;  /* 0x0003640201007387 */ /* 0x0001e20000100800 */
[----:B------:R-:W1:Y:S01]  /*152eb0*/  LDCU UR6, c[0x0][0x3b8] ;  /* 0x00007700ff0677ac */ /* 0x000e620008000800 */
[----:B------:R-:W-:Y:S02]  /*152ec0*/  SHF.R.S32.HI R61, RZ, 0x1f, R50 ;  /* 0x0000001fff3d7819 */ /* 0x000fe40000011432 */
[----:B0-----:R-:W-:-:S05]  /*152ed0*/  IADD3 R2, P1, PT, R50, R34, RZ ;  /* 0x0000002232027210 */ /* 0x001fca0007f3e0ff */
[----:B------:R-:W-:-:S05]  /*152ee0*/  IMAD.X R3, R61, 0x1, R35, P1 ;  /* 0x000000013d037824 */ /* 0x000fca00008e0623 */
[----:B------:R3:W-:Y:S04]  /*152ef0*/  STL.64 [R1+0x1bb0], R2 ;  /* 0x001bb00201007387 */ /* 0x0007e80000100a00 */
[----:B------:R-:W2:Y:S04]  /*152f00*/  LDL.LU R26, [R1+0x1b70] ;  /* 0x001b7000011a7983 */ /* 0x000ea80000300800 */
[----:B------:R-:W2:Y:S01]  /*152f10*/  LDL.LU R28, [R1+0x1b74] ;  /* 0x001b7400011c7983 */ /* 0x000ea20000300800 */
[----:B---3--:R-:W-:-:S05]  /*152f20*/  F2FP.SATFINITE.E5M2.F32.PACK_AB_MERGE_C R2, R49, R56, RZ ;  /* 0x000000383102723e */ /* 0x008fca00048060ff */
[----:B------:R4:W-:Y:S04]  /*152f30*/  STL [R1+0x35c], R2 ;  /* 0x00035c0201007387 */ /* 0x0009e80000100800 */
[----:B------:R-:W3:Y:S04]  /*152f40*/  LDL.LU R29, [R1+0x1b78] ;  /* 0x001b7800011d7983 */ /* 0x000ee80000300800 */
[----:B------:R-:W3:Y:S01]  /*152f50*/  LDL.LU R31, [R1+0x1b7c] ;  /* 0x001b7c00011f7983 */ /* 0x000ee20000300800 */
[----:B----4-:R-:W-:-:S05]  /*152f60*/  F2FP.SATFINITE.E5M2.F32.PACK_AB_MERGE_C R2, R60, R57, RZ ;  /* 0x000000393c02723e */ /* 0x010fca00048060ff */
        /* <DEDUP_REMOVED lines=9> */
[----:B0-----:R-:W-:-:S05]  /*153000*/  IADD3 R2, P1, PT, R50, R36, RZ ;  /* 0x0000002432027210 */ /* 0x001fca0007f3e0ff */
[----:B------:R-:W-:-:S05]  /*153010*/  IMAD.X R3, R61, 0x1, R37, P1 ;  /* 0x000000013d037824 */ /* 0x000fca00008e0625 */
[----:B------:R0:W-:Y:S01]  /*153020*/  STL.64 [R1+0x1ba0], R2 ;  /* 0x001ba00201007387 */ /* 0x0001e20000100a00 */
[----:B------:R-:W-:Y:S02]  /*153030*/  F2FP.SATFINITE.E5M2.F32.PACK_AB_MERGE_C R5, R54, R53, RZ ;  /* 0x000000353605723e */ /* 0x000fe400048060ff */
[----:B0-----:R-:W-:-:S03]  /*153040*/  IADD3 R2, P1, PT, R50, R38, RZ ;  /* 0x0000002632027210 */ /* 0x001fc60007f3e0ff */
[----:B------:R-:W-:Y:S01]  /*153050*/  STL [R1+0x358], R5 ;  /* 0x0003580501007387 */ /* 0x000fe20000100800 */
[----:B------:R-:W-:Y:S01]  /*153060*/  F2FP.SATFINITE.E5M2.F32.PACK_AB_MERGE_C R4, R59, R55, RZ ;  /* 0x000000373b04723e */ /* 0x000fe200048060ff */
[----:B------:R-:W-:-:S04]  /*153070*/  IMAD.X R3, R61, 0x1, R39, P1 ;  /* 0x000000013d037824 */ /* 0x000fc800008e0627 */
[----:B------:R-:W-:Y:S04]  /*153080*/  STL [R1+0x354], R4 ;  /* 0x0003540401007387 */ /* 0x000fe80000100800 */
[----:B------:R-:W4:Y:S04]  /*153090*/  LDL.LU R53, [R1+0x1b40] ;  /* 0x001b400001357983 */ /* 0x000f280000300800 */
[----:B------:R-:W4:Y:S04]  /*1530a0*/  LDL.LU R54, [R1+0x1b44] ;  /* 0x001b440001367983 */ /* 0x000f280000300800 */
[----:B------:R0:W-:Y:S04]  /*1530b0*/  STL.64 [R1+0x1b90], R2 ;  /* 0x001b900201007387 */ /* 0x0001e80000100a00 */
[----:B------:R-:W4:Y:S04]  /*1530c0*/  LDL.LU R55, [R1+0x1b48] ;  /* 0x001b480001377983 */ /* 0x000f280000300800 */
[----:B------:R-:W4:Y:S01]  /*1530d0*/  LDL.LU R59, [R1+0x1b4c] ;  /* 0x001b4c00013b7983 */ /* 0x000f220000300800 */
[----:B0-----:R-:W-:-:S05]  /*1530e0*/  F2FP.SATFINITE.E5M2.F32.PACK_AB_MERGE_C R2, R46, R48, RZ ;  /* 0x000000302e02723e */ /* 0x001fca00048060ff */
[----:B------:R0:W-:Y:S04]  /*1530f0*/  STL [R1+0x350], R2 ;  /* 0x0003500201007387 */ /* 0x0001e80000100800 */
[----:B------:R-:W4:Y:S01]  /*153100*/  LDL.LU R48, [R1+0x1b30] ;  /* 0x001b300001307983 */ /* 0x000f220000300800 */
[----:B0-----:R-:W-:-:S05]  /*153110*/  IADD3 R2, P1, PT, R50, R40, RZ ;  /* 0x0000002832027210 */ /* 0x001fca0007f3e0ff */
[----:B------:R-:W-:-:S05]  /*153120*/  IMAD.X R3, R61, 0x1, R41, P1 ;  /* 0x000000013d037824 */ /* 0x000fca00008e0629 */
[----:B------:R-:W-:Y:S01]  /*153130*/  STL.64 [R1+0x1b80], R2 ;  /* 0x001b800201007387 */ /* 0x000fe20000100a00 */
[----:B--2---:R-:W-:-:S03]  /*153140*/  F2FP.SATFINITE.E5M2.F32.PACK_AB_MERGE_C R0, R0, R44, RZ ;  /* 0x0000002c0000723e */ /* 0x004fc600048060ff */
[----:B------:R-:W2:Y:S04]  /*153150*/  LDL.LU R44, [R1+0x1b34] ;  /* 0x001b3400012c7983 */ /* 0x000ea80000300800 */
[----:B------:R0:W-:Y:S04]  /*153160*/  STL [R1+0x34c], R0 ;  /* 0x00034c0001007387 */ /* 0x0001e80000100800 */
[----:B------:R-:W2:Y:S04]  /*153170*/  LDL.LU R46, [R1+0x1b38] ;  /* 0x001b3800012e7983 */ /* 0x000ea80000300800 */
[----:B0-----:R-:W2:Y:S01]  /*153180*/  LDL.LU R0, [R1+0x1b3c] ;  /* 0x001b3c0001007983 */ /* 0x001ea20000300800 */
[----:B-1----:R-:W-:Y:S01]  /*153190*/  VIADD R50, R50, UR6 ;  /* 0x0000000632327c36 */ /* 0x002fe20008000000 */
[----:B------:R-:W0:Y:S04]  /*1531a0*/  LDCU UR6, c[0x0][0x3b8] ;  /* 0x00007700ff0677ac */ /* 0x000e280008000800 */
[----:B------:R-:W-:-:S02]  /*1531b0*/  SHF.R.S32.HI R61, RZ, 0x1f, R50 ;  /* 0x0000001fff3d7819 */ /* 0x000fc40000011432 */
[----:B------:R-:W-:Y:S02]  /*1531c0*/  IADD3 R2, P1, PT, R50, R34, RZ ;  /* 0x0000002232027210 */ /* 0x000fe40007f3e0ff */
[----:B------:R-:W-:-:S03]  /*1531d0*/  F2FP.SATFINITE.E5M2.F32.PACK_AB_MERGE_C R15, R28, R26, RZ ;  /* 0x0000001a1c0f723e */ /* 0x000fc600048060ff */
[----:B------:R-:W-:Y:S02]  /*1531e0*/  IMAD.X R3, R61, 0x1, R35, P1 ;  /* 0x000000013d037824 */ /* 0x000fe400008e0623 */
[----:B------:R-:W-:Y:S01]  /*1531f0*/  STL [R1+0x6e24], R15 ;  /* 0x006e240f01007387 */ /* 0x000fe20000100800 */
[----:B---3--:R-:W-:-:S05]  /*153200*/  F2FP.SATFINITE.E5M2.F32.PACK_AB_MERGE_C R4, R31, R29, RZ ;  /* 0x0000001d1f04723e */ /* 0x008fca00048060ff */
[----:B------:R-:W-:Y:S04]  /*153210*/  STL [R1+0x348], R4 ;  /* 0x0003480401007387 */ /* 0x000fe80000100800 */
[----:B------:R1:W-:Y:S02]  /*153220*/  STL.64 [R1+0x1b70], R2 ;  /* 0x001b700201007387 */ /* 0x0003e40000100a00 */
[----:B-1----:R-:W-:Y:S02]  /*153230*/  IADD3 R2, P1, PT, R50, R36, RZ ;  /* 0x0000002432027210 */ /* 0x002fe40007f3e0ff */
[----:B----4-:R-:W-:Y:S02]  /*153240*/  F2FP.SATFINITE.E5M2.F32.PACK_AB_MERGE_C R5, R33, R32, RZ ;  /* 0x000000202105723e */ /* 0x010fe400048060ff */
[----:B------:R-:W-:Y:S01]  /*153250*/  F2FP.SATFINITE.E5M2.F32.PACK_AB_MERGE_C R4, R52, R51, RZ ;  /* 0x000000333404723e */ /* 0x000fe200048060ff */
[----:B------:R-:W-:-:S02]  /*153260*/  IMAD.X R3, R61, 0x1, R37, P1 ;  /* 0x000000013d037824 */ /* 0x000fc400008e0625 */
[----:B------:R-:W-:Y:S04]  /*153270*/  STL [R1+0x33c], R5 ;  /* 0x00033c0501007387 */ /* 0x000fe80000100800 */
[----:B------:R-:W-:Y:S04]  /*153280*/  STL [R1+0x340], R4 ;  /* 0x0003400401007387 */ /* 0x000fe80000100800 */
[----:B------:R1:W-:Y:S02]  /*153290*/  STL.64 [R1+0x1b60], R2 ;  /* 0x001b600201007387 */ /* 0x0003e40000100a00 */
[----:B-1----:R-:W-:-:S02]  /*1532a0*/  F2FP.SATFINITE.E5M2.F32.PACK_AB_MERGE_C R3, R49, R56, RZ ;  /* 0x000000383103723e */ /* 0x002fc400048060ff */
[----:B------:R-:W3:Y:S04]  /*1532b0*/  LDL.LU R56, [R1+0x1b20] ;  /* 0x001b200001387983 */ /* 0x000ee80000300800 */
[----:B------:R-:W-:Y:S04]  /*1532c0*/  STL [R1+0x338], R3 ;  /* 0x0003380301007387 */ /* 0x000fe80000100800 */
[----:B------:R-:W3:Y:S01]  /*1532d0*/  LDL.LU R49, [R1+0x1b24] ;  /* 0x001b240001317983 */ /* 0x000ee20000300800 */
[----:B------:R-:W-:-:S05]  /*1532e0*/  F2FP.SATFINITE.E5M2.F32.PACK_AB_MERGE_C R2, R60, R57, RZ ;  /* 0x000000393c02723e */ /* 0x000fca00048060ff */
[----:B------:R1:W-:Y:S04]  /*1532f0*/  STL [R1+0x334], R2 ;  /* 0x0003340201007387 */ /* 0x0003e80000100800 */
        /* <DEDUP_REMOVED lines=16> */
[----:B--2---:R-:W-:-:S03]  /*153400*/  F2FP.SATFINITE.E5M2.F32.PACK_AB_MERGE_C R2, R44, R48, RZ ;  /* 0x000000302c02723e */ /* 0x004fc600048060ff */
[----:B------:R-:W2:Y:S04]  /*153410*/  LDL.LU R48, [R1+0x1b00] ;  /* 0x001b000001307983 */ /* 0x000ea80000300800 */
[----:B------:R-:W2:Y:S04]  /*153420*/  LDL.LU R44, [R1+0x1b04] ;  /* 0x001b0400012c7983 */ /* 0x000ea80000300800 */
[----:B------:R-:W-:Y:S04]  /*153430*/  STL [R1+0x328], R2 ;  /* 0x0003280201007387 */ /* 0x000fe80000100800 */
[----:B------:R-:W2:Y:S04]  /*153440*/  LDL.LU R31, [R1+0x1b08] ;  /* 0x001b0800011f7983 */ /* 0x000ea80000300800 */
[----:B------:R-:W2:Y:S01]  /*153450*/  LDL.LU R32, [R1+0x1b0c] ;  /* 0x001b0c0001207983 */ /* 0x000ea20000300800 */
[----:B------:R-:W-:-:S05]  /*153460*/  F2FP.SATFINITE.E5M2.F32.PACK_AB_MERGE_C R0, R0, R46, RZ ;  /* 0x0000002e0000723e */ /* 0x000fca00048060ff */
[----:B------:R1:W-:Y:S04]  /*153470*/  STL [R1+0x324], R0 ;  /* 0x0003240001007387 */ /* 0x0003e80000100800 */
[----:B------:R-:W2:Y:S04]  /*153480*/  LDL.LU R46, [R1+0x1af0] ;  /* 0x001af000012e7983 */ /* 0x000ea80000300800 */
[----:B-1----:R-:W2:Y:S01]  /*153490*/  LDL.LU R0, [R1+0x1af4] ;  /* 0x001af40001007983 */ /* 0x002ea20000300800 */
[----:B0-----:R-:W-:-:S03]  /*1534a0*/  VIADD R50, R50, UR6 ;  /* 0x0000000632327c36 */ /* 0x001fc60008000000 */
[----:B------:R-:W2:Y:S04]  /*1534b0*/  LDL.LU R33, [R1+0x1af8] ;  /* 0x001af80001217983 */ /* 0x000ea80000300800 */
[----:B------:R-:W2:Y:S04]  /*1534c0*/  LDL.LU R51, [R1+0x1afc] ;  /* 0x001afc0001337983 */ /* 0x000ea80000300800 */
[----:B------:R-:W2:Y:S01]  /*1534d0*/  LDL.LU R52, [R1+0x1540] ;  /* 0x0015400001347983 */ /* 0x000ea20000300800 */
[----:B------:R-:W0:Y:S01]  /*1534e0*/  LDCU UR6, c[0x0][0x3b8] ;  /* 0x00007700ff0677ac */ /* 0x000e220008000800 */
[----:B------:R-:W-:-:S02]  /*1534f0*/  SHF.R.S32.HI R61, RZ, 0x1f, R50 ;  /* 0x0000001fff3d7819 */ /* 0x000fc40000011432 */
[----:B------:R-:W-:-:S05]  /*153500*/  IADD3 R2, P1, PT, R50, R34, RZ ;  /* 0x0000002232027210 */ /* 0x000fca0007f3e0ff */
[----:B------:R-:W-:-:S05]  /*153510*/  IMAD.X R3, R61, 0x1, R35, P1 ;  /* 0x000000013d037824 */ /* 0x000fca00008e0623 */
[----:B------:R1:W-:Y:S04]  /*153520*/  STL.64 [R1+0x1b30], R2 ;  /* 0x001b300201007387 */ /* 0x0003e80000100a00 */
[----:B------:R-:W2:Y:S04]  /*153530*/  LDL.LU R53, [R1+0x1544] ;  /* 0x0015440001357983 */ /* 0x000ea80000300800 */
[----:B------:R-:W2:Y:S04]  /*153540*/  LDL.LU R54, [R1+0x1548] ;  /* 0x0015480001367983 */ /* 0x000ea80000300800 */
[----:B------:R-:W2:Y:S01]  /*153550*/  LDL.LU R55, [R1+0x154c] ;  /* 0x00154c0001377983 */ /* 0x000ea20000300800 */
[----:B-1----:R-:W-:-:S02]  /*153560*/  IADD3 R2, P1, PT, R50, R36, RZ ;  /* 0x0000002432027210 */ /* 0x002fc40007f3e0ff */
[----:B---3--:R-:W-:-:S05]  /*153570*/  F2FP.SATFINITE.E5M2.F32.PACK_AB_MERGE_C R29, R49, R56, RZ ;  /* 0x00000038311d723e */ /* 0x008fca00048060ff */
[----:B------:R-:W-:Y:S04]  /*153580*/  STL [R1+0x6e48], R29 ;  /* 0x006e481d01007387 */ /* 0x000fe80000100800 */
[----:B------:R-:W3:Y:S04]  /*153590*/  LDL.LU R56, [R1+0x1ae0] ;  /* 0x001ae00001387983 */ /* 0x000ee80000300800 */
[----:B------:R-:W3:Y:S01]  /*1535a0*/  LDL.LU R49, [R1+0x1ae4] ;  /* 0x001ae40001317983 */ /* 0x000ee20000300800 */
[----:B----4-:R-:W-:-:S03]  /*1535b0*/  F2FP.SATFINITE.E5M2.F32.PACK_AB_MERGE_C R14, R60, R57, RZ ;  /* 0x000000393c0e723e */ /* 0x010fc600048060ff */
[----:B------:R-:W4:Y:S04]  /*1535c0*/  LDL.LU R57, [R1+0x1ae8] ;  /* 0x001ae80001397983 */ /* 0x000f280000300800 */
[----:B------:R-:W4:Y:S01]  /*1535d0*/  LDL.LU R60, [R1+0x1aec] ;  /* 0x001aec00013c7983 */ /* 0x000f220000300800 */
[----:B------:R-:W-:-:S03]  /*1535e0*/  IMAD.X R3, R61, 0x1, R37, P1 ;  /* 0x000000013d037824 */ /* 0x000fc600008e0625 */
[----:B------:R-:W-:Y:S01]  /*1535f0*/  STL [R1+0x6e44], R14 ;  /* 0x006e440e01007387 */ /* 0x000fe20000100800 */
[----:B------:R-:W-:Y:S02]  /*153600*/  F2FP.SATFINITE.E5M2.F32.PACK_AB_MERGE_C R59, R59, R25, RZ ;  /* 0x000000193b3b723e */ /* 0x000fe400048060ff */
[----:B------:R-:W-:-:S03]  /*153610*/  F2FP.SATFINITE.E5M2.F32.PACK_AB_MERGE_C R4, R28, R26, RZ ;  /* 0x0000001a1c04723e */ /* 0x000fc600048060ff */
[----:B------:R-:W-:Y:S04]  /*153620*/  STL [R1+0x6e78], R59 ;  /* 0x006e783b01007387 */ /* 0x000fe80000100800 */
[----:B------:R1:W-:Y:S04]  /*153630*/  STL.64 [R1+0x1b20], R2 ;  /* 0x001b200201007387 */ /* 0x0003e80000100a00 */
[----:B------:R-:W-:Y:S01]  /*153640*/  STL [R1+0x30c], R4 ;  /* 0x00030c0401007387 */ /* 0x000fe20000100800 */
[----:B-1----:R-:W-:-:S05]  /*153650*/  IADD3 R2, P1, PT, R50, R38, RZ ;  /* 0x0000002632027210 */ /* 0x002fca0007f3e0ff */
[----:B------:R-:W-:-:S05]  /*153660*/  IMAD.X R3, R61, 0x1, R39, P1 ;  /* 0x000000013d037824 */ /* 0x000fca00008e0627 */
[----:B------:R1:W-:Y:S02]  /*153670*/  STL.64 [R1+0x1b10], R2 ;  /* 0x001b100201007387 */ /* 0x0003e40000100a00 */
[----:B-1----:R-:W-:-:S05]  /*153680*/  IADD3 R2, P1, PT, R50, R40, RZ ;  /* 0x0000002832027210 */ /* 0x002fca0007f3e0ff */
[----:B------:R-:W-:Y:S01]  /*153690*/  IMAD.X R3, R61, 0x1, R41, P1 ;  /* 0x000000013d037824 */ /* 0x000fe200008e0629 */
[----:B--2---:R-:W-:-:S05]  /*1536a0*/  F2FP.SATFINITE.E5M2.F32.PACK_AB_MERGE_C R4, R44, R48, RZ ;  /* 0x000000302c04723e */ /* 0x004fca00048060ff */
[----:B------:R-:W-:Y:S04]  /*1536b0*/  STL [R1+0x2ec], R4 ;  /* 0x0002ec0401007387 */ /* 0x000fe80000100800 */
[----:B------:R-:W2:Y:S04]  /*1536c0*/  LDL.LU R48, [R1+0x1ad0] ;  /* 0x001ad00001307983 */ /* 0x000ea80000300800 */
[----:B------:R-:W2:Y:S04]  /*1536d0*/  LDL.LU R44, [R1+0x1ad4] ;  /* 0x001ad400012c7983 */ /* 0x000ea80000300800 */
[----:B------:R1:W-:Y:S02]  /*1536e0*/  STL.64 [R1+0x1b00], R2 ;  /* 0x001b000201007387 */ /* 0x0003e40000100a00 */
[----:B-1----:R-:W-:-:S02]  /*1536f0*/  F2FP.SATFINITE.E5M2.F32.PACK_AB_MERGE_C R3, R32, R31, RZ ;  /* 0x0000001f2003723e */ /* 0x002fc400048060ff */
[----:B------:R-:W-:Y:S02]  /*153700*/  F2FP.SATFINITE.E5M2.F32.PACK_AB_MERGE_C R2, R0, R46, RZ ;  /* 0x0000002e0002723e */ /* 0x000fe400048060ff */
[----:B------:R-:W2:Y:S04]  /*153710*/  LDL.LU R46, [R1+0x1ad8] ;  /* 0x001ad800012e7983 */ /* 0x000ea80000300800 */
[----:B------:R-:W-:Y:S04]  /*153720*/  STL [R1+0x300], R3 ;  /* 0x0003000301007387 */ /* 0x000fe80000100800 */
[----:B------:R-:W2:Y:S01]  /*153730*/  LDL.LU R0, [R1+0x1adc] ;  /* 0x001adc0001007983 */ /* 0x000ea20000300800 */
[----:B0-----:R-:W-:-:S03]  /*153740*/  VIADD R50, R50, UR6 ;  /* 0x0000000632327c36 */ /* 0x001fc60008000000 */
[----:B------:R0:W-:Y:S01]  /*153750*/  STL [R1+0x2e0], R2 ;  /* 0x0002e00201007387 */ /* 0x0001e20000100800 */
[----:B------:R-:W-:Y:S01]  /*153760*/  F2FP.SATFINITE.E5M2.F32.PACK_AB_MERGE_C R4, R51, R33, RZ ;  /* 0x000000213304723e */ /* 0x000fe200048060ff */
[----:B------:R-:W1:Y:S01]  /*153770*/  LDCU UR6, c[0x0][0x3b8] ;  /* 0x00007700ff0677ac */ /* 0x000e620008000800 */
[----:B------:R-:W-:Y:S02]  /*153780*/  SHF.R.S32.HI R61, RZ, 0x1f, R50 ;  /* 0x0000001fff3d7819 */ /* 0x000fe40000011432 */
[----:B0-----:R-:W-:Y:S01]  /*153790*/  IADD3 R2, P1, PT, R50, R34, RZ ;  /* 0x0000002232027210 */ /* 0x001fe20007f3e0ff */
[----:B------:R-:W-:Y:S04]  /*1537a0*/  STL [R1+0x2e4], R4 ;  /* 0x0002e40401007387 */ /* 0x000fe80000100800 */
[----:B------:R-:W-:-:S05]  /*1537b0*/  IMAD.X R3, R61, 0x1, R35, P1 ;  /* 0x000000013d037824 */ /* 0x000fca00008e0623 */
[----:B------:R0:W-:Y:S04]  /*1537c0*/  STL.64 [R1+0x1af8], R2 ;  /* 0x001af80201007387 */ /* 0x0001e80000100a00 */
[----:B------:R-:W2:Y:S01]  /*1537d0*/  LDL.LU R25, [R1+0x1ac0] ;  /* 0x001ac00001197983 */ /* 0x000ea20000300800 */
[----:B0-----:R-:W-:Y:S02]  /*1537e0*/  F2FP.SATFINITE.E5M2.F32.PACK_AB_MERGE_C R3, R53, R52, RZ ;  /* 0x000000343503723e */ /* 0x001fe400048060ff */
[----:B------:R-:W-:-:S03]  /*1537f0*/  F2FP.SATFINITE.E5M2.F32.PACK_AB_MERGE_C R2, R55, R54, RZ ;  /* 0x000000363702723e */ /* 0x000fc600048060ff */
[----:B------:R-:W-:Y:S04]  /*153800*/  STL [R1+0x2d0], R3 ;  /* 0x0002d00301007387 */ /* 0x000fe80000100800 */
[----:B------:R-:W2:Y:S04]  /*153810*/  LDL.LU R26, [R1+0x1ac4] ;  /* 0x001ac400011a7983 */ /* 0x000ea80000300800 */
[----:B------:R0:W-:Y:S04]  /*153820*/  STL [R1+0x2d4], R2 ;  /* 0x0002d40201007387 */ /* 0x0001e80000100800 */
[----:B------:R-:W2:Y:S04]  /*153830*/  LDL.LU R28, [R1+0x1ac8] ;  /* 0x001ac800011c7983 */ /* 0x000ea80000300800 */
[----:B------:R-:W2:Y:S01]  /*153840*/  LDL.LU R31, [R1+0x1acc] ;  /* 0x001acc00011f7983 */ /* 0x000ea20000300800 */
[----:B0-----:R-:W-:-:S05]  /*153850*/  IADD3 R2, P1, PT, R50, R36, RZ ;  /* 0x0000002432027210 */ /* 0x001fca0007f3e0ff */
[----:B------:R-:W-:-:S05]  /*153860*/  IMAD.X R3, R61, 0x1, R37, P1 ;  /* 0x000000013d037824 */ /* 0x000fca00008e0625 */
[----:B------:R3:W-:Y:S04]  /*153870*/  STL.64 [R1+0x1af0], R2 ;  /* 0x001af00201007387 */ /* 0x0007e80000100a00 */
[----:B------:R-:W2:Y:S01]  /*153880*/  LDL.LU R32, [R1+0x1ab0] ;  /* 0x001ab00001207983 */ /* 0x000ea20000300800 */
[----:B---3--:R-:W-:-:S05]  /*153890*/  F2FP.SATFINITE.E5M2.F32.PACK_AB_MERGE_C R2, R49, R56, RZ ;  /* 0x000000383102723e */ /* 0x008fca00048060ff */
[----:B------:R0:W-:Y:S04]  /*1538a0*/  STL [R1+0x26d0], R2 ;  /* 0x0026d00201007387 */ /* 0x0001e80000100800 */
[----:B------:R-:W3:Y:S04]  /*1538b0*/  LDL.LU R33, [R1+0x1ab4] ;  /* 0x001ab40001217983 */ /* 0x000ee80000300800 */
[----:B------:R-:W3:Y:S04]  /*1538c0*/  LDL.LU R52, [R1+0x1ab8] ;  /* 0x001ab80001347983 */ /* 0x000ee80000300800 */
[----:B------:R-:W3:Y:S01]  /*1538d0*/  LDL.LU R49, [R1+0x1abc] ;  /* 0x001abc0001317983 */ /* 0x000ee20000300800 */
[----:B----4-:R-:W-:-:S02]  /*1538e0*/  F2FP.SATFINITE.E5M2.F32.PACK_AB_MERGE_C R22, R60, R57, RZ ;  /* 0x000000393c16723e */ /* 0x010fc400048060ff */
[----:B0-----:R-:W-:-:S03]  /*1538f0*/  IADD3 R2, P1, PT, R50, R38, RZ ;  /* 0x0000002632027210 */ /* 0x001fc60007f3e0ff */
[----:B------:R-:W-:Y:S04]  /*153900*/  STL [R1+0x6bd8], R22 ;  /* 0x006bd81601007387 */ /* 0x000fe80000100800 */
[----:B------:R-:W4:Y:S01]  /*153910*/  LDL.LU R51, [R1+0x1aa0] ;  /* 0x001aa00001337983 */ /* 0x000f220000300800 */
[----:B------:R-:W-:-:S03]  /*153920*/  IMAD.X R3, R61, 0x1, R39, P1 ;  /* 0x000000013d037824 */ /* 0x000fc600008e0627 */
[----:B------:R-:W4:Y:S04]  /*153930*/  LDL.LU R53, [R1+0x1aa4] ;  /* 0x001aa40001357983 */ /* 0x000f280000300800 */
[----:B------:R-:W4:Y:S04]  /*153940*/  LDL.LU R54, [R1+0x1aa8] ;  /* 0x001aa80001367983 */ /* 0x000f280000300800 */
[----:B------:R0:W-:Y:S04]  /*153950*/  STL.64 [R1+0x1ae0], R2 ;  /* 0x001ae00201007387 */ /* 0x0001e80000100a00 */
[----:B------:R-:W4:Y:S01]  /*153960*/  LDL.LU R55, [R1+0x1aac] ;  /* 0x001aac0001377983 */ /* 0x000f220000300800 */
[----:B0-----:R-:W-:-:S05]  /*153970*/  IADD3 R2, P1, PT, R50, R40, RZ ;  /* 0x0000002832027210 */ /* 0x001fca0007f3e0ff */
[----:B------:R-:W-:Y:S01]  /*153980*/  IMAD.X R3, R61, 0x1, R41, P1 ;  /* 0x000000013d037824 */ /* 0x000fe200008e0629 */
[----:B--2---:R-:W-:-:S05]  /*153990*/  F2FP.SATFINITE.E5M2.F32.PACK_AB_MERGE_C R44, R44, R48, RZ ;  /* 0x000000302c2c723e */ /* 0x004fca00048060ff */
[----:B------:R-:W-:Y:S04]  /*1539a0*/  STL [R1+0x6bf0], R44 ;  /* 0x006bf02c01007387 */ /* 0x000fe80000100800 */
[----:B------:R-:W2:Y:S04]  /*1539b0*/  LDL.LU R56, [R1+0x1a90] ;  /* 0x001a900001387983 */ /* 0x000ea80000300800 */
[----:B------:R0:W-:Y:S04]  /*1539c0*/  STL.64 [R1+0x1ad0], R2 ;  /* 0x001ad00201007387 */ /* 0x0001e80000100a00 */
[----:B------:R-:W2:Y:S04]  /*1539d0*/  LDL.LU R57, [R1+0x1a94] ;  /* 0x001a940001397983 */ /* 0x000ea80000300800 */
[----:B------:R-:W2:Y:S04]  /*1539e0*/  LDL.LU R60, [R1+0x1a98] ;  /* 0x001a9800013c7983 */ /* 0x000ea80000300800 */
[----:B------:R-:W2:Y:S01]  /*1539f0*/  LDL.LU R48, [R1+0x1a9c] ;  /* 0x001a9c0001307983 */ /* 0x000ea20000300800 */
[----:B------:R-:W-:-:S03]  /*153a00*/  F2FP.SATFINITE.E5M2.F32.PACK_AB_MERGE_C R27, R0, R46, RZ ;  /* 0x0000002e001b723e */ /* 0x000fc600048060ff */
[----:B------:R-:W2:Y:S04]  /*153a10*/  LDL.LU R46, [R1+0x1a80] ;  /* 0x001a8000012e7983 */ /* 0x000ea80000300800 */
[----:B------:R-:W2:Y:S04]  /*153a20*/  LDL.LU R0, [R1+0x1a84] ;  /* 0x001a840001007983 */ /* 0x000ea80000300800 */
[----:B------:R-:W-:Y:S01]  /*153a30*/  STL [R1+0x6bec], R27 ;  /* 0x006bec1b01007387 */ /* 0x000fe20000100800 */
[----:B-1----:R-:W-:Y:S01]  /*153a40*/  VIADD R50, R50, UR6 ;  /* 0x0000000632327c36 */ /* 0x002fe20008000000 */
[----:B------:R-:W1:Y:S04]  /*153a50*/  LDCU UR6, c[0x0][0x3b8] ;  /* 0x00007700ff0677ac */ /* 0x000e680008000800 */
[----:B------:R-:W-:-:S02]  /*153a60*/  SHF.R.S32.HI R61, RZ, 0x1f, R50 ;  /* 0x0000001fff3d7819 */ /* 0x000fc40000011432 */
[----:B------:R-:W-:Y:S02]  /*153a70*/  F2FP.SATFINITE.E5M2.F32.PACK_AB_MERGE_C R24, R26, R25, RZ ;  /* 0x000000191a18723e */ /* 0x000fe400048060ff */
[----:B0-----:R-:W-:-:S03]  /*153a80*/  F2FP.SATFINITE.E5M2.F32.PACK_AB_MERGE_C R2, R31, R28, RZ ;  /* 0x0000001c1f02723e */ /* 0x001fc600048060ff */
[----:B------:R-:W-:Y:S04]  /*153a90*/  STL [R1+0x6c00], R24 ;  /* 0x006c001801007387 */ /* 0x000fe80000100800 */
[----:B------:R-:W2:Y:S04]  /*153aa0*/  LDL.LU R28, [R1+0x1a88] ;  /* 0x001a8800011c7983 */ /* 0x000ea80000300800 */
[----:B------:R-:W2:Y:S04]  /*153ab0*/  LDL.LU R31, [R1+0x1a8c] ;  /* 0x001a8c00011f7983 */ /* 0x000ea80000300800 */
[----:B------:R0:W-:Y:S02]  /*153ac0*/  STL [R1+0x2634], R2 ;  /* 0x0026340201007387 */ /* 0x0001e40000100800 */
[----:B0-----:R-:W-:-:S05]  /*153ad0*/  IADD3 R2, P1, PT, R50, R34, RZ ;  /* 0x0000002232027210 */ /* 0x001fca0007f3e0ff */
[----:B------:R-:W-:-:S05]  /*153ae0*/  IMAD.X R3, R61, 0x1, R35, P1 ;  /* 0x000000013d037824 */ /* 0x000fca00008e0623 */
[----:B------:R3:W-:Y:S02]  /*153af0*/  STL.64 [R1+0x1ac0], R2 ;  /* 0x001ac00201007387 */ /* 0x0007e40000100a00 */
[----:B---3--:R-:W-:Y:S02]  /*153b00*/  F2FP.SATFINITE.E5M2.F32.PACK_AB_MERGE_C R2, R33, R32, RZ ;  /* 0x000000202102723e */ /* 0x008fe400048060ff */
[----:B------:R-:W3:Y:S04]  /*153b10*/  LDL.LU R32, [R1+0x1a70] ;  /* 0x001a700001207983 */ /* 0x000ee80000300800 */
[----:B------:R-:W3:Y:S04]  /*153b20*/  LDL.LU R33, [R1+0x1a74] ;  /* 0x001a740001217983 */ /* 0x000ee80000300800 */
[----:B------:R0:W-:Y:S02]  /*153b30*/  STL [R1+0x25cc], R2 ;  /* 0x0025cc0201007387 */ /* 0x0001e40000100800 */
[----:B0-----:R-:W-:-:S02]  /*153b40*/  F2FP.SATFINITE.E5M2.F32.PACK_AB_MERGE_C R2, R49, R52, RZ ;  /* 0x000000343102723e */ /* 0x001fc400048060ff */
[----:B------:R-:W3:Y:S04]  /*153b50*/  LDL.LU R52, [R1+0x1a78] ;  /* 0x001a780001347983 */ /* 0x000ee80000300800 */
[----:B------:R-:W3:Y:S04]  /*153b60*/  LDL.LU R49, [R1+0x1a7c] ;  /* 0x001a7c0001317983 */ /* 0x000ee80000300800 */
[----:B------:R0:W-:Y:S02]  /*153b70*/  STL [R1+0x25e0], R2 ;  /* 0x0025e00201007387 */ /* 0x0001e40000100800 */
[----:B0-----:R-:W-:-:S05]  /*153b80*/  IADD3 R2, P1, PT, R50, R36, RZ ;  /* 0x0000002432027210 */ /* 0x001fca0007f3e0ff */
[----:B------:R-:W-:-:S05]  /*153b90*/  IMAD.X R3, R61, 0x1, R37, P1 ;  /* 0x000000013d037824 */ /* 0x000fca00008e0625 */
[----:B------:R4:W-:Y:S02]  /*153ba0*/  STL.64 [R1+0x1ab0], R2 ;  /* 0x001ab00201007387 */ /* 0x0009e40000100a00 */
[----:B----4-:R-:W-:Y:S02]  /*153bb0*/  F2FP.SATFINITE.E5M2.F32.PACK_AB_MERGE_C R3, R53, R51, RZ ;  /* 0x000000333503723e */ /* 0x010fe400048060ff */
[----:B------:R-:W-:Y:S01]  /*153bc0*/  F2FP.SATFINITE.E5M2.F32.PACK_AB_MERGE_C R2, R55, R54, RZ ;  /* 0x000000363702723e */ /* 0x000fe200048060ff */
[----:B------:R-:W4:Y:S04]  /*153bd0*/  LDL.LU R51, [R1+0x1a60] ;  /* 0x001a600001337983 */ /* 0x000f280000300800 */
        /* <DEDUP_REMOVED lines=10> */
[----:B--2---:R-:W-:-:S05]  /*153c80*/  F2FP.SATFINITE.E5M2.F32.PACK_AB_MERGE_C R4, R57, R56, RZ ;  /* 0x000000383904723e */ /* 0x004fca00048060ff */
[----:B------:R-:W-:Y:S04]  /*153c90*/  STL [R1+0x251c], R4 ;  /* 0x00251c0401007387 */ /* 0x000fe80000100800 */
[----:B------:R-:W2:Y:S04]  /*153ca0*/  LDL.LU R56, [R1+0x1a50] ;  /* 0x001a500001387983 */ /* 0x000ea80000300800 */
[----:B------:R-:W2:Y:S04]  /*153cb0*/  LDL.LU R57, [R1+0x1a54] ;  /* 0x001a540001397983 */ /* 0x000ea80000300800 */
[----:B------:R0:W-:Y:S01]  /*153cc0*/  STL.64 [R1+0x1a90], R2 ;  /* 0x001a900201007387 */ /* 0x0001e20000100a00 */
[----:B------:R-:W-:-:S02]  /*153cd0*/  F2FP.SATFINITE.E5M2.F32.PACK_AB_MERGE_C R0, R0, R46, RZ ;  /* 0x0000002e0000723e */ /* 0x000fc400048060ff */
[----:B0-----:R-:W-:Y:S02]  /*153ce0*/  F2FP.SATFINITE.E5M2.F32.PACK_AB_MERGE_C R2, R48, R60, RZ ;  /* 0x0000003c3002723e */ /* 0x001fe400048060ff */
[----:B------:R-:W2:Y:S04]  /*153cf0*/  LDL.LU R60, [R1+0x1a58] ;  /* 0x001a5800013c7983 */ /* 0x000ea80000300800 */
[----:B------:R-:W-:Y:S04]  /*153d00*/  STL [R1+0x2538], R2 ;  /* 0x0025380201007387 */ /* 0x000fe80000100800 */
[----:B------:R-:W2:Y:S04]  /*153d10*/  LDL.LU R48, [R1+0x1a5c] ;  /* 0x001a5c0001307983 */ /* 0x000ea80000300800 */
[----:B------:R0:W-:Y:S04]  /*153d20*/  STL [R1+0x2498], R0 ;  /* 0x0024980001007387 */ /* 0x0001e80000100800 */
[----:B------:R-:W2:Y:S04]  /*153d30*/  LDL.LU R46, [R1+0x1a40] ;  /* 0x001a4000012e7983 */ /* 0x000ea80000300800 */
[----:B0-----:R-:W2:Y:S01]  /*153d40*/  LDL.LU R0, [R1+0x1a44] ;  /* 0x001a440001007983 */ /* 0x001ea20000300800 */
[----:B-1----:R-:W-:Y:S01]  /*153d50*/  VIADD R50, R50, UR6 ;  /* 0x0000000632327c36 */ /* 0x002fe20008000000 */
[----:B------:R-:W0:Y:S04]  /*153d60*/  LDCU UR6, c[0x0][0x3b8] ;  /* 0x00007700ff0677ac */ /* 0x000e280008000800 */
[----:B------:R-:W-:-:S02]  /*153d70*/  SHF.R.S32.HI R61, RZ, 0x1f, R50 ;  /* 0x0000001fff3d7819 */ /* 0x000fc40000011432 */
[----:B------:R-:W-:-:S05]  /*153d80*/  IADD3 R2, P1, PT, R50, R34, RZ ;  /* 0x0000002232027210 */ /* 0x000fca0007f3e0ff */
[----:B------:R-:W-:Y:S01]  /*153d90*/  IMAD.X R3, R61, 0x1, R35, P1 ;  /* 0x000000013d037824 */ /* 0x000fe200008e0623 */
[----:B------:R-:W-:-:S05]  /*153da0*/  F2FP.SATFINITE.E5M2.F32.PACK_AB_MERGE_C R4, R31, R28, RZ ;  /* 0x0000001c1f04723e */ /* 0x000fca00048060ff */
[----:B------:R-:W-:Y:S04]  /*153db0*/  STL [R1+0x24ac], R4 ;  /* 0x0024ac0401007387 */ /* 0x000fe80000100800 */
[----:B------:R3:W-:Y:S04]  /*153dc0*/  STL.64 [R1+0x1a80], R2 ;  /* 0x001a800201007387 */ /* 0x0007e80000100a00 */
[----:B------:R-:W2:Y:S04]  /*153dd0*/  LDL.LU R25, [R1+0x1a48] ;  /* 0x001a480001197983 */ /* 0x000ea80000300800 */
[----:B------:R-:W2:Y:S01]  /*153de0*/  LDL.LU R26, [R1+0x1a4c] ;  /* 0x001a4c00011a7983 */ /* 0x000ea20000300800 */
[----:B---3--:R-:W-:-:S05]  /*153df0*/  F2FP.SATFINITE.E5M2.F32.PACK_AB_MERGE_C R2, R33, R32, RZ ;  /* 0x000000202102723e */ /* 0x008fca00048060ff */
[----:B------:R1:W-:Y:S04]  /*153e00*/  STL [R1+0x2428], R2 ;  /* 0x0024280201007387 */ /* 0x0003e80000100800 */
[----:B------:R-:W3:Y:S04]  /*153e10*/  LDL.LU R32, [R1+0x1a30] ;  /* 0x001a300001207983 */ /* 0x000ee80000300800 */
[----:B------:R-:W3:Y:S01]  /*153e20*/  LDL.LU R33, [R1+0x1a34] ;  /* 0x001a340001217983 */ /* 0x000ee20000300800 */
[----:B-1----:R-:W-:-:S05]  /*153e30*/  F2FP.SATFINITE.E5M2.F32.PACK_AB_MERGE_C R2, R49, R52, RZ ;  /* 0x000000343102723e */ /* 0x002fca00048060ff */
[----:B------:R1:W-:Y:S04]  /*153e40*/  STL [R1+0x244c], R2 ;  /* 0x00244c0201007387 */ /* 0x0003e80000100800 */
[----:B------:R-:W3:Y:S04]  /*153e50*/  LDL.LU R52, [R1+0x1a38] ;  /* 0x001a380001347983 */ /* 0x000ee80000300800 */
[----:B------:R-:W3:Y:S01]  /*153e60*/  LDL.LU R49, [R1+0x1a3c] ;  /* 0x001a3c0001317983 */ /* 0x000ee20000300800 */
[----:B-1----:R-:W-:-:S05]  /*153e70*/  IADD3 R2, P1, PT, R50, R36, RZ ;  /* 0x0000002432027210 */ /* 0x002fca0007f3e0ff */
[----:B------:R-:W-:-:S05]  /*153e80*/  IMAD.X R3, R61, 0x1, R37, P1 ;  /* 0x000000013d037824 */ /* 0x000fca00008e0625 */
[----:B------:R4:W-:Y:S02]  /*153e90*/  STL.64 [R1+0x1a70], R2 ;  /* 0x001a700201007387 */ /* 0x0009e40000100a00 */
[----:B----4-:R-:W-:Y:S02]  /*153ea0*/  F2FP.SATFINITE.E5M2.F32.PACK_AB_MERGE_C R3, R53, R51, RZ ;  /* 0x000000333503723e */ /* 0x010fe400048060ff */
[----:B------:R-:W4:Y:S01]  /*153eb0*/  LDL.LU R51, [R1+0x1a20] ;  /* 0x001a200001337983 */ /* 0x000f220000300800 */
[----:B------:R-:W-:-:S03]  /*153ec0*/  F2FP.SATFINITE.E5M2.F32.PACK_AB_MERGE_C R2, R55, R54, RZ ;  /* 0x000000363702723e */ /* 0x000fc600048060ff */
        /* <DEDUP_REMOVED lines=28> */
[----:B------:R-:W-:-:S05]  /*154090*/  IADD3 R2, P1, PT, R50, R34, RZ ;  /* 0x0000002232027210 */ /* 0x000fca0007f3e0ff */
[----:B------:R-:W-:Y:S01]  /*1540a0*/  IMAD.X R3, R61, 0x1, R35, P1 ;  /* 0x000000013d037824 */ /* 0x000fe200008e0623 */
[----:B------:R-:W-:-:S05]  /*1540b0*/  F2FP.SATFINITE.E5M2.F32.PACK_AB_MERGE_C R4, R26, R25, RZ ;  /* 0x000000191a04723e */ /* 0x000fca00048060ff */
[----:B------:R-:W-:Y:S01]  /*1540c0*/  STL [R1+0x1c7c], R4 ;  /* 0x001c7c0401007387 */ /* 0x000fe20000100800 */
[----:B---3--:R-:W-:-:S05]  /*1540d0*/  F2FP.SATFINITE.E5M2.F32.PACK_AB_MERGE_C R42, R33, R32, RZ ;  /* 0x00000020212a723e */ /* 0x008fca00048060ff */
[----:B------:R-:W-:Y:S04]  /*1540e0*/  STL [R1+0x6c54], R42 ;  /* 0x006c542a01007387 */ /* 0x000fe80000100800 */
[----:B------:R1:W-:Y:S04]  /*1540f0*/  STL.64 [R1+0x1a40], R2 ;  /* 0x001a400201007387 */ /* 0x0003e80000100a00 */
        /* <DEDUP_REMOVED lines=28> */
[----:B------:R-:W-:-:S03]  /*1542c0*/  F2FP.SATFINITE.E5M2.F32.PACK_AB_MERGE_C R2, R48, R60, RZ ;  /* 0x0000003c3002723e */ /* 0x000fc600048060ff */
[----:B------:R-:W-:Y:S04]  /*1542d0*/  STL [R1+0x1b7c], R3 ;  /* 0x001b7c0301007387 */ /* 0x000fe80000100800 */
[----:B------:R1:W-:Y:S04]  /*1542e0*/  STL [R1+0x1ab8], R2 ;  /* 0x001ab80201007387 */ /* 0x0003e80000100800 */
[----:B------:R-:W2:Y:S04]  /*1542f0*/  LDL.LU R28, [R1+0x19d8] ;  /* 0x0019d800011c7983 */ /* 0x000ea80000300800 */
[----:B------:R-:W2:Y:S01]  /*154300*/  LDL.LU R31, [R1+0x19dc] ;  /* 0x0019dc00011f7983 */ /* 0x000ea20000300800 */
[----:B------:R-:W-:-:S03]  /*154310*/  F2FP.SATFINITE.E5M2.F32.PACK_AB_MERGE_C R58, R0, R46, RZ ;  /* 0x0000002e003a723e */ /* 0x000fc600048060ff */
[----:B------:R-:W2:Y:S04]  /*154320*/  LDL.LU R60, [R1+0x19c0] ;  /* 0x0019c000013c7983 */ /* 0x000ea80000300800 */
[----:B------:R-:W2:Y:S04]  /*154330*/  LDL.LU R46, [R1+0x19c4] ;  /* 0x0019c400012e7983 */ /* 0x000ea80000300800 */
[----:B------:R-:W-:Y:S04]  /*154340*/  STL [R1+0x6cd8], R58 ;  /* 0x006cd83a01007387 */ /* 0x000fe80000100800 */
[----:B------:R-:W2:Y:S04]  /*154350*/  LDL.LU R48, [R1+0x19c8] ;  /* 0x0019c80001307983 */ /* 0x000ea80000300800 */
[----:B------:R-:W2:Y:S01]  /*154360*/  LDL.LU R0, [R1+0x19cc] ;  /* 0x0019cc0001007983 */ /* 0x000ea20000300800 */
[----:B0-----:R-:W-:Y:S01]  /*154370*/  VIADD R50, R50, UR6 ;  /* 0x0000000632327c36 */ /* 0x001fe20008000000 */
[----:B------:R-:W0:Y:S04]  /*154380*/  LDCU UR6, c[0x0][0x3b8] ;  /* 0x00007700ff0677ac */ /* 0x000e280008000800 */
[----:B------:R-:W-:-:S02]  /*154390*/  SHF.R.S32.HI R61, RZ, 0x1f, R50 ;  /* 0x0000001fff3d7819 */ /* 0x000fc40000011432 */
[----:B-1----:R-:W-:-:S05]  /*1543a0*/  IADD3 R2, P1, PT, R50, R34, RZ ;  /* 0x0000002232027210 */ /* 0x002fca0007f3e0ff */
[----:B------:R-:W-:-:S05]  /*1543b0*/  IMAD.X R3, R61, 0x1, R35, P1 ;  /* 0x000000013d037824 */ /* 0x000fca00008e0623 */
[----:B------:R1:W-:Y:S02]  /*1543c0*/  STL.64 [R1+0x1a00], R2 ;  /* 0x001a000201007387 */ /* 0x0003e40000100a00 */
[----:B-1----:R-:W-:-:S05]  /*1543d0*/  IADD3 R2, P1, PT, R50, R36, RZ ;  /* 0x0000002432027210 */ /* 0x002fca0007f3e0ff */
[----:B------:R-:W-:Y:S01]  /*1543e0*/  IMAD.X R3, R61, 0x1, R37, P1 ;  /* 0x000000013d037824 */ /* 0x000fe200008e0625 */
[----:B---3--:R-:W-:-:S05]  /*1543f0*/  F2FP.SATFINITE.E5M2.F32.PACK_AB_MERGE_C R5, R33, R32, RZ ;  /* 0x000000202105723e */ /* 0x008fca00048060ff */
[----:B------:R-:W-:Y:S01]  /*154400*/  STL [R1+0x1a5c], R5 ;  /* 0x001a5c0501007387 */ /* 0x000fe20000100800 */
[----:B------:R-:W-:-:S05]  /*154410*/  F2FP.SATFINITE.E5M2.F32.PACK_AB_MERGE_C R4, R49, R52, RZ ;  /* 0x000000343104723e */ /* 0x000fca00048060ff */
[----:B------:R-:W-:Y:S04]  /*154420*/  STL [R1+0x1a7c], R4 ;  /* 0x001a7c0401007387 */ /* 0x000fe80000100800 */
[----:B------:R-:W3:Y:S04]  /*154430*/  LDL.LU R32, [R1+0x19b0] ;  /* 0x0019b00001207983 */ /* 0x000ee80000300800 */
[----:B------:R-:W3:Y:S04]  /*154440*/  LDL.LU R33, [R1+0x19b4] ;  /* 0x0019b40001217983 */ /* 0x000ee80000300800 */
[----:B------:R-:W3:Y:S04]  /*154450*/  LDL.LU R52, [R1+0x19b8] ;  /* 0x0019b80001347983 */ /* 0x000ee80000300800 */
[----:B------:R1:W-:Y:S04]  /*154460*/  STL.64 [R1+0x19f0], R2 ;  /* 0x0019f00201007387 */ /* 0x0003e80000100a00 */
[----:B------:R-:W3:Y:S01]  /*154470*/  LDL.LU R49, [R1+0x19bc] ;  /* 0x0019bc0001317983 */ /* 0x000ee20000300800 */
[----:B-1----:R-:W-:-:S05]  /*154480*/  IADD3 R2, P1, PT, R50, R38, RZ ;  /* 0x0000002632027210 */ /* 0x002fca0007f3e0ff */
[----:B------:R-:W-:Y:S01]  /*154490*/  IMAD.X R3, R61, 0x1, R39, P1 ;  /* 0x000000013d037824 */ /* 0x000fe200008e0627 */
[----:B----4-:R-:W-:Y:S02]  /*1544a0*/  F2FP.SATFINITE.E5M2.F32.PACK_AB_MERGE_C R5, R53, R51, RZ ;  /* 0x000000333505723e */ /* 0x010fe400048060ff */
[----:B------:R-:W-:-:S03]  /*1544b0*/  F2FP.SATFINITE.E5M2.F32.PACK_AB_MERGE_C R4, R55, R54, RZ ;  /* 0x000000363704723e */ /* 0x000fc600048060ff */
[----:B------:R-:W-:Y:S04]  /*1544c0*/  STL [R1+0x1a28], R5 ;  /* 0x001a280501007387 */ /* 0x000fe80000100800 */
[----:B------:R-:W-:Y:S04]  /*1544d0*/  STL [R1+0x1a38], R4 ;  /* 0x001a380401007387 */ /* 0x000fe80000100800 */
[----:B------:R-:W4:Y:S04]  /*1544e0*/  LDL.LU R51, [R1+0x19a0] ;  /* 0x0019a00001337983 */ /* 0x000f280000300800 */
[----:B------:R-:W4:Y:S04]  /*1544f0*/  LDL.LU R53, [R1+0x19a4] ;  /* 0x0019a40001357983 */ /* 0x000f280000300800 */
[----:B------:R-:W4:Y:S04]  /*154500*/  LDL.LU R54, [R1+0x19a8] ;  /* 0x0019a80001367983 */ /* 0x000f280000300800 */
[----:B------:R1:W-:Y:S04]  /*154510*/  STL.64 [R1+0x19e0], R2 ;  /* 0x0019e00201007387 */ /* 0x0003e80000100a00 */
[----:B------:R-:W4:Y:S01]  /*154520*/  LDL.LU R55, [R1+0x19ac] ;  /* 0x0019ac0001377983 */ /* 0x000f220000300800 */
        /* <DEDUP_REMOVED lines=8> */
[----:B------:R-:W2:Y:S01]  /*1545b0*/  LDL.LU R28, [R1+0x1998] ;  /* 0x00199800011c7983 */ /* 0x000ea20000300800 */
[----:B------:R-:W-:-:S03]  /*1545c0*/  F2FP.SATFINITE.E5M2.F32.PACK_AB_MERGE_C R2, R46, R60, RZ ;  /* 0x0000003c2e02723e */ /* 0x000fc600048060ff */
[----:B------:R-:W-:Y:S04]  /*1545d0*/  STL [R1+0x19ec], R3 ;  /* 0x0019ec0301007387 */ /* 0x000fe80000100800 */
        /* <DEDUP_REMOVED lines=8> */
[----:B0-----:R-:W-:Y:S01]  /*154660*/  VIADD R50, R50, UR6 ;  /* 0x0000000632327c36 */ /* 0x001fe20008000000 */
[----:B------:R-:W0:Y:S04]  /*154670*/  LDCU UR6, c[0x0][0x3b8] ;  /* 0x00007700ff0677ac */ /* 0x000e280008000800 */
[----:B------:R-:W-:-:S02]  /*154680*/  SHF.R.S32.HI R61, RZ, 0x1f, R50 ;  /* 0x0000001fff3d7819 */ /* 0x000fc40000011432 */
[----:B------:R-:W-:-:S05]  /*154690*/  IADD3 R2, P1, PT, R50, R34, RZ ;  /* 0x0000002232027210 */ /* 0x000fca0007f3e0ff */
[----:B------:R-:W-:-:S05]  /*1546a0*/  IMAD.X R3, R61, 0x1, R35, P1 ;  /* 0x000000013d037824 */ /* 0x000fca00008e0623 */
[----:B------:R3:W-:Y:S02]  /*1546b0*/  STL.64 [R1+0x19c0], R2 ;  /* 0x0019c00201007387 */ /* 0x0007e40000100a00 */
        /* <DEDUP_REMOVED lines=34> */
[----:B------:R1:W-:Y:S04]  /*1548e0*/  STL [R1+0x1998], R2 ;  /* 0x0019980201007387 */ /* 0x0003e80000100800 */
[----:B------:R-:W2:Y:S04]  /*1548f0*/  LDL.LU R60, [R1+0x1940] ;  /* 0x00194000013c7983 */ /* 0x000ea80000300800 */
[----:B------:R-:W2:Y:S01]  /*154900*/  LDL.LU R46, [R1+0x1944] ;  /* 0x00194400012e7983 */ /* 0x000ea20000300800 */
[----:B-1----:R-:W-:-:S03]  /*154910*/  F2FP.SATFINITE.E5M2.F32.PACK_AB_MERGE_C R2, R0, R48, RZ ;  /* 0x000000300002723e */ /* 0x002fc600048060ff */
[----:B------:R-:W2:Y:S04]  /*154920*/  LDL.LU R48, [R1+0x1948] ;  /* 0x0019480001307983 */ /* 0x000ea80000300800 */
[----:B------:R-:W2:Y:S01]  /*154930*/  LDL.LU R0, [R1+0x194c] ;  /* 0x00194c0001007983 */ /* 0x000ea20000300800 */
[----:B0-----:R-:W-:-:S03]  /*154940*/  VIADD R50, R50, UR6 ;  /* 0x0000000632327c36 */ /* 0x001fc60008000000 */
[----:B------:R0:W-:Y:S01]  /*154950*/  STL [R1+0x198c], R2 ;  /* 0x00198c0201007387 */ /* 0x0001e20000100800 */
[----:B------:R-:W1:Y:S01]  /*154960*/  LDCU UR6, c[0x0][0x3b8] ;  /* 0x00007700ff0677ac */ /* 0x000e620008000800 */
[----:B------:R-:W-:Y:S02]  /*154970*/  SHF.R.S32.HI R61, RZ, 0x1f, R50 ;  /* 0x0000001fff3d7819 */ /* 0x000fe40000011432 */
[----:B0-----:R-:W-:-:S05]  /*154980*/  IADD3 R2, P1, PT, R50, R34, RZ ;  /* 0x0000002232027210 */ /* 0x001fca0007f3e0ff */
[----:B------:R-:W-:-:S05]  /*154990*/  IMAD.X R3, R61, 0x1, R35, P1 ;  /* 0x000000013d037824 */ /* 0x000fca00008e0623 */
[----:B------:R3:W-:Y:S02]  /*1549a0*/  STL.64 [R1+0x1980], R2 ;  /* 0x0019800201007387 */ /* 0x0007e40000100a00 */
[----:B---3--:R-:W-:Y:S02]  /*1549b0*/  F2FP.SATFINITE.E5M2.F32.PACK_AB_MERGE_C R3, R33, R32, RZ ;  /* 0x000000202103723e */ /* 0x008fe400048060ff */
[----:B------:R-:W3:Y:S04]  /*1549c0*/  LDL.LU R32, [R1+0x23f0] ;  /* 0x0023f00001207983 */ /* 0x000ee80000300800 */
[----:B------:R-:W-:Y:S04]  /*1549d0*/  STL [R1+0x1988], R3 ;  /* 0x0019880301007387 */ /* 0x000fe80000100800 */
[----:B------:R-:W3:Y:S01]  /*1549e0*/  LDL.LU R33, [R1+0x23f4] ;  /* 0x0023f40001217983 */ /* 0x000ee20000300800 */
[----:B------:R-:W-:-:S05]  /*1549f0*/  F2FP.SATFINITE.E5M2.F32.PACK_AB_MERGE_C R2, R49, R52, RZ ;  /* 0x000000343102723e */ /* 0x000fca00048060ff */
[----:B------:R0:W-:Y:S04]  /*154a00*/  STL [R1+0x197c], R2 ;  /* 0x00197c0201007387 */ /* 0x0001e80000100800 */
[----:B------:R-:W3:Y:S04]  /*154a10*/  LDL.LU R52, [R1+0x23f8] ;  /* 0x0023f80001347983 */ /* 0x000ee80000300800 */
[----:B------:R-:W3:Y:S01]  /*154a20*/  LDL.LU R49, [R1+0x23fc] ;  /* 0x0023fc0001317983 */ /* 0x000ee20000300800 */
        /* <DEDUP_REMOVED lines=20> */
[----:B------:R0:W-:Y:S02]  /*154b70*/  STL.64 [R1+0x1950], R2 ;  /* 0x0019500201007387 */ /* 0x0001e40000100a00 */
[----:B0-----:R-:W-:-:S02]  /*154b80*/  F2FP.SATFINITE.E5M2.F32.PACK_AB_MERGE_C R3, R31, R28, RZ ;  /* 0x0000001c1f03723e */ /* 0x001fc400048060ff */
[----:B------:R-:W2:Y:S01]  /*154b90*/  LDL.LU R28, [R1+0x1918] ;  /* 0x00191800011c7983 */ /* 0x000ea20000300800 */
[----:B------:R-:W-:-:S03]  /*154ba0*/  F2FP.SATFINITE.E5M2.F32.PACK_AB_MERGE_C R2, R46, R60, RZ ;  /* 0x0000003c2e02723e */ /* 0x000fc600048060ff */
[----:B------:R-:W-:Y:S04]  /*154bb0*/  STL [R1+0x195c], R3 ;  /* 0x00195c0301007387 */ /* 0x000fe80000100800 */
[----:B------:R-:W2:Y:S04]  /*154bc0*/  LDL.LU R31, [R1+0x191c] ;  /* 0x00191c00011f7983 */ /* 0x000ea80000300800 */
[----:B------:R0:W-:Y:S04]  /*154bd0*/  STL [R1+0x1958], R2 ;  /* 0x0019580201007387 */ /* 0x0001e80000100800 */
[----:B------:R-:W2:Y:S04]  /*154be0*/  LDL.LU R60, [R1+0x1900] ;  /* 0x00190000013c7983 */ /* 0x000ea80000300800 */
[----:B------:R-:W2:Y:S01]  /*154bf0*/  LDL.LU R46, [R1+0x1904] ;  /* 0x00190400012e7983 */ /* 0x000ea20000300800 */
[----:B0-----:R-:W-:-:S03]  /*154c00*/  F2FP.SATFINITE.E5M2.F32.PACK_AB_MERGE_C R2, R0, R48, RZ ;  /* 0x000000300002723e */ /* 0x001fc600048060ff */
[----:B------:R-:W2:Y:S04]  /*154c10*/  LDL.LU R48, [R1+0x1908] ;  /* 0x0019080001307983 */ /* 0x000ea80000300800 */
[----:B------:R-:W2:Y:S01]  /*154c20*/  LDL.LU R0, [R1+0x190c] ;  /* 0x00190c0001007983 */ /* 0x000ea20000300800 */
[----:B-1----:R-:W-:-:S03]  /*154c30*/  VIADD R50, R50, UR6 ;  /* 0x0000000632327c36 */ /* 0x002fc60008000000 */
        /* <DEDUP_REMOVED lines=36> */
[----:B------:R-:W-:Y:S02]  /*154e80*/  F2FP.SATFINITE.E5M2.F32.PACK_AB_MERGE_C R2, R46, R60, RZ ;  /* 0x0000003c2e02723e */ /* 0x000fe400048060ff */
[----:B------:R-:W2:Y:S04]  /*154e90*/  LDL.LU R60, [R1+0x18d8] ;  /* 0x0018d800013c7983 */ /* 0x000ea80000300800 */
[----:B------:R-:W-:Y:S04]  /*154ea0*/  STL [R1+0x8e0], R3 ;  /* 0x0008e00301007387 */ /* 0x000fe80000100800 */
[----:B------:R-:W2:Y:S04]  /*154eb0*/  LDL.LU R46, [R1+0x18dc] ;  /* 0x0018dc00012e7983 */ /* 0x000ea80000300800 */
[----:B------:R0:W-:Y:S02]  /*154ec0*/  STL [R1+0x848], R2 ;  /* 0x0008480201007387 */ /* 0x0001e40000100800 */
[----:B0-----:R-:W-:-:S02]  /*154ed0*/  F2FP.SATFINITE.E5M2.F32.PACK_AB_MERGE_C R2, R0, R48, RZ ;  /* 0x000000300002723e */ /* 0x001fc400048060ff */
        /* <DEDUP_REMOVED lines=15> */
[----:B0-----:R-:W-:-:S05]  /*154fd0*/  F2FP.SATFINITE.E5M2.F32.PACK_AB_MERGE_C R2, R49, R52, RZ ;  /* 0x000000343102723e */ /* 0x001fca00048060ff */
[----:B------:R0:W-:Y:S04]  /*154fe0*/  STL [R1+0x7dc], R2 ;  /* 0x0007dc0201007387 */ /* 0x0001e80000100800 */
[----:B------:R-:W3:Y:S04]  /*154ff0*/  LDL.LU R52, [R1+0x18b8] ;  /* 0x0018b80001347983 */ /* 0x000ee80000300800 */
[----:B------:R-:W3:Y:S01]  /*155000*/  LDL.LU R49, [R1+0x18bc] ;  /* 0x0018bc0001317983 */ /* 0x000ee20000300800 */
[----:B0-----:R-:W-:-:S05]  /*155010*/  IADD3 R2, P1, PT, R50, R36, RZ ;  /* 0x0000002432027210 */ /* 0x001fca0007f3e0ff */
[----:B------:R-:W-:-:S05]  /*155020*/  IMAD.X R3, R61, 0x1, R37, P1 ;  /* 0x000000013d037824 */ /* 0x000fca00008e0625 */
[----:B------:R4:W-:Y:S04]  /*155030*/  STL.64 [R1+0x18f0], R2 ;  /* 0x0018f00201007387 */ /* 0x0009e80000100a00 */
[----:B------:R-:W3:Y:S01]  /*155040*/  LDL.LU R32, [R1+0x18a0] ;  /* 0x0018a00001207983 */ /* 0x000ee20000300800 */
[----:B----4-:R-:W-:Y:S02]  /*155050*/  F2FP.SATFINITE.E5M2.F32.PACK_AB_MERGE_C R3, R53, R51, RZ ;  /* 0x000000333503723e */ /* 0x010fe400048060ff */
        /* <DEDUP_REMOVED lines=15> */
[----:B------:R0:W-:Y:S04]  /*155150*/  STL.64 [R1+0x18d0], R2 ;  /* 0x0018d00201007387 */ /* 0x0001e80000100a00 */
[----:B------:R-:W2:Y:S01]  /*155160*/  LDL.LU R56, [R1+0x1898] ;  /* 0x0018980001387983 */ /* 0x000ea20000300800 */
[----:B0-----:R-:W-:-:S03]  /*155170*/  F2FP.SATFINITE.E5M2.F32.PACK_AB_MERGE_C R2, R46, R60, RZ ;  /* 0x0000003c2e02723e */ /* 0x001fc600048060ff */
[----:B------:R-:W2:Y:S04]  /*155180*/  LDL.LU R46, [R1+0x189c] ;  /* 0x00189c00012e7983 */ /* 0x000ea80000300800 */
[----:B------:R-:W-:Y:S04]  /*155190*/  STL [R1+0x700], R2 ;  /* 0x0007000201007387 */ /* 0x000fe80000100800 */
[----:B------:R-:W2:Y:S04]  /*1551a0*/  LDL.LU R57, [R1+0x1880] ;  /* 0x0018800001397983 */ /* 0x000ea80000300800 */
[----:B------:R-:W2:Y:S01]  /*1551b0*/  LDL.LU R60, [R1+0x1884] ;  /* 0x00188400013c7983 */ /* 0x000ea20000300800 */
[----:B------:R-:W-:-:S05]  /*1551c0*/  F2FP.SATFINITE.E5M2.F32.PACK_AB_MERGE_C R0, R0, R48, RZ ;  /* 0x000000300000723e */ /* 0x000fca00048060ff */
        /* <DEDUP_REMOVED lines=9> */
[----:B------:R-:W-:Y:S04]  /*155260*/  STL [R1+0x464], R4 ;  /* 0x0004640401007387 */ /* 0x000fe80000100800 */
        /* <DEDUP_REMOVED lines=28> */
[----:B------:R1:W-:Y:S04]  /*155430*/  STL.64 [R1+0x1890], R2 ;  /* 0x0018900201007387 */ /* 0x0003e80000100a00 */
[----:B------:R-:W2:Y:S01]  /*155440*/  LDL.LU R54, [R1+0x1854] ;  /* 0x0018540001367983 */ /* 0x000ea20000300800 */
[----:B------:R-:W-:-:S02]  /*155450*/  F2FP.SATFINITE.E5M2.F32.PACK_AB_MERGE_C R46, R46, R56, RZ ;  /* 0x000000382e2e723e */ /* 0x000fc400048060ff */
[----:B-1----:R-:W-:-:S03]  /*155460*/  F2FP.SATFINITE.E5M2.F32.PACK_AB_MERGE_C R2, R60, R57, RZ ;  /* 0x000000393c02723e */ /* 0x002fc600048060ff */
[----:B------:R-:W-:Y:S04]  /*155470*/  STL [R1+0x6da4], R46 ;  /* 0x006da42e01007387 */ /* 0x000fe80000100800 */
[----:B------:R-:W-:Y:S04]  /*155480*/  STL [R1+0x41c], R2 ;  /* 0x00041c0201007387 */ /* 0x000fe80000100800 */
[----:B------:R-:W2:Y:S04]  /*155490*/  LDL.LU R55, [R1+0x1858] ;  /* 0x0018580001377983 */ /* 0x000ea80000300800 */
        /* <DEDUP_REMOVED lines=22> */
[----:B------:R-:W-:Y:S01]  /*155600*/  IMAD.X R3, R61, 0x1, R37, P1 ;  /* 0x000000013d037824 */ /* 0x000fe200008e0625 */
[----:B----4-:R-:W-:-:S04]  /*155610*/  F2FP.SATFINITE.E5M2.F32.PACK_AB_MERGE_C R5, R32, R31, RZ ;  /* 0x0000001f2005723e */ /* 0x010fc800048060ff */
[----:B------:R1:W-:Y:S01]  /*155620*/  STL.64 [R1+0x1870], R2 ;  /* 0x0018700201007387 */ /* 0x0003e20000100a00 */
[----:B------:R-:W-:-:S03]  /*155630*/  F2FP.SATFINITE.E5M2.F32.PACK_AB_MERGE_C R4, R51, R33, RZ ;  /* 0x000000213304723e */ /* 0x000fc600048060ff */
[----:B------:R-:W-:Y:S04]  /*155640*/  STL [R1+0x40c], R5 ;  /* 0x00040c0501007387 */ /* 0x000fe80000100800 */
[----:B------:R-:W-:Y:S04]  /*155650*/  STL [R1+0x408], R4 ;  /* 0x0004080401007387 */ /* 0x000fe80000100800 */
[----:B------:R-:W4:Y:S04]  /*155660*/  LDL.LU R28, [R1+0x1820] ;  /* 0x00182000011c7983 */ /* 0x000f280000300800 */
[----:B------:R-:W4:Y:S04]  /*155670*/  LDL.LU R31, [R1+0x1824] ;  /* 0x00182400011f7983 */ /* 0x000f280000300800 */
[----:B------:R-:W4:Y:S01]  /*155680*/  LDL.LU R32, [R1+0x1828] ;  /* 0x0018280001207983 */ /* 0x000f220000300800 */
[----:B-1----:R-:W-:-:S05]  /*155690*/  IADD3 R2, P1, PT, R50, R38, RZ ;  /* 0x0000002632027210 */ /* 0x002fca0007f3e0ff */
[----:B------:R-:W-:-:S05]  /*1556a0*/  IMAD.X R3, R61, 0x1, R39, P1 ;  /* 0x000000013d037824 */ /* 0x000fca00008e0627 */
[----:B------:R2:W-:Y:S04]  /*1556b0*/  STL.64 [R1+0x1860], R2 ;  /* 0x0018600201007387 */ /* 0x0005e80000100a00 */
[----:B------:R-:W4:Y:S04]  /*1556c0*/  LDL.LU R33, [R1+0x182c] ;  /* 0x00182c0001217983 */ /* 0x000f280000300800 */
[----:B------:R-:W4:Y:S01]  /*1556d0*/  LDL.LU R51, [R1+0x1810] ;  /* 0x0018100001337983 */ /* 0x000f220000300800 */
[----:B--2---:R-:W-:-:S03]  /*1556e0*/  F2FP.SATFINITE.E5M2.F32.PACK_AB_MERGE_C R2, R54, R53, RZ ;  /* 0x000000353602723e */ /* 0x004fc600048060ff */
[----:B------:R-:W2:Y:S04]  /*1556f0*/  LDL.LU R53, [R1+0x1814] ;  /* 0x0018140001357983 */ /* 0x000ea80000300800 */
[----:B------:R1:W-:Y:S02]  /*155700*/  STL [R1+0x400], R2 ;  /* 0x0004000201007387 */ /* 0x0003e40000100800 */
[----:B-1----:R-:W-:-:S05]  /*155710*/  IADD3 R2, P1, PT, R50, R40, RZ ;  /* 0x0000002832027210 */ /* 0x002fca0007f3e0ff */
[----:B------:R-:W-:Y:S01]  /*155720*/  IMAD.X R3, R61, 0x1, R41, P1 ;  /* 0x000000013d037824 */ /* 0x000fe200008e0629 */
[----:B------:R-:W-:-:S05]  /*155730*/  F2FP.SATFINITE.E5M2.F32.PACK_AB_MERGE_C R60, R60, R55, RZ ;  /* 0x000000373c3c723e */ /* 0x000fca00048060ff */
[----:B------:R-:W-:Y:S04]  /*155740*/  STL [R1+0x6dcc], R60 ;  /* 0x006dcc3c01007387 */ /* 0x000fe80000100800 */
[----:B------:R1:W-:Y:S04]  /*155750*/  STL.64 [R1+0x1850], R2 ;  /* 0x0018500201007387 */ /* 0x0003e80000100a00 */
[----:B------:R-:W2:Y:S01]  /*155760*/  LDL.LU R54, [R1+0x1818] ;  /* 0x0018180001367983 */ /* 0x000ea20000300800 */
[----:B-1----:R-:W-:-:S03]  /*155770*/  F2FP.SATFINITE.E5M2.F32.PACK_AB_MERGE_C R2, R57, R56, RZ ;  /* 0x000000383902723e */ /* 0x002fc600048060ff */
        /* <DEDUP_REMOVED lines=14> */
[----:B---3--:R-:W-:Y:S02]  /*155860*/  F2FP.SATFINITE.E5M2.F32.PACK_AB_MERGE_C R2, R26, R25, RZ ;  /* 0x000000191a02723e */ /* 0x008fe400048060ff */
[----:B------:R-:W-:-:S05]  /*155870*/  F2FP.SATFINITE.E5M2.F32.PACK_AB_MERGE_C R49, R49, R52, RZ ;  /* 0x000000343131723e */ /* 0x000fca00048060ff */
[----:B------:R-:W-:Y:S04]  /*155880*/  STL [R1+0x6dd4], R49 ;  /* 0x006dd43101007387 */ /* 0x000fe80000100800 */
[----:B------:R1:W-:Y:S04]  /*155890*/  STL [R1+0x320], R2 ;  /* 0x0003200201007387 */ /* 0x0003e80000100800 */
[----:B------:R-:W3:Y:S04]  /*1558a0*/  LDL.LU R21, [R1+0x17f0] ;  /* 0x0017f00001157983 */ /* 0x000ee80000300800 */
[----:B------:R-:W3:Y:S04]  /*1558b0*/  LDL.LU R23, [R1+0x17f4] ;  /* 0x0017f40001177983 */ /* 0x000ee80000300800 */
[----:B------:R-:W3:Y:S01]  /*1558c0*/  LDL.LU R26, [R1+0x17f8] ;  /* 0x0017f800011a7983 */ /* 0x000ee20000300800 */
[----:B-1----:R-:W-:-:S05]  /*1558d0*/  IADD3 R2, P1, PT, R50, R36, RZ ;  /* 0x0000002432027210 */ /* 0x002fca0007f3e0ff */
[----:B------:R-:W-:-:S05]  /*1558e0*/  IMAD.X R3, R61, 0x1, R37, P1 ;  /* 0x000000013d037824 */ /* 0x000fca00008e0625 */
[----:B------:R1:W-:Y:S01]  /*1558f0*/  STL.64 [R1+0x1830], R2 ;  /* 0x0018300201007387 */ /* 0x0003e20000100a00 */
[----:B----4-:R-:W-:-:S03]  /*155900*/  F2FP.SATFINITE.E5M2.F32.PACK_AB_MERGE_C R5, R31, R28, RZ ;  /* 0x0000001c1f05723e */ /* 0x010fc600048060ff */
[----:B------:R-:W4:Y:S01]  /*155910*/  LDL.LU R52, [R1+0x17fc] ;  /* 0x0017fc0001347983 */ /* 0x000f220000300800 */
[----:B-1----:R-:W-:Y:S02]  /*155920*/  IADD3 R2, P1, PT, R50, R38, RZ ;  /* 0x0000002632027210 */ /* 0x002fe40007f3e0ff */
[----:B------:R-:W-:-:S03]  /*155930*/  F2FP.SATFINITE.E5M2.F32.PACK_AB_MERGE_C R4, R33, R32, RZ ;  /* 0x000000202104723e */ /* 0x000fc600048060ff */
[----:B------:R-:W-:Y:S01]  /*155940*/  IMAD.X R3, R61, 0x1, R39, P1 ;  /* 0x000000013d037824 */ /* 0x000fe200008e0627 */
[----:B------:R-:W-:Y:S04]  /*155950*/  STL [R1+0x310], R5 ;  /* 0x0003100501007387 */ /* 0x000fe80000100800 */
[----:B------:R-:W-:Y:S04]  /*155960*/  STL [R1+0x314], R4 ;  /* 0x0003140401007387 */ /* 0x000fe80000100800 */
[----:B------:R2:W-:Y:S04]  /*155970*/  STL.64 [R1+0x1820], R2 ;  /* 0x0018200201007387 */ /* 0x0005e80000100a00 */
[----:B------:R-:W4:Y:S04]  /*155980*/  LDL.LU R25, [R1+0x17e0] ;  /* 0x0017e00001197983 */ /* 0x000f280000300800 */
[----:B------:R-:W4:Y:S01]  /*155990*/  LDL.LU R28, [R1+0x17e4] ;  /* 0x0017e400011c7983 */ /* 0x000f220000300800 */
[----:B--2---:R-:W-:-:S05]  /*1559a0*/  F2FP.SATFINITE.E5M2.F32.PACK_AB_MERGE_C R2, R53, R51, RZ ;  /* 0x000000333502723e */ /* 0x004fca00048060ff */
        /* <DEDUP_REMOVED lines=8> */
[----:B------:R-:W-:Y:S02]  /*155a30*/  F2FP.SATFINITE.E5M2.F32.PACK_AB_MERGE_C R56, R56, R54, RZ ;  /* 0x000000363838723e */ /* 0x000fe400048060ff */
[----:B-1----:R-:W-:-:S03]  /*155a40*/  F2FP.SATFINITE.E5M2.F32.PACK_AB_MERGE_C R2, R57, R55, RZ ;  /* 0x000000373902723e */ /* 0x002fc600048060ff */
[----:B------:R-:W-:Y:S04]  /*155a50*/  STL [R1+0x6de0], R56 ;  /* 0x006de03801007387 */ /* 0x000fe80000100800 */
[----:B------:R1:W-:Y:S04]  /*155a60*/  STL [R1+0x2d8], R2 ;  /* 0x0002d80201007387 */ /* 0x0003e80000100800 */
[----:B------:R-:W2:Y:S04]  /*155a70*/  LDL.LU R19, [R1+0x17d8] ;  /* 0x0017d80001137983 */ /* 0x000ea80000300800 */
[----:B------:R-:W2:Y:S04]  /*155a80*/  LDL.LU R33, [R1+0x17dc] ;  /* 0x0017dc0001217983 */ /* 0x000ea80000300800 */
[----:B------:R-:W2:Y:S04]  /*155a90*/  LDL.LU R55, [R1+0x17c0] ;  /* 0x0017c00001377983 */ /* 0x000ea80000300800 */
[----:B------:R-:W2:Y:S01]  /*155aa0*/  LDL.LU R57, [R1+0x17c4] ;  /* 0x0017c40001397983 */ /* 0x000ea20000300800 */
[----:B------:R-:W-:-:S03]  /*155ab0*/  F2FP.SATFINITE.E5M2.F32.PACK_AB_MERGE_C R54, R0, R48, RZ ;  /* 0x000000300036723e */ /* 0x000fc600048060ff */
[----:B------:R-:W2:Y:S04]  /*155ac0*/  LDL.LU R48, [R1+0x17c8] ;  /* 0x0017c80001307983 */ /* 0x000ea80000300800 */
[----:B------:R-:W2:Y:S01]  /*155ad0*/  LDL.LU R0, [R1+0x17cc] ;  /* 0x0017cc0001007983 */ /* 0x000ea20000300800 */
[----:B0-----:R-:W-:-:S03]  /*155ae0*/  VIADD R50, R50, UR6 ;  /* 0x0000000632327c36 */ /* 0x001fc60008000000 */
[----:B------:R-:W-:Y:S01]  /*155af0*/  STL [R1+0x6de4], R54 ;  /* 0x006de43601007387 */ /* 0x000fe20000100800 */
[----:B------:R-:W0:Y:S01]  /*155b00*/  LDCU UR6, c[0x0][0x3b8] ;  /* 0x00007700ff0677ac */ /* 0x000e220008000800 */
[----:B------:R-:W-:Y:S02]  /*155b10*/  SHF.R.S32.HI R61, RZ, 0x1f, R50 ;  /* 0x0000001fff3d7819 */ /* 0x000fe40000011432 */
[----:B-1----:R-:W-:-:S05]  /*155b20*/  IADD3 R2, P1, PT, R50, R34, RZ ;  /* 0x0000002232027210 */ /* 0x002fca0007f3e0ff */
[----:B------:R-:W-:-:S05]  /*155b30*/  IMAD.X R3, R61, 0x1, R35, P1 ;  /* 0x000000013d037824 */ /* 0x000fca00008e0623 */
[----:B------:R3:W-:Y:S04]  /*155b40*/  STL.64 [R1+0x1800], R2 ;  /* 0x0018000201007387 */ /* 0x0007e80000100a00 */
[----:B------:R-:W2:Y:S01]  /*155b50*/  LDL.LU R20, [R1+0x17b0] ;  /* 0x0017b00001147983 */ /* 0x000ea20000300800 */
[----:B---3--:R-:W-:-:S05]  /*155b60*/  F2FP.SATFINITE.E5M2.F32.PACK_AB_MERGE_C R2, R23, R21, RZ ;  /* 0x000000151702723e */ /* 0x008fca00048060ff */
[----:B------:R1:W-:Y:S04]  /*155b70*/  STL [R1+0x2c8], R2 ;  /* 0x0002c80201007387 */ /* 0x0003e80000100800 */
[----:B------:R-:W3:Y:S04]  /*155b80*/  LDL.LU R21, [R1+0x17b4] ;  /* 0x0017b40001157983 */ /* 0x000ee80000300800 */
[----:B------:R-:W3:Y:S01]  /*155b90*/  LDL.LU R23, [R1+0x17b8] ;  /* 0x0017b80001177983 */ /* 0x000ee20000300800 */
[----:B-1----:R-:W-:Y:S02]  /*155ba0*/  IADD3 R2, P1, PT, R50, R36, RZ ;  /* 0x0000002432027210 */ /* 0x002fe40007f3e0ff */
[----:B----4-:R-:W-:-:S03]  /*155bb0*/  F2FP.SATFINITE.E5M2.F32.PACK_AB_MERGE_C R52, R52, R26, RZ ;  /* 0x0000001a3434723e */ /* 0x010fc600048060ff */
[----:B------:R-:W-:Y:S01]  /*155bc0*/  IMAD.X R3, R61, 0x1, R37, P1 ;  /* 0x000000013d037824 */ /* 0x000fe200008e0625 */
[----:B------:R-:W4:Y:S04]  /*155bd0*/  LDL.LU R26, [R1+0x17bc] ;  /* 0x0017bc00011a7983 */ /* 0x000f280000300800 */
[----:B------:R-:W-:Y:S01]  /*155be0*/  STL [R1+0x6de8], R52 ;  /* 0x006de83401007387 */ /* 0x000fe20000100800 */
[----:B------:R-:W-:-:S05]  /*155bf0*/  F2FP.SATFINITE.E5M2.F32.PACK_AB_MERGE_C R45, R28, R25, RZ ;  /* 0x000000191c2d723e */ /* 0x000fca00048060ff */
[----:B------:R-:W-:Y:S04]  /*155c00*/  STL [R1+0x6df8], R45 ;  /* 0x006df82d01007387 */ /* 0x000fe80000100800 */
[----:B------:R2:W-:Y:S04]  /*155c10*/  STL.64 [R1+0x17f0], R2 ;  /* 0x0017f00201007387 */ /* 0x0005e80000100a00 */
[----:B------:R-:W4:Y:S04]  /*155c20*/  LDL.LU R25, [R1+0x17a0] ;  /* 0x0017a00001197983 */ /* 0x000f280000300800 */
[----:B------:R-:W4:Y:S01]  /*155c30*/  LDL.LU R28, [R1+0x17a4] ;  /* 0x0017a400011c7983 */ /* 0x000f220000300800 */
[----:B--2---:R-:W-:-:S05]  /*155c40*/  F2FP.SATFINITE.E5M2.F32.PACK_AB_MERGE_C R2, R32, R31, RZ ;  /* 0x0000001f2002723e */ /* 0x004fca00048060ff */
[----:B------:R1:W-:Y:S02]  /*155c50*/  STL [R1+0x2c4], R2 ;  /* 0x0002c40201007387 */ /* 0x0003e40000100800 */
[----:B-1----:R-:W-:-:S05]  /*155c60*/  IADD3 R2, P1, PT, R50, R38, RZ ;  /* 0x0000002632027210 */ /* 0x002fca0007f3e0ff */
[----:B------:R-:W-:-:S05]  /*155c70*/  IMAD.X R3, R61, 0x1, R39, P1 ;  /* 0x000000013d037824 */ /* 0x000fca00008e0627 */
[----:B------:R1:W-:Y:S04]  /*155c80*/  STL.64 [R1+0x17e0], R2 ;  /* 0x0017e00201007387 */ /* 0x0003e80000100a00 */
[----:B------:R-:W2:Y:S04]  /*155c90*/  LDL.LU R31, [R1+0x17a8] ;  /* 0x0017a800011f7983 */ /* 0x000ea80000300800 */
[----:B------:R-:W2:Y:S01]  /*155ca0*/  LDL.LU R32, [R1+0x17ac] ;  /* 0x0017ac0001207983 */ /* 0x000ea20000300800 */
[----:B-1----:R-:W-:-:S05]  /*155cb0*/  F2FP.SATFINITE.E5M2.F32.PACK_AB_MERGE_C R2, R53, R51, RZ ;  /* 0x000000333502723e */ /* 0x002fca00048060ff */
[----:B------:R1:W-:Y:S04]  /*155cc0*/  STL [R1+0x2bc], R2 ;  /* 0x0002bc0201007387 */ /* 0x0003e80000100800 */
[----:B------:R-:W2:Y:S04]  /*155cd0*/  LDL.LU R51, [R1+0x1790] ;  /* 0x0017900001337983 */ /* 0x000ea80000300800 */
[----:B------:R-:W2:Y:S01]  /*155ce0*/  LDL.LU R53, [R1+0x1794] ;  /* 0x0017940001357983 */ /* 0x000ea20000300800 */
[----:B-1----:R-:W-:Y:S02]  /*155cf0*/  IADD3 R2, P1, PT, R50, R40, RZ ;  /* 0x0000002832027210 */ /* 0x002fe40007f3e0ff */
[----:B------:R-:W-:-:S02]  /*155d00*/  F2FP.SATFINITE.E5M2.F32.PACK_AB_MERGE_C R33, R33, R19, RZ ;  /* 0x000000132121723e */ /* 0x000fc400048060ff */
[----:B------:R-:W-:Y:S01]  /*155d10*/  F2FP.SATFINITE.E5M2.F32.PACK_AB_MERGE_C R30, R57, R55, RZ ;  /* 0x00000037391e723e */ /* 0x000fe200048060ff */
[----:B------:R-:W-:-:S05]  /*155d20*/  IMAD.X R3, R61, 0x1, R41, P1 ;  /* 0x000000013d037824 */ /* 0x000fca00008e0629 */
[----:B------:R-:W-:Y:S04]  /*155d30*/  STL.64 [R1+0x17d0], R2 ;  /* 0x0017d00201007387 */ /* 0x000fe80000100a00 */
[----:B------:R-:W-:Y:S04]  /*155d40*/  STL [R1+0x6dfc], R33 ;  /* 0x006dfc2101007387 */ /* 0x000fe80000100800 */
        /* <DEDUP_REMOVED lines=12> */
[----:B------:R3:W-:Y:S04]  /*155e10*/  STL.64 [R1+0x17c0], R2 ;  /* 0x0017c00201007387 */ /* 0x0007e80000100a00 */
[----:B------:R-:W2:Y:S01]  /*155e20*/  LDL.LU R12, [R1+0x1788] ;  /* 0x00178800010c7983 */ /* 0x000ea20000300800 */
[----:B---3--:R-:W-:-:S05]  /*155e30*/  F2FP.SATFINITE.E5M2.F32.PACK_AB_MERGE_C R2, R21, R20, RZ ;  /* 0x000000141502723e */ /* 0x008fca00048060ff */
[----:B------:R1:W-:Y:S04]  /*155e40*/  STL [R1+0x29c], R2 ;  /* 0x00029c0201007387 */ /* 0x0003e80000100800 */
[----:B------:R-:W3:Y:S01]  /*155e50*/  LDL.LU R17, [R1+0x178c] ;  /* 0x00178c0001117983 */ /* 0x000ee20000300800 */
[----:B-1----:R-:W-:Y:S02]  /*155e60*/  IADD3 R2, P1, PT, R50, R36, RZ ;  /* 0x0000002432027210 */ /* 0x002fe40007f3e0ff */
[----:B----4-:R-:W-:-:S03]  /*155e70*/  F2FP.SATFINITE.E5M2.F32.PACK_AB_MERGE_C R26, R26, R23, RZ ;  /* 0x000000171a1a723e */ /* 0x010fc600048060ff */
[----:B------:R-:W-:Y:S02]  /*155e80*/  IMAD.X R3, R61, 0x1, R37, P1 ;  /* 0x000000013d037824 */ /* 0x000fe400008e0625 */
[----:B------:R-:W-:Y:S04]  /*155e90*/  STL [R1+0x6e10], R26 ;  /* 0x006e101a01007387 */ /* 0x000fe80000100800 */
[----:B------:R1:W-:Y:S04]  /*155ea0*/  STL.64 [R1+0x17b0], R2 ;  /* 0x0017b00201007387 */ /* 0x0003e80000100a00 */
[----:B------:R-:W4:Y:S04]  /*155eb0*/  LDL.LU R13, [R1+0x1770] ;  /* 0x00177000010d7983 */ /* 0x000f280000300800 */
[----:B------:R-:W4:Y:S01]  /*155ec0*/  LDL.LU R16, [R1+0x1774] ;  /* 0x0017740001107983 */ /* 0x000f220000300800 */
[----:B-1----:R-:W-:-:S05]  /*155ed0*/  F2FP.SATFINITE.E5M2.F32.PACK_AB_MERGE_C R2, R28, R25, RZ ;  /* 0x000000191c02723e */ /* 0x002fca00048060ff */
[----:B------:R2:W-:Y:S04]  /*155ee0*/  STL [R1+0x288], R2 ;  /* 0x0002880201007387 */ /* 0x0005e80000100800 */
[----:B------:R-:W4:Y:S04]  /*155ef0*/  LDL.LU R18, [R1+0x1778] ;  /* 0x0017780001127983 */ /* 0x000f280000300800 */
[----:B------:R-:W4:Y:S04]  /*155f00*/  LDL.LU R20, [R1+0x177c] ;  /* 0x00177c0001147983 */ /* 0x000f280000300800 */
[----:B------:R-:W4:Y:S01]  /*155f10*/  LDL.LU R28, [R1+0x1760] ;  /* 0x00176000011c7983 */ /* 0x000f220000300800 */
[----:B--2---:R-:W-:-:S03]  /*155f20*/  F2FP.SATFINITE.E5M2.F32.PACK_AB_MERGE_C R2, R32, R31, RZ ;  /* 0x0000001f2002723e */ /* 0x004fc600048060ff */
[----:B------:R-:W2:Y:S04]  /*155f30*/  LDL.LU R31, [R1+0x1764] ;  /* 0x00176400011f7983 */ /* 0x000ea80000300800 */
        /* <DEDUP_REMOVED lines=10> */
[----:B------:R-:W-:Y:S02]  /*155fe0*/  F2FP.SATFINITE.E5M2.F32.PACK_AB_MERGE_C R19, R57, R55, RZ ;  /* 0x000000373913723e */ /* 0x000fe400048060ff */
[----:B-1----:R-:W-:-:S03]  /*155ff0*/  IADD3 R2, P1, PT, R50, R40, RZ ;  /* 0x0000002832027210 */ /* 0x002fc60007f3e0ff */
[----:B------:R-:W-:Y:S02]  /*156000*/  STL [R1+0x6e1c], R19 ;  /* 0x006e1c1301007387 */ /* 0x000fe40000100800 */
[----:B------:R-:W-:Y:S01]  /*156010*/  IMAD.X R3, R61, 0x1, R41, P1 ;  /* 0x000000013d037824 */ /* 0x000fe200008e0629 */
[----:B------:R-:W-:-:S04]  /*156020*/  F2FP.SATFINITE.E5M2.F32.PACK_AB_MERGE_C R0, R0, R48, RZ ;  /* 0x000000300000723e */ /* 0x000fc800048060ff */
[----:B------:R-:W-:Y:S04]  /*156030*/  STL.64 [R1+0x17a0], R2 ;  /* 0x0017a00201007387 */ /* 0x000fe80000100a00 */
[----:B------:R-:W2:Y:S04]  /*156040*/  LDL.LU R23, [R1+0x1758] ;  /* 0x0017580001177983 */ /* 0x000ea80000300800 */
[----:B------:R-:W2:Y:S04]  /*156050*/  LDL.LU R25, [R1+0x175c] ;  /* 0x00175c0001197983 */ /* 0x000ea80000300800 */
        /* <DEDUP_REMOVED lines=11> */
[----:B------:R-:W-:Y:S01]  /*156110*/  STL [R1+0x6e20], R17 ;  /* 0x006e201101007387 */ /* 0x000fe20000100800 */
[----:B----4-:R-:W-:-:S05]  /*156120*/  F2FP.SATFINITE.E5M2.F32.PACK_AB_MERGE_C R15, R16, R13, RZ ;  /* 0x0000000d100f723e */ /* 0x010fca00048060ff */
[----:B------:R-:W-:Y:S04]  /*156130*/  STL [R1+0x6e2c], R15 ;  /* 0x006e2c0f01007387 */ /* 0x000fe80000100800 */
[----:B------:R1:W-:Y:S02]  /*156140*/  STL.64 [R1+0x1798], R2 ;  /* 0x0017980201007387 */ /* 0x0003e40000100a00 */
[----:B-1----:R-:W-:-:S05]  /*156150*/  IADD3 R2, P1, PT, R50, R36, RZ ;  /* 0x0000002432027210 */ /* 0x002fca0007f3e0ff */
[----:B------:R-:W-:Y:S01]  /*156160*/  IMAD.X R3, R61, 0x1, R37, P1 ;  /* 0x000000013d037824 */ /* 0x000fe200008e0625 */
[----:B------:R-:W-:-:S05]  /*156170*/  F2FP.SATFINITE.E5M2.F32.PACK_AB_MERGE_C R4, R20, R18, RZ ;  /* 0x000000121404723e */ /* 0x000fca00048060ff */
[----:B------:R-:W-:Y:S04]  /*156180*/  STL [R1+0x254], R4 ;  /* 0x0002540401007387 */ /* 0x000fe80000100800 */
[----:B------:R2:W-:Y:S04]  /*156190*/  STL.64 [R1+0x1790], R2 ;  /* 0x0017900201007387 */ /* 0x0005e80000100a00 */
[----:B------:R-:W3:Y:S04]  /*1561a0*/  LDL.LU R18, [R1+0x1730] ;  /* 0x0017300001127983 */ /* 0x000ee80000300800 */
[----:B------:R-:W3:Y:S01]  /*1561b0*/  LDL.LU R20, [R1+0x1734] ;  /* 0x0017340001147983 */ /* 0x000ee20000300800 */
[----:B--2---:R-:W-:-:S05]  /*1561c0*/  F2FP.SATFINITE.E5M2.F32.PACK_AB_MERGE_C R2, R31, R28, RZ ;  /* 0x0000001c1f02723e */ /* 0x004fca00048060ff */
[----:B------:R1:W-:Y:S04]  /*1561d0*/  STL [R1+0x240], R2 ;  /* 0x0002400201007387 */ /* 0x0003e80000100800 */
[----:B------:R-:W2:Y:S04]  /*1561e0*/  LDL.LU R28, [R1+0x1738] ;  /* 0x00173800011c7983 */ /* 0x000ea80000300800 */
[----:B------:R-:W2:Y:S01]  /*1561f0*/  LDL.LU R31, [R1+0x173c] ;  /* 0x00173c00011f7983 */ /* 0x000ea20000300800 */
[----:B-1----:R-:W-:-:S05]  /*156200*/  IADD3 R2, P1, PT, R50, R38, RZ ;  /* 0x0000002632027210 */ /* 0x002fca0007f3e0ff */
[----:B------:R-:W-:Y:S01]  /*156210*/  IMAD.X R3, R61, 0x1, R39, P1 ;  /* 0x000000013d037824 */ /* 0x000fe200008e0627 */
[----:B------:R-:W-:-:S05]  /*156220*/  F2FP.SATFINITE.E5M2.F32.PACK_AB_MERGE_C R4, R32, R21, RZ ;  /* 0x000000152004723e */ /* 0x000fca00048060ff */
[----:B------:R-:W-:Y:S04]  /*156230*/  STL [R1+0x244], R4 ;  /* 0x0002440401007387 */ /* 0x000fe80000100800 */
[----:B------:R1:W-:Y:S04]  /*156240*/  STL.64 [R1+0x1788], R2 ;  /* 0x0017880201007387 */ /* 0x0003e80000100a00 */
[----:B------:R-:W4:Y:S01]  /*156250*/  LDL.LU R21, [R1+0x1720] ;  /* 0x0017200001157983 */ /* 0x000f220000300800 */
[----:B-1----:R-:W-:-:S03]  /*156260*/  F2FP.SATFINITE.E5M2.F32.PACK_AB_MERGE_C R2, R53, R51, RZ ;  /* 0x000000333502723e */ /* 0x002fc600048060ff */
[----:B------:R-:W4:Y:S04]  /*156270*/  LDL.LU R51, [R1+0x1724] ;  /* 0x0017240001337983 */ /* 0x000f280000300800 */
[----:B------:R1:W-:Y:S04]  /*156280*/  STL [R1+0x230], R2 ;  /* 0x0002300201007387 */ /* 0x0003e80000100800 */
[----:B------:R-:W4:Y:S04]  /*156290*/  LDL.LU R32, [R1+0x1728] ;  /* 0x0017280001207983 */ /* 0x000f280000300800 */
[----:B------:R-:W4:Y:S01]  /*1562a0*/  LDL.LU R53, [R1+0x172c] ;  /* 0x00172c0001357983 */ /* 0x000f220000300800 */
[----:B-1----:R-:W-:-:S05]  /*1562b0*/  IADD3 R2, P1, PT, R50, R40, RZ ;  /* 0x0000002832027210 */ /* 0x002fca0007f3e0ff */
[----:B------:R-:W-:Y:S01]  /*1562c0*/  IMAD.X R3, R61, 0x1, R41, P1 ;  /* 0x000000013d037824 */ /* 0x000fe200008e0629 */
[----:B------:R-:W-:Y:S01]  /*1562d0*/  F2FP.SATFINITE.E5M2.F32.PACK_AB_MERGE_C R13, R25, R23, RZ ;  /* 0x00000017190d723e */ /* 0x000fe200048060ff */
[----:B0-----:R-:W-:Y:S01]  /*1562e0*/  VIADD R50, R50, UR6 ;  /* 0x0000000632327c36 */ /* 0x001fe20008000000 */
[----:B------:R-:W0:Y:S03]  /*1562f0*/  LDCU UR6, c[0x0][0x3b8] ;  /* 0x00007700ff0677ac */ /* 0x000e260008000800 */
[----:B------:R-:W-:Y:S04]  /*156300*/  STL [R1+0x6e38], R13 ;  /* 0x006e380d01007387 */ /* 0x000fe80000100800 */
[----:B------:R1:W-:Y:S01]  /*156310*/  STL.64 [R1+0x1780], R2 ;  /* 0x0017800201007387 */ /* 0x0003e20000100a00 */
[----:B------:R-:W-:-:S02]  /*156320*/  SHF.R.S32.HI R61, RZ, 0x1f, R50 ;  /* 0x0000001fff3d7819 */ /* 0x000fc40000011432 */
[----:B------:R-:W-:Y:S02]  /*156330*/  F2FP.SATFINITE.E5M2.F32.PACK_AB_MERGE_C R11, R0, R48, RZ ;  /* 0x00000030000b723e */ /* 0x000fe400048060ff */
[----:B-1----:R-:W-:-:S05]  /*156340*/  F2FP.SATFINITE.E5M2.F32.PACK_AB_MERGE_C R2, R57, R55, RZ ;  /* 0x000000373902723e */ /* 0x002fca00048060ff */
[----:B------:R1:W-:Y:S04]  /*156350*/  STL [R1+0x21c], R2 ;  /* 0x00021c0201007387 */ /* 0x0003e80000100800 */
[----:B------:R-:W4:Y:S04]  /*156360*/  LDL.LU R7, [R1+0x1710] ;  /* 0x0017100001077983 */ /* 0x000f280000300800 */
[----:B------:R-:W4:Y:S04]  /*156370*/  LDL.LU R8, [R1+0x1714] ;  /* 0x0017140001087983 */ /* 0x000f280000300800 */
        /* <DEDUP_REMOVED lines=9> */
[----:B------:R-:W4:Y:S01]  /*156410*/  LDL.LU R0, [R1+0x170c] ;  /* 0x00170c0001007983 */ /* 0x000f220000300800 */
[----:B-1----:R-:W-:-:S05]  /*156420*/  IADD3 R2, P1, PT, R50, R36, RZ ;  /* 0x0000002432027210 */ /* 0x002fca0007f3e0ff */
[----:B------:R-:W-:Y:S01]  /*156430*/  IMAD.X R3, R61, 0x1, R37, P1 ;  /* 0x000000013d037824 */ /* 0x000fe200008e0625 */
[----:B---3--:R-:W-:-:S05]  /*156440*/  F2FP.SATFINITE.E5M2.F32.PACK_AB_MERGE_C R10, R20, R18, RZ ;  /* 0x00000012140a723e */ /* 0x008fca00048060ff */
[----:B------:R-:W-:Y:S01]  /*156450*/  STL [R1+0x6e40], R10 ;  /* 0x006e400a01007387 */ /* 0x000fe20000100800 */
[----:B--2---:R-:W-:-:S05]  /*156460*/  F2FP.SATFINITE.E5M2.F32.PACK_AB_MERGE_C R4, R31, R28, RZ ;  /* 0x0000001c1f04723e */ /* 0x004fca00048060ff */
[----:B------:R-:W-:Y:S04]  /*156470*/  STL [R1+0x200], R4 ;  /* 0x0002000401007387 */ /* 0x000fe80000100800 */
[----:B------:R-:W2:Y:S04]  /*156480*/  LDL.LU R9, [R1+0x1150] ;  /* 0x0011500001097983 */ /* 0x000ea80000300800 */
[----:B------:R-:W2:Y:S04]  /*156490*/  LDL.LU R12, [R1+0x1154] ;  /* 0x00115400010c7983 */ /* 0x000ea80000300800 */
[----:B------:R-:W3:Y:S04]  /*1564a0*/  LDL.LU R28, [R1+0x1158] ;  /* 0x00115800011c7983 */ /* 0x000ee80000300800 */
[----:B------:R1:W-:Y:S04]  /*1564b0*/  STL.64 [R1+0x1770], R2 ;  /* 0x0017700201007387 */ /* 0x0003e80000100a00 */
[----:B------:R-:W3:Y:S01]  /*1564c0*/  LDL.LU R31, [R1+0x115c] ;  /* 0x00115c00011f7983 */ /* 0x000ee20000300800 */
[----:B----4-:R-:W-:-:S02]  /*1564d0*/  F2FP.SATFINITE.E5M2.F32.PACK_AB_MERGE_C R51, R51, R21, RZ ;  /* 0x000000153333723e */ /* 0x010fc400048060ff */
[----:B------:R-:W-:-:S03]  /*1564e0*/  F2FP.SATFINITE.E5M2.F32.PACK_AB_MERGE_C R29, R53, R32, RZ ;  /* 0x00000020351d723e */ /* 0x000fc600048060ff */
[----:B------:R-:W-:Y:S04]  /*1564f0*/  STL [R1+0x6e58], R51 ;  /* 0x006e583301007387 */ /* 0x000fe80000100800 */
[----:B------:R-:W4:Y:S04]  /*156500*/  LDL.LU R32, [R1+0x16f0] ;  /* 0x0016f00001207983 */ /* 0x000f280000300800 */
[----:B------:R-:W4:Y:S01]  /*156510*/  LDL.LU R53, [R1+0x16f4] ;  /* 0x0016f40001357983 */ /* 0x000f220000300800 */
[----:B-1----:R-:W-:-:S03]  /*156520*/  IADD3 R2, P1, PT, R50, R38, RZ ;  /* 0x0000002632027210 */ /* 0x002fc60007f3e0ff */
[----:B------:R-:W-:Y:S04]  /*156530*/  STL [R1+0x6e68], R29 ;  /* 0x006e681d01007387 */ /* 0x000fe80000100800 */
[----:B------:R-:W4:Y:S04]  /*156540*/  LDL.LU R16, [R1+0x16f8] ;  /* 0x0016f80001107983 */ /* 0x000f280000300800 */
[----:B------:R-:W4:Y:S01]  /*156550*/  LDL.LU R18, [R1+0x16fc] ;  /* 0x0016fc0001127983 */ /* 0x000f220000300800 */
[----:B------:R-:W-:-:S03]  /*156560*/  IMAD.X R3, R61, 0x1, R39, P1 ;  /* 0x000000013d037824 */ /* 0x000fc600008e0627 */
[----:B------:R-:W4:Y:S04]  /*156570*/  LDL.LU R20, [R1+0x16e0] ;  /* 0x0016e00001147983 */ /* 0x000f280000300800 */
[----:B------:R1:W-:Y:S04]  /*156580*/  STL.64 [R1+0x1768], R2 ;  /* 0x0017680201007387 */ /* 0x0003e80000100a00 */
[----:B------:R-:W4:Y:S01]  /*156590*/  LDL.LU R21, [R1+0x16e4] ;  /* 0x0016e40001157983 */ /* 0x000f220000300800 */
[----:B-1----:R-:W-:-:S05]  /*1565a0*/  IADD3 R2, P1, PT, R50, R40, RZ ;  /* 0x0000002832027210 */ /* 0x002fca0007f3e0ff */
[----:B------:R-:W-:Y:S01]  /*1565b0*/  IMAD.X R3, R61, 0x1, R41, P1 ;  /* 0x000000013d037824 */ /* 0x000fe200008e0629 */
[----:B------:R-:W-:Y:S02]  /*1565c0*/  F2FP.SATFINITE.E5M2.F32.PACK_AB_MERGE_C R59, R8, R7, RZ ;  /* 0x00000007083b723e */ /* 0x000fe400048060ff */
[----:B------:R-:W-:-:S03]  /*1565d0*/  F2FP.SATFINITE.E5M2.F32.PACK_AB_MERGE_C R7, R25, R23, RZ ;  /* 0x000000171907723e */ /* 0x000fc600048060ff */
[----:B------:R-:W-:Y:S04]  /*1565e0*/  STL [R1+0x6e88], R59 ;  /* 0x006e883b01007387 */ /* 0x000fe80000100800 */
[----:B------:R-:W-:Y:S04]  /*1565f0*/  STL [R1+0x6e7c], R7 ;  /* 0x006e7c0701007387 */ /* 0x000fe80000100800 */
[----:B------:R1:W-:Y:S02]  /*156600*/  STL.64 [R1+0x1760], R2 ;  /* 0x0017600201007387 */ /* 0x0003e40000100a00 */
[----:B-1----:R-:W-:-:S02]  /*156610*/  F2FP.SATFINITE.E5M2.F32.PACK_AB_MERGE_C R2, R57, R55, RZ ;  /* 0x000000373902723e */ /* 0x002fc400048060ff */
[----:B------:R-:W-:-:S03]  /*156620*/  F2FP.SATFINITE.E5M2.F32.PACK_AB_MERGE_C R0, R0, R48, RZ ;  /* 0x000000300000723e */ /* 0x000fc600048060ff */
[----:B------:R-:W-:Y:S04]  /*156630*/  STL [R1+0x1cc], R2 ;  /* 0x0001cc0201007387 */ /* 0x000fe80000100800 */
[----:B------:R-:W4:Y:S04]  /*156640*/  LDL.LU R23, [R1+0x16e8] ;  /* 0x0016e80001177983 */ /* 0x000f280000300800 */
[----:B------:R-:W4:Y:S04]  /*156650*/  LDL.LU R25, [R1+0x16ec] ;  /* 0x0016ec0001197983 */ /* 0x000f280000300800 */
[----:B------:R1:W-:Y:S04]  /*156660*/  STL [R1+0x1c8], R0 ;  /* 0x0001c80001007387 */ /* 0x0003e80000100800 */
[----:B------:R-:W4:Y:S04]  /*156670*/  LDL.LU R55, [R1+0x16d0] ;  /* 0x0016d00001377983 */ /* 0x000f280000300800 */
[----:B------:R-:W4:Y:S04]  /*156680*/  LDL.LU R57, [R1+0x16d4] ;  /* 0x0016d40001397983 */ /* 0x000f280000300800 */
[----:B------:R-:W4:Y:S04]  /*156690*/  LDL.LU R48, [R1+0x16d8] ;  /* 0x0016d80001307983 */ /* 0x000f280000300800 */
[----:B-1----:R-:W4:Y:S01]  /*1566a0*/  LDL.LU R0, [R1+0x16dc] ;  /* 0x0016dc0001007983 */ /* 0x002f220000300800 */
[----:B0-----:R-:W-:Y:S01]  /*1566b0*/  VIADD R50, R50, UR6 ;  /* 0x0000000632327c36 */ /* 0x001fe20008000000 */
[----:B------:R-:W0:Y:S04]  /*1566c0*/  LDCU UR6, c[0x0][0x3b8] ;  /* 0x00007700ff0677ac */ /* 0x000e280008000800 */
[----:B------:R-:W-:-:S02]  /*1566d0*/  SHF.R.S32.HI R61, RZ, 0x1f, R50 ;  /* 0x0000001fff3d7819 */ /* 0x000fc40000011432 */
[----:B------:R-:W-:-:S05]  /*1566e0*/  IADD3 R2, P1, PT, R50, R34, RZ ;  /* 0x0000002232027210 */ /* 0x000fca0007f3e0ff */
[----:B------:R-:W-:-:S05]  /*1566f0*/  IMAD.X R3, R61, 0x1, R35, P1 ;  /* 0x000000013d037824 */ /* 0x000fca00008e0623 */
[----:B------:R1:W-:Y:S02]  /*156700*/  STL.64 [R1+0x1758], R2 ;  /* 0x0017580201007387 */ /* 0x0003e40000100a00 */
[----:B-1----:R-:W-:-:S05]  /*156710*/  IADD3 R2, P1, PT, R50, R36, RZ ;  /* 0x0000002432027210 */ /* 0x002fca0007f3e0ff */
[----:B------:R-:W-:Y:S01]  /*156720*/  IMAD.X R3, R61, 0x1, R37, P1 ;  /* 0x000000013d037824 */ /* 0x000fe200008e0625 */
[----:B--2---:R-:W-:Y:S02]  /*156730*/  F2FP.SATFINITE.E5M2.F32.PACK_AB_MERGE_C R5, R12, R9, RZ ;  /* 0x000000090c05723e */ /* 0x004fe400048060ff */
[----:B---3--:R-:W-:-:S03]  /*156740*/  F2FP.SATFINITE.E5M2.F32.PACK_AB_MERGE_C R4, R31, R28, RZ ;  /* 0x0000001c1f04723e */ /* 0x008fc600048060ff */
[----:B------:R-:W-:Y:S04]  /*156750*/  STL [R1+0x1b8], R5 ;  /* 0x0001b80501007387 */ /* 0x000fe80000100800 */
[----:B------:R-:W-:Y:S04]  /*156760*/  STL [R1+0x1b4], R4 ;  /* 0x0001b40401007387 */ /* 0x000fe80000100800 */
[----:B------:R4:W-:Y:S04]  /*156770*/  STL.64 [R1+0x1750], R2 ;  /* 0x0017500201007387 */ /* 0x0009e80000100a00 */
[----:B------:R-:W2:Y:S04]  /*156780*/  LDL.LU R28, [R1+0x16c0] ;  /* 0x0016c000011c7983 */ /* 0x000ea80000300800 */
[----:B------:R-:W2:Y:S01]  /*156790*/  LDL.LU R31, [R1+0x16c4] ;  /* 0x0016c400011f7983 */ /* 0x000ea20000300800 */
[----:B----4-:R-:W-:-:S05]  /*1567a0*/  F2FP.SATFINITE.E5M2.F32.PACK_AB_MERGE_C R2, R53, R32, RZ ;  /* 0x000000203502723e */ /* 0x010fca00048060ff */
[----:B------:R1:W-:Y:S04]  /*1567b0*/  STL [R1+0x24cc], R2 ;  /* 0x0024cc0201007387 */ /* 0x0003e80000100800 */
[----:B------:R-:W3:Y:S04]  /*1567c0*/  LDL.LU R32, [R1+0x16c8] ;  /* 0x0016c80001207983 */ /* 0x000ee80000300800 */
[----:B------:R-:W3:Y:S01]  /*1567d0*/  LDL.LU R53, [R1+0x16cc] ;  /* 0x0016cc0001357983 */ /* 0x000ee20000300800 */
[----:B------:R-:W-:Y:S02]  /*1567e0*/  F2FP.SATFINITE.E5M2.F32.PACK_AB_MERGE_C R22, R18, R16, RZ ;  /* 0x000000101216723e */ /* 0x000fe400048060ff */
[----:B-1----:R-:W-:-:S03]  /*1567f0*/  IADD3 R2, P1, PT, R50, R38, RZ ;  /* 0x0000002632027210 */ /* 0x002fc60007f3e0ff */
[----:B------:R-:W-:Y:S02]  /*156800*/  STL [R1+0x6be4], R22 ;  /* 0x006be41601007387 */ /* 0x000fe40000100800 */
[----:B------:R-:W-:-:S05]  /*156810*/  IMAD.X R3, R61, 0x1, R39, P1 ;  /* 0x000000013d037824 */ /* 0x000fca00008e0627 */
[----:B------:R1:W-:Y:S04]  /*156820*/  STL.64 [R1+0x1748], R2 ;  /* 0x0017480201007387 */ /* 0x0003e80000100a00 */
        /* <DEDUP_REMOVED lines=9> */
[----:B------:R-:W-:Y:S01]  /*1568c0*/  IMAD.X R3, R61, 0x1, R41, P1 ;  /* 0x000000013d037824 */ /* 0x000fe200008e0629 */
[----:B------:R-:W-:-:S05]  /*1568d0*/  F2FP.SATFINITE.E5M2.F32.PACK_AB_MERGE_C R44, R25, R23, RZ ;  /* 0x00000017192c723e */ /* 0x000fca00048060ff */
[----:B------:R-:W-:Y:S04]  /*1568e0*/  STL [R1+0x6bf4], R44 ;  /* 0x006bf42c01007387 */ /* 0x000fe80000100800 */
[----:B------:R1:W-:Y:S02]  /*1568f0*/  STL.64 [R1+0x1740], R2 ;  /* 0x0017400201007387 */ /* 0x0003e40000100a00 */
[----:B-1----:R-:W-:-:S05]  /*156900*/  F2FP.SATFINITE.E5M2.F32.PACK_AB_MERGE_C R2, R57, R55, RZ ;  /* 0x000000373902723e */ /* 0x002fca00048060ff */
[----:B------:R1:W-:Y:S04]  /*156910*/  STL [R1+0x23f8], R2 ;  /* 0x0023f80201007387 */ /* 0x0003e80000100800 */
[----:B------:R-:W4:Y:S04]  /*156920*/  LDL.LU R23, [R1+0x16a8] ;  /* 0x0016a80001177983 */ /* 0x000f280000300800 */
[----:B------:R-:W4:Y:S04]  /*156930*/  LDL.LU R25, [R1+0x16ac] ;  /* 0x0016ac0001197983 */ /* 0x000f280000300800 */
[----:B------:R-:W4:Y:S04]  /*156940*/  LDL.LU R55, [R1+0x1690] ;  /* 0x0016900001377983 */ /* 0x000f280000300800 */
[----:B------:R-:W4:Y:S01]  /*156950*/  LDL.LU R57, [R1+0x1694] ;  /* 0x0016940001397983 */ /* 0x000f220000300800 */
[----:B------:R-:W-:-:S03]  /*156960*/  F2FP.SATFINITE.E5M2.F32.PACK_AB_MERGE_C R44, R0, R48, RZ ;  /* 0x00000030002c723e */ /* 0x000fc600048060ff */
[----:B------:R-:W4:Y:S04]  /*156970*/  LDL.LU R48, [R1+0x1698] ;  /* 0x0016980001307983 */ /* 0x000f280000300800 */
[----:B------:R-:W4:Y:S01]  /*156980*/  LDL.LU R0, [R1+0x169c] ;  /* 0x00169c0001007983 */ /* 0x000f220000300800 */
[----:B0-----:R-:W-:Y:S01]  /*156990*/  VIADD R50, R50, UR6 ;  /* 0x0000000632327c36 */ /* 0x001fe20008000000 */
[----:B------:R-:W0:Y:S04]  /*1569a0*/  LDCU UR6, c[0x0][0x3b8] ;  /* 0x00007700ff0677ac */ /* 0x000e280008000800 */
[----:B------:R-:W-:-:S02]  /*1569b0*/  SHF.R.S32.HI R61, RZ, 0x1f, R50 ;  /* 0x0000001fff3d7819 */ /* 0x000fc40000011432 */
[----:B-1----:R-:W-:Y:S01]  /*1569c0*/  IADD3 R2, P1, PT, R50, R34, RZ ;  /* 0x0000002232027210 */ /* 0x002fe20007f3e0ff */
[----:B------:R-:W-:Y:S04]  /*1569d0*/  STL [R1+0x6c04], R44 ;  /* 0x006c042c01007387 */ /* 0x000fe80000100800 */
[----:B------:R-:W-:-:S05]  /*1569e0*/  IMAD.X R3, R61, 0x1, R35, P1 ;  /* 0x000000013d037824 */ /* 0x000fca00008e0623 */
[----:B------:R2:W-:Y:S02]  /*1569f0*/  STL.64 [R1+0x1738], R2 ;  /* 0x0017380201007387 */ /* 0x0005e40000100a00 */
[----:B--2---:R-:W-:Y:S02]  /*156a00*/  F2FP.SATFINITE.E5M2.F32.PACK_AB_MERGE_C R2, R31, R28, RZ ;  /* 0x0000001c1f02723e */ /* 0x004fe400048060ff */
[----:B---3--:R-:W-:-:S05]  /*156a10*/  F2FP.SATFINITE.E5M2.F32.PACK_AB_MERGE_C R44, R53, R32, RZ ;  /* 0x00000020352c723e */ /* 0x008fca00048060ff */
[----:B------:R-:W-:Y:S04]  /*156a20*/  STL [R1+0x6c0c], R44 ;  /* 0x006c0c2c01007387 */ /* 0x000fe80000100800 */
[----:B------:R1:W-:Y:S04]  /*156a30*/  STL [R1+0x23f0], R2 ;  /* 0x0023f00201007387 */ /* 0x0003e80000100800 */
[----:B------:R-:W2:Y:S04]  /*156a40*/  LDL.LU R28, [R1+0x1680] ;  /* 0x00168000011c7983 */ /* 0x000ea80000300800 */
[----:B------:R-:W2:Y:S04]  /*156a50*/  LDL.LU R31, [R1+0x1684] ;  /* 0x00168400011f7983 */ /* 0x000ea80000300800 */
[----:B------:R-:W3:Y:S01]  /*156a60*/  LDL.LU R32, [R1+0x1688] ;  /* 0x0016880001207983 */ /* 0x000ee20000300800 */
[----:B-1----:R-:W-:-:S05]  /*156a70*/  IADD3 R2, P1, PT, R50, R36, RZ ;  /* 0x0000002432027210 */ /* 0x002fca0007f3e0ff */
[----:B------:R-:W-:-:S05]  /*156a80*/  IMAD.X R3, R61, 0x1, R37, P1 ;  /* 0x000000013d037824 */ /* 0x000fca00008e0625 */
[----:B------:R1:W-:Y:S04]  /*156a90*/  STL.64 [R1+0x1730], R2 ;  /* 0x0017300201007387 */ /* 0x0003e80000100a00 */
[----:B------:R-:W3:Y:S01]  /*156aa0*/  LDL.LU R53, [R1+0x168c] ;  /* 0x00168c0001357983 */ /* 0x000ee20000300800 */
[----:B----4-:R-:W-:Y:S02]  /*156ab0*/  F2FP.SATFINITE.E5M2.F32.PACK_AB_MERGE_C R5, R12, R9, RZ ;  /* 0x000000090c05723e */ /* 0x010fe400048060ff */
[----:B-1----:R-:W-:Y:S02]  /*156ac0*/  IADD3 R2, P1, PT, R50, R38, RZ ;  /* 0x0000002632027210 */ /* 0x002fe40007f3e0ff */
[----:B------:R-:W-:Y:S01]  /*156ad0*/  F2FP.SATFINITE.E5M2.F32.PACK_AB_MERGE_C R4, R18, R16, RZ ;  /* 0x000000101204723e */ /* 0x000fe200048060ff */
[----:B------:R-:W-:Y:S02]  /*156ae0*/  STL [R1+0x1c88], R5 ;  /* 0x001c880501007387 */ /* 0x000fe40000100800 */
[----:B------:R-:W-:-:S02]  /*156af0*/  IMAD.X R3, R61, 0x1, R39, P1 ;  /* 0x000000013d037824 */ /* 0x000fc400008e0627 */
        /* <DEDUP_REMOVED lines=12> */
[----:B------:R-:W-:-:S04]  /*156bc0*/  F2FP.SATFINITE.E5M2.F32.PACK_AB_MERGE_C R43, R57, R55, RZ ;  /* 0x00000037392b723e */ /* 0x000fc800048060ff */
[----:B------:R1:W-:Y:S04]  /*156bd0*/  STL.64 [R1+0x1720], R2 ;  /* 0x0017200201007387 */ /* 0x0003e80000100a00 */
[----:B------:R-:W-:Y:S01]  /*156be0*/  STL [R1+0x6c30], R43 ;  /* 0x006c302b01007387 */ /* 0x000fe20000100800 */
[----:B-1----:R-:W-:-:S05]  /*156bf0*/  F2FP.SATFINITE.E5M2.F32.PACK_AB_MERGE_C R2, R25, R23, RZ ;  /* 0x000000171902723e */ /* 0x002fca00048060ff */
[----:B------:R1:W-:Y:S04]  /*156c00*/  STL [R1+0x1c28], R2 ;  /* 0x001c280201007387 */ /* 0x0003e80000100800 */
[----:B------:R-:W4:Y:S04]  /*156c10*/  LDL.LU R23, [R1+0x1668] ;  /* 0x0016680001177983 */ /* 0x000f280000300800 */
[----:B------:R-:W4:Y:S04]  /*156c20*/  LDL.LU R25, [R1+0x166c] ;  /* 0x00166c0001197983 */ /* 0x000f280000300800 */
[----:B------:R-:W4:Y:S04]  /*156c30*/  LDL.LU R55, [R1+0x1650] ;  /* 0x0016500001377983 */ /* 0x000f280000300800 */
[----:B------:R-:W4:Y:S01]  /*156c40*/  LDL.LU R57, [R1+0x1654] ;  /* 0x0016540001397983 */ /* 0x000f220000300800 */
[----:B------:R-:W-:-:S05]  /*156c50*/  F2FP.SATFINITE.E5M2.F32.PACK_AB_MERGE_C R44, R0, R48, RZ ;  /* 0x00000030002c723e */ /* 0x000fca00048060ff */
[----:B------:R-:W-:Y:S04]  /*156c60*/  STL [R1+0x6c2c], R44 ;  /* 0x006c2c2c01007387 */ /* 0x000fe80000100800 */
[----:B------:R-:W4:Y:S04]  /*156c70*/  LDL.LU R48, [R1+0x1658] ;  /* 0x0016580001307983 */ /* 0x000f280000300800 */
[----:B------:R-:W4:Y:S01]  /*156c80*/  LDL.LU R0, [R1+0x165c] ;  /* 0x00165c0001007983 */ /* 0x000f220000300800 */
[----:B0-----:R-:W-:Y:S01]  /*156c90*/  VIADD R50, R50, UR6 ;  /* 0x0000000632327c36 */ /* 0x001fe20008000000 */
[----:B------:R-:W0:Y:S04]  /*156ca0*/  LDCU UR6, c[0x0][0x3b8] ;  /* 0x00007700ff0677ac */ /* 0x000e280008000800 */
[----:B------:R-:W-:-:S02]  /*156cb0*/  SHF.R.S32.HI R61, RZ, 0x1f, R50 ;  /* 0x0000001fff3d7819 */ /* 0x000fc40000011432 */
[----:B-1----:R-:W-:-:S05]  /*156cc0*/  IADD3 R2, P1, PT, R50, R34, RZ ;  /* 0x0000002232027210 */ /* 0x002fca0007f3e0ff */
[----:B------:R-:W-:-:S05]  /*156cd0*/  IMAD.X R3, R61, 0x1, R35, P1 ;  /* 0x000000013d037824 */ /* 0x000fca00008e0623 */
[----:B------:R2:W-:Y:S02]  /*156ce0*/  STL.64 [R1+0x1718], R2 ;  /* 0x0017180201007387 */ /* 0x0005e40000100a00 */
[----:B--2---:R-:W-:Y:S02]  /*156cf0*/  F2FP.SATFINITE.E5M2.F32.PACK_AB_MERGE_C R2, R31, R28, RZ ;  /* 0x0000001c1f02723e */ /* 0x004fe400048060ff */
[----:B------:R-:W2:Y:S04]  /*156d00*/  LDL.LU R28, [R1+0x1640] ;  /* 0x00164000011c7983 */ /* 0x000ea80000300800 */
[----:B------:R1:W-:Y:S04]  /*156d10*/  STL [R1+0x1b8c], R2 ;  /* 0x001b8c0201007387 */ /* 0x0003e80000100800 */
[----:B------:R-:W2:Y:S01]  /*156d20*/  LDL.LU R31, [R1+0x1644] ;  /* 0x00164400011f7983 */ /* 0x000ea20000300800 */
[----:B---3--:R-:W-:-:S03]  /*156d30*/  F2FP.SATFINITE.E5M2.F32.PACK_AB_MERGE_C R43, R53, R32, RZ ;  /* 0x00000020352b723e */ /* 0x008fc600048060ff */
[----:B------:R-:W3:Y:S04]  /*156d40*/  LDL.LU R32, [R1+0x1648] ;  /* 0x0016480001207983 */ /* 0x000ee80000300800 */
[----:B------:R-:W3:Y:S01]  /*156d50*/  LDL.LU R53, [R1+0x164c] ;  /* 0x00164c0001357983 */ /* 0x000ee20000300800 */
[----:B-1----:R-:W-:-:S03]  /*156d60*/  IADD3 R2, P1, PT, R50, R36, RZ ;  /* 0x0000002432027210 */ /* 0x002fc60007f3e0ff */
[----:B------:R-:W-:Y:S02]  /*156d70*/  STL [R1+0x6c34], R43 ;  /* 0x006c342b01007387 */ /* 0x000fe40000100800 */
[----:B------:R-:W-:-:S05]  /*156d80*/  IMAD.X R3, R61, 0x1, R37, P1 ;  /* 0x000000013d037824 */ /* 0x000fca00008e0625 */
[----:B------:R1:W-:Y:S01]  /*156d90*/  STL.64 [R1+0x1710], R2 ;  /* 0x0017100201007387 */ /* 0x0003e20000100a00 */
[----:B----4-:R-:W-:Y:S02]  /*156da0*/  F2FP.SATFINITE.E5M2.F32.PACK_AB_MERGE_C R5, R12, R9, RZ ;  /* 0x000000090c05723e */ /* 0x010fe400048060ff */
[----:B-1----:R-:W-:-:S03]  /*156db0*/  IADD3 R2, P1, PT, R50, R38, RZ ;  /* 0x0000002632027210 */ /* 0x002fc60007f3e0ff */
[----:B------:R-:W-:Y:S02]  /*156dc0*/  STL [R1+0x1b3c], R5 ;  /* 0x001b3c0501007387 */ /* 0x000fe40000100800 */
[----:B------:R-:W-:Y:S01]  /*156dd0*/  IMAD.X R3, R61, 0x1, R39, P1 ;  /* 0x000000013d037824 */ /* 0x000fe200008e0627 */
[----:B------:R-:W-:-:S05]  /*156de0*/  F2FP.SATFINITE.E5M2.F32.PACK_AB_MERGE_C R4, R18, R16, RZ ;  /* 0x000000101204723e */ /* 0x000fca00048060ff */
[----:B------:R1:W-:Y:S04]  /*156df0*/  STL [R1+0x1b48], R4 ;  /* 0x001b480401007387 */ /* 0x0003e80000100800 */
[----:B------:R4:W-:Y:S01]  /*156e00*/  STL.64 [R1+0x1708], R2 ;  /* 0x0017080201007387 */ /* 0x0009e20000100a00 */
[----:B-1----:R-:W-:Y:S02]  /*156e10*/  F2FP.SATFINITE.E5M2.F32.PACK_AB_MERGE_C R4, R21, R20, RZ ;  /* 0x000000141504723e */ /* 0x002fe400048060ff */
[----:B----4-:R-:W-:-:S03]  /*156e20*/  IADD3 R2, P1, PT, R50, R40, RZ ;  /* 0x0000002832027210 */ /* 0x010fc60007f3e0ff */
[----:B------:R-:W-:Y:S04]  /*156e30*/  STL [R1+0x1adc], R4 ;  /* 0x001adc0401007387 */ /* 0x000fe80000100800 */
[----:B------:R-:W4:Y:S01]  /*156e40*/  LDL.LU R6, [R1+0x1630] ;  /* 0x0016300001067983 */ /* 0x000f220000300800 */
[----:B------:R-:W-:-:S03]  /*156e50*/  IMAD.X R3, R61, 0x1, R41, P1 ;  /* 0x000000013d037824 */ /* 0x000fc600008e0629 */
[----:B------:R-:W4:Y:S04]  /*156e60*/  LDL.LU R5, [R1+0x1634] ;  /* 0x0016340001057983 */ /* 0x000f280000300800 */
[----:B------:R1:W-:Y:S04]  /*156e70*/  STL.64 [R1+0x1700], R2 ;  /* 0x0017000201007387 */ /* 0x0003e80000100a00 */
[----:B-1----:R-:W4:Y:S04]  /*156e80*/  LDL.LU R3, [R1+0x1638] ;  /* 0x0016380001037983 */ /* 0x002f280000300800 */
[----:B------:R-:W4:Y:S04]  /*156e90*/  LDL.LU R8, [R1+0x163c] ;  /* 0x00163c0001087983 */ /* 0x000f280000300800 */
[----:B------:R-:W4:Y:S04]  /*156ea0*/  LDL.LU R9, [R1+0x1620] ;  /* 0x0016200001097983 */ /* 0x000f280000300800 */
[----:B------:R-:W4:Y:S01]  /*156eb0*/  LDL.LU R12, [R1+0x1624] ;  /* 0x00162400010c7983 */ /* 0x000f220000300800 */
[----:B------:R-:W-:-:S02]  /*156ec0*/  F2FP.SATFINITE.E5M2.F32.PACK_AB_MERGE_C R4, R25, R23, RZ ;  /* 0x000000171904723e */ /* 0x000fc400048060ff */
[----:B------:R-:W-:Y:S01]  /*156ed0*/  F2FP.SATFINITE.E5M2.F32.PACK_AB_MERGE_C R2, R57, R55, RZ ;  /* 0x000000373902723e */ /* 0x000fe200048060ff */
[----:B------:R-:W4:Y:S04]  /*156ee0*/  LDL.LU R23, [R1+0x1628] ;  /* 0x0016280001177983 */ /* 0x000f280000300800 */
[----:B------:R-:W-:Y:S04]  /*156ef0*/  STL [R1+0x1b08], R4 ;  /* 0x001b080401007387 */ /* 0x000fe80000100800 */
[----:B------:R-:W4:Y:S04]  /*156f00*/  LDL.LU R25, [R1+0x162c] ;  /* 0x00162c0001197983 */ /* 0x000f280000300800 */
[----:B------:R1:W-:Y:S04]  /*156f10*/  STL [R1+0x1a8c], R2 ;  /* 0x001a8c0201007387 */ /* 0x0003e80000100800 */
[----:B------:R-:W4:Y:S04]  /*156f20*/  LDL.LU R55, [R1+0x1610] ;  /* 0x0016100001377983 */ /* 0x000f280000300800 */
[----:B------:R-:W4:Y:S01]  /*156f30*/  LDL.LU R57, [R1+0x1614] ;  /* 0x0016140001397983 */ /* 0x000f220000300800 */
[----:B-1----:R-:W-:-:S03]  /*156f40*/  F2FP.SATFINITE.E5M2.F32.PACK_AB_MERGE_C R2, R0, R48, RZ ;  /* 0x000000300002723e */ /* 0x002fc600048060ff */
[----:B------:R-:W4:Y:S04]  /*156f50*/  LDL.LU R48, [R1+0x1618] ;  /* 0x0016180001307983 */ /* 0x000f280000300800 */
[----:B------:R-:W4:Y:S01]  /*156f60*/  LDL.LU R0, [R1+0x161c] ;  /* 0x00161c0001007983 */ /* 0x000f220000300800 */
[----:B0-----:R-:W-:-:S03]  /*156f70*/  VIADD R50, R50, UR6 ;  /* 0x0000000632327c36 */ /* 0x001fc60008000000 */
[----:B------:R-:W-:Y:S04]  /*156f80*/  STL [R1+0x1a98], R2 ;  /* 0x001a980201007387 */ /* 0x000fe80000100800 */
[----:B------:R-:W4:Y:S01]  /*156f90*/  LDL.LU R16, [R1+0x1600] ;  /* 0x0016000001107983 */ /* 0x000f220000300800 */
[----:B------:R-:W0:Y:S01]  /*156fa0*/  LDCU UR6, c[0x0][0x3b8] ;  /* 0x00007700ff0677ac */ /* 0x000e220008000800 */
[----:B------:R-:W-:Y:S02]  /*156fb0*/  SHF.R.S32.HI R61, RZ, 0x1f, R50 ;  /* 0x0000001fff3d7819 */ /* 0x000fe40000011432 */
[----:B------:R-:W-:-:S05]  /*156fc0*/  IADD3 R10, P1, PT, R50, R34, RZ ;  /* 0x00000022320a7210 */ /* 0x000fca0007f3e0ff */
[----:B------:R-:W-:-:S05]  /*156fd0*/  IMAD.X R11, R61, 0x1, R35, P1 ;  /* 0x000000013d0b7824 */ /* 0x000fca00008e0623 */
[----:B------:R1:W-:Y:S02]  /*156fe0*/  STL.64 [R1+0x16f8], R10 ;  /* 0x0016f80a01007387 */ /* 0x0003e40000100a00 */
[----:B-1----:R-:W-:-:S05]  /*156ff0*/  IADD3 R10, P1, PT, R50, R36, RZ ;  /* 0x00000024320a7210 */ /* 0x002fca0007f3e0ff */
[----:B------:R-:W-:Y:S01]  /*157000*/  IMAD.X R11, R61, 0x1, R37, P1 ;  /* 0x000000013d0b7824 */ /* 0x000fe200008e0625 */
[----:B--2---:R-:W-:-:S05]  /*157010*/  F2FP.SATFINITE.E5M2.F32.PACK_AB_MERGE_C R2, R31, R28, RZ ;  /* 0x0000001c1f02723e */ /* 0x004fca00048060ff */
[----:B------:R1:W-:Y:S04]  /*157020*/  STL [R1+0x1a48], R2 ;  /* 0x001a480201007387 */ /* 0x0003e80000100800 */
[----:B------:R-:W2:Y:S04]  /*157030*/  LDL.LU R18, [R1+0x1604] ;  /* 0x0016040001127983 */ /* 0x000ea80000300800 */
[----:B------:R-:W2:Y:S04]  /*157040*/  LDL.LU R20, [R1+0x1608] ;  /* 0x0016080001147983 */ /* 0x000ea80000300800 */
[----:B------:R-:W2:Y:S04]  /*157050*/  LDL.LU R21, [R1+0x160c] ;  /* 0x00160c0001157983 */ /* 0x000ea80000300800 */
[----:B------:R-:W2:Y:S04]  /*157060*/  LDL.LU R28, [R1+0x15f0] ;  /* 0x0015f000011c7983 */ /* 0x000ea80000300800 */
[----:B------:R-:W2:Y:S01]  /*157070*/  LDL.LU R31, [R1+0x15f4] ;  /* 0x0015f400011f7983 */ /* 0x000ea20000300800 */
[----:B---3--:R-:W-:-:S03]  /*157080*/  F2FP.SATFINITE.E5M2.F32.PACK_AB_MERGE_C R42, R53, R32, RZ ;  /* 0x00000020352a723e */ /* 0x008fc600048060ff */
[----:B------:R-:W3:Y:S04]  /*157090*/  LDL.LU R32, [R1+0x15f8] ;  /* 0x0015f80001207983 */ /* 0x000ee80000300800 */
[----:B------:R-:W3:Y:S01]  /*1570a0*/  LDL.LU R53, [R1+0x15fc] ;  /* 0x0015fc0001357983 */ /* 0x000ee20000300800 */
[----:B-1----:R-:W-:-:S03]  /*1570b0*/  IADD3 R2, P1, PT, R50, R38, RZ ;  /* 0x0000002632027210 */ /* 0x002fc60007f3e0ff */
[----:B------:R-:W-:Y:S04]  /*1570c0*/  STL [R1+0x6c58], R42 ;  /* 0x006c582a01007387 */ /* 0x000fe80000100800 */
[----:B------:R-:W-:Y:S01]  /*1570d0*/  STL.64 [R1+0x16f0], R10 ;  /* 0x0016f00a01007387 */ /* 0x000fe20000100a00 */
[----:B----4-:R-:W-:-:S05]  /*1570e0*/  F2FP.SATFINITE.E5M2.F32.PACK_AB_MERGE_C R5, R5, R6, RZ ;  /* 0x000000060505723e */ /* 0x010fca00048060ff */
[----:B------:R-:W-:Y:S01]  /*1570f0*/  STL [R1+0x1a18], R5 ;  /* 0x001a180501007387 */ /* 0x000fe20000100800 */
[----:B------:R-:W-:Y:S01]  /*157100*/  F2FP.SATFINITE.E5M2.F32.PACK_AB_MERGE_C R4, R8, R3, RZ ;  /* 0x000000030804723e */ /* 0x000fe200048060ff */
[----:B------:R-:W-:-:S04]  /*157110*/  IMAD.X R3, R61, 0x1, R39, P1 ;  /* 0x000000013d037824 */ /* 0x000fc800008e0627 */
        /* <DEDUP_REMOVED lines=8> */
[----:B------:R1:W-:Y:S01]  /*1571a0*/  STL.64 [R1+0x16e0], R2 ;  /* 0x0016e00201007387 */ /* 0x0003e20000100a00 */
[----:B------:R-:W-:Y:S02]  /*1571b0*/  F2FP.SATFINITE.E5M2.F32.PACK_AB_MERGE_C R0, R0, R48, RZ ;  /* 0x000000300000723e */ /* 0x000fe400048060ff */
[----:B-1----:R-:W-:Y:S02]  /*1571c0*/  F2FP.SATFINITE.E5M2.F32.PACK_AB_MERGE_C R3, R25, R23, RZ ;  /* 0x000000171903723e */ /* 0x002fe400048060ff */
[----:B------:R-:W-:Y:S01]  /*1571d0*/  F2FP.SATFINITE.E5M2.F32.PACK_AB_MERGE_C R2, R57, R55, RZ ;  /* 0x000000373902723e */ /* 0x000fe200048060ff */
[----:B------:R-:W4:Y:S04]  /*1571e0*/  LDL.LU R23, [R1+0x15e8] ;  /* 0x0015e80001177983 */ /* 0x000f280000300800 */
[----:B------:R-:W-:Y:S04]  /*1571f0*/  STL [R1+0x1918], R3 ;  /* 0x0019180301007387 */ /* 0x000fe80000100800 */
[----:B------:R-:W4:Y:S04]  /*157200*/  LDL.LU R25, [R1+0x15ec] ;  /* 0x0015ec0001197983 */ /* 0x000f280000300800 */
[----:B------:R-:W-:Y:S04]  /*157210*/  STL [R1+0x18e8], R2 ;  /* 0x0018e80201007387 */ /* 0x000fe80000100800 */
[----:B------:R-:W4:Y:S04]  /*157220*/  LDL.LU R55, [R1+0x15d0] ;  /* 0x0015d00001377983 */ /* 0x000f280000300800 */
[----:B------:R-:W4:Y:S04]  /*157230*/  LDL.LU R57, [R1+0x15d4] ;  /* 0x0015d40001397983 */ /* 0x000f280000300800 */
[----:B------:R1:W-:Y:S04]  /*157240*/  STL [R1+0x18f8], R0 ;  /* 0x0018f80001007387 */ /* 0x0003e80000100800 */
        /* <DEDUP_REMOVED lines=11> */
[----:B------:R-:W-:-:S03]  /*157300*/  F2FP.SATFINITE.E5M2.F32.PACK_AB_MERGE_C R4, R21, R20, RZ ;  /* 0x000000141504723e */ /* 0x000fc600048060ff */
[----:B------:R-:W-:Y:S04]  /*157310*/  STL [R1+0x18c8], R5 ;  /* 0x0018c80501007387 */ /* 0x000fe80000100800 */
[----:B------:R-:W-:Y:S04]  /*157320*/  STL [R1+0x18cc], R4 ;  /* 0x0018cc0401007387 */ /* 0x000fe80000100800 */
[----:B------:R1:W-:Y:S02]  /*157330*/  STL.64 [R1+0x16d0], R2 ;  /* 0x0016d00201007387 */ /* 0x0003e40000100a00 */
[----:B-1----:R-:W-:-:S02]  /*157340*/  F2FP.SATFINITE.E5M2.F32.PACK_AB_MERGE_C R3, R31, R28, RZ ;  /* 0x0000001c1f03723e */ /* 0x002fc400048060ff */
[----:B---3--:R-:W-:Y:S01]  /*157350*/  F2FP.SATFINITE.E5M2.F32.PACK_AB_MERGE_C R2, R53, R32, RZ ;  /* 0x000000203502723e */ /* 0x008fe200048060ff */
[----:B------:R-:W2:Y:S04]  /*157360*/  LDL.LU R28, [R1+0x15c0] ;  /* 0x0015c000011c7983 */ /* 0x000ea80000300800 */
[----:B------:R-:W-:Y:S04]  /*157370*/  STL [R1+0x18a8], R3 ;  /* 0x0018a80301007387 */ /* 0x000fe80000100800 */
[----:B------:R-:W2:Y:S04]  /*157380*/  LDL.LU R31, [R1+0x15c4] ;  /* 0x0015c400011f7983 */ /* 0x000ea80000300800 */
[----:B------:R1:W-:Y:S04]  /*157390*/  STL [R1+0x18ac], R2 ;  /* 0x0018ac0201007387 */ /* 0x0003e80000100800 */
[----:B------:R-:W3:Y:S04]  /*1573a0*/  LDL.LU R32, [R1+0x15c8] ;  /* 0x0015c80001207983 */ /* 0x000ee80000300800 */
[----:B------:R-:W3:Y:S04]  /*1573b0*/  LDL.LU R53, [R1+0x15cc] ;  /* 0x0015cc0001357983 */ /* 0x000ee80000300800 */
[----:B------:R-:W3:Y:S04]  /*1573c0*/  LDL.LU R16, [R1+0x15b0] ;  /* 0x0015b00001107983 */ /* 0x000ee80000300800 */
[----:B------:R-:W3:Y:S04]  /*1573d0*/  LDL.LU R18, [R1+0x15b4] ;  /* 0x0015b40001127983 */ /* 0x000ee80000300800 */
[----:B------:R-:W3:Y:S01]  /*1573e0*/  LDL.LU R20, [R1+0x15b8] ;  /* 0x0015b80001147983 */ /* 0x000ee20000300800 */
[----:B-1----:R-:W-:-:S05]  /*1573f0*/  IADD3 R2, P1, PT, R50, R38, RZ ;  /* 0x0000002632027210 */ /* 0x002fca0007f3e0ff */
[----:B------:R-:W-:-:S05]  /*157400*/  IMAD.X R3, R61, 0x1, R39, P1 ;  /* 0x000000013d037824 */ /* 0x000fca00008e0627 */
[----:B------:R1:W-:Y:S04]  /*157410*/  STL.64 [R1+0x16c8], R2 ;  /* 0x0016c80201007387 */ /* 0x0003e80000100a00 */
[----:B------:R-:W3:Y:S01]  /*157420*/  LDL.LU R21, [R1+0x15bc] ;  /* 0x0015bc0001157983 */ /* 0x000ee20000300800 */
[----:B-1----:R-:W-:-:S05]  /*157430*/  IADD3 R2, P1, PT, R50, R40, RZ ;  /* 0x0000002832027210 */ /* 0x002fca0007f3e0ff */
[----:B------:R-:W-:Y:S01]  /*157440*/  IMAD.X R3, R61, 0x1, R41, P1 ;  /* 0x000000013d037824 */ /* 0x000fe200008e0629 */
[----:B----4-:R-:W-:-:S05]  /*157450*/  F2FP.SATFINITE.E5M2.F32.PACK_AB_MERGE_C R5, R12, R9, RZ ;  /* 0x000000090c05723e */ /* 0x010fca00048060ff */
[----:B------:R-:W-:Y:S04]  /*157460*/  STL [R1+0x6cf4], R5 ;  /* 0x006cf40501007387 */ /* 0x000fe80000100800 */
[----:B------:R-:W4:Y:S04]  /*157470*/  LDL.LU R14, [R1+0x15a0] ;  /* 0x0015a000010e7983 */ /* 0x000f280000300800 */
[----:B------:R1:W-:Y:S04]  /*157480*/  STL.64 [R1+0x16c0], R2 ;  /* 0x0016c00201007387 */ /* 0x0003e80000100a00 */
[----:B------:R-:W4:Y:S01]  /*157490*/  LDL.LU R8, [R1+0x15a4] ;  /* 0x0015a40001087983 */ /* 0x000f220000300800 */
[----:B------:R-:W-:-:S02]  /*1574a0*/  F2FP.SATFINITE.E5M2.F32.PACK_AB_MERGE_C R4, R25, R23, RZ ;  /* 0x000000171904723e */ /* 0x000fc400048060ff */
[----:B------:R-:W-:-:S03]  /*1574b0*/  F2FP.SATFINITE.E5M2.F32.PACK_AB_MERGE_C R6, R57, R55, RZ ;  /* 0x000000373906723e */ /* 0x000fc600048060ff */
[----:B------:R0:W-:Y:S04]  /*1574c0*/  STL [R1+0x6cf0], R4 ;  /* 0x006cf00401007387 */ /* 0x0001e80000100800 */
[----:B------:R-:W-:Y:S04]  /*1574d0*/  STL [R1+0x6d00], R6 ;  /* 0x006d000601007387 */ /* 0x000fe80000100800 */
[----:B------:R-:W4:Y:S04]  /*1574e0*/  LDL.LU R55, [R1+0x15a8] ;  /* 0x0015a80001377983 */ /* 0x000f280000300800 */
[----:B------:R-:W4:Y:S01]  /*1574f0*/  LDL.LU R57, [R1+0x15ac] ;  /* 0x0015ac0001397983 */ /* 0x000f220000300800 */
[----:B-1----:R-:W-:-:S03]  /*157500*/  F2FP.SATFINITE.E5M2.F32.PACK_AB_MERGE_C R3, R0, R48, RZ ;  /* 0x000000300003723e */ /* 0x002fc600048060ff */
[----:B------:R-:W4:Y:S04]  /*157510*/  LDL.LU R48, [R1+0x1590] ;  /* 0x0015900001307983 */ /* 0x000f280000300800 */
[----:B------:R-:W4:Y:S04]  /*157520*/  LDL.LU R0, [R1+0x1594] ;  /* 0x0015940001007983 */ /* 0x000f280000300800 */
[----:B------:R-:W-:Y:S01]  /*157530*/  STL [R1+0x6d08], R3 ;  /* 0x006d080301007387 */ /* 0x000fe20000100800 */
[----:B0-----:R-:W-:-:S03]  /*157540*/  VIADD R50, R50, UR6 ;  /* 0x0000000632327c36 */ /* 0x001fc60008000000 */
[----:B------:R-:W4:Y:S04]  /*157550*/  LDL.LU R23, [R1+0x1598] ;  /* 0x0015980001177983 */ /* 0x000f280000300800 */
        /* <DEDUP_REMOVED lines=8> */
[----:B--2---:R-:W-:Y:S02]  /*1575e0*/  F2FP.SATFINITE.E5M2.F32.PACK_AB_MERGE_C R3, R31, R28, RZ ;  /* 0x0000001c1f03723e */ /* 0x004fe400048060ff */
[----:B------:R-:W2:Y:S04]  /*1575f0*/  LDL.LU R28, [R1+0x1580] ;  /* 0x00158000011c7983 */ /* 0x000ea80000300800 */
[----:B------:R1:W-:Y:S01]  /*157600*/  STL [R1+0x1838], R3 ;  /* 0x0018380301007387 */ /* 0x0003e20000100800 */
[----:B---3--:R-:W-:-:S03]  /*157610*/  F2FP.SATFINITE.E5M2.F32.PACK_AB_MERGE_C R2, R53, R32, RZ ;  /* 0x000000203502723e */ /* 0x008fc600048060ff */
[----:B------:R-:W2:Y:S04]  /*157620*/  LDL.LU R31, [R1+0x1584] ;  /* 0x00158400011f7983 */ /* 0x000ea80000300800 */
[----:B------:R-:W3:Y:S04]  /*157630*/  LDL.LU R32, [R1+0x1588] ;  /* 0x0015880001207983 */ /* 0x000ee80000300800 */
[----:B------:R-:W3:Y:S04]  /*157640*/  LDL.LU R53, [R1+0x158c] ;  /* 0x00158c0001357983 */ /* 0x000ee80000300800 */
[----:B------:R0:W-:Y:S04]  /*157650*/  STL [R1+0x6d18], R2 ;  /* 0x006d180201007387 */ /* 0x0001e80000100800 */
[----:B------:R-:W3:Y:S01]  /*157660*/  LDL.LU R9, [R1+0x1570] ;  /* 0x0015700001097983 */ /* 0x000ee20000300800 */
[----:B-1----:R-:W-:-:S03]  /*157670*/  F2FP.SATFINITE.E5M2.F32.PACK_AB_MERGE_C R3, R18, R16, RZ ;  /* 0x000000101203723e */ /* 0x002fc600048060ff */
[----:B------:R-:W-:Y:S04]  /*157680*/  STL.64 [R1+0x16b0], R4 ;  /* 0x0016b00401007387 */ /* 0x000fe80000100a00 */
[----:B------:R-:W-:Y:S04]  /*157690*/  STL [R1+0x1808], R3 ;  /* 0x0018080301007387 */ /* 0x000fe80000100800 */
[----:B------:R-:W3:Y:S01]  /*1576a0*/  LDL.LU R12, [R1+0x1574] ;  /* 0x00157400010c7983 */ /* 0x000ee20000300800 */
[----:B0-----:R-:W-:-:S05]  /*1576b0*/  F2FP.SATFINITE.E5M2.F32.PACK_AB_MERGE_C R2, R21, R20, RZ ;  /* 0x000000141502723e */ /* 0x001fca00048060ff */
[----:B------:R0:W-:Y:S04]  /*1576c0*/  STL [R1+0x180c], R2 ;  /* 0x00180c0201007387 */ /* 0x0001e80000100800 */
[----:B------:R-:W3:Y:S04]  /*1576d0*/  LDL.LU R16, [R1+0x1578] ;  /* 0x0015780001107983 */ /* 0x000ee80000300800 */
[----:B------:R-:W3:Y:S04]  /*1576e0*/  LDL.LU R18, [R1+0x157c] ;  /* 0x00157c0001127983 */ /* 0x000ee80000300800 */
[----:B------:R-:W3:Y:S04]  /*1576f0*/  LDL.LU R20, [R1+0x1560] ;  /* 0x0015600001147983 */ /* 0x000ee80000300800 */
[----:B------:R-:W3:Y:S01]  /*157700*/  LDL.LU R21, [R1+0x1564] ;  /* 0x0015640001157983 */ /* 0x000ee20000300800 */
[----:B0-----:R-:W-:-:S05]  /*157710*/  IADD3 R2, P1, PT, R50, R38, RZ ;  /* 0x0000002632027210 */ /* 0x001fca0007f3e0ff */
[----:B------:R-:W-:-:S05]  /*157720*/  IMAD.X R3, R61, 0x1, R39, P1 ;  /* 0x000000013d037824 */ /* 0x000fca00008e0627 */
[----:B------:R0:W-:Y:S02]  /*157730*/  STL.64 [R1+0x16a8], R2 ;  /* 0x0016a80201007387 */ /* 0x0001e40000100a00 */
[----:B0-----:R-:W-:-:S05]  /*157740*/  IADD3 R2, P1, PT, R50, R40, RZ ;  /* 0x0000002832027210 */ /* 0x001fca0007f3e0ff */
[----:B------:R-:W-:Y:S01]  /*157750*/  IMAD.X R3, R61, 0x1, R41, P1 ;  /* 0x000000013d037824 */ /* 0x000fe200008e0629 */
[----:B----4-:R-:W-:-:S05]  /*157760*/  F2FP.SATFINITE.E5M2.F32.PACK_AB_MERGE_C R4, R8, R14, RZ ;  /* 0x0000000e0804723e */ /* 0x010fca00048060ff */
[----:B------:R-:W-:Y:S04]  /*157770*/  STL [R1+0x17e8], R4 ;  /* 0x0017e80401007387 */ /* 0x000fe80000100800 */
        /* <DEDUP_REMOVED lines=8> */
[----:B0-----:R-:W4:Y:S01]  /*157800*/  LDL.LU R0, [R1+0x1554] ;  /* 0x0015540001007983 */ /* 0x001f220000300800 */
[----:B------:R-:W-:Y:S01]  /*157810*/  F2FP.SATFINITE.E5M2.F32.PACK_AB_MERGE_C R2, R25, R23, RZ ;  /* 0x000000171902723e */ /* 0x000fe200048060ff */
[----:B------:R-:W-:-:S02]  /*157820*/  VIADD R50, R50, UR6 ;  /* 0x0000000632327c36 */ /* 0x000fc40008000000 */
[----:B------:R-:W4:Y:S04]  /*157830*/  LDL.LU R23, [R1+0x1558] ;  /* 0x0015580001177983 */ /* 0x000f280000300800 */
[----:B------:R-:W4:Y:S04]  /*157840*/  LDL.LU R25, [R1+0x155c] ;  /* 0x00155c0001197983 */ /* 0x000f280000300800 */
[----:B------:R0:W-:Y:S01]  /*157850*/  STL [R1+0x17d8], R2 ;  /* 0x0017d80201007387 */ /* 0x0001e20000100800 */
[----:B------:R-:W1:Y:S01]  /*157860*/  LDCU UR6, c[0x0][0x3b8] ;  /* 0x00007700ff0677ac */ /* 0x000e620008000800 */
[----:B------:R-:W-:-:S02]  /*157870*/  SHF.R.S32.HI R61, RZ, 0x1f, R50 ;  /* 0x0000001fff3d7819 */ /* 0x000fc40000011432 */
[----:B0-----:R-:W-:-:S05]  /*157880*/  IADD3 R2, P1, PT, R50, R34, RZ ;  /* 0x0000002232027210 */ /* 0x001fca0007f3e0ff */
[----:B------:R-:W-:-:S05]  /*157890*/  IMAD.X R3, R61, 0x1, R35, P1 ;  /* 0x000000013d037824 */ /* 0x000fca00008e0623 */
[----:B------:R2:W-:Y:S02]  /*1578a0*/  STL.64 [R1+0x1698], R2 ;  /* 0x0016980201007387 */ /* 0x0005e40000100a00 */
[----:B--2---:R-:W-:Y:S02]  /*1578b0*/  F2FP.SATFINITE.E5M2.F32.PACK_AB_MERGE_C R3, R31, R28, RZ ;  /* 0x0000001c1f03723e */ /* 0x004fe400048060ff */
[----:B---3--:R-:W-:Y:S01]  /*1578c0*/  F2FP.SATFINITE.E5M2.F32.PACK_AB_MERGE_C R2, R53, R32, RZ ;  /* 0x000000203502723e */ /* 0x008fe200048060ff */
[----:B------:R-:W2:Y:S04]  /*1578d0*/  LDL.LU R28, [R1+0x23e0] ;  /* 0x0023e000011c7983 */ /* 0x000ea80000300800 */
[----:B------:R-:W-:Y:S04]  /*1578e0*/  STL [R1+0x918], R3 ;  /* 0x0009180301007387 */ /* 0x000fe80000100800 */
[----:B------:R-:W2:Y:S04]  /*1578f0*/  LDL.LU R31, [R1+0x23e4] ;  /* 0x0023e400011f7983 */ /* 0x000ea80000300800 */
[----:B------:R0:W-:Y:S04]  /*157900*/  STL [R1+0x17b8], R2 ;  /* 0x0017b80201007387 */ /* 0x0001e80000100800 */
[----:B------:R-:W3:Y:S04]  /*157910*/  LDL.LU R32, [R1+0x23e8] ;  /* 0x0023e80001207983 */ /* 0x000ee80000300800 */
[----:B------:R-:W3:Y:S01]  /*157920*/  LDL.LU R53, [R1+0x23ec] ;  /* 0x0023ec0001357983 */ /* 0x000ee20000300800 */
[----:B0-----:R-:W-:-:S05]  /*157930*/  IADD3 R2, P1, PT, R50, R36, RZ ;  /* 0x0000002432027210 */ /* 0x001fca0007f3e0ff */
[----:B------:R-:W-:Y:S01]  /*157940*/  IMAD.X R3, R61, 0x1, R37, P1 ;  /* 0x000000013d037824 */ /* 0x000fe200008e0625 */
[----:B------:R-:W-:-:S04]  /*157950*/  F2FP.SATFINITE.E5M2.F32.PACK_AB_MERGE_C R5, R12, R9, RZ ;  /* 0x000000090c05723e */ /* 0x000fc800048060ff */
[----:B------:R0:W-:Y:S01]  /*157960*/  STL.64 [R1+0x1690], R2 ;  /* 0x0016900201007387 */ /* 0x0001e20000100a00 */
[----:B------:R-:W-:-:S03]  /*157970*/  F2FP.SATFINITE.E5M2.F32.PACK_AB_MERGE_C R4, R18, R16, RZ ;  /* 0x000000101204723e */ /* 0x000fc600048060ff */
[----:B------:R-:W-:Y:S01]  /*157980*/  STL [R1+0x894], R5 ;  /* 0x0008940501007387 */ /* 0x000fe20000100800 */
[----:B0-----:R-:W-:-:S03]  /*157990*/  IADD3 R2, P1, PT, R50, R38, RZ ;  /* 0x0000002632027210 */ /* 0x001fc60007f3e0ff */
[----:B------:R-:W-:Y:S02]  /*1579a0*/  STL [R1+0x898], R4 ;  /* 0x0008980401007387 */ /* 0x000fe40000100800 */
[----:B------:R-:W-:-:S05]  /*1579b0*/  IMAD.X R3, R61, 0x1, R39, P1 ;  /* 0x000000013d037824 */ /* 0x000fca00008e0627 */
[----:B------:R0:W-:Y:S04]  /*1579c0*/  STL.64 [R1+0x1688], R2 ;  /* 0x0016880201007387 */ /* 0x0001e80000100a00 */
[----:B------:R-:W3:Y:S04]  /*1579d0*/  LDL.LU R24, [R1+0x1530] ;  /* 0x0015300001187983 */ /* 0x000ee80000300800 */
        /* <DEDUP_REMOVED lines=10> */
[----:B----4-:R-:W-:Y:S02]  /*157a80*/  F2FP.SATFINITE.E5M2.F32.PACK_AB_MERGE_C R2, R57, R55, RZ ;  /* 0x000000373902723e */ /* 0x010fe400048060ff */
        /* <DEDUP_REMOVED lines=8> */
[----:B-1----:R-:W-:-:S02]  /*157b10*/  VIADD R50, R50, UR6 ;  /* 0x0000000632327c36 */ /* 0x002fc40008000000 */
        /* <DEDUP_REMOVED lines=9> */
[----:B--2---:R-:W-:Y:S02]  /*157bb0*/  F2FP.SATFINITE.E5M2.F32.PACK_AB_MERGE_C R3, R31, R28, RZ ;  /* 0x0000001c1f03723e */ /* 0x004fe400048060ff */
[----:B---3--:R-:W-:-:S03]  /*157bc0*/  F2FP.SATFINITE.E5M2.F32.PACK_AB_MERGE_C R2, R53, R32, RZ ;  /* 0x000000203502723e */ /* 0x008fc600048060ff */
[----:B------:R-:W-:Y:S04]  /*157bd0*/  STL [R1+0x70c], R3 ;  /* 0x00070c0301007387 */ /* 0x000fe80000100800 */
[----:B------:R-:W2:Y:S04]  /*157be0*/  LDL.LU R12, [R1+0x1504] ;  /* 0x00150400010c7983 */ /* 0x000ea80000300800 */
[----:B------:R0:W-:Y:S04]  /*157bf0*/  STL [R1+0x750], R2 ;  /* 0x0007500201007387 */ /* 0x0001e80000100800 */
[----:B------:R-:W3:Y:S04]  /*157c00*/  LDL.LU R16, [R1+0x1508] ;  /* 0x0015080001107983 */ /* 0x000ee80000300800 */
[----:B------:R-:W3:Y:S04]  /*157c10*/  LDL.LU R18, [R1+0x150c] ;  /* 0x00150c0001127983 */ /* 0x000ee80000300800 */
[----:B------:R-:W3:Y:S04]  /*157c20*/  LDL.LU R28, [R1+0x14f0] ;  /* 0x0014f000011c7983 */ /* 0x000ee80000300800 */
[----:B------:R-:W3:Y:S04]  /*157c30*/  LDL.LU R31, [R1+0x14f4] ;  /* 0x0014f400011f7983 */ /* 0x000ee80000300800 */
[----:B------:R-:W3:Y:S04]  /*157c40*/  LDL.LU R32, [R1+0x14f8] ;  /* 0x0014f80001207983 */ /* 0x000ee80000300800 */
[----:B------:R-:W3:Y:S01]  /*157c50*/  LDL.LU R53, [R1+0x14fc] ;  /* 0x0014fc0001357983 */ /* 0x000ee20000300800 */
[----:B0-----:R-:W-:-:S05]  /*157c60*/  IADD3 R2, P1, PT, R50, R36, RZ ;  /* 0x0000002432027210 */ /* 0x001fca0007f3e0ff */
[----:B------:R-:W-:-:S05]  /*157c70*/  IMAD.X R3, R61, 0x1, R37, P1 ;  /* 0x000000013d037824 */ /* 0x000fca00008e0625 */
[----:B------:R0:W-:Y:S02]  /*157c80*/  STL.64 [R1+0x1670], R2 ;  /* 0x0016700201007387 */ /* 0x0001e40000100a00 */
[----:B0-----:R-:W-:Y:S02]  /*157c90*/  IADD3 R2, P1, PT, R50, R38, RZ ;  /* 0x0000002632027210 */ /* 0x001fe40007f3e0ff */
[----:B------:R-:W-:-:S03]  /*157ca0*/  F2FP.SATFINITE.E5M2.F32.PACK_AB_MERGE_C R5, R27, R24, RZ ;  /* 0x000000181b05723e */ /* 0x000fc600048060ff */
[----:B------:R-:W-:Y:S02]  /*157cb0*/  IMAD.X R3, R61, 0x1, R39, P1 ;  /* 0x000000013d037824 */ /* 0x000fe400008e0627 */
[----:B------:R-:W-:Y:S01]  /*157cc0*/  STL [R1+0x3f0], R5 ;  /* 0x0003f00501007387 */ /* 0x000fe20000100800 */
[----:B------:R-:W-:-:S05]  /*157cd0*/  F2FP.SATFINITE.E5M2.F32.PACK_AB_MERGE_C R4, R8, R14, RZ ;  /* 0x0000000e0804723e */ /* 0x000fca00048060ff */
[----:B------:R0:W-:Y:S04]  /*157ce0*/  STL [R1+0x3f4], R4 ;  /* 0x0003f40401007387 */ /* 0x0001e80000100800 */
[----:B------:R1:W-:Y:S01]  /*157cf0*/  STL.64 [R1+0x1668], R2 ;  /* 0x0016680201007387 */ /* 0x0003e20000100a00 */
[----:B0-----:R-:W-:Y:S02]  /*157d00*/  F2FP.SATFINITE.E5M2.F32.PACK_AB_MERGE_C R4, R21, R20, RZ ;  /* 0x000000141504723e */ /* 0x001fe400048060ff */
[----:B-1----:R-:W-:-:S03]  /*157d10*/  IADD3 R2, P1, PT, R50, R40, RZ ;  /* 0x0000002832027210 */ /* 0x002fc60007f3e0ff */
[----:B------:R-:W-:Y:S04]  /*157d20*/  STL [R1+0x3e8], R4 ;  /* 0x0003e80401007387 */ /* 0x000fe80000100800 */
[----:B------:R-:W3:Y:S01]  /*157d30*/  LDL.LU R20, [R1+0x14e0] ;  /* 0x0014e00001147983 */ /* 0x000ee20000300800 */
[----:B------:R-:W-:-:S03]  /*157d40*/  IMAD.X R3, R61, 0x1, R41, P1 ;  /* 0x000000013d037824 */ /* 0x000fc600008e0629 */
[----:B------:R-:W3:Y:S04]  /*157d50*/  LDL.LU R21, [R1+0x14e4] ;  /* 0x0014e40001157983 */ /* 0x000ee80000300800 */
        /* <DEDUP_REMOVED lines=19> */
[----:B0-----:R-:W-:-:S05]  /*157e90*/  IADD3 R2, P1, PT, R50, R36, RZ ;  /* 0x0000002432027210 */ /* 0x001fca0007f3e0ff */
[----:B------:R-:W-:Y:S01]  /*157ea0*/  IMAD.X R3, R61, 0x1, R37, P1 ;  /* 0x000000013d037824 */ /* 0x000fe200008e0625 */
[----:B--2---:R-:W-:Y:S02]  /*157eb0*/  F2FP.SATFINITE.E5M2.F32.PACK_AB_MERGE_C R5, R12, R9, RZ ;  /* 0x000000090c05723e */ /* 0x004fe400048060ff */
[----:B---3--:R-:W-:-:S03]  /*157ec0*/  F2FP.SATFINITE.E5M2.F32.PACK_AB_MERGE_C R4, R18, R16, RZ ;  /* 0x000000101204723e */ /* 0x008fc600048060ff */
[----:B------:R-:W-:Y:S04]  /*157ed0*/  STL [R1+0x3d8], R5 ;  /* 0x0003d80501007387 */ /* 0x000fe80000100800 */
[----:B------:R-:W-:Y:S04]  /*157ee0*/  STL [R1+0x3d4], R4 ;  /* 0x0003d40401007387 */ /* 0x000fe80000100800 */
[----:B------:R0:W-:Y:S04]  /*157ef0*/  STL.64 [R1+0x1650], R2 ;  /* 0x0016500201007387 */ /* 0x0001e80000100a00 */
[----:B------:R-:W2:Y:S01]  /*157f00*/  LDL.LU R24, [R1+0x14c0] ;  /* 0x0014c00001187983 */ /* 0x000ea20000300800 */
[----:B0-----:R-:W-:-:S02]  /*157f10*/  F2FP.SATFINITE.E5M2.F32.PACK_AB_MERGE_C R3, R31, R28, RZ ;  /* 0x0000001c1f03723e */ /* 0x001fc400048060ff */
[----:B------:R-:W-:-:S03]  /*157f20*/  F2FP.SATFINITE.E5M2.F32.PACK_AB_MERGE_C R2, R53, R32, RZ ;  /* 0x000000203502723e */ /* 0x000fc600048060ff */
        /* <DEDUP_REMOVED lines=14> */
[----:B------:R-:W-:-:S05]  /*158010*/  F2FP.SATFINITE.E5M2.F32.PACK_AB_MERGE_C R4, R21, R20, RZ ;  /* 0x000000141504723e */ /* 0x000fca00048060ff */
[----:B------:R-:W-:Y:S04]  /*158020*/  STL [R1+0x3c8], R4 ;  /* 0x0003c80401007387 */ /* 0x000fe80000100800 */
[----:B------:R-:W3:Y:S04]  /*158030*/  LDL.LU R9, [R1+0x14a0] ;  /* 0x0014a00001097983 */ /* 0x000ee80000300800 */
[----:B------:R-:W3:Y:S04]  /*158040*/  LDL.LU R12, [R1+0x14a4] ;  /* 0x0014a400010c7983 */ /* 0x000ee80000300800 */
[----:B------:R4:W-:Y:S02]  /*158050*/  STL.64 [R1+0x1640], R2 ;  /* 0x0016400201007387 */ /* 0x0009e40000100a00 */
[----:B----4-:R-:W-:-:S02]  /*158060*/  F2FP.SATFINITE.E5M2.F32.PACK_AB_MERGE_C R2, R57, R55, RZ ;  /* 0x000000373902723e */ /* 0x010fc400048060ff */
        /* <DEDUP_REMOVED lines=11> */
[----:B------:R0:W-:Y:S04]  /*158120*/  STL [R1+0x3c0], R2 ;  /* 0x0003c00201007387 */ /* 0x0001e80000100800 */
[----:B------:R-:W4:Y:S01]  /*158130*/  LDL.LU R20, [R1+0x1480] ;  /* 0x0014800001147983 */ /* 0x000f220000300800 */
[----:B------:R-:W-:-:S03]  /*158140*/  SHF.R.S32.HI R61, RZ, 0x1f, R50 ;  /* 0x0000001fff3d7819 */ /* 0x000fc60000011432 */
[----:B------:R-:W4:Y:S04]  /*158150*/  LDL.LU R21, [R1+0x1484] ;  /* 0x0014840001157983 */ /* 0x000f280000300800 */
[----:B------:R-:W4:Y:S01]  /*158160*/  LDL.LU R23, [R1+0x1488] ;  /* 0x0014880001177983 */ /* 0x000f220000300800 */
[----:B------:R-:W1:Y:S01]  /*158170*/  LDCU UR6, c[0x0][0x3b8] ;  /* 0x00007700ff0677ac */ /* 0x000e620008000800 */
[----:B0-----:R-:W-:-:S05]  /*158180*/  IADD3 R2, P1, PT, R50, R34, RZ ;  /* 0x0000002232027210 */ /* 0x001fca0007f3e0ff */
[----:B------:R-:W-:-:S05]  /*158190*/  IMAD.X R3, R61, 0x1, R35, P1 ;  /* 0x000000013d037824 */ /* 0x000fca00008e0623 */
[----:B------:R0:W-:Y:S04]  /*1581a0*/  STL.64 [R1+0x1638], R2 ;  /* 0x0016380201007387 */ /* 0x0001e80000100a00 */
[----:B------:R-:W4:Y:S01]  /*1581b0*/  LDL.LU R25, [R1+0x148c] ;  /* 0x00148c0001197983 */ /* 0x000f220000300800 */
[----:B0-----:R-:W-:-:S05]  /*1581c0*/  IADD3 R2, P1, PT, R50, R36, RZ ;  /* 0x0000002432027210 */ /* 0x001fca0007f3e0ff */
[----:B------:R-:W-:Y:S01]  /*1581d0*/  IMAD.X R3, R61, 0x1, R37, P1 ;  /* 0x000000013d037824 */ /* 0x000fe200008e0625 */
[----:B--2---:R-:W-:Y:S02]  /*1581e0*/  F2FP.SATFINITE.E5M2.F32.PACK_AB_MERGE_C R5, R27, R24, RZ ;  /* 0x000000181b05723e */ /* 0x004fe400048060ff */
[----:B---3--:R-:W-:-:S03]  /*1581f0*/  F2FP.SATFINITE.E5M2.F32.PACK_AB_MERGE_C R4, R8, R14, RZ ;  /* 0x0000000e0804723e */ /* 0x008fc600048060ff */
[----:B------:R-:W-:Y:S04]  /*158200*/  STL [R1+0x2a8], R5 ;  /* 0x0002a80501007387 */ /* 0x000fe80000100800 */
[----:B------:R-:W-:Y:S04]  /*158210*/  STL [R1+0x2b0], R4 ;  /* 0x0002b00401007387 */ /* 0x000fe80000100800 */
[----:B------:R0:W-:Y:S02]  /*158220*/  STL.64 [R1+0x1630], R2 ;  /* 0x0016300201007387 */ /* 0x0001e40000100a00 */
[----:B0-----:R-:W-:-:S02]  /*158230*/  F2FP.SATFINITE.E5M2.F32.PACK_AB_MERGE_C R3, R31, R28, RZ ;  /* 0x0000001c1f03723e */ /* 0x001fc400048060ff */
[----:B------:R-:W-:Y:S01]  /*158240*/  F2FP.SATFINITE.E5M2.F32.PACK_AB_MERGE_C R2, R53, R32, RZ ;  /* 0x000000203502723e */ /* 0x000fe200048060ff */
[----:B------:R-:W2:Y:S04]  /*158250*/  LDL.LU R28, [R1+0x1470] ;  /* 0x00147000011c7983 */ /* 0x000ea80000300800 */
[----:B------:R-:W-:Y:S04]  /*158260*/  STL [R1+0x298], R3 ;  /* 0x0002980301007387 */ /* 0x000fe80000100800 */
[----:B------:R-:W2:Y:S04]  /*158270*/  LDL.LU R31, [R1+0x1474] ;  /* 0x00147400011f7983 */ /* 0x000ea80000300800 */
[----:B------:R0:W-:Y:S04]  /*158280*/  STL [R1+0x2a0], R2 ;  /* 0x0002a00201007387 */ /* 0x0001e80000100800 */
        /* <DEDUP_REMOVED lines=20> */
[----:B-1----:R-:W-:Y:S01]  /*1583d0*/  VIADD R50, R50, UR6 ;  /* 0x0000000632327c36 */ /* 0x002fe20008000000 */
[----:B------:R-:W-:Y:S01]  /*1583e0*/  F2FP.SATFINITE.E5M2.F32.PACK_AB_MERGE_C R4, R18, R16, RZ ;  /* 0x000000101204723e */ /* 0x000fe200048060ff */
[----:B------:R-:W0:Y:S03]  /*1583f0*/  LDCU UR6, c[0x0][0x3b8] ;  /* 0x00007700ff0677ac */ /* 0x000e260008000800 */
[----:B------:R-:W-:-:S02]  /*158400*/  SHF.R.S32.HI R61, RZ, 0x1f, R50 ;  /* 0x0000001fff3d7819 */ /* 0x000fc40000011432 */
[----:B------:R-:W-:Y:S01]  /*158410*/  IADD3 R2, P1, PT, R50, R34, RZ ;  /* 0x0000002232027210 */ /* 0x000fe20007f3e0ff */
[----:B------:R-:W-:Y:S04]  /*158420*/  STL [R1+0x27c], R4 ;  /* 0x00027c0401007387 */ /* 0x000fe80000100800 */
[----:B------:R-:W-:-:S05]  /*158430*/  IMAD.X R3, R61, 0x1, R35, P1 ;  /* 0x000000013d037824 */ /* 0x000fca00008e0623 */
[----:B------:R1:W-:Y:S04]  /*158440*/  STL.64 [R1+0x1618], R2 ;  /* 0x0016180201007387 */ /* 0x0003e80000100a00 */
[----:B------:R-:W4:Y:S01]  /*158450*/  LDL.LU R16, [R1+0x1458] ;  /* 0x0014580001107983 */ /* 0x000f220000300800 */
[----:B-1----:R-:W-:-:S05]  /*158460*/  F2FP.SATFINITE.E5M2.F32.PACK_AB_MERGE_C R2, R21, R20, RZ ;  /* 0x000000141502723e */ /* 0x002fca00048060ff */
[----:B------:R1:W-:Y:S04]  /*158470*/  STL [R1+0x258], R2 ;  /* 0x0002580201007387 */ /* 0x0003e80000100800 */
[----:B------:R-:W4:Y:S04]  /*158480*/  LDL.LU R18, [R1+0x145c] ;  /* 0x00145c0001127983 */ /* 0x000f280000300800 */
[----:B------:R-:W4:Y:S01]  /*158490*/  LDL.LU R20, [R1+0x1440] ;  /* 0x0014400001147983 */ /* 0x000f220000300800 */
[----:B------:R-:W-:-:S03]  /*1584a0*/  F2FP.SATFINITE.E5M2.F32.PACK_AB_MERGE_C R47, R25, R23, RZ ;  /* 0x00000017192f723e */ /* 0x000fc600048060ff */
[----:B------:R-:W4:Y:S04]  /*1584b0*/  LDL.LU R21, [R1+0x1444] ;  /* 0x0014440001157983 */ /* 0x000f280000300800 */
[----:B------:R-:W4:Y:S04]  /*1584c0*/  LDL.LU R23, [R1+0x1448] ;  /* 0x0014480001177983 */ /* 0x000f280000300800 */
[----:B------:R-:W4:Y:S01]  /*1584d0*/  LDL.LU R25, [R1+0x144c] ;  /* 0x00144c0001197983 */ /* 0x000f220000300800 */
[----:B-1----:R-:W-:-:S03]  /*1584e0*/  IADD3 R2, P1, PT, R50, R36, RZ ;  /* 0x0000002432027210 */ /* 0x002fc60007f3e0ff */
[----:B------:R-:W-:Y:S02]  /*1584f0*/  STL [R1+0x6dc0], R47 ;  /* 0x006dc02f01007387 */ /* 0x000fe40000100800 */
[----:B------:R-:W-:-:S05]  /*158500*/  IMAD.X R3, R61, 0x1, R37, P1 ;  /* 0x000000013d037824 */ /* 0x000fca00008e0625 */
[----:B------:R2:W-:Y:S02]  /*158510*/  STL.64 [R1+0x1610], R2 ;  /* 0x0016100201007387 */ /* 0x0005e40000100a00 */
[----:B--2---:R-:W-:Y:S02]  /*158520*/  F2FP.SATFINITE.E5M2.F32.PACK_AB_MERGE_C R3, R31, R28, RZ ;  /* 0x0000001c1f03723e */ /* 0x004fe400048060ff */
[----:B------:R-:W2:Y:S01]  /*158530*/  LDL.LU R28, [R1+0x1430] ;  /* 0x00143000011c7983 */ /* 0x000ea20000300800 */
[----:B---3--:R-:W-:-:S03]  /*158540*/  F2FP.SATFINITE.E5M2.F32.PACK_AB_MERGE_C R2, R53, R32, RZ ;  /* 0x000000203502723e */ /* 0x008fc600048060ff */
[----:B------:R-:W-:Y:S04]  /*158550*/  STL [R1+0x248], R3 ;  /* 0x0002480301007387 */ /* 0x000fe80000100800 */
[----:B------:R-:W2:Y:S04]  /*158560*/  LDL.LU R31, [R1+0x1434] ;  /* 0x00143400011f7983 */ /* 0x000ea80000300800 */
[----:B------:R1:W-:Y:S04]  /*158570*/  STL [R1+0x24c], R2 ;  /* 0x00024c0201007387 */ /* 0x0003e80000100800 */
[----:B------:R-:W3:Y:S04]  /*158580*/  LDL.LU R32, [R1+0x1438] ;  /* 0x0014380001207983 */ /* 0x000ee80000300800 */
[----:B------:R-:W3:Y:S01]  /*158590*/  LDL.LU R53, [R1+0x143c] ;  /* 0x00143c0001357983 */ /* 0x000ee20000300800 */
[----:B-1----:R-:W-:-:S05]  /*1585a0*/  IADD3 R2, P1, PT, R50, R38, RZ ;  /* 0x0000002632027210 */ /* 0x002fca0007f3e0ff */
[----:B------:R-:W-:-:S05]  /*1585b0*/  IMAD.X R3, R61, 0x1, R39, P1 ;  /* 0x000000013d037824 */ /* 0x000fca00008e0627 */
[----:B------:R1:W-:Y:S02]  /*1585c0*/  STL.64 [R1+0x1608], R2 ;  /* 0x0016080201007387 */ /* 0x0003e40000100a00 */
[----:B-1----:R-:W-:Y:S02]  /*1585d0*/  IADD3 R2, P1, PT, R50, R40, RZ ;  /* 0x0000002832027210 */ /* 0x002fe40007f3e0ff */
[----:B------:R-:W-:-:S03]  /*1585e0*/  F2FP.SATFINITE.E5M2.F32.PACK_AB_MERGE_C R4, R12, R9, RZ ;  /* 0x000000090c04723e */ /* 0x000fc600048060ff */
[----:B------:R-:W-:Y:S02]  /*1585f0*/  IMAD.X R3, R61, 0x1, R41, P1 ;  /* 0x000000013d037824 */ /* 0x000fe400008e0629 */
[----:B------:R-:W-:Y:S04]  /*158600*/  STL [R1+0x22c], R4 ;  /* 0x00022c0401007387 */ /* 0x000fe80000100800 */
        /* <DEDUP_REMOVED lines=17> */
[----:B------:R-:W-:Y:S01]  /*158720*/  IMAD.X R3, R61, 0x1, R35, P1 ;  /* 0x000000013d037824 */ /* 0x000fe200008e0623 */
[----:B------:R-:W-:-:S05]  /*158730*/  F2FP.SATFINITE.E5M2.F32.PACK_AB_MERGE_C R4, R18, R16, RZ ;  /* 0x000000101204723e */ /* 0x000fca00048060ff */
[----:B------:R-:W-:Y:S04]  /*158740*/  STL [R1+0x210], R4 ;  /* 0x0002100401007387 */ /* 0x000fe80000100800 */
[----:B------:R1:W-:Y:S04]  /*158750*/  STL.64 [R1+0x15f8], R2 ;  /* 0x0015f80201007387 */ /* 0x0003e80000100a00 */
[----:B------:R-:W4:Y:S01]  /*158760*/  LDL.LU R16, [R1+0x1400] ;  /* 0x0014000001107983 */ /* 0x000f220000300800 */
[----:B-1----:R-:W-:Y:S02]  /*158770*/  F2FP.SATFINITE.E5M2.F32.PACK_AB_MERGE_C R3, R21, R20, RZ ;  /* 0x000000141503723e */ /* 0x002fe400048060ff */
        /* <DEDUP_REMOVED lines=26> */
[----:B------:R4:W-:Y:S02]  /*158920*/  STL.64 [R1+0x15e0], R2 ;  /* 0x0015e00201007387 */ /* 0x0009e40000100a00 */
[----:B----4-:R-:W-:-:S05]  /*158930*/  F2FP.SATFINITE.E5M2.F32.PACK_AB_MERGE_C R3, R12, R9, RZ ;  /* 0x000000090c03723e */ /* 0x010fca00048060ff */
[----:B------:R-:W-:Y:S01]  /*158940*/  STL [R1+0x1c0], R3 ;  /* 0x0001c00301007387 */ /* 0x000fe20000100800 */
[----:B------:R-:W-:-:S05]  /*158950*/  F2FP.SATFINITE.E5M2.F32.PACK_AB_MERGE_C R2, R57, R55, RZ ;  /* 0x000000373902723e */ /* 0x000fca00048060ff */
        /* <DEDUP_REMOVED lines=15> */
[----:B-1----:R-:W-:Y:S02]  /*158a50*/  F2FP.SATFINITE.E5M2.F32.PACK_AB_MERGE_C R3, R18, R16, RZ ;  /* 0x000000101203723e */ /* 0x002fe400048060ff */
        /* <DEDUP_REMOVED lines=11> */
[----:B---3--:R-:W-:-:S05]  /*158b10*/  F2FP.SATFINITE.E5M2.F32.PACK_AB_MERGE_C R45, R31, R28, RZ ;  /* 0x0000001c1f2d723e */ /* 0x008fca00048060ff */
[----:B------:R-:W-:Y:S04]  /*158b20*/  STL [R1+0x6e00], R45 ;  /* 0x006e002d01007387 */ /* 0x000fe80000100800 */
        /* <DEDUP_REMOVED lines=8> */
[----:B------:R-:W3:Y:S04]  /*158bb0*/  LDL.LU R28, [R1+0x13b8] ;  /* 0x0013b800011c7983 */ /* 0x000ee80000300800 */
[----:B------:R-:W3:Y:S04]  /*158bc0*/  LDL.LU R31, [R1+0x13bc] ;  /* 0x0013bc00011f7983 */ /* 0x000ee80000300800 */
[----:B------:R-:W3:Y:S04]  /*158bd0*/  LDL.LU R32, [R1+0x13a0] ;  /* 0x0013a00001207983 */ /* 0x000ee80000300800 */
[----:B------:R-:W3:Y:S01]  /*158be0*/  LDL.LU R53, [R1+0x13a4] ;  /* 0x0013a40001357983 */ /* 0x000ee20000300800 */
[----:B-1----:R-:W-:-:S05]  /*158bf0*/  IADD3 R2, P1, PT, R50, R40, RZ ;  /* 0x0000002832027210 */ /* 0x002fca0007f3e0ff */
[----:B------:R-:W-:-:S05]  /*158c00*/  IMAD.X R3, R61, 0x1, R41, P1 ;  /* 0x000000013d037824 */ /* 0x000fca00008e0629 */
[----:B------:R1:W-:Y:S01]  /*158c10*/  STL.64 [R1+0x15c0], R2 ;  /* 0x0015c00201007387 */ /* 0x0003e20000100a00 */
[----:B----4-:R-:W-:Y:S02]  /*158c20*/  F2FP.SATFINITE.E5M2.F32.PACK_AB_MERGE_C R45, R12, R9, RZ ;  /* 0x000000090c2d723e */ /* 0x010fe400048060ff */
[----:B-1----:R-:W-:-:S03]  /*158c30*/  F2FP.SATFINITE.E5M2.F32.PACK_AB_MERGE_C R2, R57, R55, RZ ;  /* 0x000000373902723e */ /* 0x002fc600048060ff */
[----:B------:R-:W-:Y:S04]  /*158c40*/  STL [R1+0x6e08], R45 ;  /* 0x006e082d01007387 */ /* 0x000fe80000100800 */
[----:B------:R1:W-:Y:S04]  /*158c50*/  STL [R1+0x174], R2 ;  /* 0x0001740201007387 */ /* 0x0003e80000100800 */
        /* <DEDUP_REMOVED lines=11> */
[----:B------:R1:W-:Y:S04]  /*158d10*/  STL.64 [R1+0x15b8], R2 ;  /* 0x0015b80201007387 */ /* 0x0003e80000100a00 */
[----:B------:R-:W4:Y:S01]  /*158d20*/  LDL.LU R9, [R1+0x1398] ;  /* 0x0013980001097983 */ /* 0x000f220000300800 */
[----:B-1----:R-:W-:-:S05]  /*158d30*/  F2FP.SATFINITE.E5M2.F32.PACK_AB_MERGE_C R2, R18, R16, RZ ;  /* 0x000000101202723e */ /* 0x002fca00048060ff */
[----:B------:R1:W-:Y:S04]  /*158d40*/  STL [R1+0x160], R2 ;  /* 0x0001600201007387 */ /* 0x0003e80000100800 */
[----:B------:R-:W4:Y:S04]  /*158d50*/  LDL.LU R12, [R1+0x139c] ;  /* 0x00139c00010c7983 */ /* 0x000f280000300800 */
[----:B------:R-:W4:Y:S04]  /*158d60*/  LDL.LU R16, [R1+0x1380] ;  /* 0x0013800001107983 */ /* 0x000f280000300800 */
[----:B------:R-:W4:Y:S01]  /*158d70*/  LDL.LU R18, [R1+0x1384] ;  /* 0x0013840001127983 */ /* 0x000f220000300800 */
[----:B------:R-:W-:-:S03]  /*158d80*/  F2FP.SATFINITE.E5M2.F32.PACK_AB_MERGE_C R30, R21, R20, RZ ;  /* 0x00000014151e723e */ /* 0x000fc600048060ff */
[----:B------:R-:W4:Y:S04]  /*158d90*/  LDL.LU R20, [R1+0x1388] ;  /* 0x0013880001147983 */ /* 0x000f280000300800 */
[----:B------:R-:W4:Y:S01]  /*158da0*/  LDL.LU R21, [R1+0x138c] ;  /* 0x00138c0001157983 */ /* 0x000f220000300800 */
[----:B-1----:R-:W-:-:S03]  /*158db0*/  IADD3 R2, P1, PT, R50, R36, RZ ;  /* 0x0000002432027210 */ /* 0x002fc60007f3e0ff */
[----:B------:R-:W-:Y:S02]  /*158dc0*/  STL [R1+0x6e18], R30 ;  /* 0x006e181e01007387 */ /* 0x000fe40000100800 */
[----:B------:R-:W-:-:S05]  /*158dd0*/  IMAD.X R3, R61, 0x1, R37, P1 ;  /* 0x000000013d037824 */ /* 0x000fca00008e0625 */
[----:B------:R1:W-:Y:S02]  /*158de0*/  STL.64 [R1+0x15b0], R2 ;  /* 0x0015b00201007387 */ /* 0x0003e40000100a00 */
[----:B-1----:R-:W-:-:S05]  /*158df0*/  IADD3 R2, P1, PT, R50, R38, RZ ;  /* 0x0000002632027210 */ /* 0x002fca0007f3e0ff */
[----:B------:R-:W-:Y:S01]  /*158e00*/  IMAD.X R3, R61, 0x1, R39, P1 ;  /* 0x000000013d037824 */ /* 0x000fe200008e0627 */
[----:B--2---:R-:W-:-:S05]  /*158e10*/  F2FP.SATFINITE.E5M2.F32.PACK_AB_MERGE_C R5, R25, R23, RZ ;  /* 0x000000171905723e */ /* 0x004fca00048060ff */
[----:B------:R-:W-:Y:S01]  /*158e20*/  STL [R1+0x144], R5 ;  /* 0x0001440501007387 */ /* 0x000fe20000100800 */
[----:B---3--:R-:W-:-:S05]  /*158e30*/  F2FP.SATFINITE.E5M2.F32.PACK_AB_MERGE_C R4, R31, R28, RZ ;  /* 0x0000001c1f04723e */ /* 0x008fca00048060ff */
[----:B------:R1:W-:Y:S04]  /*158e40*/  STL [R1+0x140], R4 ;  /* 0x0001400401007387 */ /* 0x0003e80000100800 */
[----:B------:R-:W2:Y:S04]  /*158e50*/  LDL.LU R23, [R1+0x1370] ;  /* 0x0013700001177983 */ /* 0x000ea80000300800 */
[----:B------:R-:W2:Y:S04]  /*158e60*/  LDL.LU R25, [R1+0x1374] ;  /* 0x0013740001197983 */ /* 0x000ea80000300800 */
[----:B------:R3:W-:Y:S01]  /*158e70*/  STL.64 [R1+0x15a8], R2 ;  /* 0x0015a80201007387 */ /* 0x0007e20000100a00 */
[----:B-1----:R-:W-:-:S05]  /*158e80*/  F2FP.SATFINITE.E5M2.F32.PACK_AB_MERGE_C R4, R53, R32, RZ ;  /* 0x000000203504723e */ /* 0x002fca00048060ff */
[----:B------:R-:W-:Y:S04]  /*158e90*/  STL [R1+0x114], R4 ;  /* 0x0001140401007387 */ /* 0x000fe80000100800 */
[----:B------:R-:W2:Y:S01]  /*158ea0*/  LDL.LU R14, [R1+0x1378] ;  /* 0x00137800010e7983 */ /* 0x000ea20000300800 */
[----:B---3--:R-:W-:-:S03]  /*158eb0*/  IADD3 R2, P1, PT, R50, R40, RZ ;  /* 0x0000002832027210 */ /* 0x008fc60007f3e0ff */
[----:B------:R-:W3:Y:S04]  /*158ec0*/  LDL.LU R8, [R1+0x137c] ;  /* 0x00137c0001087983 */ /* 0x000ee80000300800 */
[----:B------:R-:W3:Y:S01]  /*158ed0*/  LDL.LU R28, [R1+0x1360] ;  /* 0x00136000011c7983 */ /* 0x000ee20000300800 */
[----:B------:R-:W-:-:S05]  /*158ee0*/  IMAD.X R3, R61, 0x1, R41, P1 ;  /* 0x000000013d037824 */ /* 0x000fca00008e0629 */
[----:B------:R4:W-:Y:S04]  /*158ef0*/  STL.64 [R1+0x15a0], R2 ;  /* 0x0015a00201007387 */ /* 0x0009e80000100a00 */
[----:B------:R-:W3:Y:S04]  /*158f00*/  LDL.LU R31, [R1+0x1364] ;  /* 0x00136400011f7983 */ /* 0x000ee80000300800 */
        /* <DEDUP_REMOVED lines=8> */
[----:B------:R-:W4:Y:S01]  /*158f90*/  LDL.LU R0, [R1+0x135c] ;  /* 0x00135c0001007983 */ /* 0x000f220000300800 */
[----:B0-----:R-:W-:-:S03]  /*158fa0*/  VIADD R50, R50, UR6 ;  /* 0x0000000632327c36 */ /* 0x001fc60008000000 */
[----:B------:R0:W-:Y:S01]  /*158fb0*/  STL [R1+0x100], R2 ;  /* 0x0001000201007387 */ /* 0x0001e20000100800 */
[----:B------:R-:W1:Y:S01]  /*158fc0*/  LDCU UR6, c[0x0][0x3b8] ;  /* 0x00007700ff0677ac */ /* 0x000e620008000800 */
[----:B------:R-:W-:Y:S02]  /*158fd0*/  SHF.R.S32.HI R61, RZ, 0x1f, R50 ;  /* 0x0000001fff3d7819 */ /* 0x000fe40000011432 */
[----:B0-----:R-:W-:-:S05]  /*158fe0*/  IADD3 R2, P1, PT, R50, R34, RZ ;  /* 0x0000002232027210 */ /* 0x001fca0007f3e0ff */
[----:B------:R-:W-:Y:S01]  /*158ff0*/  IMAD.X R3, R61, 0x1, R35, P1 ;  /* 0x000000013d037824 */ /* 0x000fe200008e0623 */
[----:B------:R-:W-:-:S05]  /*159000*/  F2FP.SATFINITE.E5M2.F32.PACK_AB_MERGE_C R4, R12, R9, RZ ;  /* 0x000000090c04723e */ /* 0x000fca00048060ff */
[----:B------:R-:W-:Y:S04]  /*159010*/  STL [R1+0x104], R4 ;  /* 0x0001040401007387 */ /* 0x000fe80000100800 */
[----:B------:R0:W-:Y:S04]  /*159020*/  STL.64 [R1+0x1598], R2 ;  /* 0x0015980201007387 */ /* 0x0001e80000100a00 */
[----:B------:R-:W4:Y:S01]  /*159030*/  LDL.LU R9, [R1+0x1340] ;  /* 0x0013400001097983 */ /* 0x000f220000300800 */
[----:B------:R-:W-:Y:S02]  /*159040*/  F2FP.SATFINITE.E5M2.F32.PACK_AB_MERGE_C R15, R21, R20, RZ ;  /* 0x00000014150f723e */ /* 0x000fe400048060ff */
[----:B0-----:R-:W-:-:S05]  /*159050*/  F2FP.SATFINITE.E5M2.F32.PACK_AB_MERGE_C R2, R18, R16, RZ ;  /* 0x000000101202723e */ /* 0x001fca00048060ff */
[----:B------:R0:W-:Y:S04]  /*159060*/  STL [R1+0xf0], R2 ;  /* 0x0000f00201007387 */ /* 0x0001e80000100800 */
[----:B------:R-:W4:Y:S04]  /*159070*/  LDL.LU R12, [R1+0x1344] ;  /* 0x00134400010c7983 */ /* 0x000f280000300800 */
[----:B------:R-:W4:Y:S04]  /*159080*/  LDL.LU R16, [R1+0x1348] ;  /* 0x0013480001107983 */ /* 0x000f280000300800 */
[----:B------:R-:W4:Y:S01]  /*159090*/  LDL.LU R18, [R1+0x134c] ;  /* 0x00134c0001127983 */ /* 0x000f220000300800 */
[----:B0-----:R-:W-:-:S03]  /*1590a0*/  IADD3 R2, P1, PT, R50, R36, RZ ;  /* 0x0000002432027210 */ /* 0x001fc60007f3e0ff */
[----:B------:R-:W-:Y:S02]  /*1590b0*/  STL [R1+0x6e30], R15 ;  /* 0x006e300f01007387 */ /* 0x000fe40000100800 */
[----:B------:R-:W-:-:S05]  /*1590c0*/  IMAD.X R3, R61, 0x1, R37, P1 ;  /* 0x000000013d037824 */ /* 0x000fca00008e0625 */
[----:B------:R2:W-:Y:S04]  /*1590d0*/  STL.64 [R1+0x1590], R2 ;  /* 0x0015900201007387 */ /* 0x0005e80000100a00 */
[----:B------:R-:W4:Y:S04]  /*1590e0*/  LDL.LU R20, [R1+0x1330] ;  /* 0x0013300001147983 */ /* 0x000f280000300800 */
[----:B------:R-:W4:Y:S01]  /*1590f0*/  LDL.LU R21, [R1+0x1334] ;  /* 0x0013340001157983 */ /* 0x000f220000300800 */
[----:B--2---:R-:W-:-:S05]  /*159100*/  F2FP.SATFINITE.E5M2.F32.PACK_AB_MERGE_C R2, R25, R23, RZ ;  /* 0x000000171902723e */ /* 0x004fca00048060ff */
[----:B------:R0:W-:Y:S04]  /*159110*/  STL [R1+0xec], R2 ;  /* 0x0000ec0201007387 */ /* 0x0001e80000100800 */
[----:B------:R-:W2:Y:S04]  /*159120*/  LDL.LU R23, [R1+0x1338] ;  /* 0x0013380001177983 */ /* 0x000ea80000300800 */
[----:B------:R-:W2:Y:S01]  /*159130*/  LDL.LU R25, [R1+0x133c] ;  /* 0x00133c0001197983 */ /* 0x000ea20000300800 */
[----:B0-----:R-:W-:Y:S02]  /*159140*/  IADD3 R2, P1, PT, R50, R38, RZ ;  /* 0x0000002632027210 */ /* 0x001fe40007f3e0ff */
[----:B---3--:R-:W-:-:S03]  /*159150*/  F2FP.SATFINITE.E5M2.F32.PACK_AB_MERGE_C R4, R8, R14, RZ ;  /* 0x0000000e0804723e */ /* 0x008fc600048060ff */
[----:B------:R-:W-:Y:S02]  /*159160*/  IMAD.X R3, R61, 0x1, R39, P1 ;  /* 0x000000013d037824 */ /* 0x000fe400008e0627 */
[----:B------:R0:W-:Y:S04]  /*159170*/  STL [R1+0xe8], R4 ;  /* 0x0000e80401007387 */ /* 0x0001e80000100800 */
[----:B------:R3:W-:Y:S01]  /*159180*/  STL.64 [R1+0x1588], R2 ;  /* 0x0015880201007387 */ /* 0x0007e20000100a00 */
[----:B0-----:R-:W-:Y:S02]  /*159190*/  F2FP.SATFINITE.E5M2.F32.PACK_AB_MERGE_C R4, R31, R28, RZ ;  /* 0x0000001c1f04723e */ /* 0x001fe400048060ff */
[----:B---3--:R-:W-:-:S03]  /*1591a0*/  IADD3 R2, P1, PT, R50, R40, RZ ;  /* 0x0000002832027210 */ /* 0x008fc60007f3e0ff */
[----:B------:R-:W-:Y:S02]  /*1591b0*/  STL [R1+0xd8], R4 ;  /* 0x0000d80401007387 */ /* 0x000fe40000100800 */
[----:B------:R-:W-:-:S05]  /*1591c0*/  IMAD.X R3, R61, 0x1, R41, P1 ;  /* 0x000000013d037824 */ /* 0x000fca00008e0629 */
[----:B------:R0:W-:Y:S04]  /*1591d0*/  STL.64 [R1+0x1580], R2 ;  /* 0x0015800201007387 */ /* 0x0001e80000100a00 */
[----:B------:R-:W3:Y:S01]  /*1591e0*/  LDL.LU R28, [R1+0x1320] ;  /* 0x00132000011c7983 */ /* 0x000ee20000300800 */
[----:B0-----:R-:W-:-:S05]  /*1591f0*/  F2FP.SATFINITE.E5M2.F32.PACK_AB_MERGE_C R3, R53, R32, RZ ;  /* 0x000000203503723e */ /* 0x001fca00048060ff */
[----:B------:R-:W-:Y:S04]  /*159200*/  STL [R1+0xdc], R3 ;  /* 0x0000dc0301007387 */ /* 0x000fe80000100800 */
[----:B------:R-:W3:Y:S01]  /*159210*/  LDL.LU R31, [R1+0x1324] ;  /* 0x00132400011f7983 */ /* 0x000ee20000300800 */
[----:B-1----:R-:W-:Y:S01]  /*159220*/  VIADD R50, R50, UR6 ;  /* 0x0000000632327c36 */ /* 0x002fe20008000000 */
[----:B------:R-:W0:Y:S04]  /*159230*/  LDCU UR6, c[0x0][0x3b8] ;  /* 0x00007700ff0677ac */ /* 0x000e280008000800 */
[----:B------:R-:W-:-:S02]  /*159240*/  SHF.R.S32.HI R61, RZ, 0x1f, R50 ;  /* 0x0000001fff3d7819 */ /* 0x000fc40000011432 */
[----:B----4-:R-:W-:-:S05]  /*159250*/  F2FP.SATFINITE.E5M2.F32.PACK_AB_MERGE_C R2, R57, R55, RZ ;  /* 0x000000373902723e */ /* 0x010fca00048060ff */
[----:B------:R1:W-:Y:S04]  /*159260*/  STL [R1+0xcc], R2 ;  /* 0x0000cc0201007387 */ /* 0x0003e80000100800 */
[----:B------:R-:W4:Y:S04]  /*159270*/  LDL.LU R32, [R1+0x1328] ;  /* 0x0013280001207983 */ /* 0x000f280000300800 */
[----:B------:R-:W4:Y:S04]  /*159280*/  LDL.LU R53, [R1+0x132c] ;  /* 0x00132c0001357983 */ /* 0x000f280000300800 */
[----:B------:R-:W4:Y:S04]  /*159290*/  LDL.LU R55, [R1+0x1310] ;  /* 0x0013100001377983 */ /* 0x000f280000300800 */
[----:B------:R-:W4:Y:S01]  /*1592a0*/  LDL.LU R57, [R1+0x1314] ;  /* 0x0013140001397983 */ /* 0x000f220000300800 */
[----:B-1----:R-:W-:-:S02]  /*1592b0*/  IADD3 R2, P1, PT, R50, R34, RZ ;  /* 0x0000002232027210 */ /* 0x002fc40007f3e0ff */
[----:B------:R-:W-:Y:S02]  /*1592c0*/  F2FP.SATFINITE.E5M2.F32.PACK_AB_MERGE_C R11, R0, R48, RZ ;  /* 0x00000030000b723e */ /* 0x000fe400048060ff */
[----:B------:R-:W4:Y:S01]  /*1592d0*/  LDL.LU R48, [R1+0x1318] ;  /* 0x0013180001307983 */ /* 0x000f220000300800 */
[----:B------:R-:W-:-:S05]  /*1592e0*/  IMAD.X R3, R61, 0x1, R35, P1 ;  /* 0x000000013d037824 */ /* 0x000fca00008e0623 */
[----:B------:R1:W-:Y:S04]  /*1592f0*/  STL.64 [R1+0x1578], R2 ;  /* 0x0015780201007387 */ /* 0x0003e80000100a00 */
[----:B------:R-:W4:Y:S01]  /*159300*/  LDL.LU R0, [R1+0x131c] ;  /* 0x00131c0001007983 */ /* 0x000f220000300800 */
[----:B-1----:R-:W-:-:S05]  /*159310*/  IADD3 R2, P1, PT, R50, R36, RZ ;  /* 0x0000002432027210 */ /* 0x002fca0007f3e0ff */
[----:B------:R-:W-:Y:S01]  /*159320*/  IMAD.X R3, R61, 0x1, R37, P1 ;  /* 0x000000013d037824 */ /* 0x000fe200008e0625 */
[----:B------:R-:W-:Y:S02]  /*159330*/  F2FP.SATFINITE.E5M2.F32.PACK_AB_MERGE_C R14, R12, R9, RZ ;  /* 0x000000090c0e723e */ /* 0x000fe400048060ff */
[----:B------:R-:W-:-:S03]  /*159340*/  F2FP.SATFINITE.E5M2.F32.PACK_AB_MERGE_C R10, R18, R16, RZ ;  /* 0x00000010120a723e */ /* 0x000fc600048060ff */
[----:B------:R-:W-:Y:S04]  /*159350*/  STL [R1+0x6e98], R14 ;  /* 0x006e980e01007387 */ /* 0x000fe80000100800 */
[----:B------:R-:W-:Y:S01]  /*159360*/  STL.64 [R1+0x6e50], R10 ;  /* 0x006e500a01007387 */ /* 0x000fe20000100a00 */
[----:B------:R-:W-:-:S05]  /*159370*/  F2FP.SATFINITE.E5M2.F32.PACK_AB_MERGE_C R29, R21, R20, RZ ;  /* 0x00000014151d723e */ /* 0x000fca00048060ff */
[----:B------:R-:W-:Y:S04]  /*159380*/  STL [R1+0x6e9c], R29 ;  /* 0x006e9c1d01007387 */ /* 0x000fe80000100800 */
[----:B------:R1:W-:Y:S04]  /*159390*/  STL.64 [R1+0x1570], R2 ;  /* 0x0015700201007387 */ /* 0x0003e80000100a00 */
[----:B------:R-:W4:Y:S04]  /*1593a0*/  LDL.LU R9, [R1+0xd60] ;  /* 0x000d600001097983 */ /* 0x000f280000300800 */
[----:B------:R-:W4:Y:S04]  /*1593b0*/  LDL.LU R12, [R1+0xd64] ;  /* 0x000d6400010c7983 */ /* 0x000f280000300800 */
[----:B------:R-:W4:Y:S04]  /*1593c0*/  LDL.LU R16, [R1+0xd68] ;  /* 0x000d680001107983 */ /* 0x000f280000300800 */
[----:B------:R-:W4:Y:S04]  /*1593d0*/  LDL.LU R18, [R1+0xd6c] ;  /* 0x000d6c0001127983 */ /* 0x000f280000300800 */
[----:B------:R-:W4:Y:S04]  /*1593e0*/  LDL.LU R20, [R1+0x1300] ;  /* 0x0013000001147983 */ /* 0x000f280000300800 */
[----:B------:R-:W4:Y:S01]  /*1593f0*/  LDL.LU R21, [R1+0x1304] ;  /* 0x0013040001157983 */ /* 0x000f220000300800 */
[----:B-1----:R-:W-:-:S05]  /*159400*/  IADD3 R2, P1, PT, R50, R38, RZ ;  /* 0x0000002632027210 */ /* 0x002fca0007f3e0ff */
[----:B------:R-:W-:Y:S01]  /*159410*/  IMAD.X R3, R61, 0x1, R39, P1 ;  /* 0x000000013d037824 */ /* 0x000fe200008e0627 */
[----:B--2---:R-:W-:Y:S02]  /*159420*/  F2FP.SATFINITE.E5M2.F32.PACK_AB_MERGE_C R51, R25, R23, RZ ;  /* 0x000000171933723e */ /* 0x004fe400048060ff */
[----:B------:R-:W2:Y:S04]  /*159430*/  LDL.LU R23, [R1+0x1308] ;  /* 0x0013080001177983 */ /* 0x000ea80000300800 */
[----:B------:R-:W2:Y:S04]  /*159440*/  LDL.LU R25, [R1+0x130c] ;  /* 0x00130c0001197983 */ /* 0x000ea80000300800 */
[----:B------:R-:W-:Y:S01]  /*159450*/  STL [R1+0x6ea8], R51 ;  /* 0x006ea83301007387 */ /* 0x000fe20000100800 */
[----:B---3--:R-:W-:-:S05]  /*159460*/  F2FP.SATFINITE.E5M2.F32.PACK_AB_MERGE_C R59, R31, R28, RZ ;  /* 0x0000001c1f3b723e */ /* 0x008fca00048060ff */
[----:B------:R-:W-:Y:S04]  /*159470*/  STL [R1+0x6eac], R59 ;  /* 0x006eac3b01007387 */ /* 0x000fe80000100800 */
[----:B------:R1:W-:Y:S04]  /*159480*/  STL.64 [R1+0x1568], R2 ;  /* 0x0015680201007387 */ /* 0x0003e80000100a00 */
[----:B------:R-:W3:Y:S01]  /*159490*/  LDL.LU R28, [R1+0x12f0] ;  /* 0x0012f000011c7983 */ /* 0x000ee20000300800 */
[----:B-1----:R-:W-:-:S05]  /*1594a0*/  IADD3 R2, P1, PT, R50, R40, RZ ;  /* 0x0000002832027210 */ /* 0x002fca0007f3e0ff */
[----:B------:R-:W-:-:S05]  /*1594b0*/  IMAD.X R3, R61, 0x1, R41, P1 ;  /* 0x000000013d037824 */ /* 0x000fca00008e0629 */
[----:B------:R1:W-:Y:S04]  /*1594c0*/  STL.64 [R1+0x1560], R2 ;  /* 0x0015600201007387 */ /* 0x0003e80000100a00 */
[----:B------:R-:W3:Y:S01]  /*1594d0*/  LDL.LU R31, [R1+0x12f4] ;  /* 0x0012f400011f7983 */ /* 0x000ee20000300800 */
[----:B----4-:R-:W-:Y:S02]  /*1594e0*/  F2FP.SATFINITE.E5M2.F32.PACK_AB_MERGE_C R29, R57, R55, RZ ;  /* 0x00000037391d723e */ /* 0x010fe400048060ff */
[----:B------:R-:W-:-:S03]  /*1594f0*/  F2FP.SATFINITE.E5M2.F32.PACK_AB_MERGE_C R7, R53, R32, RZ ;  /* 0x000000203507723e */ /* 0x000fc600048060ff */
[----:B------:R-:W-:Y:S04]  /*159500*/  STL [R1+0x6ed0], R29 ;  /* 0x006ed01d01007387 */ /* 0x000fe80000100800 */
[----:B------:R-:W4:Y:S04]  /*159510*/  LDL.LU R32, [R1+0x12f8] ;  /* 0x0012f80001207983 */ /* 0x000f280000300800 */
[----:B------:R-:W4:Y:S04]  /*159520*/  LDL.LU R53, [R1+0x12fc] ;  /* 0x0012fc0001357983 */ /* 0x000f280000300800 */
[----:B------:R-:W4:Y:S04]  /*159530*/  LDL.LU R55, [R1+0x12e0] ;  /* 0x0012e00001377983 */ /* 0x000f280000300800 */
[----:B------:R-:W4:Y:S01]  /*159540*/  LDL.LU R57, [R1+0x12e4] ;  /* 0x0012e40001397983 */ /* 0x000f220000300800 */
[----:B------:R-:W-:-:S03]  /*159550*/  F2FP.SATFINITE.E5M2.F32.PACK_AB_MERGE_C R14, R0, R48, RZ ;  /* 0x00000030000e723e */ /* 0x000fc600048060ff */
[----:B------:R-:W4:Y:S04]  /*159560*/  LDL.LU R48, [R1+0x12e8] ;  /* 0x0012e80001307983 */ /* 0x000f280000300800 */
[----:B------:R-:W4:Y:S01]  /*159570*/  LDL.LU R0, [R1+0x12ec] ;  /* 0x0012ec0001007983 */ /* 0x000f220000300800 */
[----:B0-----:R-:W-:-:S03]  /*159580*/  VIADD R50, R50, UR6 ;  /* 0x0000000632327c36 */ /* 0x001fc60008000000 */
[----:B------:R-:W-:Y:S01]  /*159590*/  STL [R1+0x6ed4], R14 ;  /* 0x006ed40e01007387 */ /* 0x000fe20000100800 */
[----:B------:R-:W0:Y:S01]  /*1595a0*/  LDCU UR6, c[0x0][0x3b8] ;  /* 0x00007700ff0677ac */ /* 0x000e220008000800 */
[----:B------:R-:W-:Y:S02]  /*1595b0*/  SHF.R.S32.HI R61, RZ, 0x1f, R50 ;  /* 0x0000001fff3d7819 */ /* 0x000fe40000011432 */
[----:B-1----:R-:W-:-:S05]  /*1595c0*/  IADD3 R2, P1, PT, R50, R34, RZ ;  /* 0x0000002232027210 */ /* 0x002fca0007f3e0ff */
[----:B------:R-:W-:-:S05]  /*1595d0*/  IMAD.X R3, R61, 0x1, R35, P1 ;  /* 0x000000013d037824 */ /* 0x000fca00008e0623 */
[----:B------:R1:W-:Y:S02]  /*1595e0*/  STL.64 [R1+0x1558], R2 ;  /* 0x0015580201007387 */ /* 0x0003e40000100a00 */
[----:B-1----:R-:W-:-:S05]  /*1595f0*/  IADD3 R2, P1, PT, R50, R36, RZ ;  /* 0x0000002432027210 */ /* 0x002fca0007f3e0ff */
[----:B------:R-:W-:-:S05]  /*159600*/  IMAD.X R3, R61, 0x1, R37, P1 ;  /* 0x000000013d037824 */ /* 0x000fca00008e0625 */
[----:B------:R1:W-:Y:S04]  /*159610*/  STL.64 [R1+0x1550], R2 ;  /* 0x0015500201007387 */ /* 0x0003e80000100a00 */
[----:B------:R-:W4:Y:S01]  /*159620*/  LDL.LU R8, [R1+0x12d0] ;  /* 0x0012d00001087983 */ /* 0x000f220000300800 */
[----:B-1----:R-:W-:Y:S02]  /*159630*/  F2FP.SATFINITE.E5M2.F32.PACK_AB_MERGE_C R2, R21, R20, RZ ;  /* 0x000000141502723e */ /* 0x002fe400048060ff */
[----:B------:R-:W-:-:S03]  /*159640*/  F2FP.SATFINITE.E5M2.F32.PACK_AB_MERGE_C R59, R12, R9, RZ ;  /* 0x000000090c3b723e */ /* 0x000fc600048060ff */
[----:B------:R1:W-:Y:S04]  /*159650*/  STL [R1+0x1c5c], R2 ;  /* 0x001c5c0201007387 */ /* 0x0003e80000100800 */
[----:B------:R-:W4:Y:S01]  /*159660*/  LDL.LU R9, [R1+0x12d4] ;  /* 0x0012d40001097983 */ /* 0x000f220000300800 */
[----:B------:R-:W-:-:S03]  /*159670*/  F2FP.SATFINITE.E5M2.F32.PACK_AB_MERGE_C R51, R18, R16, RZ ;  /* 0x000000101233723e */ /* 0x000fc600048060ff */
[----:B------:R-:W4:Y:S04]  /*159680*/  LDL.LU R12, [R1+0x12d8] ;  /* 0x0012d800010c7983 */ /* 0x000f280000300800 */
[----:B------:R-:W4:Y:S01]  /*159690*/  LDL.LU R16, [R1+0x12dc] ;  /* 0x0012dc0001107983 */ /* 0x000f220000300800 */
[----:B-1----:R-:W-:-:S05]  /*1596a0*/  IADD3 R2, P1, PT, R50, R38, RZ ;  /* 0x0000002632027210 */ /* 0x002fca0007f3e0ff */
[----:B------:R-:W-:Y:S01]  /*1596b0*/  IMAD.X R3, R61, 0x1, R39, P1 ;  /* 0x000000013d037824 */ /* 0x000fe200008e0627 */
[----:B--2---:R-:W-:-:S05]  /*1596c0*/  F2FP.SATFINITE.E5M2.F32.PACK_AB_MERGE_C R21, R25, R23, RZ ;  /* 0x000000171915723e */ /* 0x004fca00048060ff */
        /* <DEDUP_REMOVED lines=10> */
[----:B------:R4:W-:Y:S04]  /*159770*/  STL.64 [R1+0x1540], R2 ;  /* 0x0015400201007387 */ /* 0x0009e80000100a00 */
[----:B------:R-:W3:Y:S04]  /*159780*/  LDL.LU R28, [R1+0x12b0] ;  /* 0x0012b000011c7983 */ /* 0x000ee80000300800 */
[----:B------:R-:W3:Y:S01]  /*159790*/  LDL.LU R31, [R1+0x12b4] ;  /* 0x0012b400011f7983 */ /* 0x000ee20000300800 */
[----:B----4-:R-:W-:-:S02]  /*1597a0*/  F2FP.SATFINITE.E5M2.F32.PACK_AB_MERGE_C R2, R53, R32, RZ ;  /* 0x000000203502723e */ /* 0x010fc400048060ff */
[----:B------:R-:W-:-:S03]  /*1597b0*/  F2FP.SATFINITE.E5M2.F32.PACK_AB_MERGE_C R22, R57, R55, RZ ;  /* 0x000000373916723e */ /* 0x000fc600048060ff */
[----:B------:R1:W-:Y:S04]  /*1597c0*/  STL [R1+0x1c18], R2 ;  /* 0x001c180201007387 */ /* 0x0003e80000100800 */
[----:B------:R-:W-:Y:S04]  /*1597d0*/  STL [R1+0x6c08], R22 ;  /* 0x006c081601007387 */ /* 0x000fe80000100800 */
[----:B------:R-:W4:Y:S04]  /*1597e0*/  LDL.LU R53, [R1+0x12b8] ;  /* 0x0012b80001357983 */ /* 0x000f280000300800 */
[----:B------:R-:W4:Y:S01]  /*1597f0*/  LDL.LU R57, [R1+0x12bc] ;  /* 0x0012bc0001397983 */ /* 0x000f220000300800 */
[----:B------:R-:W-:-:S05]  /*159800*/  F2FP.SATFINITE.E5M2.F32.PACK_AB_MERGE_C R27, R0, R48, RZ ;  /* 0x00000030001b723e */ /* 0x000fca00048060ff */
[----:B------:R-:W-:Y:S04]  /*159810*/  STL [R1+0x6c10], R27 ;  /* 0x006c101b01007387 */ /* 0x000fe80000100800 */
[----:B------:R-:W4:Y:S04]  /*159820*/  LDL.LU R32, [R1+0x12a0] ;  /* 0x0012a00001207983 */ /* 0x000f280000300800 */
[----:B------:R-:W4:Y:S01]  /*159830*/  LDL.LU R55, [R1+0x12a4] ;  /* 0x0012a40001377983 */ /* 0x000f220000300800 */
[----:B0-----:R-:W-:-:S03]  /*159840*/  VIADD R50, R50, UR6 ;  /* 0x0000000632327c36 */ /* 0x001fc60008000000 */
[----:B------:R-:W4:Y:S01]  /*159850*/  LDL.LU R48, [R1+0x12a8] ;  /* 0x0012a80001307983 */ /* 0x000f220000300800 */
[----:B------:R-:W0:Y:S01]  /*159860*/  LDCU UR6, c[0x0][0x3b8] ;  /* 0x00007700ff0677ac */ /* 0x000e220008000800 */
[----:B------:R-:W-:Y:S02]  /*159870*/  SHF.R.S32.HI R61, RZ, 0x1f, R50 ;  /* 0x0000001fff3d7819 */ /* 0x000fe40000011432 */
[----:B-1----:R-:W-:-:S05]  /*159880*/  IADD3 R2, P1, PT, R50, R34, RZ ;  /* 0x0000002232027210 */ /* 0x002fca0007f3e0ff */
[----:B------:R-:W-:-:S05]  /*159890*/  IMAD.X R3, R61, 0x1, R35, P1 ;  /* 0x000000013d037824 */ /* 0x000fca00008e0623 */
[----:B------:R1:W-:Y:S04]  /*1598a0*/  STL.64 [R1+0x1538], R2 ;  /* 0x0015380201007387 */ /* 0x0003e80000100a00 */
[----:B------:R-:W4:Y:S01]  /*1598b0*/  LDL.LU R0, [R1+0x12ac] ;  /* 0x0012ac0001007983 */ /* 0x000f220000300800 */
[----:B-1----:R-:W-:-:S05]  /*1598c0*/  IADD3 R2, P1, PT, R50, R36, RZ ;  /* 0x0000002432027210 */ /* 0x002fca0007f3e0ff */
[----:B------:R-:W-:Y:S01]  /*1598d0*/  IMAD.X R3, R61, 0x1, R37, P1 ;  /* 0x000000013d037824 */ /* 0x000fe200008e0625 */
[----:B------:R-:W-:Y:S02]  /*1598e0*/  F2FP.SATFINITE.E5M2.F32.PACK_AB_MERGE_C R21, R9, R8, RZ ;  /* 0x000000080915723e */ /* 0x000fe400048060ff */
[----:B------:R-:W-:-:S03]  /*1598f0*/  F2FP.SATFINITE.E5M2.F32.PACK_AB_MERGE_C R22, R16, R12, RZ ;  /* 0x0000000c1016723e */ /* 0x000fc600048060ff */
[----:B------:R2:W-:Y:S04]  /*159900*/  STL [R1+0x6c14], R21 ;  /* 0x006c141501007387 */ /* 0x0005e80000100800 */
[----:B------:R-:W-:Y:S01]  /*159910*/  STL [R1+0x6c18], R22 ;  /* 0x006c181601007387 */ /* 0x000fe20000100800 */
[----:B--2---:R-:W-:-:S05]  /*159920*/  F2FP.SATFINITE.E5M2.F32.PACK_AB_MERGE_C R21, R20, R18, RZ ;  /* 0x000000121415723e */ /* 0x004fca00048060ff */
[----:B------:R-:W-:Y:S04]  /*159930*/  STL [R1+0x6c1c], R21 ;  /* 0x006c1c1501007387 */ /* 0x000fe80000100800 */
[----:B------:R1:W-:Y:S04]  /*159940*/  STL.64 [R1+0x1530], R2 ;  /* 0x0015300201007387 */ /* 0x0003e80000100a00 */
[----:B------:R-:W2:Y:S01]  /*159950*/  LDL.LU R18, [R1+0x1290] ;  /* 0x0012900001127983 */ /* 0x000ea20000300800 */
[----:B------:R-:W-:-:S03]  /*159960*/  F2FP.SATFINITE.E5M2.F32.PACK_AB_MERGE_C R24, R25, R23, RZ ;  /* 0x000000171918723e */ /* 0x000fc600048060ff */
[----:B------:R-:W2:Y:S04]  /*159970*/  LDL.LU R20, [R1+0x1294] ;  /* 0x0012940001147983 */ /* 0x000ea80000300800 */
[----:B------:R-:W2:Y:S04]  /*159980*/  LDL.LU R23, [R1+0x1298] ;  /* 0x0012980001177983 */ /* 0x000ea80000300800 */
[----:B------:R-:W2:Y:S04]  /*159990*/  LDL.LU R25, [R1+0x129c] ;  /* 0x00129c0001197983 */ /* 0x000ea80000300800 */
[----:B------:R3:W-:Y:S01]  /*1599a0*/  STL [R1+0x6c20], R24 ;  /* 0x006c201801007387 */ /* 0x0007e20000100800 */
[----:B-1----:R-:W-:-:S05]  /*1599b0*/  IADD3 R2, P1, PT, R50, R38, RZ ;  /* 0x0000002632027210 */ /* 0x002fca0007f3e0ff */
[----:B------:R-:W-:Y:S01]  /*1599c0*/  IMAD.X R3, R61, 0x1, R39, P1 ;  /* 0x000000013d037824 */ /* 0x000fe200008e0627 */
[----:B---3--:R-:W-:-:S05]  /*1599d0*/  F2FP.SATFINITE.E5M2.F32.PACK_AB_MERGE_C R24, R31, R28, RZ ;  /* 0x0000001c1f18723e */ /* 0x008fca00048060ff */
[----:B------:R-:W-:Y:S04]  /*1599e0*/  STL [R1+0x6c24], R24 ;  /* 0x006c241801007387 */ /* 0x000fe80000100800 */
[----:B------:R1:W-:Y:S04]  /*1599f0*/  STL.64 [R1+0x1528], R2 ;  /* 0x0015280201007387 */ /* 0x0003e80000100a00 */
[----:B------:R-:W3:Y:S04]  /*159a00*/  LDL.LU R8, [R1+0x1280] ;  /* 0x0012800001087983 */ /* 0x000ee80000300800 */
[----:B------:R-:W3:Y:S04]  /*159a10*/  LDL.LU R9, [R1+0x1284] ;  /* 0x0012840001097983 */ /* 0x000ee80000300800 */
[----:B------:R-:W3:Y:S01]  /*159a20*/  LDL.LU R28, [R1+0x1288] ;  /* 0x00128800011c7983 */ /* 0x000ee20000300800 */
[----:B-1----:R-:W-:-:S05]  /*159a30*/  IADD3 R2, P1, PT, R50, R40, RZ ;  /* 0x0000002832027210 */ /* 0x002fca0007f3e0ff */
[----:B------:R-:W-:Y:S01]  /*159a40*/  IMAD.X R3, R61, 0x1, R41, P1 ;  /* 0x000000013d037824 */ /* 0x000fe200008e0629 */
[----:B----4-:R-:W-:-:S04]  /*159a50*/  F2FP.SATFINITE.E5M2.F32.PACK_AB_MERGE_C R21, R57, R53, RZ ;  /* 0x000000353915723e */ /* 0x010fc800048060ff */
[----:B------:R1:W-:Y:S04]  /*159a60*/  STL.64 [R1+0x1520], R2 ;  /* 0x0015200201007387 */ /* 0x0003e80000100a00 */
[----:B------:R-:W4:Y:S04]  /*159a70*/  LDL.LU R31, [R1+0x128c] ;  /* 0x00128c00011f7983 */ /* 0x000f280000300800 */
[----:B------:R-:W4:Y:S04]  /*159a80*/  LDL.LU R53, [R1+0x1270] ;  /* 0x0012700001357983 */ /* 0x000f280000300800 */
[----:B------:R-:W4:Y:S04]  /*159a90*/  LDL.LU R57, [R1+0x1274] ;  /* 0x0012740001397983 */ /* 0x000f280000300800 */
[----:B------:R-:W-:Y:S01]  /*159aa0*/  STL [R1+0x6c38], R21 ;  /* 0x006c381501007387 */ /* 0x000fe20000100800 */
[----:B------:R-:W-:-:S05]  /*159ab0*/  F2FP.SATFINITE.E5M2.F32.PACK_AB_MERGE_C R24, R55, R32, RZ ;  /* 0x000000203718723e */ /* 0x000fca00048060ff */
[----:B------:R-:W-:Y:S04]  /*159ac0*/  STL [R1+0x6c3c], R24 ;  /* 0x006c3c1801007387 */ /* 0x000fe80000100800 */
        /* <DEDUP_REMOVED lines=28> */
[----:B------:R-:W-:Y:S01]  /*159c90*/  STL [R1+0x6c4c], R21 ;  /* 0x006c4c1501007387 */ /* 0x000fe20000100800 */
[----:B----4-:R-:W-:Y:S02]  /*159ca0*/  F2FP.SATFINITE.E5M2.F32.PACK_AB_MERGE_C R24, R31, R28, RZ ;  /* 0x0000001c1f18723e */ /* 0x010fe400048060ff */
[----:B------:R-:W-:-:S03]  /*159cb0*/  F2FP.SATFINITE.E5M2.F32.PACK_AB_MERGE_C R44, R57, R53, RZ ;  /* 0x00000035392c723e */ /* 0x000fc600048060ff */
[----:B------:R-:W-:Y:S04]  /*159cc0*/  STL [R1+0x6c50], R24 ;  /* 0x006c501801007387 */ /* 0x000fe80000100800 */
[----:B------:R-:W-:Y:S04]  /*159cd0*/  STL [R1+0x6c5c], R44 ;  /* 0x006c5c2c01007387 */ /* 0x000fe80000100800 */
[----:B------:R1:W-:Y:S04]  /*159ce0*/  STL.64 [R1+0x1508], R2 ;  /* 0x0015080201007387 */ /* 0x0003e80000100a00 */
[----:B------:R-:W3:Y:S04]  /*159cf0*/  LDL.LU R28, [R1+0x1240] ;  /* 0x00124000011c7983 */ /* 0x000ee80000300800 */
[----:B------:R-:W3:Y:S04]  /*159d00*/  LDL.LU R31, [R1+0x1244] ;  /* 0x00124400011f7983 */ /* 0x000ee80000300800 */
[----:B------:R-:W4:Y:S01]  /*159d10*/  LDL.LU R53, [R1+0x1248] ;  /* 0x0012480001357983 */ /* 0x000f220000300800 */
[----:B-1----:R-:W-:-:S05]  /*159d20*/  IADD3 R2, P1, PT, R50, R40, RZ ;  /* 0x0000002832027210 */ /* 0x002fca0007f3e0ff */
[----:B------:R-:W-:-:S05]  /*159d30*/  IMAD.X R3, R61, 0x1, R41, P1 ;  /* 0x000000013d037824 */ /* 0x000fca00008e0629 */
[----:B------:R1:W-:Y:S04]  /*159d40*/  STL.64 [R1+0x1500], R2 ;  /* 0x0015000201007387 */ /* 0x0003e80000100a00 */
[----:B------:R-:W4:Y:S01]  /*159d50*/  LDL.LU R57, [R1+0x124c] ;  /* 0x00124c0001397983 */ /* 0x000f220000300800 */
[----:B------:R-:W-:Y:S02]  /*159d60*/  F2FP.SATFINITE.E5M2.F32.PACK_AB_MERGE_C R22, R16, R12, RZ ;  /* 0x0000000c1016723e */ /* 0x000fe400048060ff */
[----:B------:R-:W-:-:S03]  /*159d70*/  F2FP.SATFINITE.E5M2.F32.PACK_AB_MERGE_C R27, R55, R32, RZ ;  /* 0x00000020371b723e */ /* 0x000fc600048060ff */
[----:B------:R-:W-:Y:S04]  /*159d80*/  STL [R1+0x6c60], R22 ;  /* 0x006c601601007387 */ /* 0x000fe80000100800 */
[----:B------:R-:W-:Y:S04]  /*159d90*/  STL [R1+0x6c64], R27 ;  /* 0x006c641b01007387 */ /* 0x000fe80000100800 */
        /* <DEDUP_REMOVED lines=10> */
[----:B------:R-:W-:Y:S01]  /*159e40*/  IMAD.X R3, R61, 0x1, R35, P1 ;  /* 0x000000013d037824 */ /* 0x000fe200008e0623 */
[----:B--2---:R-:W-:-:S05]  /*159e50*/  F2FP.SATFINITE.E5M2.F32.PACK_AB_MERGE_C R24, R20, R18, RZ ;  /* 0x000000121418723e */ /* 0x004fca00048060ff */
[----:B------:R-:W-:Y:S04]  /*159e60*/  STL [R1+0x6c6c], R24 ;  /* 0x006c6c1801007387 */ /* 0x000fe80000100800 */
[----:B------:R1:W-:Y:S01]  /*159e70*/  STL.64 [R1+0x14f8], R2 ;  /* 0x0014f80201007387 */ /* 0x0003e20000100a00 */
[----:B------:R-:W-:-:S05]  /*159e80*/  F2FP.SATFINITE.E5M2.F32.PACK_AB_MERGE_C R43, R25, R23, RZ ;  /* 0x00000017192b723e */ /* 0x000fca00048060ff */
[----:B------:R-:W-:Y:S04]  /*159e90*/  STL [R1+0x6c70], R43 ;  /* 0x006c702b01007387 */ /* 0x000fe80000100800 */
[----:B------:R-:W2:Y:S04]  /*159ea0*/  LDL.LU R49, [R1+0x1220] ;  /* 0x0012200001317983 */ /* 0x000ea80000300800 */
[----:B------:R-:W2:Y:S04]  /*159eb0*/  LDL.LU R58, [R1+0x1224] ;  /* 0x00122400013a7983 */ /* 0x000ea80000300800 */
[----:B------:R-:W2:Y:S01]  /*159ec0*/  LDL.LU R60, [R1+0x1228] ;  /* 0x00122800013c7983 */ /* 0x000ea20000300800 */
[----:B-1----:R-:W-:-:S05]  /*159ed0*/  IADD3 R2, P1, PT, R50, R36, RZ ;  /* 0x0000002432027210 */ /* 0x002fca0007f3e0ff */
[----:B------:R-:W-:-:S05]  /*159ee0*/  IMAD.X R3, R61, 0x1, R37, P1 ;  /* 0x000000013d037824 */ /* 0x000fca00008e0625 */
[----:B------:R1:W-:Y:S04]  /*159ef0*/  STL.64 [R1+0x14f0], R2 ;  /* 0x0014f00201007387 */ /* 0x0003e80000100a00 */
[----:B------:R-:W2:Y:S04]  /*159f00*/  LDL.LU R46, [R1+0x122c] ;  /* 0x00122c00012e7983 */ /* 0x000ea80000300800 */
[----:B------:R-:W2:Y:S04]  /*159f10*/  LDL.LU R8, [R1+0x1210] ;  /* 0x0012100001087983 */ /* 0x000ea80000300800 */
[----:B------:R-:W2:Y:S04]  /*159f20*/  LDL.LU R9, [R1+0x1214] ;  /* 0x0012140001097983 */ /* 0x000ea80000300800 */
[----:B------:R-:W2:Y:S04]  /*159f30*/  LDL.LU R12, [R1+0x1218] ;  /* 0x00121800010c7983 */ /* 0x000ea80000300800 */
[----:B------:R-:W2:Y:S01]  /*159f40*/  LDL.LU R20, [R1+0x121c] ;  /* 0x00121c0001147983 */ /* 0x000ea20000300800 */
[----:B-1----:R-:W-:-:S05]  /*159f50*/  IADD3 R2, P1, PT, R50, R38, RZ ;  /* 0x0000002632027210 */ /* 0x002fca0007f3e0ff */
[----:B------:R-:W-:Y:S01]  /*159f60*/  IMAD.X R3, R61, 0x1, R39, P1 ;  /* 0x000000013d037824 */ /* 0x000fe200008e0627 */
[----:B---3--:R-:W-:-:S05]  /*159f70*/  F2FP.SATFINITE.E5M2.F32.PACK_AB_MERGE_C R44, R31, R28, RZ ;  /* 0x0000001c1f2c723e */ /* 0x008fca00048060ff */
[----:B------:R-:W-:Y:S04]  /*159f80*/  STL [R1+0x6c74], R44 ;  /* 0x006c742c01007387 */ /* 0x000fe80000100800 */
[----:B------:R-:W3:Y:S04]  /*159f90*/  LDL.LU R23, [R1+0x1200] ;  /* 0x0012000001177983 */ /* 0x000ee80000300800 */
[----:B------:R-:W3:Y:S01]  /*159fa0*/  LDL.LU R25, [R1+0x1204] ;  /* 0x0012040001197983 */ /* 0x000ee20000300800 */
[----:B----4-:R-:W-:-:S05]  /*159fb0*/  F2FP.SATFINITE.E5M2.F32.PACK_AB_MERGE_C R42, R57, R53, RZ ;  /* 0x00000035392a723e */ /* 0x010fca00048060ff */
[----:B------:R-:W-:Y:S04]  /*159fc0*/  STL [R1+0x6c78], R42 ;  /* 0x006c782a01007387 */ /* 0x000fe80000100800 */
[----:B------:R-:W4:Y:S04]  /*159fd0*/  LDL.LU R53, [R1+0x1208] ;  /* 0x0012080001357983 */ /* 0x000f280000300800 */
[----:B------:R-:W4:Y:S04]  /*159fe0*/  LDL.LU R57, [R1+0x120c] ;  /* 0x00120c0001397983 */ /* 0x000f280000300800 */
[----:B------:R1:W-:Y:S01]  /*159ff0*/  STL.64 [R1+0x14e8], R2 ;  /* 0x0014e80201007387 */ /* 0x0003e20000100a00 */
[----:B------:R-:W-:-:S02]  /*15a000*/  F2FP.SATFINITE.E5M2.F32.PACK_AB_MERGE_C R4, R55, R32, RZ ;  /* 0x000000203704723e */ /* 0x000fc400048060ff */
[----:B-1----:R-:W-:-:S03]  /*15a010*/  IADD3 R2, P1, PT, R50, R40, RZ ;  /* 0x0000002832027210 */ /* 0x002fc60007f3e0ff */
[----:B------:R-:W-:Y:S04]  /*15a020*/  STL [R1+0x188c], R4 ;  /* 0x00188c0401007387 */ /* 0x000fe80000100800 */
[----:B------:R-:W4:Y:S01]  /*15a030*/  LDL.LU R16, [R1+0x11f0] ;  /* 0x0011f00001107983 */ /* 0x000f220000300800 */
[----:B------:R-:W-:-:S05]  /*15a040*/  IMAD.X R3, R61, 0x1, R41, P1 ;  /* 0x000000013d037824 */ /* 0x000fca00008e0629 */
[----:B------:R1:W-:Y:S04]  /*15a050*/  STL.64 [R1+0x14e0], R2 ;  /* 0x0014e00201007387 */ /* 0x0003e80000100a00 */
[----:B------:R-:W4:Y:S04]  /*15a060*/  LDL.LU R18, [R1+0x11f4] ;  /* 0x0011f40001127983 */ /* 0x000f280000300800 */
[----:B------:R-:W4:Y:S04]  /*15a070*/  LDL.LU R28, [R1+0x11f8] ;  /* 0x0011f800011c7983 */ /* 0x000f280000300800 */
[----:B------:R-:W4:Y:S04]  /*15a080*/  LDL.LU R31, [R1+0x11fc] ;  /* 0x0011fc00011f7983 */ /* 0x000f280000300800 */
[----:B------:R-:W4:Y:S01]  /*15a090*/  LDL.LU R32, [R1+0x11e0] ;  /* 0x0011e00001207983 */ /* 0x000f220000300800 */
[----:B------:R-:W-:-:S03]  /*15a0a0*/  F2FP.SATFINITE.E5M2.F32.PACK_AB_MERGE_C R22, R0, R48, RZ ;  /* 0x000000300016723e */ /* 0x000fc600048060ff */
[----:B------:R-:W4:Y:S04]  /*15a0b0*/  LDL.LU R55, [R1+0x11e4] ;  /* 0x0011e40001377983 */ /* 0x000f280000300800 */
        /* <DEDUP_REMOVED lines=9> */
[----:B------:R-:W-:Y:S01]  /*15a150*/  STL [R1+0x6e28], R58 ;  /* 0x006e283a01007387 */ /* 0x000fe20000100800 */
[----:B------:R-:W-:-:S05]  /*15a160*/  F2FP.SATFINITE.E5M2.F32.PACK_AB_MERGE_C R4, R46, R60, RZ ;  /* 0x0000003c2e04723e */ /* 0x000fca00048060ff */
[----:B------:R-:W-:Y:S04]  /*15a170*/  STL [R1+0x187c], R4 ;  /* 0x00187c0401007387 */ /* 0x000fe80000100800 */
[----:B------:R1:W-:Y:S01]  /*15a180*/  STL.64 [R1+0x14d8], R2 ;  /* 0x0014d80201007387 */ /* 0x0003e20000100a00 */
[----:B------:R-:W-:Y:S02]  /*15a190*/  F2FP.SATFINITE.E5M2.F32.PACK_AB_MERGE_C R5, R9, R8, RZ ;  /* 0x000000080905723e */ /* 0x000fe400048060ff */
[----:B-1----:R-:W-:Y:S02]  /*15a1a0*/  IADD3 R2, P1, PT, R50, R36, RZ ;  /* 0x0000002432027210 */ /* 0x002fe40007f3e0ff */
[----:B------:R-:W-:Y:S01]  /*15a1b0*/  F2FP.SATFINITE.E5M2.F32.PACK_AB_MERGE_C R4, R20, R12, RZ ;  /* 0x0000000c1404723e */ /* 0x000fe200048060ff */
[----:B------:R-:W-:Y:S02]  /*15a1c0*/  STL [R1+0x1848], R5 ;  /* 0x0018480501007387 */ /* 0x000fe40000100800 */
[----:B------:R-:W-:-:S02]  /*15a1d0*/  IMAD.X R3, R61, 0x1, R37, P1 ;  /* 0x000000013d037824 */ /* 0x000fc400008e0625 */
[----:B------:R-:W-:Y:S04]  /*15a1e0*/  STL [R1+0x185c], R4 ;  /* 0x00185c0401007387 */ /* 0x000fe80000100800 */
[----:B------:R3:W-:Y:S04]  /*15a1f0*/  STL.64 [R1+0x14d0], R2 ;  /* 0x0014d00201007387 */ /* 0x0007e80000100a00 */
[----:B------:R-:W2:Y:S04]  /*15a200*/  LDL.LU R8, [R1+0x11d0] ;  /* 0x0011d00001087983 */ /* 0x000ea80000300800 */
[----:B------:R-:W2:Y:S01]  /*15a210*/  LDL.LU R9, [R1+0x11d4] ;  /* 0x0011d40001097983 */ /* 0x000ea20000300800 */
[----:B---3--:R-:W-:-:S05]  /*15a220*/  F2FP.SATFINITE.E5M2.F32.PACK_AB_MERGE_C R2, R25, R23, RZ ;  /* 0x000000171902723e */ /* 0x008fca00048060ff */
[----:B------:R4:W-:Y:S04]  /*15a230*/  STL [R1+0x17fc], R2 ;  /* 0x0017fc0201007387 */ /* 0x0009e80000100800 */
[----:B------:R-:W3:Y:S04]  /*15a240*/  LDL.LU R12, [R1+0x11d8] ;  /* 0x0011d800010c7983 */ /* 0x000ee80000300800 */
[----:B------:R-:W3:Y:S04]  /*15a250*/  LDL.LU R20, [R1+0x11dc] ;  /* 0x0011dc0001147983 */ /* 0x000ee80000300800 */
        /* <DEDUP_REMOVED lines=8> */
[----:B------:R-:W-:-:S05]  /*15a2e0*/  F2FP.SATFINITE.E5M2.F32.PACK_AB_MERGE_C R27, R18, R16, RZ ;  /* 0x00000010121b723e */ /* 0x000fca00048060ff */
[----:B------:R-:W-:Y:S04]  /*15a2f0*/  STL [R1+0x6d1c], R27 ;  /* 0x006d1c1b01007387 */ /* 0x000fe80000100800 */
[----:B------:R1:W-:Y:S02]  /*15a300*/  STL.64 [R1+0x14c8], R2 ;  /* 0x0014c80201007387 */ /* 0x0003e40000100a00 */
[----:B-1----:R-:W-:-:S05]  /*15a310*/  IADD3 R2, P1, PT, R50, R40, RZ ;  /* 0x0000002832027210 */ /* 0x002fca0007f3e0ff */
[----:B------:R-:W-:Y:S01]  /*15a320*/  IMAD.X R3, R61, 0x1, R41, P1 ;  /* 0x000000013d037824 */ /* 0x000fe200008e0629 */
[----:B------:R-:W-:-:S04]  /*15a330*/  F2FP.SATFINITE.E5M2.F32.PACK_AB_MERGE_C R5, R55, R32, RZ ;  /* 0x000000203705723e */ /* 0x000fc800048060ff */
[----:B------:R1:W-:Y:S04]  /*15a340*/  STL.64 [R1+0x14c0], R2 ;  /* 0x0014c00201007387 */ /* 0x0003e80000100a00 */
[----:B------:R-:W4:Y:S04]  /*15a350*/  LDL.LU R16, [R1+0x11b0] ;  /* 0x0011b00001107983 */ /* 0x000f280000300800 */
[----:B------:R-:W4:Y:S01]  /*15a360*/  LDL.LU R18, [R1+0x11b4] ;  /* 0x0011b40001127983 */ /* 0x000f220000300800 */
[----:B------:R-:W-:Y:S02]  /*15a370*/  F2FP.SATFINITE.E5M2.F32.PACK_AB_MERGE_C R4, R0, R48, RZ ;  /* 0x000000300004723e */ /* 0x000fe400048060ff */
[----:B-1----:R-:W-:-:S05]  /*15a380*/  F2FP.SATFINITE.E5M2.F32.PACK_AB_MERGE_C R2, R31, R28, RZ ;  /* 0x0000001c1f02723e */ /* 0x002fca00048060ff */
[----:B------:R1:W-:Y:S04]  /*15a390*/  STL [R1+0x17ec], R2 ;  /* 0x0017ec0201007387 */ /* 0x0003e80000100800 */
[----:B------:R-:W4:Y:S04]  /*15a3a0*/  LDL.LU R28, [R1+0x11b8] ;  /* 0x0011b800011c7983 */ /* 0x000f280000300800 */
[----:B------:R-:W4:Y:S04]  /*15a3b0*/  LDL.LU R31, [R1+0x11bc] ;  /* 0x0011bc00011f7983 */ /* 0x000f280000300800 */
[----:B------:R-:W-:Y:S04]  /*15a3c0*/  STL.64 [R1+0x6d10], R4 ;  /* 0x006d100401007387 */ /* 0x000fe80000100a00 */
        /* <DEDUP_REMOVED lines=10> */
[----:B-1----:R-:W-:Y:S02]  /*15a470*/  IADD3 R2, P1, PT, R50, R36, RZ ;  /* 0x0000002432027210 */ /* 0x002fe40007f3e0ff */
[----:B--2---:R-:W-:-:S05]  /*15a480*/  F2FP.SATFINITE.E5M2.F32.PACK_AB_MERGE_C R3, R9, R8, RZ ;  /* 0x000000080903723e */ /* 0x004fca00048060ff */
[----:B------:R1:W-:Y:S02]  /*15a490*/  STL [R1+0x6d20], R3 ;  /* 0x006d200301007387 */ /* 0x0003e40000100800 */
[----:B-1----:R-:W-:Y:S01]  /*15a4a0*/  IMAD.X R3, R61, 0x1, R37, P1 ;  /* 0x000000013d037824 */ /* 0x002fe200008e0625 */
[----:B------:R-:W-:-:S05]  /*15a4b0*/  IADD3 R10, P1, PT, R50, R38, RZ ;  /* 0x00000026320a7210 */ /* 0x000fca0007f3e0ff */
[----:B------:R-:W-:Y:S01]  /*15a4c0*/  IMAD.X R11, R61, 0x1, R39, P1 ;  /* 0x000000013d0b7824 */ /* 0x000fe200008e0627 */
[----:B---3--:R-:W-:-:S05]  /*15a4d0*/  F2FP.SATFINITE.E5M2.F32.PACK_AB_MERGE_C R6, R20, R12, RZ ;  /* 0x0000000c1406723e */ /* 0x008fca00048060ff */
[----:B------:R-:W-:Y:S04]  /*15a4e0*/  STL [R1+0x6d30], R6 ;  /* 0x006d300601007387 */ /* 0x000fe80000100800 */
[----:B------:R1:W-:Y:S04]  /*15a4f0*/  STL.64 [R1+0x14b0], R2 ;  /* 0x0014b00201007387 */ /* 0x0003e80000100a00 */
[----:B------:R-:W2:Y:S04]  /*15a500*/  LDL.LU R8, [R1+0x1190] ;  /* 0x0011900001087983 */ /* 0x000ea80000300800 */
[----:B------:R-:W2:Y:S04]  /*15a510*/  LDL.LU R9, [R1+0x1194] ;  /* 0x0011940001097983 */ /* 0x000ea80000300800 */
[----:B------:R-:W3:Y:S04]  /*15a520*/  LDL.LU R12, [R1+0x1198] ;  /* 0x00119800010c7983 */ /* 0x000ee80000300800 */
[----:B------:R-:W3:Y:S01]  /*15a530*/  LDL.LU R20, [R1+0x119c] ;  /* 0x00119c0001147983 */ /* 0x000ee20000300800 */
[----:B----4-:R-:W-:-:S02]  /*15a540*/  F2FP.SATFINITE.E5M2.F32.PACK_AB_MERGE_C R4, R57, R53, RZ ;  /* 0x000000353904723e */ /* 0x010fc400048060ff */
[----:B-1----:R-:W-:-:S03]  /*15a550*/  F2FP.SATFINITE.E5M2.F32.PACK_AB_MERGE_C R2, R25, R23, RZ ;  /* 0x000000171902723e */ /* 0x002fc600048060ff */
[----:B------:R1:W-:Y:S04]  /*15a560*/  STL [R1+0x6d34], R4 ;  /* 0x006d340401007387 */ /* 0x0003e80000100800 */
[----:B------:R-:W4:Y:S04]  /*15a570*/  LDL.LU R23, [R1+0x1180] ;  /* 0x0011800001177983 */ /* 0x000f280000300800 */
[----:B------:R-:W4:Y:S04]  /*15a580*/  LDL.LU R25, [R1+0x1184] ;  /* 0x0011840001197983 */ /* 0x000f280000300800 */
[----:B------:R-:W4:Y:S04]  /*15a590*/  LDL.LU R53, [R1+0x1188] ;  /* 0x0011880001357983 */ /* 0x000f280000300800 */
[----:B------:R-:W-:Y:S04]  /*15a5a0*/  STL.64 [R1+0x14a8], R10 ;  /* 0x0014a80a01007387 */ /* 0x000fe80000100a00 */
[----:B------:R-:W4:Y:S01]  /*15a5b0*/  LDL.LU R57, [R1+0x118c] ;  /* 0x00118c0001397983 */ /* 0x000f220000300800 */
[----:B-1----:R-:W-:-:S05]  /*15a5c0*/  IADD3 R4, P1, PT, R50, R40, RZ ;  /* 0x0000002832047210 */ /* 0x002fca0007f3e0ff */
[----:B------:R-:W-:Y:S01]  /*15a5d0*/  IMAD.X R5, R61, 0x1, R41, P1 ;  /* 0x000000013d057824 */ /* 0x000fe200008e0629 */
[----:B------:R-:W-:-:S05]  /*15a5e0*/  F2FP.SATFINITE.E5M2.F32.PACK_AB_MERGE_C R3, R18, R16, RZ ;  /* 0x000000101203723e */ /* 0x000fca00048060ff */
[----:B------:R1:W-:Y:S04]  /*15a5f0*/  STL.64 [R1+0x6d28], R2 ;  /* 0x006d280201007387 */ /* 0x0003e80000100a00 */
[----:B------:R-:W4:Y:S04]  /*15a600*/  LDL.LU R16, [R1+0x1170] ;  /* 0x0011700001107983 */ /* 0x000f280000300800 */
[----:B------:R0:W-:Y:S04]  /*15a610*/  STL.64 [R1+0x14a0], R4 ;  /* 0x0014a00401007387 */ /* 0x0001e80000100a00 */
[----:B------:R-:W4:Y:S01]  /*15a620*/  LDL.LU R18, [R1+0x1174] ;  /* 0x0011740001127983 */ /* 0x000f220000300800 */
[----:B------:R-:W-:-:S02]  /*15a630*/  F2FP.SATFINITE.E5M2.F32.PACK_AB_MERGE_C R27, R31, R28, RZ ;  /* 0x0000001c1f1b723e */ /* 0x000fc400048060ff */
[----:B------:R-:W-:-:S03]  /*15a640*/  F2FP.SATFINITE.E5M2.F32.PACK_AB_MERGE_C R6, R55, R32, RZ ;  /* 0x000000203706723e */ /* 0x000fc600048060ff */
[----:B------:R-:W-:Y:S04]  /*15a650*/  STL [R1+0x6d38], R27 ;  /* 0x006d381b01007387 */ /* 0x000fe80000100800 */
[----:B------:R-:W-:Y:S04]  /*15a660*/  STL [R1+0x6d3c], R6 ;  /* 0x006d3c0601007387 */ /* 0x000fe80000100800 */
[----:B------:R-:W4:Y:S04]  /*15a670*/  LDL.LU R28, [R1+0x1178] ;  /* 0x00117800011c7983 */ /* 0x000f280000300800 */
[----:B------:R-:W4:Y:S04]  /*15a680*/  LDL.LU R31, [R1+0x117c] ;  /* 0x00117c00011f7983 */ /* 0x000f280000300800 */
        /* <DEDUP_REMOVED lines=9> */
[----:B------:R-:W-:-:S05]  /*15a720*/  IADD3 R4, P1, PT, R50, R34, RZ ;  /* 0x0000002232047210 */ /* 0x000fca0007f3e0ff */
[----:B------:R-:W-:Y:S01]  /*15a730*/  IMAD.X R5, R61, 0x1, R35, P1 ;  /* 0x000000013d057824 */ /* 0x000fe200008e0623 */
[----:B0-----:R-:W-:-:S04]  /*15a740*/  IADD3 R2, P1, PT, R50, R36, RZ ;  /* 0x0000002432027210 */ /* 0x001fc80007f3e0ff */
[----:B------:R2:W-:Y:S01]  /*15a750*/  STL.64 [R1+0x1498], R4 ;  /* 0x0014980401007387 */ /* 0x0005e20000100a00 */
[----:B------:R-:W-:Y:S01]  /*15a760*/  IMAD.X R3, R61, 0x1, R37, P1 ;  /* 0x000000013d037824 */ /* 0x000fe200008e0625 */
[----:B--2---:R-:W-:Y:S02]  /*15a770*/  F2FP.SATFINITE.E5M2.F32.PACK_AB_MERGE_C R5, R9, R8, RZ ;  /* 0x000000080905723e */ /* 0x004fe400048060ff */
[----:B---3--:R-:W-:-:S05]  /*15a780*/  F2FP.SATFINITE.E5M2.F32.PACK_AB_MERGE_C R4, R20, R12, RZ ;  /* 0x0000000c1404723e */ /* 0x008fca00048060ff */
[----:B------:R-:W-:Y:S01]  /*15a790*/  STL.64 [R1+0x6d48], R4 ;  /* 0x006d480401007387 */ /* 0x000fe20000100a00 */
[----:B----4-:R-:W-:-:S05]  /*15a7a0*/  F2FP.SATFINITE.E5M2.F32.PACK_AB_MERGE_C R6, R25, R23, RZ ;  /* 0x000000171906723e */ /* 0x010fca00048060ff */
[----:B------:R-:W-:Y:S04]  /*15a7b0*/  STL [R1+0x6d50], R6 ;  /* 0x006d500601007387 */ /* 0x000fe80000100800 */
[----:B------:R0:W-:Y:S04]  /*15a7c0*/  STL.64 [R1+0x1490], R2 ;  /* 0x0014900201007387 */ /* 0x0001e80000100a00 */
[----:B------:R-:W2:Y:S04]  /*15a7d0*/  LDL.LU R8, [R1+0x23d0] ;  /* 0x0023d00001087983 */ /* 0x000ea80000300800 */
[----:B------:R-:W2:Y:S01]  /*15a7e0*/  LDL.LU R9, [R1+0x23d4] ;  /* 0x0023d40001097983 */ /* 0x000ea20000300800 */
[----:B------:R-:W-:-:S03]  /*15a7f0*/  F2FP.SATFINITE.E5M2.F32.PACK_AB_MERGE_C R27, R57, R53, RZ ;  /* 0x00000035391b723e */ /* 0x000fc600048060ff */
[----:B------:R-:W3:Y:S04]  /*15a800*/  LDL.LU R12, [R1+0x23d8] ;  /* 0x0023d800010c7983 */ /* 0x000ee80000300800 */
[----:B------:R-:W3:Y:S04]  /*15a810*/  LDL.LU R20, [R1+0x23dc] ;  /* 0x0023dc0001147983 */ /* 0x000ee80000300800 */
        /* <DEDUP_REMOVED lines=8> */
[----:B0-----:R-:W-:-:S05]  /*15a8a0*/  IADD3 R2, P1, PT, R50, R40, RZ ;  /* 0x0000002832027210 */ /* 0x001fca0007f3e0ff */
[----:B------:R-:W-:Y:S01]  /*15a8b0*/  IMAD.X R3, R61, 0x1, R41, P1 ;  /* 0x000000013d037824 */ /* 0x000fe200008e0629 */
[----:B------:R-:W-:-:S05]  /*15a8c0*/  F2FP.SATFINITE.E5M2.F32.PACK_AB_MERGE_C R4, R18, R16, RZ ;  /* 0x000000101204723e */ /* 0x000fca00048060ff */
[----:B------:R-:W-:Y:S04]  /*15a8d0*/  STL [R1+0x6d58], R4 ;  /* 0x006d580401007387 */ /* 0x000fe80000100800 */
[----:B------:R0:W-:Y:S02]  /*15a8e0*/  STL.64 [R1+0x1480], R2 ;  /* 0x0014800201007387 */ /* 0x0001e40000100a00 */
[----:B0-----:R-:W-:Y:S02]  /*15a8f0*/  F2FP.SATFINITE.E5M2.F32.PACK_AB_MERGE_C R2, R31, R28, RZ ;  /* 0x0000001c1f02723e */ /* 0x001fe400048060ff */
[----:B------:R-:W-:-:S03]  /*15a900*/  F2FP.SATFINITE.E5M2.F32.PACK_AB_MERGE_C R27, R55, R32, RZ ;  /* 0x00000020371b723e */ /* 0x000fc600048060ff */
[----:B------:R0:W-:Y:S04]  /*15a910*/  STL [R1+0x6d5c], R2 ;  /* 0x006d5c0201007387 */ /* 0x0001e80000100800 */
[----:B------:R-:W-:Y:S04]  /*15a920*/  STL [R1+0x6d60], R27 ;  /* 0x006d601b01007387 */ /* 0x000fe80000100800 */
[----:B------:R-:W4:Y:S04]  /*15a930*/  LDL.LU R16, [R1+0x1130] ;  /* 0x0011300001107983 */ /* 0x000f280000300800 */
[----:B------:R-:W4:Y:S04]  /*15a940*/  LDL.LU R18, [R1+0x1134] ;  /* 0x0011340001127983 */ /* 0x000f280000300800 */
        /* <DEDUP_REMOVED lines=8> */
[----:B-1----:R-:W-:Y:S01]  /*15a9d0*/  VIADD R50, R50, UR6 ;  /* 0x0000000632327c36 */ /* 0x002fe20008000000 */
[----:B------:R-:W1:Y:S04]  /*15a9e0*/  LDCU UR6, c[0x0][0x3b8] ;  /* 0x00007700ff0677ac */ /* 0x000e680008000800 */
[----:B------:R-:W-:-:S02]  /*15a9f0*/  SHF.R.S32.HI R61, RZ, 0x1f, R50 ;  /* 0x0000001fff3d7819 */ /* 0x000fc40000011432 */
[----:B0-----:R-:W-:-:S05]  /*15aa00*/  IADD3 R2, P1, PT, R50, R34, RZ ;  /* 0x0000002232027210 */ /* 0x001fca0007f3e0ff */
[----:B------:R-:W-:-:S05]  /*15aa10*/  IMAD.X R3, R61, 0x1, R35, P1 ;  /* 0x000000013d037824 */ /* 0x000fca00008e0623 */
[----:B------:R2:W-:Y:S02]  /*15aa20*/  STL.64 [R1+0x1478], R2 ;  /* 0x0014780201007387 */ /* 0x0005e40000100a00 */
[----:B--2---:R-:W-:-:S05]  /*15aa30*/  F2FP.SATFINITE.E5M2.F32.PACK_AB_MERGE_C R2, R9, R8, RZ ;  /* 0x000000080902723e */ /* 0x004fca00048060ff */
[----:B------:R0:W-:Y:S01]  /*15aa40*/  STL [R1+0x6d68], R2 ;  /* 0x006d680201007387 */ /* 0x0001e20000100800 */
[----:B---3--:R-:W-:Y:S02]  /*15aa50*/  F2FP.SATFINITE.E5M2.F32.PACK_AB_MERGE_C R4, R20, R12, RZ ;  /* 0x0000000c1404723e */ /* 0x008fe400048060ff */
[----:B----4-:R-:W-:Y:S02]  /*15aa60*/  F2FP.SATFINITE.E5M2.F32.PACK_AB_MERGE_C R27, R25, R23, RZ ;  /* 0x00000017191b723e */ /* 0x010fe400048060ff */
[----:B0-----:R-:W-:Y:S01]  /*15aa70*/  IADD3 R2, P1, PT, R50, R36, RZ ;  /* 0x0000002432027210 */ /* 0x001fe20007f3e0ff */
[----:B------:R-:W-:Y:S04]  /*15aa80*/  STL [R1+0x6d6c], R4 ;  /* 0x006d6c0401007387 */ /* 0x000fe80000100800 */
[----:B------:R-:W-:Y:S01]  /*15aa90*/  IMAD.X R3, R61, 0x1, R37, P1 ;  /* 0x000000013d037824 */ /* 0x000fe200008e0625 */
[----:B------:R-:W-:Y:S04]  /*15aaa0*/  STL [R1+0x6d70], R27 ;  /* 0x006d701b01007387 */ /* 0x000fe80000100800 */
[----:B------:R0:W-:Y:S04]  /*15aab0*/  STL.64 [R1+0x1470], R2 ;  /* 0x0014700201007387 */ /* 0x0001e80000100a00 */
[----:B------:R-:W2:Y:S04]  /*15aac0*/  LDL.LU R8, [R1+0x1110] ;  /* 0x0011100001087983 */ /* 0x000ea80000300800 */
[----:B------:R-:W2:Y:S01]  /*15aad0*/  LDL.LU R9, [R1+0x1114] ;  /* 0x0011140001097983 */ /* 0x000ea20000300800 */
[----:B------:R-:W-:-:S03]  /*15aae0*/  F2FP.SATFINITE.E5M2.F32.PACK_AB_MERGE_C R5, R57, R53, RZ ;  /* 0x000000353905723e */ /* 0x000fc600048060ff */
[----:B------:R-:W3:Y:S04]  /*15aaf0*/  LDL.LU R12, [R1+0x1118] ;  /* 0x00111800010c7983 */ /* 0x000ee80000300800 */
[----:B------:R-:W3:Y:S04]  /*15ab00*/  LDL.LU R20, [R1+0x111c] ;  /* 0x00111c0001147983 */ /* 0x000ee80000300800 */
[----:B------:R4:W-:Y:S04]  /*15ab10*/  STL [R1+0x6d74], R5 ;  /* 0x006d740501007387 */ /* 0x0009e80000100800 */
[----:B------:R-:W3:Y:S04]  /*15ab20*/  LDL.LU R23, [R1+0x1100] ;  /* 0x0011000001177983 */ /* 0x000ee80000300800 */
[----:B------:R-:W3:Y:S04]  /*15ab30*/  LDL.LU R25, [R1+0x1104] ;  /* 0x0011040001197983 */ /* 0x000ee80000300800 */
[----:B------:R-:W3:Y:S01]  /*15ab40*/  LDL.LU R53, [R1+0x1108] ;  /* 0x0011080001357983 */ /* 0x000ee20000300800 */
[----:B0-----:R-:W-:-:S05]  /*15ab50*/  IADD3 R2, P1, PT, R50, R38, RZ ;  /* 0x0000002632027210 */ /* 0x001fca0007f3e0ff */
[----:B------:R-:W-:Y:S01]  /*15ab60*/  IMAD.X R3, R61, 0x1, R39, P1 ;  /* 0x000000013d037824 */ /* 0x000fe200008e0627 */
[----:B------:R-:W-:-:S04]  /*15ab70*/  IADD3 R4, P1, PT, R50, R40, RZ ;  /* 0x0000002832047210 */ /* 0x000fc80007f3e0ff */
[----:B------:R0:W-:Y:S04]  /*15ab80*/  STL.64 [R1+0x1468], R2 ;  /* 0x0014680201007387 */ /* 0x0001e80000100a00 */
[----:B------:R-:W3:Y:S01]  /*15ab90*/  LDL.LU R57, [R1+0x110c] ;  /* 0x00110c0001397983 */ /* 0x000ee20000300800 */
[----:B----4-:R-:W-:Y:S01]  /*15aba0*/  IMAD.X R5, R61, 0x1, R41, P1 ;  /* 0x000000013d057824 */ /* 0x010fe200008e0629 */
[----:B0-----:R-:W-:Y:S02]  /*15abb0*/  F2FP.SATFINITE.E5M2.F32.PACK_AB_MERGE_C R2, R18, R16, RZ ;  /* 0x000000101202723e */ /* 0x001fe400048060ff */
[----:B------:R-:W-:Y:S02]  /*15abc0*/  F2FP.SATFINITE.E5M2.F32.PACK_AB_MERGE_C R6, R31, R28, RZ ;  /* 0x0000001c1f06723e */ /* 0x000fe400048060ff */
[----:B------:R-:W-:Y:S01]  /*15abd0*/  F2FP.SATFINITE.E5M2.F32.PACK_AB_MERGE_C R27, R55, R32, RZ ;  /* 0x00000020371b723e */ /* 0x000fe200048060ff */
[----:B------:R0:W-:Y:S04]  /*15abe0*/  STL [R1+0x6d78], R2 ;  /* 0x006d780201007387 */ /* 0x0001e80000100800 */
[----:B------:R-:W-:Y:S04]  /*15abf0*/  STL [R1+0x6d7c], R6 ;  /* 0x006d7c0601007387 */ /* 0x000fe80000100800 */
[----:B------:R4:W-:Y:S04]  /*15ac00*/  STL.64 [R1+0x1460], R4 ;  /* 0x0014600401007387 */ /* 0x0009e80000100a00 */
[----:B------:R-:W-:Y:S04]  /*15ac10*/  STL [R1+0x6d80], R27 ;  /* 0x006d801b01007387 */ /* 0x000fe80000100800 */
[----:B------:R-:W3:Y:S04]  /*15ac20*/  LDL.LU R16, [R1+0x10f0] ;  /* 0x0010f00001107983 */ /* 0x000ee80000300800 */
[----:B------:R-:W3:Y:S04]  /*15ac30*/  LDL.LU R18, [R1+0x10f4] ;  /* 0x0010f40001127983 */ /* 0x000ee80000300800 */
[----:B------:R-:W3:Y:S04]  /*15ac40*/  LDL.LU R28, [R1+0x10f8] ;  /* 0x0010f800011c7983 */ /* 0x000ee80000300800 */
[----:B------:R-:W3:Y:S01]  /*15ac50*/  LDL.LU R31, [R1+0x10fc] ;  /* 0x0010fc00011f7983 */ /* 0x000ee20000300800 */
[----:B-1----:R-:W-:Y:S01]  /*15ac60*/  VIADD R50, R50, UR6 ;  /* 0x0000000632327c36 */ /* 0x002fe20008000000 */
[----:B------:R-:W1:Y:S04]  /*15ac70*/  LDCU UR6, c[0x0][0x3b8] ;  /* 0x00007700ff0677ac */ /* 0x000e680008000800 */
[----:B------:R-:W-:-:S02]  /*15ac80*/  SHF.R.S32.HI R61, RZ, 0x1f, R50 ;  /* 0x0000001fff3d7819 */ /* 0x000fc40000011432 */
[----:B0-----:R-:W-:Y:S02]  /*15ac90*/  IADD3 R2, P1, PT, R50, R34, RZ ;  /* 0x0000002232027210 */ /* 0x001fe40007f3e0ff */
[----:B----4-:R-:W-:-:S03]  /*15aca0*/  F2FP.SATFINITE.E5M2.F32.PACK_AB_MERGE_C R4, R0, R48, RZ ;  /* 0x000000300004723e */ /* 0x010fc600048060ff */
[----:B------:R-:W-:Y:S02]  /*15acb0*/  IMAD.X R3, R61, 0x1, R35, P1 ;  /* 0x000000013d037824 */ /* 0x000fe400008e0623 */
[----:B------:R-:W-:Y:S04]  /*15acc0*/  STL [R1+0x6d84], R4 ;  /* 0x006d840401007387 */ /* 0x000fe80000100800 */
[----:B------:R-:W4:Y:S04]  /*15acd0*/  LDL.LU R32, [R1+0x10e0] ;  /* 0x0010e00001207983 */ /* 0x000f280000300800 */
[----:B------:R-:W4:Y:S04]  /*15ace0*/  LDL.LU R55, [R1+0x10e4] ;  /* 0x0010e40001377983 */ /* 0x000f280000300800 */
[----:B------:R-:W4:Y:S04]  /*15acf0*/  LDL.LU R48, [R1+0x10e8] ;  /* 0x0010e80001307983 */ /* 0x000f280000300800 */
[----:B------:R2:W-:Y:S04]  /*15ad00*/  STL.64 [R1+0x1458], R2 ;  /* 0x0014580201007387 */ /* 0x0005e80000100a00 */
[----:B------:R-:W4:Y:S01]  /*15ad10*/  LDL.LU R0, [R1+0x10ec] ;  /* 0x0010ec0001007983 */ /* 0x000f220000300800 */
[----:B--2---:R-:W-:-:S05]  /*15ad20*/  F2FP.SATFINITE.E5M2.F32.PACK_AB_MERGE_C R2, R9, R8, RZ ;  /* 0x000000080902723e */ /* 0x004fca00048060ff */
[----:B------:R0:W-:Y:S01]  /*15ad30*/  STL [R1+0x6d88], R2 ;  /* 0x006d880201007387 */ /* 0x0001e20000100800 */
[----:B---3--:R-:W-:Y:S02]  /*15ad40*/  F2FP.SATFINITE.E5M2.F32.PACK_AB_MERGE_C R5, R20, R12, RZ ;  /* 0x0000000c1405723e */ /* 0x008fe400048060ff */
[----:B------:R-:W-:Y:S02]  /*15ad50*/  F2FP.SATFINITE.E5M2.F32.PACK_AB_MERGE_C R27, R25, R23, RZ ;  /* 0x00000017191b723e */ /* 0x000fe400048060ff */
[----:B0-----:R-:W-:Y:S01]  /*15ad60*/  IADD3 R2, P1, PT, R50, R36, RZ ;  /* 0x0000002432027210 */ /* 0x001fe20007f3e0ff */
[----:B------:R-:W-:Y:S04]  /*15ad70*/  STL [R1+0x6d8c], R5 ;  /* 0x006d8c0501007387 */ /* 0x000fe80000100800 */
[----:B------:R-:W-:Y:S01]  /*15ad80*/  IMAD.X R3, R61, 0x1, R37, P1 ;  /* 0x000000013d037824 */ /* 0x000fe200008e0625 */
[----:B------:R-:W-:Y:S01]  /*15ad90*/  STL [R1+0x6d90], R27 ;  /* 0x006d901b01007387 */ /* 0x000fe20000100800 */
[----:B------:R-:W-:-:S03]  /*15ada0*/  F2FP.SATFINITE.E5M2.F32.PACK_AB_MERGE_C R6, R57, R53, RZ ;  /* 0x000000353906723e */ /* 0x000fc600048060ff */
[----:B------:R0:W-:Y:S04]  /*15adb0*/  STL.64 [R1+0x1450], R2 ;  /* 0x0014500201007387 */ /* 0x0001e80000100a00 */
[----:B------:R-:W2:Y:S04]  /*15adc0*/  LDL.LU R8, [R1+0x10d0] ;  /* 0x0010d00001087983 */ /* 0x000ea80000300800 */
[----:B------:R-:W2:Y:S04]  /*15add0*/  LDL.LU R9, [R1+0x10d4] ;  /* 0x0010d40001097983 */ /* 0x000ea80000300800 */
[----:B------:R-:W3:Y:S04]  /*15ade0*/  LDL.LU R12, [R1+0x10d8] ;  /* 0x0010d800010c7983 */ /* 0x000ee80000300800 */
[----:B------:R-:W3:Y:S04]  /*15adf0*/  LDL.LU R20, [R1+0x10dc] ;  /* 0x0010dc0001147983 */ /* 0x000ee80000300800 */
[----:B------:R-:W-:Y:S04]  /*15ae00*/  STL [R1+0x6d94], R6 ;  /* 0x006d940601007387 */ /* 0x000fe80000100800 */
[----:B------:R-:W3:Y:S04]  /*15ae10*/  LDL.LU R23, [R1+0x10c0] ;  /* 0x0010c00001177983 */ /* 0x000ee80000300800 */
[----:B------:R-:W3:Y:S04]  /*15ae20*/  LDL.LU R25, [R1+0x10c4] ;  /* 0x0010c40001197983 */ /* 0x000ee80000300800 */
[----:B------:R-:W3:Y:S01]  /*15ae30*/  LDL.LU R53, [R1+0x10c8] ;  /* 0x0010c80001357983 */ /* 0x000ee20000300800 */
[----:B0-----:R-:W-:-:S05]  /*15ae40*/  IADD3 R2, P1, PT, R50, R38, RZ ;  /* 0x0000002632027210 */ /* 0x001fca0007f3e0ff */
[----:B------:R-:W-:Y:S01]  /*15ae50*/  IMAD.X R3, R61, 0x1, R39, P1 ;  /* 0x000000013d037824 */ /* 0x000fe200008e0627 */
[----:B------:R-:W-:-:S04]  /*15ae60*/  IADD3 R4, P1, PT, R50, R40, RZ ;  /* 0x0000002832047210 */ /* 0x000fc80007f3e0ff */
[----:B------:R0:W-:Y:S01]  /*15ae70*/  STL.64 [R1+0x1448], R2 ;  /* 0x0014480201007387 */ /* 0x0001e20000100a00 */
[----:B------:R-:W-:-:S03]  /*15ae80*/  IMAD.X R5, R61, 0x1, R41, P1 ;  /* 0x000000013d057824 */ /* 0x000fc600008e0629 */
[----:B------:R-:W3:Y:S01]  /*15ae90*/  LDL.LU R57, [R1+0x10cc] ;  /* 0x0010cc0001397983 */ /* 0x000ee20000300800 */
[----:B0-----:R-:W-:-:S05]  /*15aea0*/  F2FP.SATFINITE.E5M2.F32.PACK_AB_MERGE_C R2, R18, R16, RZ ;  /* 0x000000101202723e */ /* 0x001fca00048060ff */
[----:B------:R-:W-:Y:S04]  /*15aeb0*/  STL [R1+0x6d98], R2 ;  /* 0x006d980201007387 */ /* 0x000fe80000100800 */
[----:B------:R0:W-:Y:S02]  /*15aec0*/  STL.64 [R1+0x1440], R4 ;  /* 0x0014400401007387 */ /* 0x0001e40000100a00 */
[----:B0-----:R-:W-:Y:S02]  /*15aed0*/  F2FP.SATFINITE.E5M2.F32.PACK_AB_MERGE_C R4, R31, R28, RZ ;  /* 0x0000001c1f04723e */ /* 0x001fe400048060ff */
[----:B------:R-:W3:Y:S04]  /*15aee0*/  LDL.LU R28, [R1+0x10b0] ;  /* 0x0010b000011c7983 */ /* 0x000ee80000300800 */
[----:B------:R-:W3:Y:S01]  /*15aef0*/  LDL.LU R31, [R1+0x10b4] ;  /* 0x0010b400011f7983 */ /* 0x000ee20000300800 */
[----:B----4-:R-:W-:-:S02]  /*15af00*/  F2FP.SATFINITE.E5M2.F32.PACK_AB_MERGE_C R27, R55, R32, RZ ;  /* 0x00000020371b723e */ /* 0x010fc400048060ff */
[----:B------:R-:W-:Y:S01]  /*15af10*/  F2FP.SATFINITE.E5M2.F32.PACK_AB_MERGE_C R5, R0, R48, RZ ;  /* 0x000000300005723e */ /* 0x000fe200048060ff */
[----:B------:R-:W-:Y:S04]  /*15af20*/  STL [R1+0x6d9c], R4 ;  /* 0x006d9c0401007387 */ /* 0x000fe80000100800 */
[----:B------:R-:W-:Y:S04]  /*15af30*/  STL [R1+0x6da0], R27 ;  /* 0x006da01b01007387 */ /* 0x000fe80000100800 */
[----:B------:R-:W4:Y:S04]  /*15af40*/  LDL.LU R16, [R1+0x10b8] ;  /* 0x0010b80001107983 */ /* 0x000f280000300800 */
[----:B------:R-:W4:Y:S04]  /*15af50*/  LDL.LU R18, [R1+0x10bc] ;  /* 0x0010bc0001127983 */ /* 0x000f280000300800 */
[----:B------:R-:W-:Y:S04]  /*15af60*/  STL [R1+0x6da8], R5 ;  /* 0x006da80501007387 */ /* 0x000fe80000100800 */
[----:B------:R-:W4:Y:S04]  /*15af70*/  LDL.LU R32, [R1+0x10a0] ;  /* 0x0010a00001207983 */ /* 0x000f280000300800 */
[----:B------:R-:W4:Y:S01]  /*15af80*/  LDL.LU R55, [R1+0x10a4] ;  /* 0x0010a40001377983 */ /* 0x000f220000300800 */
[----:B-1----:R-:W-:-:S03]  /*15af90*/  VIADD R50, R50, UR6 ;  /* 0x0000000632327c36 */ /* 0x002fc60008000000 */
[----:B------:R-:W4:Y:S01]  /*15afa0*/  LDL.LU R48, [R1+0x10a8] ;  /* 0x0010a80001307983 */ /* 0x000f220000300800 */
[----:B------:R-:W0:Y:S01]  /*15afb0*/  LDCU UR6, c[0x0][0x3b8] ;  /* 0x00007700ff0677ac */ /* 0x000e220008000800 */
[----:B------:R-:W-:Y:S02]  /*15afc0*/  SHF.R.S32.HI R61, RZ, 0x1f, R50 ;  /* 0x0000001fff3d7819 */ /* 0x000fe40000011432 */
[----:B------:R-:W-:-:S05]  /*15afd0*/  IADD3 R2, P1, PT, R50, R34, RZ ;  /* 0x0000002232027210 */ /* 0x000fca0007f3e0ff */
[----:B------:R-:W-:-:S05]  /*15afe0*/  IMAD.X R3, R61, 0x1, R35, P1 ;  /* 0x000000013d037824 */ /* 0x000fca00008e0623 */
[----:B------:R1:W-:Y:S04]  /*15aff0*/  STL.64 [R1+0x1438], R2 ;  /* 0x0014380201007387 */ /* 0x0003e80000100a00 */
[----:B------:R-:W4:Y:S01]  /*15b000*/  LDL.LU R0, [R1+0x10ac] ;  /* 0x0010ac0001007983 */ /* 0x000f220000300800 */
[----:B-1----:R-:W-:Y:S02]  /*15b010*/  IADD3 R2, P1, PT, R50, R36, RZ ;  /* 0x0000002432027210 */ /* 0x002fe40007f3e0ff */
[----:B--2---:R-:W-:Y:S02]  /*15b020*/  F2FP.SATFINITE.E5M2.F32.PACK_AB_MERGE_C R3, R9, R8, RZ ;  /* 0x000000080903723e */ /* 0x004fe400048060ff */
[----:B---3--:R-:W-:-:S03]  /*15b030*/  F2FP.SATFINITE.E5M2.F32.PACK_AB_MERGE_C R6, R20, R12, RZ ;  /* 0x0000000c1406723e */ /* 0x008fc600048060ff */
[----:B------:R1:W-:Y:S01]  /*15b040*/  STL [R1+0x6dac], R3 ;  /* 0x006dac0301007387 */ /* 0x0003e20000100800 */
[----:B------:R-:W-:-:S03]  /*15b050*/  F2FP.SATFINITE.E5M2.F32.PACK_AB_MERGE_C R4, R25, R23, RZ ;  /* 0x000000171904723e */ /* 0x000fc600048060ff */
[----:B------:R-:W-:Y:S04]  /*15b060*/  STL [R1+0x6db0], R6 ;  /* 0x006db00601007387 */ /* 0x000fe80000100800 */
[----:B------:R2:W-:Y:S01]  /*15b070*/  STL [R1+0x6db8], R4 ;  /* 0x006db80401007387 */ /* 0x0005e20000100800 */
[----:B-1----:R-:W-:-:S05]  /*15b080*/  IMAD.X R3, R61, 0x1, R37, P1 ;  /* 0x000000013d037824 */ /* 0x002fca00008e0625 */
[----:B------:R1:W-:Y:S04]  /*15b090*/  STL.64 [R1+0x1430], R2 ;  /* 0x0014300201007387 */ /* 0x0003e80000100a00 */
[----:B------:R-:W3:Y:S04]  /*15b0a0*/  LDL.LU R8, [R1+0x1090] ;  /* 0x0010900001087983 */ /* 0x000ee80000300800 */
[----:B------:R-:W3:Y:S01]  /*15b0b0*/  LDL.LU R20, [R1+0x1094] ;  /* 0x0010940001147983 */ /* 0x000ee20000300800 */
[----:B--2---:R-:W-:Y:S02]  /*15b0c0*/  IADD3 R4, P1, PT, R50, R38, RZ ;  /* 0x0000002632047210 */ /* 0x004fe40007f3e0ff */
[----:B-1----:R-:W-:-:S02]  /*15b0d0*/  F2FP.SATFINITE.E5M2.F32.PACK_AB_MERGE_C R2, R57, R53, RZ ;  /* 0x000000353902723e */ /* 0x002fc400048060ff */
[----:B------:R-:W2:Y:S04]  /*15b0e0*/  LDL.LU R53, [R1+0x1098] ;  /* 0x0010980001357983 */ /* 0x000ea80000300800 */
[----:B------:R-:W2:Y:S01]  /*15b0f0*/  LDL.LU R57, [R1+0x109c] ;  /* 0x00109c0001397983 */ /* 0x000ea20000300800 */
[----:B------:R-:W-:-:S03]  /*15b100*/  IMAD.X R5, R61, 0x1, R39, P1 ;  /* 0x000000013d057824 */ /* 0x000fc600008e0627 */
[----:B------:R1:W-:Y:S01]  /*15b110*/  STL [R1+0x6dc4], R2 ;  /* 0x006dc40201007387 */ /* 0x0003e20000100800 */
[----:B------:R-:W-:-:S05]  /*15b120*/  F2FP.SATFINITE.E5M2.F32.PACK_AB_MERGE_C R46, R31, R28, RZ ;  /* 0x0000001c1f2e723e */ /* 0x000fca00048060ff */
[----:B------:R-:W-:Y:S04]  /*15b130*/  STL [R1+0x6dc8], R46 ;  /* 0x006dc82e01007387 */ /* 0x000fe80000100800 */
[----:B------:R-:W-:Y:S04]  /*15b140*/  STL.64 [R1+0x1428], R4 ;  /* 0x0014280401007387 */ /* 0x000fe80000100a00 */
[----:B------:R-:W2:Y:S04]  /*15b150*/  LDL.LU R23, [R1+0x1080] ;  /* 0x0010800001177983 */ /* 0x000ea80000300800 */
[----:B------:R-:W2:Y:S01]  /*15b160*/  LDL.LU R25, [R1+0x1084] ;  /* 0x0010840001197983 */ /* 0x000ea20000300800 */
[----:B-1----:R-:W-:-:S03]  /*15b170*/  IADD3 R2, P1, PT, R50, R40, RZ ;  /* 0x0000002832027210 */ /* 0x002fc60007f3e0ff */
[----:B------:R-:W2:Y:S02]  /*15b180*/  LDL.LU R28, [R1+0x1088] ;  /* 0x00108800011c7983 */ /* 0x000ea40000300800 */
[----:B------:R-:W-:-:S05]  /*15b190*/  IMAD.X R3, R61, 0x1, R41, P1 ;  /* 0x000000013d037824 */ /* 0x000fca00008e0629 */
[----:B------:R1:W-:Y:S04]  /*15b1a0*/  STL.64 [R1+0x1420], R2 ;  /* 0x0014200201007387 */ /* 0x0003e80000100a00 */
[----:B------:R-:W2:Y:S04]  /*15b1b0*/  LDL.LU R31, [R1+0x108c] ;  /* 0x00108c00011f7983 */ /* 0x000ea80000300800 */
[----:B------:R-:W2:Y:S01]  /*15b1c0*/  LDL.LU R9, [R1+0x1070] ;  /* 0x0010700001097983 */ /* 0x000ea20000300800 */
[----:B----4-:R-:W-:-:S03]  /*15b1d0*/  F2FP.SATFINITE.E5M2.F32.PACK_AB_MERGE_C R27, R18, R16, RZ ;  /* 0x00000010121b723e */ /* 0x010fc600048060ff */
[----:B------:R-:W4:Y:S04]  /*15b1e0*/  LDL.LU R12, [R1+0x1074] ;  /* 0x00107400010c7983 */ /* 0x000f280000300800 */
[----:B------:R-:W-:Y:S01]  /*15b1f0*/  STL [R1+0x6dd0], R27 ;  /* 0x006dd01b01007387 */ /* 0x000fe20000100800 */
[----:B-1----:R-:W-:-:S05]  /*15b200*/  F2FP.SATFINITE.E5M2.F32.PACK_AB_MERGE_C R3, R55, R32, RZ ;  /* 0x000000203703723e */ /* 0x002fca00048060ff */
[----:B------:R1:W-:Y:S04]  /*15b210*/  STL [R1+0x6dd8], R3 ;  /* 0x006dd80301007387 */ /* 0x0003e80000100800 */
[----:B------:R-:W4:Y:S04]  /*15b220*/  LDL.LU R16, [R1+0x1078] ;  /* 0x0010780001107983 */ /* 0x000f280000300800 */
[----:B------:R-:W4:Y:S01]  /*15b230*/  LDL.LU R18, [R1+0x107c] ;  /* 0x00107c0001127983 */ /* 0x000f220000300800 */
[----:B0-----:R-:W-:Y:S01]  /*15b240*/  VIADD R50, R50, UR6 ;  /* 0x0000000632327c36 */ /* 0x001fe20008000000 */
[----:B------:R-:W-:Y:S01]  /*15b250*/  F2FP.SATFINITE.E5M2.F32.PACK_AB_MERGE_C R5, R0, R48, RZ ;  /* 0x000000300005723e */ /* 0x000fe200048060ff */
[----:B------:R-:W0:Y:S03]  /*15b260*/  LDCU UR6, c[0x0][0x3b8] ;  /* 0x00007700ff0677ac */ /* 0x000e260008000800 */
[----:B------:R-:W-:-:S02]  /*15b270*/  SHF.R.S32.HI R61, RZ, 0x1f, R50 ;  /* 0x0000001fff3d7819 */ /* 0x000fc40000011432 */
[----:B------:R-:W-:Y:S01]  /*15b280*/  IADD3 R2, P1, PT, R50, R34, RZ ;  /* 0x0000002232027210 */ /* 0x000fe20007f3e0ff */
[----:B------:R-:W-:Y:S04]  /*15b290*/  STL [R1+0x6ddc], R5 ;  /* 0x006ddc0501007387 */ /* 0x000fe80000100800 */
[----:B------:R-:W4:Y:S01]  /*15b2a0*/  LDL.LU R32, [R1+0x1060] ;  /* 0x0010600001207983 */ /* 0x000f220000300800 */
[----:B-1----:R-:W-:-:S03]  /*15b2b0*/  IMAD.X R3, R61, 0x1, R35, P1 ;  /* 0x000000013d037824 */ /* 0x002fc600008e0623 */
[----:B------:R-:W4:Y:S04]  /*15b2c0*/  LDL.LU R55, [R1+0x1064] ;  /* 0x0010640001377983 */ /* 0x000f280000300800 */
[----:B------:R-:W4:Y:S04]  /*15b2d0*/  LDL.LU R48, [R1+0x1068] ;  /* 0x0010680001307983 */ /* 0x000f280000300800 */
[----:B------:R1:W-:Y:S04]  /*15b2e0*/  STL.64 [R1+0x1418], R2 ;  /* 0x0014180201007387 */ /* 0x0003e80000100a00 */
        /* <DEDUP_REMOVED lines=12> */
[----:B-1----:R-:W-:-:S05]  /*15b3b0*/  F2FP.SATFINITE.E5M2.F32.PACK_AB_MERGE_C R2, R25, R23, RZ ;  /* 0x000000171902723e */ /* 0x002fca00048060ff */
[----:B------:R1:W-:Y:S04]  /*15b3c0*/  STL [R1+0x6e34], R2 ;  /* 0x006e340201007387 */ /* 0x0003e80000100800 */
[----:B------:R-:W3:Y:S04]  /*15b3d0*/  LDL.LU R23, [R1+0x1040] ;  /* 0x0010400001177983 */ /* 0x000ee80000300800 */
[----:B------:R-:W3:Y:S01]  /*15b3e0*/  LDL.LU R25, [R1+0x1044] ;  /* 0x0010440001197983 */ /* 0x000ee20000300800 */
[----:B-1----:R-:W-:Y:S02]  /*15b3f0*/  IADD3 R2, P1, PT, R50, R38, RZ ;  /* 0x0000002632027210 */ /* 0x002fe40007f3e0ff */
[----:B------:R-:W-:-:S02]  /*15b400*/  F2FP.SATFINITE.E5M2.F32.PACK_AB_MERGE_C R47, R31, R28, RZ ;  /* 0x0000001c1f2f723e */ /* 0x000fc400048060ff */
[----:B------:R-:W3:Y:S01]  /*15b410*/  LDL.LU R28, [R1+0x1048] ;  /* 0x00104800011c7983 */ /* 0x000ee20000300800 */
[----:B------:R-:W-:-:S05]  /*15b420*/  IMAD.X R3, R61, 0x1, R39, P1 ;  /* 0x000000013d037824 */ /* 0x000fca00008e0627 */
[----:B------:R1:W-:Y:S04]  /*15b430*/  STL.64 [R1+0x1408], R2 ;  /* 0x0014080201007387 */ /* 0x0003e80000100a00 */
[----:B------:R-:W3:Y:S04]  /*15b440*/  LDL.LU R31, [R1+0x104c] ;  /* 0x00104c00011f7983 */ /* 0x000ee80000300800 */
[----:B------:R-:W3:Y:S01]  /*15b450*/  LDL.LU R8, [R1+0x1030] ;  /* 0x0010300001087983 */ /* 0x000ee20000300800 */
[----:B-1----:R-:W-:-:S05]  /*15b460*/  IADD3 R2, P1, PT, R50, R40, RZ ;  /* 0x0000002832027210 */ /* 0x002fca0007f3e0ff */
[----:B------:R-:W-:Y:S01]  /*15b470*/  IMAD.X R3, R61, 0x1, R41, P1 ;  /* 0x000000013d037824 */ /* 0x000fe200008e0629 */
[----:B----4-:R-:W-:-:S04]  /*15b480*/  F2FP.SATFINITE.E5M2.F32.PACK_AB_MERGE_C R60, R12, R9, RZ ;  /* 0x000000090c3c723e */ /* 0x010fc800048060ff */
[----:B------:R1:W-:Y:S04]  /*15b490*/  STL.64 [R1+0x1400], R2 ;  /* 0x0014000201007387 */ /* 0x0003e80000100a00 */
[----:B------:R-:W4:Y:S01]  /*15b4a0*/  LDL.LU R9, [R1+0x1034] ;  /* 0x0010340001097983 */ /* 0x000f220000300800 */
[----:B------:R-:W-:-:S03]  /*15b4b0*/  F2FP.SATFINITE.E5M2.F32.PACK_AB_MERGE_C R46, R18, R16, RZ ;  /* 0x00000010122e723e */ /* 0x000fc600048060ff */
[----:B------:R-:W4:Y:S04]  /*15b4c0*/  LDL.LU R12, [R1+0x1038] ;  /* 0x00103800010c7983 */ /* 0x000f280000300800 */
[----:B------:R-:W4:Y:S04]  /*15b4d0*/  LDL.LU R16, [R1+0x103c] ;  /* 0x00103c0001107983 */ /* 0x000f280000300800 */
[----:B------:R-:W-:Y:S01]  /*15b4e0*/  STL.64 [R1+0x6e60], R46 ;  /* 0x006e602e01007387 */ /* 0x000fe20000100a00 */
[----:B------:R-:W-:-:S03]  /*15b4f0*/  F2FP.SATFINITE.E5M2.F32.PACK_AB_MERGE_C R27, R55, R32, RZ ;  /* 0x00000020371b723e */ /* 0x000fc600048060ff */
        /* <DEDUP_REMOVED lines=8> */
[----:B-1----:R-:W-:-:S05]  /*15b580*/  IADD3 R2, P1, PT, R50, R34, RZ ;  /* 0x0000002232027210 */ /* 0x002fca0007f3e0ff */
[----:B------:R-:W-:Y:S01]  /*15b590*/  IMAD.X R3, R61, 0x1, R35, P1 ;  /* 0x000000013d037824 */ /* 0x000fe200008e0623 */
[----:B--2---:R-:W-:-:S05]  /*15b5a0*/  F2FP.SATFINITE.E5M2.F32.PACK_AB_MERGE_C R49, R20, R49, RZ ;  /* 0x000000311431723e */ /* 0x004fca00048060ff */
[----:B------:R-:W-:Y:S04]  /*15b5b0*/  STL.64 [R1+0x6e70], R48 ;  /* 0x006e703001007387 */ /* 0x000fe80000100a00 */
[----:B------:R1:W-:Y:S04]  /*15b5c0*/  STL.64 [R1+0x13f8], R2 ;  /* 0x0013f80201007387 */ /* 0x0003e80000100a00 */
[----:B------:R-:W2:Y:S04]  /*15b5d0*/  LDL.LU R26, [R1+0x1010] ;  /* 0x00101000011a7983 */ /* 0x000ea80000300800 */
[----:B------:R-:W2:Y:S04]  /*15b5e0*/  LDL.LU R52, [R1+0x1014] ;  /* 0x0010140001347983 */ /* 0x000ea80000300800 */
[----:B------:R-:W2:Y:S01]  /*15b5f0*/  LDL.LU R20, [R1+0x1018] ;  /* 0x0010180001147983 */ /* 0x000ea20000300800 */
[----:B-1----:R-:W-:-:S05]  /*15b600*/  IADD3 R2, P1, PT, R50, R36, RZ ;  /* 0x0000002432027210 */ /* 0x002fca0007f3e0ff */
[----:B------:R-:W-:Y:S01]  /*15b610*/  IMAD.X R3, R61, 0x1, R37, P1 ;  /* 0x000000013d037824 */ /* 0x000fe200008e0625 */
[----:B---3--:R-:W-:Y:S02]  /*15b620*/  F2FP.SATFINITE.E5M2.F32.PACK_AB_MERGE_C R57, R57, R53, RZ ;  /* 0x000000353939723e */ /* 0x008fe400048060ff */
[----:B------:R-:W-:Y:S02]  /*15b630*/  F2FP.SATFINITE.E5M2.F32.PACK_AB_MERGE_C R5, R25, R23, RZ ;  /* 0x000000171905723e */ /* 0x000fe400048060ff */
[----:B------:R1:W-:Y:S04]  /*15b640*/  STL.64 [R1+0x13f0], R2 ;  /* 0x0013f00201007387 */ /* 0x0003e80000100a00 */
[----:B------:R-:W3:Y:S04]  /*15b650*/  LDL.LU R53, [R1+0x101c] ;  /* 0x00101c0001357983 */ /* 0x000ee80000300800 */
[----:B------:R-:W3:Y:S04]  /*15b660*/  LDL.LU R23, [R1+0x1000] ;  /* 0x0010000001177983 */ /* 0x000ee80000300800 */
[----:B------:R-:W3:Y:S01]  /*15b670*/  LDL.LU R25, [R1+0x1004] ;  /* 0x0010040001197983 */ /* 0x000ee20000300800 */
[----:B-1----:R-:W-:-:S03]  /*15b680*/  F2FP.SATFINITE.E5M2.F32.PACK_AB_MERGE_C R3, R31, R28, RZ ;  /* 0x0000001c1f03723e */ /* 0x002fc600048060ff */
[----:B------:R-:W3:Y:S04]  /*15b690*/  LDL.LU R28, [R1+0x1008] ;  /* 0x00100800011c7983 */ /* 0x000ee80000300800 */
[----:B------:R-:W3:Y:S01]  /*15b6a0*/  LDL.LU R31, [R1+0x100c] ;  /* 0x00100c00011f7983 */ /* 0x000ee20000300800 */
[----:B------:R-:W-:-:S05]  /*15b6b0*/  IADD3 R10, P1, PT, R50, R38, RZ ;  /* 0x00000026320a7210 */ /* 0x000fca0007f3e0ff */
[----:B------:R-:W-:Y:S01]  /*15b6c0*/  IMAD.X R11, R61, 0x1, R39, P1 ;  /* 0x000000013d0b7824 */ /* 0x000fe200008e0627 */
[----:B----4-:R-:W-:Y:S02]  /*15b6d0*/  F2FP.SATFINITE.E5M2.F32.PACK_AB_MERGE_C R56, R9, R8, RZ ;  /* 0x000000080938723e */ /* 0x010fe400048060ff */
[----:B------:R-:W-:Y:S02]  /*15b6e0*/  IADD3 R8, P1, PT, R50, R40, RZ ;  /* 0x0000002832087210 */ /* 0x000fe40007f3e0ff */
[----:B------:R-:W-:-:S03]  /*15b6f0*/  F2FP.SATFINITE.E5M2.F32.PACK_AB_MERGE_C R2, R16, R12, RZ ;  /* 0x0000000c1002723e */ /* 0x000fc600048060ff */
[----:B------:R-:W-:Y:S01]  /*15b700*/  IMAD.X R9, R61, 0x1, R41, P1 ;  /* 0x000000013d097824 */ /* 0x000fe200008e0629 */
[----:B------:R-:W-:Y:S04]  /*15b710*/  STL.64 [R1+0x6e80], R56 ;  /* 0x006e803801007387 */ /* 0x000fe80000100a00 */
[----:B------:R-:W-:Y:S04]  /*15b720*/  STL.64 [R1+0x13e8], R10 ;  /* 0x0013e80a01007387 */ /* 0x000fe80000100a00 */
[----:B------:R-:W4:Y:S04]  /*15b730*/  LDL.LU R33, [R1+0xff0] ;  /* 0x000ff00001217983 */ /* 0x000f280000300800 */
[----:B------:R1:W-:Y:S04]  /*15b740*/  STL.64 [R1+0x13e0], R8 ;  /* 0x0013e00801007387 */ /* 0x0003e80000100a00 */
[----:B-1----:R-:W4:Y:S04]  /*15b750*/  LDL.LU R8, [R1+0xff4] ;  /* 0x000ff40001087983 */ /* 0x002f280000300800 */
[----:B------:R-:W-:Y:S04]  /*15b760*/  STL [R1+0x1858], R2 ;  /* 0x0018580201007387 */ /* 0x000fe80000100800 */
[----:B------:R-:W4:Y:S04]  /*15b770*/  LDL.LU R9, [R1+0xff8] ;  /* 0x000ff80001097983 */ /* 0x000f280000300800 */
[----:B------:R-:W4:Y:S01]  /*15b780*/  LDL.LU R12, [R1+0xffc] ;  /* 0x000ffc00010c7983 */ /* 0x000f220000300800 */
[----:B0-----:R-:W-:Y:S01]  /*15b790*/  VIADD R50, R50, UR6 ;  /* 0x0000000632327c36 */ /* 0x001fe20008000000 */
[----:B------:R-:W-:-:S02]  /*15b7a0*/  F2FP.SATFINITE.E5M2.F32.PACK_AB_MERGE_C R54, R32, R18, RZ ;  /* 0x000000122036723e */ /* 0x000fc400048060ff */
[----:B------:R-:W-:Y:S01]  /*15b7b0*/  F2FP.SATFINITE.E5M2.F32.PACK_AB_MERGE_C R55, R0, R55, RZ ;  /* 0x000000370037723e */ /* 0x000fe200048060ff */
[----:B------:R-:W0:Y:S01]  /*15b7c0*/  LDCU UR6, c[0x0][0x3b8] ;  /* 0x00007700ff0677ac */ /* 0x000e220008000800 */
[----:B------:R-:W-:Y:S02]  /*15b7d0*/  SHF.R.S32.HI R61, RZ, 0x1f, R50 ;  /* 0x0000001fff3d7819 */ /* 0x000fe40000011432 */
[----:B------:R-:W-:Y:S01]  /*15b7e0*/  IADD3 R10, P1, PT, R50, R34, RZ ;  /* 0x00000022320a7210 */ /* 0x000fe20007f3e0ff */
[----:B------:R-:W-:Y:S04]  /*15b7f0*/  STL.64 [R1+0x6e90], R54 ;  /* 0x006e903601007387 */ /* 0x000fe80000100a00 */
[----:B------:R-:W4:Y:S01]  /*15b800*/  LDL.LU R16, [R1+0xfe0] ;  /* 0x000fe00001107983 */ /* 0x000f220000300800 */
[----:B------:R-:W-:-:S03]  /*15b810*/  IMAD.X R11, R61, 0x1, R35, P1 ;  /* 0x000000013d0b7824 */ /* 0x000fc600008e0623 */
[----:B------:R-:W4:Y:S04]  /*15b820*/  LDL.LU R18, [R1+0xfe4] ;  /* 0x000fe40001127983 */ /* 0x000f280000300800 */
[----:B------:R-:W4:Y:S04]  /*15b830*/  LDL.LU R32, [R1+0xfe8] ;  /* 0x000fe80001207983 */ /* 0x000f280000300800 */
[----:B------:R1:W-:Y:S04]  /*15b840*/  STL.64 [R1+0x13d8], R10 ;  /* 0x0013d80a01007387 */ /* 0x0003e80000100a00 */
[----:B------:R-:W4:Y:S01]  /*15b850*/  LDL.LU R0, [R1+0xfec] ;  /* 0x000fec0001007983 */ /* 0x000f220000300800 */
[----:B-1----:R-:W-:-:S05]  /*15b860*/  IADD3 R10, P1, PT, R50, R36, RZ ;  /* 0x00000024320a7210 */ /* 0x002fca0007f3e0ff */
[----:B------:R-:W-:Y:S01]  /*15b870*/  IMAD.X R11, R61, 0x1, R37, P1 ;  /* 0x000000013d0b7824 */ /* 0x000fe200008e0625 */
[----:B--2---:R-:W-:Y:S02]  /*15b880*/  F2FP.SATFINITE.E5M2.F32.PACK_AB_MERGE_C R52, R52, R26, RZ ;  /* 0x0000001a3434723e */ /* 0x004fe400048060ff */
[----:B---3--:R-:W-:Y:S02]  /*15b890*/  F2FP.SATFINITE.E5M2.F32.PACK_AB_MERGE_C R53, R53, R20, RZ ;  /* 0x000000143535723e */ /* 0x008fe400048060ff */
[----:B------:R-:W-:-:S03]  /*15b8a0*/  F2FP.SATFINITE.E5M2.F32.PACK_AB_MERGE_C R6, R25, R23, RZ ;  /* 0x000000171906723e */ /* 0x000fc600048060ff */
[----:B------:R-:W-:Y:S04]  /*15b8b0*/  STL.64 [R1+0x6ea0], R52 ;  /* 0x006ea03401007387 */ /* 0x000fe80000100a00 */
[----:B------:R1:W-:Y:S04]  /*15b8c0*/  STL.64 [R1+0x6eb0], R6 ;  /* 0x006eb00601007387 */ /* 0x0003e80000100a00 */
[----:B------:R-:W-:Y:S01]  /*15b8d0*/  STL.64 [R1+0x13d0], R10 ;  /* 0x0013d00a01007387 */ /* 0x000fe20000100a00 */
[----:B------:R-:W-:Y:S02]  /*15b8e0*/  F2FP.SATFINITE.E5M2.F32.PACK_AB_MERGE_C R4, R31, R28, RZ ;  /* 0x0000001c1f04723e */ /* 0x000fe400048060ff */
[----:B-1----:R-:W-:-:S03]  /*15b8f0*/  IADD3 R6, P1, PT, R50, R38, RZ ;  /* 0x0000002632067210 */ /* 0x002fc60007f3e0ff */
[----:B------:R1:W-:Y:S04]  /*15b900*/  STL.64 [R1+0x6eb8], R4 ;  /* 0x006eb80401007387 */ /* 0x0003e80000100a00 */
[----:B------:R-:W2:Y:S04]  /*15b910*/  LDL.LU R29, [R1+0xfd0] ;  /* 0x000fd000011d7983 */ /* 0x000ea80000300800 */
[----:B------:R-:W2:Y:S01]  /*15b920*/  LDL.LU R26, [R1+0xfd4] ;  /* 0x000fd400011a7983 */ /* 0x000ea20000300800 */
[----:B------:R-:W-:-:S03]  /*15b930*/  IMAD.X R7, R61, 0x1, R39, P1 ;  /* 0x000000013d077824 */ /* 0x000fc600008e0627 */
[----:B------:R-:W3:Y:S04]  /*15b940*/  LDL.LU R30, [R1+0xfd8] ;  /* 0x000fd800011e7983 */ /* 0x000ee80000300800 */
[----:B------:R-:W-:Y:S04]  /*15b950*/  STL.64 [R1+0x13c8], R6 ;  /* 0x0013c80601007387 */ /* 0x000fe80000100a00 */
[----:B------:R-:W3:Y:S04]  /*15b960*/  LDL.LU R20, [R1+0xfdc] ;  /* 0x000fdc0001147983 */ /* 0x000ee80000300800 */
[----:B------:R-:W3:Y:S04]  /*15b970*/  LDL.LU R23, [R1+0xfc0] ;  /* 0x000fc00001177983 */ /* 0x000ee80000300800 */
[----:B------:R-:W3:Y:S04]  /*15b980*/  LDL.LU R25, [R1+0xfc4] ;  /* 0x000fc40001197983 */ /* 0x000ee80000300800 */
[----:B------:R-:W3:Y:S04]  /*15b990*/  LDL.LU R28, [R1+0xfc8] ;  /* 0x000fc800011c7983 */ /* 0x000ee80000300800 */
[----:B------:R-:W3:Y:S01]  /*15b9a0*/  LDL.LU R31, [R1+0xfcc] ;  /* 0x000fcc00011f7983 */ /* 0x000ee20000300800 */
[----:B-1----:R-:W-:-:S03]  /*15b9b0*/  IADD3 R4, P1, PT, R50, R40, RZ ;  /* 0x0000002832047210 */ /* 0x002fc60007f3e0ff */
[----:B------:R-:W3:Y:S02]  /*15b9c0*/  LDL.LU R10, [R1+0xfb0] ;  /* 0x000fb000010a7983 */ /* 0x000ee40000300800 */
[----:B------:R-:W-:-:S05]  /*15b9d0*/  IMAD.X R5, R61, 0x1, R41, P1 ;  /* 0x000000013d057824 */ /* 0x000fca00008e0629 */
[----:B------:R1:W-:Y:S04]  /*15b9e0*/  STL.64 [R1+0x13c0], R4 ;  /* 0x0013c00401007387 */ /* 0x0003e80000100a00 */
[----:B------:R-:W3:Y:S01]  /*15b9f0*/  LDL.LU R19, [R1+0xfb4] ;  /* 0x000fb40001137983 */ /* 0x000ee20000300800 */
[----:B----4-:R-:W-:-:S05]  /*15ba00*/  F2FP.SATFINITE.E5M2.F32.PACK_AB_MERGE_C R2, R12, R9, RZ ;  /* 0x000000090c02723e */ /* 0x010fca00048060ff */
[----:B------:R-:W-:Y:S04]  /*15ba10*/  STL [R1+0x183c], R2 ;  /* 0x00183c0201007387 */ /* 0x000fe80000100800 */
[----:B------:R-:W4:Y:S04]  /*15ba20*/  LDL.LU R11, [R1+0xfb8] ;  /* 0x000fb800010b7983 */ /* 0x000f280000300800 */
[----:B------:R-:W4:Y:S01]  /*15ba30*/  LDL.LU R13, [R1+0xfbc] ;  /* 0x000fbc00010d7983 */ /* 0x000f220000300800 */
[----:B------:R-:W-:-:S03]  /*15ba40*/  F2FP.SATFINITE.E5M2.F32.PACK_AB_MERGE_C R33, R8, R33, RZ ;  /* 0x000000210821723e */ /* 0x000fc600048060ff */
[----:B------:R-:W4:Y:S04]  /*15ba50*/  LDL.LU R15, [R1+0xfa0] ;  /* 0x000fa000010f7983 */ /* 0x000f280000300800 */
[----:B------:R-:W4:Y:S01]  /*15ba60*/  LDL.LU R17, [R1+0xfa4] ;  /* 0x000fa40001117983 */ /* 0x000f220000300800 */
[----:B------:R-:W-:-:S03]  /*15ba70*/  F2FP.SATFINITE.E5M2.F32.PACK_AB_MERGE_C R45, R18, R16, RZ ;  /* 0x00000010122d723e */ /* 0x000fc600048060ff */
[----:B------:R-:W4:Y:S01]  /*15ba80*/  LDL.LU R8, [R1+0xfa8] ;  /* 0x000fa80001087983 */ /* 0x000f220000300800 */
[----:B------:R-:W-:Y:S01]  /*15ba90*/  F2FP.SATFINITE.E5M2.F32.PACK_AB_MERGE_C R32, R0, R32, RZ ;  /* 0x000000200020723e */ /* 0x000fe200048060ff */
[----:B0-----:R-:W-:Y:S02]  /*15baa0*/  VIADD R50, R50, UR6 ;  /* 0x0000000632327c36 */ /* 0x001fe40008000000 */
[----:B------:R-:W4:Y:S04]  /*15bab0*/  LDL.LU R18, [R1+0xfac] ;  /* 0x000fac0001127983 */ /* 0x000f280000300800 */
[----:B------:R-:W-:Y:S04]  /*15bac0*/  STL.64 [R1+0x6ec8], R32 ;  /* 0x006ec82001007387 */ /* 0x000fe80000100a00 */
[----:B------:R-:W4:Y:S04]  /*15bad0*/  LDL.LU R9, [R1+0xf90] ;  /* 0x000f900001097983 */ /* 0x000f280000300800 */
[----:B------:R-:W4:Y:S01]  /*15bae0*/  LDL.LU R12, [R1+0xf94] ;  /* 0x000f9400010c7983 */ /* 0x000f220000300800 */
[----:B------:R-:W-:-:S02]  /*15baf0*/  SHF.R.S32.HI R61, RZ, 0x1f, R50 ;  /* 0x0000001fff3d7819 */ /* 0x000fc40000011432 */
[----:B-1----:R-:W-:Y:S01]  /*15bb00*/  IADD3 R4, P1, PT, R50, R34, RZ ;  /* 0x0000002232047210 */ /* 0x002fe20007f3e0ff */
[----:B------:R-:W4:Y:S01]  /*15bb10*/  LDL.LU R16, [R1+0xf98] ;  /* 0x000f980001107983 */ /* 0x000f220000300800 */
[----:B------:R-:W0:Y:S03]  /*15bb20*/  LDCU UR6, c[0x0][0x3b8] ;  /* 0x00007700ff0677ac */ /* 0x000e260008000800 */
[----:B------:R-:W-:-:S05]  /*15bb30*/  IMAD.X R5, R61, 0x1, R35, P1 ;  /* 0x000000013d057824 */ /* 0x000fca00008e0623 */
[----:B------:R1:W-:Y:S04]  /*15bb40*/  STL.64 [R1+0x13b8], R4 ;  /* 0x0013b80401007387 */ /* 0x0003e80000100a00 */
[----:B------:R-:W4:Y:S01]  /*15bb50*/  LDL.LU R0, [R1+0xf9c] ;  /* 0x000f9c0001007983 */ /* 0x000f220000300800 */
[----:B-1----:R-:W-:-:S05]  /*15bb60*/  IADD3 R4, P1, PT, R50, R36, RZ ;  /* 0x0000002432047210 */ /* 0x002fca0007f3e0ff */
[----:B------:R-:W-:Y:S01]  /*15bb70*/  IMAD.X R5, R61, 0x1, R37, P1 ;  /* 0x000000013d057824 */ /* 0x000fe200008e0625 */
[----:B--2---:R-:W-:-:S05]  /*15bb80*/  F2FP.SATFINITE.E5M2.F32.PACK_AB_MERGE_C R26, R26, R29, RZ ;  /* 0x0000001d1a1a723e */ /* 0x004fca00048060ff */
[----:B------:R-:W-:Y:S04]  /*15bb90*/  STL.64 [R1+0x6ed8], R26 ;  /* 0x006ed81a01007387 */ /* 0x000fe80000100a00 */
[----:B------:R1:W-:Y:S01]  /*15bba0*/  STL.64 [R1+0x13b0], R4 ;  /* 0x0013b00401007387 */ /* 0x0003e20000100a00 */
[----:B---3--:R-:W-:Y:S02]  /*15bbb0*/  F2FP.SATFINITE.E5M2.F32.PACK_AB_MERGE_C R20, R20, R30, RZ ;  /* 0x0000001e1414723e */ /* 0x008fe400048060ff */
[----:B------:R-:W-:Y:S02]  /*15bbc0*/  F2FP.SATFINITE.E5M2.F32.PACK_AB_MERGE_C R30, R25, R23, RZ ;  /* 0x00000017191e723e */ /* 0x000fe400048060ff */
[----:B------:R-:W2:Y:S01]  /*15bbd0*/  LDL.LU R23, [R1+0xf80] ;  /* 0x000f800001177983 */ /* 0x000ea20000300800 */
[----:B------:R-:W-:-:S03]  /*15bbe0*/  F2FP.SATFINITE.E5M2.F32.PACK_AB_MERGE_C R42, R31, R28, RZ ;  /* 0x0000001c1f2a723e */ /* 0x000fc600048060ff */
[----:B------:R-:W2:Y:S04]  /*15bbf0*/  LDL.LU R25, [R1+0xf84] ;  /* 0x000f840001197983 */ /* 0x000ea80000300800 */
[----:B------:R-:W3:Y:S01]  /*15bc00*/  LDL.LU R28, [R1+0xf88] ;  /* 0x000f8800011c7983 */ /* 0x000ee20000300800 */
[----:B-1----:R-:W-:-:S05]  /*15bc10*/  IADD3 R4, P1, PT, R50, R38, RZ ;  /* 0x0000002632047210 */ /* 0x002fca0007f3e0ff */
[----:B------:R-:W-:-:S05]  /*15bc20*/  IMAD.X R5, R61, 0x1, R39, P1 ;  /* 0x000000013d057824 */ /* 0x000fca00008e0627 */
[----:B------:R1:W-:Y:S04]  /*15bc30*/  STL.64 [R1+0x13a8], R4 ;  /* 0x0013a80401007387 */ /* 0x0003e80000100a00 */
[----:B------:R-:W3:Y:S01]  /*15bc40*/  LDL.LU R31, [R1+0xf8c] ;  /* 0x000f8c00011f7983 */ /* 0x000ee20000300800 */
[----:B-1----:R-:W-:-:S05]  /*15bc50*/  IADD3 R4, P1, PT, R50, R40, RZ ;  /* 0x0000002832047210 */ /* 0x002fca0007f3e0ff */
[----:B------:R-:W-:Y:S01]  /*15bc60*/  IMAD.X R5, R61, 0x1, R41, P1 ;  /* 0x000000013d057824 */ /* 0x000fe200008e0629 */
[----:B----4-:R-:W-:Y:S02]  /*15bc70*/  F2FP.SATFINITE.E5M2.F32.PACK_AB_MERGE_C R22, R13, R11, RZ ;  /* 0x0000000b0d16723e */ /* 0x010fe400048060ff */
[----:B------:R-:W4:Y:S04]  /*15bc80*/  LDL.LU R11, [R1+0xf70] ;  /* 0x000f7000010b7983 */ /* 0x000f280000300800 */
[----:B------:R1:W-:Y:S04]  /*15bc90*/  STL.64 [R1+0x13a0], R4 ;  /* 0x0013a00401007387 */ /* 0x0003e80000100a00 */
[----:B------:R-:W4:Y:S04]  /*15bca0*/  LDL.LU R13, [R1+0xf74] ;  /* 0x000f7400010d7983 */ /* 0x000f280000300800 */
[----:B------:R-:W-:Y:S04]  /*15bcb0*/  STL [R1+0x6c88], R22 ;  /* 0x006c881601007387 */ /* 0x000fe80000100800 */
[----:B------:R-:W4:Y:S04]  /*15bcc0*/  LDL.LU R43, [R1+0xf78] ;  /* 0x000f7800012b7983 */ /* 0x000f280000300800 */
[----:B------:R-:W4:Y:S01]  /*15bcd0*/  LDL.LU R21, [R1+0xf7c] ;  /* 0x000f7c0001157983 */ /* 0x000f220000300800 */
[----:B0-----:R-:W-:Y:S01]  /*15bce0*/  VIADD R50, R50, UR6 ;  /* 0x0000000632327c36 */ /* 0x001fe20008000000 */
[----:B------:R-:W-:-:S02]  /*15bcf0*/  F2FP.SATFINITE.E5M2.F32.PACK_AB_MERGE_C R19, R19, R10, RZ ;  /* 0x0000000a1313723e */ /* 0x000fc400048060ff */
[----:B------:R-:W-:Y:S02]  /*15bd00*/  F2FP.SATFINITE.E5M2.F32.PACK_AB_MERGE_C R18, R18, R8, RZ ;  /* 0x000000081212723e */ /* 0x000fe400048060ff */
[----:B------:R-:W-:Y:S02]  /*15bd10*/  F2FP.SATFINITE.E5M2.F32.PACK_AB_MERGE_C R58, R12, R9, RZ ;  /* 0x000000090c3a723e */ /* 0x000fe400048060ff */
[----:B------:R-:W-:Y:S02]  /*15bd20*/  F2FP.SATFINITE.E5M2.F32.PACK_AB_MERGE_C R17, R17, R15, RZ ;  /* 0x0000000f1111723e */ /* 0x000fe400048060ff */
[----:B------:R-:W-:Y:S01]  /*15bd30*/  SHF.R.S32.HI R61, RZ, 0x1f, R50 ;  /* 0x0000001fff3d7819 */ /* 0x000fe20000011432 */
[----:B------:R-:W0:Y:S01]  /*15bd40*/  LDCU UR6, c[0x0][0x3b8] ;  /* 0x00007700ff0677ac */ /* 0x000e220008000800 */
[----:B-1----:R-:W-:Y:S01]  /*15bd50*/  IADD3 R4, P1, PT, R50, R34, RZ ;  /* 0x0000002232047210 */ /* 0x002fe20007f3e0ff */
[----:B------:R-:W-:Y:S04]  /*15bd60*/  STL.64 [R1+0x6ee0], R18 ;  /* 0x006ee01201007387 */ /* 0x000fe80000100a00 */
[----:B------:R-:W-:Y:S01]  /*15bd70*/  IMAD.X R5, R61, 0x1, R35, P1 ;  /* 0x000000013d057824 */ /* 0x000fe200008e0623 */
[----:B------:R-:W-:Y:S04]  /*15bd80*/  STL.64 [R1+0x6ee8], R58 ;  /* 0x006ee83a01007387 */ /* 0x000fe80000100a00 */
[----:B------:R1:W-:Y:S04]  /*15bd90*/  STL.64 [R1+0x1398], R4 ;  /* 0x0013980401007387 */ /* 0x0003e80000100a00 */
[----:B------:R-:W4:Y:S04]  /*15bda0*/  LDL.LU R24, [R1+0xf60] ;  /* 0x000f600001187983 */ /* 0x000f280000300800 */
[----:B------:R-:W4:Y:S04]  /*15bdb0*/  LDL.LU R14, [R1+0xf64] ;  /* 0x000f6400010e7983 */ /* 0x000f280000300800 */
[----:B------:R-:W4:Y:S04]  /*15bdc0*/  LDL.LU R29, [R1+0xf68] ;  /* 0x000f6800011d7983 */ /* 0x000f280000300800 */
[----:B------:R-:W4:Y:S04]  /*15bdd0*/  LDL.LU R12, [R1+0xf6c] ;  /* 0x000f6c00010c7983 */ /* 0x000f280000300800 */
[----:B------:R-:W4:Y:S04]  /*15bde0*/  LDL.LU R10, [R1+0xf50] ;  /* 0x000f5000010a7983 */ /* 0x000f280000300800 */
[----:B------:R-:W4:Y:S01]  /*15bdf0*/  LDL.LU R9, [R1+0xf54] ;  /* 0x000f540001097983 */ /* 0x000f220000300800 */
[----:B------:R-:W-:-:S03]  /*15be00*/  F2FP.SATFINITE.E5M2.F32.PACK_AB_MERGE_C R16, R0, R16, RZ ;  /* 0x000000100010723e */ /* 0x000fc600048060ff */
[----:B------:R-:W4:Y:S04]  /*15be10*/  LDL.LU R8, [R1+0xf58] ;  /* 0x000f580001087983 */ /* 0x000f280000300800 */
[----:B------:R-:W4:Y:S01]  /*15be20*/  LDL.LU R0, [R1+0xf5c] ;  /* 0x000f5c0001007983 */ /* 0x000f220000300800 */
[----:B-1----:R-:W-:-:S05]  /*15be30*/  IADD3 R4, P1, PT, R50, R36, RZ ;  /* 0x0000002432047210 */ /* 0x002fca0007f3e0ff */
[----:B------:R-:W-:Y:S01]  /*15be40*/  IMAD.X R5, R61, 0x1, R37, P1 ;  /* 0x000000013d057824 */ /* 0x000fe200008e0625 */
[----:B--2---:R-:W-:Y:S02]  /*15be50*/  F2FP.SATFINITE.E5M2.F32.PACK_AB_MERGE_C R2, R25, R23, RZ ;  /* 0x000000171902723e */ /* 0x004fe400048060ff */
[----:B------:R-:W2:Y:S04]  /*15be60*/  LDL.LU R23, [R1+0xf40] ;  /* 0x000f400001177983 */ /* 0x000ea80000300800 */
[----:B------:R1:W-:Y:S04]  /*15be70*/  STL.64 [R1+0x1390], R4 ;  /* 0x0013900401007387 */ /* 0x0003e80000100a00 */
[----:B------:R-:W2:Y:S01]  /*15be80*/  LDL.LU R25, [R1+0xf44] ;  /* 0x000f440001197983 */ /* 0x000ea20000300800 */
[----:B---3--:R-:W-:-:S03]  /*15be90*/  F2FP.SATFINITE.E5M2.F32.PACK_AB_MERGE_C R15, R31, R28, RZ ;  /* 0x0000001c1f0f723e */ /* 0x008fc600048060ff */
[----:B------:R-:W3:Y:S04]  /*15bea0*/  LDL.LU R28, [R1+0xf48] ;  /* 0x000f4800011c7983 */ /* 0x000ee80000300800 */
[----:B------:R-:W3:Y:S01]  /*15beb0*/  LDL.LU R31, [R1+0xf4c] ;  /* 0x000f4c00011f7983 */ /* 0x000ee20000300800 */
[----:B-1----:R-:W-:-:S05]  /*15bec0*/  IADD3 R4, P1, PT, R50, R38, RZ ;  /* 0x0000002632047210 */ /* 0x002fca0007f3e0ff */
[----:B------:R-:W-:-:S05]  /*15bed0*/  IMAD.X R5, R61, 0x1, R39, P1 ;  /* 0x000000013d057824 */ /* 0x000fca00008e0627 */
[----:B------:R1:W-:Y:S04]  /*15bee0*/  STL.64 [R1+0x1388], R4 ;  /* 0x0013880401007387 */ /* 0x0003e80000100a00 */
[----:B------:R-:W3:Y:S01]  /*15bef0*/  LDL.LU R55, [R1+0xf30] ;  /* 0x000f300001377983 */ /* 0x000ee20000300800 */
[----:B----4-:R-:W-:-:S03]  /*15bf00*/  F2FP.SATFINITE.E5M2.F32.PACK_AB_MERGE_C R13, R13, R11, RZ ;  /* 0x0000000b0d0d723e */ /* 0x010fc600048060ff */
[----:B------:R-:W4:Y:S01]  /*15bf10*/  LDL.LU R11, [R1+0xf34] ;  /* 0x000f3400010b7983 */ /* 0x000f220000300800 */
[----:B-1----:R-:W-:-:S05]  /*15bf20*/  IADD3 R4, P1, PT, R50, R40, RZ ;  /* 0x0000002832047210 */ /* 0x002fca0007f3e0ff */
[----:B------:R-:W-:Y:S01]  /*15bf30*/  IMAD.X R5, R61, 0x1, R41, P1 ;  /* 0x000000013d057824 */ /* 0x000fe200008e0629 */
[----:B------:R-:W-:-:S04]  /*15bf40*/  F2FP.SATFINITE.E5M2.F32.PACK_AB_MERGE_C R44, R21, R43, RZ ;  /* 0x0000002b152c723e */ /* 0x000fc800048060ff */
[----:B------:R1:W-:Y:S04]  /*15bf50*/  STL.64 [R1+0x1380], R4 ;  /* 0x0013800401007387 */ /* 0x0003e80000100a00 */
[----:B------:R-:W4:Y:S04]  /*15bf60*/  LDL.LU R56, [R1+0xf38] ;  /* 0x000f380001387983 */ /* 0x000f280000300800 */
[----:B------:R-:W4:Y:S04]  /*15bf70*/  LDL.LU R21, [R1+0xf3c] ;  /* 0x000f3c0001157983 */ /* 0x000f280000300800 */
[----:B------:R-:W4:Y:S04]  /*15bf80*/  LDL.LU R57, [R1+0xf20] ;  /* 0x000f200001397983 */ /* 0x000f280000300800 */
[----:B------:R-:W4:Y:S04]  /*15bf90*/  LDL.LU R48, [R1+0xf24] ;  /* 0x000f240001307983 */ /* 0x000f280000300800 */
[----:B------:R-:W4:Y:S01]  /*15bfa0*/  LDL.LU R49, [R1+0xf28] ;  /* 0x000f280001317983 */ /* 0x000f220000300800 */
[----:B0-----:R-:W-:-:S03]  /*15bfb0*/  VIADD R50, R50, UR6 ;  /* 0x0000000632327c36 */ /* 0x001fc60008000000 */
[----:B------:R-:W4:Y:S01]  /*15bfc0*/  LDL.LU R46, [R1+0xf2c] ;  /* 0x000f2c00012e7983 */ /* 0x000f220000300800 */
[----:B------:R-:W-:Y:S01]  /*15bfd0*/  F2FP.SATFINITE.E5M2.F32.PACK_AB_MERGE_C R43, R14, R24, RZ ;  /* 0x000000180e2b723e */ /* 0x000fe200048060ff */
[----:B------:R-:W0:Y:S01]  /*15bfe0*/  LDCU UR6, c[0x0][0x3b8] ;  /* 0x00007700ff0677ac */ /* 0x000e220008000800 */
[----:B------:R-:W-:Y:S02]  /*15bff0*/  SHF.R.S32.HI R61, RZ, 0x1f, R50 ;  /* 0x0000001fff3d7819 */ /* 0x000fe40000011432 */
[----:B-1----:R-:W-:Y:S01]  /*15c000*/  IADD3 R4, P1, PT, R50, R34, RZ ;  /* 0x0000002232047210 */ /* 0x002fe20007f3e0ff */
[----:B------:R-:W-:Y:S04]  /*15c010*/  STL [R1+0x6c80], R44 ;  /* 0x006c802c01007387 */ /* 0x000fe80000100800 */
[----:B------:R-:W4:Y:S01]  /*15c020*/  LDL.LU R47, [R1+0xab0] ;  /* 0x000ab000012f7983 */ /* 0x000f220000300800 */
[----:B------:R-:W-:Y:S01]  /*15c030*/  IMAD.X R5, R61, 0x1, R35, P1 ;  /* 0x000000013d057824 */ /* 0x000fe200008e0623 */
[----:B------:R-:W-:-:S02]  /*15c040*/  F2FP.SATFINITE.E5M2.F32.PACK_AB_MERGE_C R12, R12, R29, RZ ;  /* 0x0000001d0c0c723e */ /* 0x000fc400048060ff */
[----:B------:R-:W-:Y:S02]  /*15c050*/  F2FP.SATFINITE.E5M2.F32.PACK_AB_MERGE_C R8, R0, R8, RZ ;  /* 0x000000080008723e */ /* 0x000fe400048060ff */
[----:B------:R1:W-:Y:S04]  /*15c060*/  STL.64 [R1+0x1378], R4 ;  /* 0x0013780401007387 */ /* 0x0003e80000100a00 */
[----:B------:R-:W4:Y:S04]  /*15c070*/  LDL.LU R14, [R1+0xab4] ;  /* 0x000ab400010e7983 */ /* 0x000f280000300800 */
[----:B------:R-:W4:Y:S04]  /*15c080*/  LDL.LU R29, [R1+0xab8] ;  /* 0x000ab800011d7983 */ /* 0x000f280000300800 */
[----:B------:R-:W4:Y:S01]  /*15c090*/  LDL.LU R0, [R1+0xabc] ;  /* 0x000abc0001007983 */ /* 0x000f220000300800 */
[----:B-1----:R-:W-:-:S05]  /*15c0a0*/  IADD3 R4, P1, PT, R50, R36, RZ ;  /* 0x0000002432047210 */ /* 0x002fca0007f3e0ff */
[----:B------:R-:W-:Y:S01]  /*15c0b0*/  IMAD.X R5, R61, 0x1, R37, P1 ;  /* 0x000000013d057824 */ /* 0x000fe200008e0625 */
[----:B------:R-:W-:-:S04]  /*15c0c0*/  F2FP.SATFINITE.E5M2.F32.PACK_AB_MERGE_C R9, R9, R10, RZ ;  /* 0x0000000a0909723e */ /* 0x000fc800048060ff */
[----:B------:R1:W-:Y:S02]  /*15c0d0*/  STL.64 [R1+0x1370], R4 ;  /* 0x0013700401007387 */ /* 0x0003e40000100a00 */
[----:B-1----:R-:W-:-:S05]  /*15c0e0*/  IADD3 R4, P1, PT, R50, R38, RZ ;  /* 0x0000002632047210 */ /* 0x002fca0007f3e0ff */
[----:B------:R-:W-:Y:S01]  /*15c0f0*/  IMAD.X R5, R61, 0x1, R39, P1 ;  /* 0x000000013d057824 */ /* 0x000fe200008e0627 */
[----:B--2---:R-:W-:Y:S02]  /*15c100*/  F2FP.SATFINITE.E5M2.F32.PACK_AB_MERGE_C R10, R25, R23, RZ ;  /* 0x00000017190a723e */ /* 0x004fe400048060ff */
[----:B------:R-:W2:Y:S01]  /*15c110*/  LDL.LU R23, [R1+0xf10] ;  /* 0x000f100001177983 */ /* 0x000ea20000300800 */
[----:B---3--:R-:W-:-:S03]  /*15c120*/  F2FP.SATFINITE.E5M2.F32.PACK_AB_MERGE_C R24, R31, R28, RZ ;  /* 0x0000001c1f18723e */ /* 0x008fc600048060ff */
[----:B------:R-:W2:Y:S04]  /*15c130*/  LDL.LU R31, [R1+0xf14] ;  /* 0x000f1400011f7983 */ /* 0x000ea80000300800 */
[----:B------:R-:W3:Y:S04]  /*15c140*/  LDL.LU R25, [R1+0xf18] ;  /* 0x000f180001197983 */ /* 0x000ee80000300800 */
        /* <DEDUP_REMOVED lines=8> */
[----:B------:R-:W-:Y:S02]  /*15c1d0*/  F2FP.SATFINITE.E5M2.F32.PACK_AB_MERGE_C R21, R21, R56, RZ ;  /* 0x000000381515723e */ /* 0x000fe400048060ff */
[----:B------:R-:W-:-:S03]  /*15c1e0*/  F2FP.SATFINITE.E5M2.F32.PACK_AB_MERGE_C R44, R48, R57, RZ ;  /* 0x00000039302c723e */ /* 0x000fc600048060ff */
[----:B------:R0:W-:Y:S04]  /*15c1f0*/  STL [R1+0x6c84], R21 ;  /* 0x006c841501007387 */ /* 0x0001e80000100800 */
[----:B------:R-:W4:Y:S04]  /*15c200*/  LDL.LU R6, [R1+0xf08] ;  /* 0x000f080001067983 */ /* 0x000f280000300800 */
[----:B------:R-:W4:Y:S04]  /*15c210*/  LDL.LU R7, [R1+0xf0c] ;  /* 0x000f0c0001077983 */ /* 0x000f280000300800 */
[----:B------:R-:W4:Y:S04]  /*15c220*/  LDL.LU R56, [R1+0xef0] ;  /* 0x000ef00001387983 */ /* 0x000f280000300800 */
[----:B------:R-:W4:Y:S01]  /*15c230*/  LDL.LU R57, [R1+0xef4] ;  /* 0x000ef40001397983 */ /* 0x000f220000300800 */
[----:B0-----:R-:W-:Y:S01]  /*15c240*/  VIADD R50, R50, UR6 ;  /* 0x0000000632327c36 */ /* 0x001fe20008000000 */
[----:B------:R-:W-:-:S02]  /*15c250*/  F2FP.SATFINITE.E5M2.F32.PACK_AB_MERGE_C R22, R46, R49, RZ ;  /* 0x000000312e16723e */ /* 0x000fc400048060ff */
[----:B------:R-:W4:Y:S04]  /*15c260*/  LDL.LU R48, [R1+0xef8] ;  /* 0x000ef80001307983 */ /* 0x000f280000300800 */
[----:B------:R-:W4:Y:S01]  /*15c270*/  LDL.LU R49, [R1+0xefc] ;  /* 0x000efc0001317983 */ /* 0x000f220000300800 */
[----:B------:R-:W0:Y:S01]  /*15c280*/  LDCU UR6, c[0x0][0x3b8] ;  /* 0x00007700ff0677ac */ /* 0x000e220008000800 */
[----:B------:R-:W-:Y:S02]  /*15c290*/  SHF.R.S32.HI R61, RZ, 0x1f, R50 ;  /* 0x0000001fff3d7819 */ /* 0x000fe40000011432 */
[----:B-1----:R-:W-:-:S05]  /*15c2a0*/  IADD3 R4, P1, PT, R50, R34, RZ ;  /* 0x0000002232047210 */ /* 0x002fca0007f3e0ff */
[----:B------:R-:W-:-:S05]  /*15c2b0*/  IMAD.X R5, R61, 0x1, R35, P1 ;  /* 0x000000013d057824 */ /* 0x000fca00008e0623 */
[----:B------:R1:W-:Y:S01]  /*15c2c0*/  STL.64 [R1+0x1358], R4 ;  /* 0x0013580401007387 */ /* 0x0003e20000100a00 */
[----:B------:R-:W-:-:S03]  /*15c2d0*/  F2FP.SATFINITE.E5M2.F32.PACK_AB_MERGE_C R46, R14, R47, RZ ;  /* 0x0000002f0e2e723e */ /* 0x000fc600048060ff */
[----:B------:R-:W4:Y:S01]  /*15c2e0*/  LDL.LU R47, [R1+0xee0] ;  /* 0x000ee000012f7983 */ /* 0x000f220000300800 */
[----:B------:R-:W-:-:S03]  /*15c2f0*/  F2FP.SATFINITE.E5M2.F32.PACK_AB_MERGE_C R21, R0, R29, RZ ;  /* 0x0000001d0015723e */ /* 0x000fc600048060ff */
[----:B------:R-:W4:Y:S04]  /*15c300*/  LDL.LU R14, [R1+0xee4] ;  /* 0x000ee400010e7983 */ /* 0x000f280000300800 */
[----:B------:R-:W4:Y:S01]  /*15c310*/  LDL.LU R29, [R1+0xee8] ;  /* 0x000ee800011d7983 */ /* 0x000f220000300800 */
[----:B-1----:R-:W-:-:S05]  /*15c320*/  IADD3 R4, P1, PT, R50, R36, RZ ;  /* 0x0000002432047210 */ /* 0x002fca0007f3e0ff */
[----:B------:R-:W-:-:S05]  /*15c330*/  IMAD.X R5, R61, 0x1, R37, P1 ;  /* 0x000000013d057824 */ /* 0x000fca00008e0625 */
[----:B------:R1:W-:Y:S04]  /*15c340*/  STL.64 [R1+0x1350], R4 ;  /* 0x0013500401007387 */ /* 0x0003e80000100a00 */
[----:B------:R-:W4:Y:S01]  /*15c350*/  LDL.LU R0, [R1+0xeec] ;  /* 0x000eec0001007983 */ /* 0x000f220000300800 */
[----:B-1----:R-:W-:-:S05]  /*15c360*/  IADD3 R4, P1, PT, R50, R38, RZ ;  /* 0x0000002632047210 */ /* 0x002fca0007f3e0ff */
[----:B------:R-:W-:Y:S01]  /*15c370*/  IMAD.X R5, R61, 0x1, R39, P1 ;  /* 0x000000013d057824 */ /* 0x000fe200008e0627 */
[----:B--2---:R-:W-:-:S05]  /*15c380*/  F2FP.SATFINITE.E5M2.F32.PACK_AB_MERGE_C R31, R31, R23, RZ ;  /* 0x000000171f1f723e */ /* 0x004fca00048060ff */
[----:B------:R-:W-:Y:S04]  /*15c390*/  STL [R1+0x6a0c], R31 ;  /* 0x006a0c1f01007387 */ /* 0x000fe80000100800 */
[----:B------:R-:W2:Y:S04]  /*15c3a0*/  LDL.LU R52, [R1+0xed0] ;  /* 0x000ed00001347983 */ /* 0x000ea80000300800 */
[----:B------:R-:W2:Y:S01]  /*15c3b0*/  LDL.LU R53, [R1+0xed4] ;  /* 0x000ed40001357983 */ /* 0x000ea20000300800 */
[----:B---3--:R-:W-:-:S03]  /*15c3c0*/  F2FP.SATFINITE.E5M2.F32.PACK_AB_MERGE_C R25, R28, R25, RZ ;  /* 0x000000191c19723e */ /* 0x008fc600048060ff */
[----:B------:R-:W3:Y:S04]  /*15c3d0*/  LDL.LU R23, [R1+0xed8] ;  /* 0x000ed80001177983 */ /* 0x000ee80000300800 */
[----:B------:R-:W3:Y:S04]  /*15c3e0*/  LDL.LU R28, [R1+0xedc] ;  /* 0x000edc00011c7983 */ /* 0x000ee80000300800 */
[----:B------:R-:W-:Y:S04]  /*15c3f0*/  STL [R1+0x6a10], R25 ;  /* 0x006a101901007387 */ /* 0x000fe80000100800 */
[----:B------:R1:W-:Y:S01]  /*15c400*/  STL.64 [R1+0x1348], R4 ;  /* 0x0013480401007387 */ /* 0x0003e20000100a00 */
[----:B----4-:R-:W-:-:S05]  /*15c410*/  F2FP.SATFINITE.E5M2.F32.PACK_AB_MERGE_C R18, R55, R54, RZ ;  /* 0x000000363712723e */ /* 0x010fca00048060ff */
[----:B------:R-:W-:Y:S04]  /*15c420*/  STL [R1+0x2524], R18 ;  /* 0x0025241201007387 */ /* 0x000fe80000100800 */
[----:B------:R-:W4:Y:S04]  /*15c430*/  LDL.LU R54, [R1+0xec0] ;  /* 0x000ec00001367983 */ /* 0x000f280000300800 */
[----:B------:R-:W4:Y:S01]  /*15c440*/  LDL.LU R55, [R1+0xec4] ;  /* 0x000ec40001377983 */ /* 0x000f220000300800 */
        /* <DEDUP_REMOVED lines=11> */
[----:B0-----:R-:W-:Y:S01]  /*15c500*/  VIADD R50, R50, UR6 ;  /* 0x0000000632327c36 */ /* 0x001fe20008000000 */
[----:B------:R-:W0:Y:S01]  /*15c510*/  LDCU UR6, c[0x0][0x3b8] ;  /* 0x00007700ff0677ac */ /* 0x000e220008000800 */
[----:B-1----:R-:W-:-:S02]  /*15c520*/  F2FP.SATFINITE.E5M2.F32.PACK_AB_MERGE_C R4, R49, R48, RZ ;  /* 0x000000303104723e */ /* 0x002fc400048060ff */
[----:B------:R-:W4:Y:S04]  /*15c530*/  LDL.LU R48, [R1+0xeb8] ;  /* 0x000eb80001307983 */ /* 0x000f280000300800 */
[----:B------:R-:W4:Y:S04]  /*15c540*/  LDL.LU R49, [R1+0xebc] ;  /* 0x000ebc0001317983 */ /* 0x000f280000300800 */
[----:B------:R1:W-:Y:S01]  /*15c550*/  STL [R1+0x253c], R4 ;  /* 0x00253c0401007387 */ /* 0x0003e20000100800 */
[----:B------:R-:W-:Y:S02]  /*15c560*/  SHF.R.S32.HI R61, RZ, 0x1f, R50 ;  /* 0x0000001fff3d7819 */ /* 0x000fe40000011432 */
[----:B-1----:R-:W-:-:S05]  /*15c570*/  IADD3 R4, P1, PT, R50, R34, RZ ;  /* 0x0000002232047210 */ /* 0x002fca0007f3e0ff */
[----:B------:R-:W-:Y:S01]  /*15c580*/  IMAD.X R5, R61, 0x1, R35, P1 ;  /* 0x000000013d057824 */ /* 0x000fe200008e0623 */
[----:B------:R-:W-:-:S04]  /*15c590*/  F2FP.SATFINITE.E5M2.F32.PACK_AB_MERGE_C R0, R0, R29, RZ ;  /* 0x0000001d0000723e */ /* 0x000fc800048060ff */
[----:B------:R1:W-:Y:S02]  /*15c5a0*/  STL.64 [R1+0x1338], R4 ;  /* 0x0013380401007387 */ /* 0x0003e40000100a00 */
[----:B-1----:R-:W-:Y:S02]  /*15c5b0*/  F2FP.SATFINITE.E5M2.F32.PACK_AB_MERGE_C R4, R14, R47, RZ ;  /* 0x0000002f0e04723e */ /* 0x002fe400048060ff */
[----:B------:R-:W4:Y:S04]  /*15c5c0*/  LDL.LU R47, [R1+0xea0] ;  /* 0x000ea000012f7983 */ /* 0x000f280000300800 */
[----:B------:R-:W-:Y:S04]  /*15c5d0*/  STL [R1+0x2554], R4 ;  /* 0x0025540401007387 */ /* 0x000fe80000100800 */
[----:B------:R-:W4:Y:S04]  /*15c5e0*/  LDL.LU R14, [R1+0xea4] ;  /* 0x000ea400010e7983 */ /* 0x000f280000300800 */
[----:B------:R1:W-:Y:S04]  /*15c5f0*/  STL [R1+0x2550], R0 ;  /* 0x0025500001007387 */ /* 0x0003e80000100800 */
[----:B------:R-:W4:Y:S04]  /*15c600*/  LDL.LU R29, [R1+0xea8] ;  /* 0x000ea800011d7983 */ /* 0x000f280000300800 */
[----:B-1----:R-:W4:Y:S01]  /*15c610*/  LDL.LU R0, [R1+0xeac] ;  /* 0x000eac0001007983 */ /* 0x002f220000300800 */
[----:B------:R-:W-:-:S05]  /*15c620*/  IADD3 R4, P1, PT, R50, R36, RZ ;  /* 0x0000002432047210 */ /* 0x000fca0007f3e0ff */
        /* <DEDUP_REMOVED lines=11> */
[----:B------:R-:W-:Y:S01]  /*15c6e0*/  IMAD.X R5, R61, 0x1, R39, P1 ;  /* 0x000000013d057824 */ /* 0x000fe200008e0627 */
[----:B----4-:R-:W-:-:S04]  /*15c6f0*/  F2FP.SATFINITE.E5M2.F32.PACK_AB_MERGE_C R18, R55, R54, RZ ;  /* 0x000000363712723e */ /* 0x010fc800048060ff */
[----:B------:R1:W-:Y:S04]  /*15c700*/  STL.64 [R1+0x1328], R4 ;  /* 0x0013280401007387 */ /* 0x0003e80000100a00 */
        /* <DEDUP_REMOVED lines=569> */
[----:B------:R1:W-:Y:S01]  /*15eaa0*/  STL.64 [R1+0x11a0], R4 ;  /* 0x0011a00401007387 */ /* 0x0003e20000100a00 */
[----:B0-----:R-:W-:Y:S01]  /*15eab0*/  VIADD R50, R50, UR6 ;  /* 0x0000000632327c36 */ /* 0x001fe20008000000 */
[----:B------:R-:W0:Y:S01]  /*15eac0*/  LDCU UR6, c[0x0][0x3b8] ;  /* 0x00007700ff0677ac */ /* 0x000e220008000800 */
[----:B-1----:R-:W-:Y:S02]  /*15ead0*/  F2FP.SATFINITE.E5M2.F32.PACK_AB_MERGE_C R5, R7, R6, RZ ;  /* 0x000000060705723e */ /* 0x002fe400048060ff */
[----:B------:R-:W-:Y:S02]  /*15eae0*/  F2FP.SATFINITE.E5M2.F32.PACK_AB_MERGE_C R4, R57, R56, RZ ;  /* 0x000000383904723e */ /* 0x000fe400048060ff */
[----:B------:R-:W4:Y:S04]  /*15eaf0*/  LDL.LU R56, [R1+0xb88] ;  /* 0x000b880001387983 */ /* 0x000f280000300800 */
[----:B------:R-:W-:Y:S04]  /*15eb00*/  STL [R1+0x52dc], R5 ;  /* 0x0052dc0501007387 */ /* 0x000fe80000100800 */
[----:B------:R-:W4:Y:S04]  /*15eb10*/  LDL.LU R57, [R1+0xb8c] ;  /* 0x000b8c0001397983 */ /* 0x000f280000300800 */
[----:B------:R1:W-:Y:S01]  /*15eb20*/  STL [R1+0x52c0], R4 ;  /* 0x0052c00401007387 */ /* 0x0003e20000100800 */
[----:B------:R-:W-:-:S02]  /*15eb30*/  SHF.R.S32.HI R61, RZ, 0x1f, R50 ;  /* 0x0000001fff3d7819 */ /* 0x000fc40000011432 */
[----:B-1----:R-:W-:Y:S02]  /*15eb40*/  F2FP.SATFINITE.E5M2.F32.PACK_AB_MERGE_C R4, R49, R48, RZ ;  /* 0x000000303104723e */ /* 0x002fe400048060ff */
[----:B------:R-:W4:Y:S04]  /*15eb50*/  LDL.LU R48, [R1+0xb70] ;  /* 0x000b700001307983 */ /* 0x000f280000300800 */
[----:B------:R-:W4:Y:S04]  /*15eb60*/  LDL.LU R49, [R1+0xb74] ;  /* 0x000b740001317983 */ /* 0x000f280000300800 */
[----:B------:R1:W-:Y:S02]  /*15eb70*/  STL [R1+0x52bc], R4 ;  /* 0x0052bc0401007387 */ /* 0x0003e40000100800 */
[----:B-1----:R-:W-:-:S05]  /*15eb80*/  IADD3 R4, P1, PT, R50, R34, RZ ;  /* 0x0000002232047210 */ /* 0x002fca0007f3e0ff */
[----:B------:R-:W-:-:S05]  /*15eb90*/  IMAD.X R5, R61, 0x1, R35, P1 ;  /* 0x000000013d057824 */ /* 0x000fca00008e0623 */
[----:B------:R1:W-:Y:S04]  /*15eba0*/  STL.64 [R1+0x1198], R4 ;  /* 0x0011980401007387 */ /* 0x0003e80000100a00 */
[----:B-1----:R-:W4:Y:S04]  /*15ebb0*/  LDL.LU R4, [R1+0xb78] ;  /* 0x000b780001047983 */ /* 0x002f280000300800 */
[----:B------:R-:W4:Y:S01]  /*15ebc0*/  LDL.LU R5, [R1+0xb7c] ;  /* 0x000b7c0001057983 */ /* 0x000f220000300800 */
[----:B------:R-:W-:-:S05]  /*15ebd0*/  F2FP.SATFINITE.E5M2.F32.PACK_AB_MERGE_C R6, R14, R47, RZ ;  /* 0x0000002f0e06723e */ /* 0x000fca00048060ff */
[----:B------:R-:W-:Y:S04]  /*15ebe0*/  STL [R1+0x52a4], R6 ;  /* 0x0052a40601007387 */ /* 0x000fe80000100800 */
[----:B------:R-:W4:Y:S04]  /*15ebf0*/  LDL.LU R47, [R1+0xb60] ;  /* 0x000b6000012f7983 */ /* 0x000f280000300800 */
        /* <DEDUP_REMOVED lines=18> */
[----:B------:R1:W-:Y:S01]  /*15ed20*/  STL.64 [R1+0x1188], R6 ;  /* 0x0011880601007387 */ /* 0x0003e20000100a00 */
[----:B----4-:R-:W-:Y:S02]  /*15ed30*/  F2FP.SATFINITE.E5M2.F32.PACK_AB_MERGE_C R18, R55, R54, RZ ;  /* 0x000000363712723e */ /* 0x010fe400048060ff */
[----:B-1----:R-:W-:-:S03]  /*15ed40*/  IADD3 R6, P1, PT, R50, R40, RZ ;  /* 0x0000002832067210 */ /* 0x002fc60007f3e0ff */
[----:B------:R-:W-:Y:S02]  /*15ed50*/  STL [R1+0x5260], R18 ;  /* 0x0052601201007387 */ /* 0x000fe40000100800 */
[----:B------:R-:W-:-:S05]  /*15ed60*/  IMAD.X R7, R61, 0x1, R41, P1 ;  /* 0x000000013d077824 */ /* 0x000fca00008e0629 */
[----:B------:R1:W-:Y:S04]  /*15ed70*/  STL.64 [R1+0x1180], R6 ;  /* 0x0011800601007387 */ /* 0x0003e80000100a00 */
[----:B-1----:R-:W4:Y:S04]  /*15ed80*/  LDL.LU R6, [R1+0xb40] ;  /* 0x000b400001067983 */ /* 0x002f280000300800 */
[----:B------:R-:W4:Y:S01]  /*15ed90*/  LDL.LU R7, [R1+0xb44] ;  /* 0x000b440001077983 */ /* 0x000f220000300800 */
[----:B------:R-:W-:-:S03]  /*15eda0*/  F2FP.SATFINITE.E5M2.F32.PACK_AB_MERGE_C R18, R57, R56, RZ ;  /* 0x000000383912723e */ /* 0x000fc600048060ff */
[----:B------:R-:W4:Y:S04]  /*15edb0*/  LDL.LU R54, [R1+0xb48] ;  /* 0x000b480001367983 */ /* 0x000f280000300800 */
[----:B------:R-:W4:Y:S04]  /*15edc0*/  LDL.LU R55, [R1+0xb4c] ;  /* 0x000b4c0001377983 */ /* 0x000f280000300800 */
[----:B------:R1:W-:Y:S04]  /*15edd0*/  STL [R1+0x526c], R18 ;  /* 0x00526c1201007387 */ /* 0x0003e80000100800 */
[----:B------:R-:W4:Y:S04]  /*15ede0*/  LDL.LU R56, [R1+0xb30] ;  /* 0x000b300001387983 */ /* 0x000f280000300800 */
[----:B------:R-:W4:Y:S01]  /*15edf0*/  LDL.LU R57, [R1+0xb34] ;  /* 0x000b340001397983 */ /* 0x000f220000300800 */
[----:B0-----:R-:W-:Y:S01]  /*15ee00*/  VIADD R50, R50, UR6 ;  /* 0x0000000632327c36 */ /* 0x001fe20008000000 */
[----:B------:R-:W0:Y:S01]  /*15ee10*/  LDCU UR6, c[0x0][0x3b8] ;  /* 0x00007700ff0677ac */ /* 0x000e220008000800 */
[----:B-1----:R-:W-:-:S05]  /*15ee20*/  F2FP.SATFINITE.E5M2.F32.PACK_AB_MERGE_C R18, R49, R48, RZ ;  /* 0x000000303112723e */ /* 0x002fca00048060ff */
[----:B------:R1:W-:Y:S04]  /*15ee30*/  STL [R1+0x5250], R18 ;  /* 0x0052501201007387 */ /* 0x0003e80000100800 */
[----:B------:R-:W4:Y:S04]  /*15ee40*/  LDL.LU R48, [R1+0xb38] ;  /* 0x000b380001307983 */ /* 0x000f280000300800 */
[----:B------:R-:W4:Y:S01]  /*15ee50*/  LDL.LU R49, [R1+0xb3c] ;  /* 0x000b3c0001317983 */ /* 0x000f220000300800 */
[----:B------:R-:W-:Y:S02]  /*15ee60*/  SHF.R.S32.HI R61, RZ, 0x1f, R50 ;  /* 0x0000001fff3d7819 */ /* 0x000fe40000011432 */
[----:B-1----:R-:W-:-:S02]  /*15ee70*/  F2FP.SATFINITE.E5M2.F32.PACK_AB_MERGE_C R18, R5, R4, RZ ;  /* 0x000000040512723e */ /* 0x002fc400048060ff */
[----:B------:R-:W-:-:S05]  /*15ee80*/  IADD3 R4, P1, PT, R50, R34, RZ ;  /* 0x0000002232047210 */ /* 0x000fca0007f3e0ff */
[----:B------:R-:W-:Y:S01]  /*15ee90*/  IMAD.X R5, R61, 0x1, R35, P1 ;  /* 0x000000013d057824 */ /* 0x000fe200008e0623 */
[----:B------:R-:W-:Y:S04]  /*15eea0*/  STL [R1+0x524c], R18 ;  /* 0x00524c1201007387 */ /* 0x000fe80000100800 */
        /* <DEDUP_REMOVED lines=23> */
[----:B-1----:R-:W-:-:S05]  /*15f020*/  IADD3 R4, P1, PT, R50, R40, RZ ;  /* 0x0000002832047210 */ /* 0x002fca0007f3e0ff */
[----:B------:R-:W-:Y:S01]  /*15f030*/  IMAD.X R5, R61, 0x1, R41, P1 ;  /* 0x000000013d057824 */ /* 0x000fe200008e0629 */
[----:B----4-:R-:W-:-:S05]  /*15f040*/  F2FP.SATFINITE.E5M2.F32.PACK_AB_MERGE_C R6, R7, R6, RZ ;  /* 0x000000060706723e */ /* 0x010fca00048060ff */
[----:B------:R-:W-:Y:S04]  /*15f050*/  STL [R1+0x51f4], R6 ;  /* 0x0051f40601007387 */ /* 0x000fe80000100800 */
[----:B------:R1:W-:Y:S04]  /*15f060*/  STL.64 [R1+0x1160], R4 ;  /* 0x0011600401007387 */ /* 0x0003e80000100a00 */
[----:B-1----:R-:W4:Y:S04]  /*15f070*/  LDL.LU R4, [R1+0xa60] ;  /* 0x000a600001047983 */ /* 0x002f280000300800 */
[----:B------:R-:W4:Y:S01]  /*15f080*/  LDL.LU R5, [R1+0xa64] ;  /* 0x000a640001057983 */ /* 0x000f220000300800 */
[----:B------:R-:W-:-:S02]  /*15f090*/  F2FP.SATFINITE.E5M2.F32.PACK_AB_MERGE_C R6, R55, R54, RZ ;  /* 0x000000363706723e */ /* 0x000fc400048060ff */
[----:B------:R-:W-:Y:S01]  /*15f0a0*/  F2FP.SATFINITE.E5M2.F32.PACK_AB_MERGE_C R7, R57, R56, RZ ;  /* 0x000000383907723e */ /* 0x000fe200048060ff */
[----:B0-----:R-:W-:Y:S01]  /*15f0b0*/  VIADD R50, R50, UR6 ;  /* 0x0000000632327c36 */ /* 0x001fe20008000000 */
[----:B------:R-:W0:Y:S01]  /*15f0c0*/  LDCU UR6, c[0x0][0x3b8] ;  /* 0x00007700ff0677ac */ /* 0x000e220008000800 */
[----:B------:R1:W-:Y:S04]  /*15f0d0*/  STL [R1+0x5204], R6 ;  /* 0x0052040601007387 */ /* 0x0003e80000100800 */
[----:B------:R-:W-:Y:S04]  /*15f0e0*/  STL [R1+0x53ec], R7 ;  /* 0x0053ec0701007387 */ /* 0x000fe80000100800 */
[----:B------:R-:W4:Y:S04]  /*15f0f0*/  LDL.LU R54, [R1+0xa68] ;  /* 0x000a680001367983 */ /* 0x000f280000300800 */
[----:B------:R-:W4:Y:S01]  /*15f100*/  LDL.LU R55, [R1+0xa6c] ;  /* 0x000a6c0001377983 */ /* 0x000f220000300800 */
[----:B------:R-:W-:-:S02]  /*15f110*/  SHF.R.S32.HI R61, RZ, 0x1f, R50 ;  /* 0x0000001fff3d7819 */ /* 0x000fc40000011432 */
[----:B-1----:R-:W-:-:S05]  /*15f120*/  F2FP.SATFINITE.E5M2.F32.PACK_AB_MERGE_C R6, R49, R48, RZ ;  /* 0x000000303106723e */ /* 0x002fca00048060ff */
        /* <DEDUP_REMOVED lines=8> */
[----:B------:R-:W4:Y:S04]  /*15f1b0*/  LDL.LU R14, [R1+0xa3c] ;  /* 0x000a3c00010e7983 */ /* 0x000f280000300800 */
[----:B------:R1:W-:Y:S02]  /*15f1c0*/  STL [R1+0x53f8], R6 ;  /* 0x0053f80601007387 */ /* 0x0003e40000100800 */
[----:B-1----:R-:W-:-:S05]  /*15f1d0*/  IADD3 R6, P1, PT, R50, R36, RZ ;  /* 0x0000002432067210 */ /* 0x002fca0007f3e0ff */
[----:B------:R-:W-:Y:S01]  /*15f1e0*/  IMAD.X R7, R61, 0x1, R37, P1 ;  /* 0x000000013d077824 */ /* 0x000fe200008e0625 */
[----:B------:R-:W-:-:S05]  /*15f1f0*/  F2FP.SATFINITE.E5M2.F32.PACK_AB_MERGE_C R0, R0, R29, RZ ;  /* 0x0000001d0000723e */ /* 0x000fca00048060ff */
[----:B------:R1:W-:Y:S04]  /*15f200*/  STL [R1+0x53f4], R0 ;  /* 0x0053f40001007387 */ /* 0x0003e80000100800 */
[----:B------:R-:W4:Y:S04]  /*15f210*/  LDL.LU R48, [R1+0xa00] ;  /* 0x000a000001307983 */ /* 0x000f280000300800 */
[----:B------:R-:W4:Y:S04]  /*15f220*/  LDL.LU R49, [R1+0xa04] ;  /* 0x000a040001317983 */ /* 0x000f280000300800 */
[----:B------:R-:W4:Y:S04]  /*15f230*/  LDL.LU R29, [R1+0xa08] ;  /* 0x000a0800011d7983 */ /* 0x000f280000300800 */
[----:B------:R0:W-:Y:S04]  /*15f240*/  STL.64 [R1+0x1150], R6 ;  /* 0x0011500601007387 */ /* 0x0001e80000100a00 */
[----:B-1----:R-:W4:Y:S01]  /*15f250*/  LDL.LU R0, [R1+0xa0c] ;  /* 0x000a0c0001007983 */ /* 0x002f220000300800 */
[----:B------:R-:W-:-:S05]  /*15f260*/  IADD3 R18, P1, PT, R50, R38, RZ ;  /* 0x0000002632127210 */ /* 0x000fca0007f3e0ff */
[----:B------:R-:W-:Y:S01]  /*15f270*/  IMAD.X R19, R61, 0x1, R39, P1 ;  /* 0x000000013d137824 */ /* 0x000fe200008e0627 */
[----:B--2---:R-:W-:-:S05]  /*15f280*/  F2FP.SATFINITE.E5M2.F32.PACK_AB_MERGE_C R23, R23, R52, RZ ;  /* 0x000000341717723e */ /* 0x004fca00048060ff */
[----:B------:R-:W-:Y:S01]  /*15f290*/  STL [R1+0x6a14], R23 ;  /* 0x006a141701007387 */ /* 0x000fe20000100800 */
[----:B---3--:R-:W-:-:S03]  /*15f2a0*/  F2FP.SATFINITE.E5M2.F32.PACK_AB_MERGE_C R28, R28, R53, RZ ;  /* 0x000000351c1c723e */ /* 0x008fc600048060ff */
[----:B0-----:R-:W2:Y:S04]  /*15f2b0*/  LDL.LU R6, [R1+0x9d0] ;  /* 0x0009d00001067983 */ /* 0x001ea80000300800 */
[----:B------:R-:W2:Y:S04]  /*15f2c0*/  LDL.LU R7, [R1+0x9d4] ;  /* 0x0009d40001077983 */ /* 0x000ea80000300800 */
[----:B------:R-:W3:Y:S04]  /*15f2d0*/  LDL.LU R52, [R1+0x9d8] ;  /* 0x0009d80001347983 */ /* 0x000ee80000300800 */
[----:B------:R-:W3:Y:S04]  /*15f2e0*/  LDL.LU R53, [R1+0x9dc] ;  /* 0x0009dc0001357983 */ /* 0x000ee80000300800 */
[----:B------:R-:W-:Y:S04]  /*15f2f0*/  STL [R1+0x6a1c], R28 ;  /* 0x006a1c1c01007387 */ /* 0x000fe80000100800 */
[----:B------:R4:W-:Y:S02]  /*15f300*/  STL.64 [R1+0x1148], R18 ;  /* 0x0011481201007387 */ /* 0x0009e40000100a00 */
[----:B----4-:R-:W-:-:S02]  /*15f310*/  F2FP.SATFINITE.E5M2.F32.PACK_AB_MERGE_C R18, R5, R4, RZ ;  /* 0x000000040512723e */ /* 0x010fc400048060ff */
[----:B------:R-:W-:-:S05]  /*15f320*/  IADD3 R4, P1, PT, R50, R40, RZ ;  /* 0x0000002832047210 */ /* 0x000fca0007f3e0ff */
[----:B------:R-:W-:Y:S01]  /*15f330*/  IMAD.X R5, R61, 0x1, R41, P1 ;  /* 0x000000013d057824 */ /* 0x000fe200008e0629 */
[----:B------:R-:W-:Y:S04]  /*15f340*/  STL [R1+0x1c78], R18 ;  /* 0x001c781201007387 */ /* 0x000fe80000100800 */
[----:B------:R0:W-:Y:S04]  /*15f350*/  STL.64 [R1+0x1140], R4 ;  /* 0x0011400401007387 */ /* 0x0001e80000100a00 */
[----:B0-----:R-:W4:Y:S04]  /*15f360*/  LDL.LU R4, [R1+0x9a0] ;  /* 0x0009a00001047983 */ /* 0x001f280000300800 */
        /* <DEDUP_REMOVED lines=9> */
[----:B------:R-:W-:Y:S01]  /*15f400*/  VIADD R50, R50, UR6 ;  /* 0x0000000632327c36 */ /* 0x000fe20008000000 */
[----:B------:R-:W1:Y:S04]  /*15f410*/  LDCU UR6, c[0x0][0x3b8] ;  /* 0x00007700ff0677ac */ /* 0x000e680008000800 */
[----:B------:R-:W-:-:S02]  /*15f420*/  SHF.R.S32.HI R61, RZ, 0x1f, R50 ;  /* 0x0000001fff3d7819 */ /* 0x000fc40000011432 */
[----:B0-----:R-:W-:Y:S02]  /*15f430*/  F2FP.SATFINITE.E5M2.F32.PACK_AB_MERGE_C R18, R14, R47, RZ ;  /* 0x0000002f0e12723e */ /* 0x001fe400048060ff */
[----:B------:R-:W4:Y:S04]  /*15f440*/  LDL.LU R47, [R1+0x978] ;  /* 0x00097800012f7983 */ /* 0x000f280000300800 */
[----:B------:R-:W4:Y:S04]  /*15f450*/  LDL.LU R14, [R1+0x97c] ;  /* 0x00097c00010e7983 */ /* 0x000f280000300800 */
[----:B------:R0:W-:Y:S02]  /*15f460*/  STL [R1+0x1c8c], R18 ;  /* 0x001c8c1201007387 */ /* 0x0001e40000100800 */
        /* <DEDUP_REMOVED lines=11> */
[----:B------:R-:W-:-:S05]  /*15f520*/  IADD3 R18, P1, PT, R50, R36, RZ ;  /* 0x0000002432127210 */ /* 0x000fca0007f3e0ff */
[----:B------:R-:W-:-:S05]  /*15f530*/  IMAD.X R19, R61, 0x1, R37, P1 ;  /* 0x000000013d137824 */ /* 0x000fca00008e0625 */
[----:B------:R3:W-:Y:S01]  /*15f540*/  STL.64 [R1+0x1130], R18 ;  /* 0x0011301201007387 */ /* 0x0007e20000100a00 */
[----:B--2---:R-:W-:Y:S02]  /*15f550*/  F2FP.SATFINITE.E5M2.F32.PACK_AB_MERGE_C R7, R7, R6, RZ ;  /* 0x000000060707723e */ /* 0x004fe400048060ff */
[----:B---3--:R-:W-:Y:S01]  /*15f560*/  F2FP.SATFINITE.E5M2.F32.PACK_AB_MERGE_C R18, R53, R52, RZ ;  /* 0x000000343512723e */ /* 0x008fe200048060ff */
[----:B------:R-:W2:Y:S04]  /*15f570*/  LDL.LU R6, [R1+0x920] ;  /* 0x0009200001067983 */ /* 0x000ea80000300800 */
[----:B------:R0:W-:Y:S04]  /*15f580*/  STL [R1+0x1ccc], R7 ;  /* 0x001ccc0701007387 */ /* 0x0001e80000100800 */
[----:B0-----:R-:W2:Y:S04]  /*15f590*/  LDL.LU R7, [R1+0x924] ;  /* 0x0009240001077983 */ /* 0x001ea80000300800 */
[----:B------:R0:W-:Y:S04]  /*15f5a0*/  STL [R1+0x1cc8], R18 ;  /* 0x001cc81201007387 */ /* 0x0001e80000100800 */
[----:B------:R-:W3:Y:S04]  /*15f5b0*/  LDL.LU R52, [R1+0x928] ;  /* 0x0009280001347983 */ /* 0x000ee80000300800 */
[----:B------:R-:W3:Y:S01]  /*15f5c0*/  LDL.LU R53, [R1+0x92c] ;  /* 0x00092c0001357983 */ /* 0x000ee20000300800 */
[----:B0-----:R-:W-:-:S05]  /*15f5d0*/  IADD3 R18, P1, PT, R50, R38, RZ ;  /* 0x0000002632127210 */ /* 0x001fca0007f3e0ff */
[----:B------:R-:W-:-:S05]  /*15f5e0*/  IMAD.X R19, R61, 0x1, R39, P1 ;  /* 0x000000013d137824 */ /* 0x000fca00008e0627 */
[----:B------:R4:W-:Y:S02]  /*15f5f0*/  STL.64 [R1+0x1128], R18 ;  /* 0x0011281201007387 */ /* 0x0009e40000100a00 */
[----:B----4-:R-:W-:Y:S02]  /*15f600*/  F2FP.SATFINITE.E5M2.F32.PACK_AB_MERGE_C R18, R5, R4, RZ ;  /* 0x000000040512723e */ /* 0x010fe400048060ff */
        /* <DEDUP_REMOVED lines=14> */
[----:B-1----:R-:W-:Y:S01]  /*15f6f0*/  VIADD R50, R50, UR6 ;  /* 0x0000000632327c36 */ /* 0x002fe20008000000 */
[----:B------:R-:W1:Y:S01]  /*15f700*/  LDCU UR6, c[0x0][0x3b8] ;  /* 0x00007700ff0677ac */ /* 0x000e620008000800 */
[----:B0-----:R-:W-:-:S02]  /*15f710*/  F2FP.SATFINITE.E5M2.F32.PACK_AB_MERGE_C R18, R14, R47, RZ ;  /* 0x0000002f0e12723e */ /* 0x001fc400048060ff */
[----:B------:R-:W4:Y:S04]  /*15f720*/  LDL.LU R47, [R1+0x8d8] ;  /* 0x0008d800012f7983 */ /* 0x000f280000300800 */
[----:B------:R-:W4:Y:S04]  /*15f730*/  LDL.LU R14, [R1+0x8dc] ;  /* 0x0008dc00010e7983 */ /* 0x000f280000300800 */
[----:B------:R0:W-:Y:S01]  /*15f740*/  STL [R1+0x23c8], R18 ;  /* 0x0023c81201007387 */ /* 0x0001e20000100800 */
[----:B------:R-:W-:Y:S02]  /*15f750*/  SHF.R.S32.HI R61, RZ, 0x1f, R50 ;  /* 0x0000001fff3d7819 */ /* 0x000fe40000011432 */
        /* <DEDUP_REMOVED lines=14> */
[----:B--2---:R-:W-:-:S03]  /*15f840*/  F2FP.SATFINITE.E5M2.F32.PACK_AB_MERGE_C R7, R7, R6, RZ ;  /* 0x000000060707723e */ /* 0x004fc600048060ff */
[----:B------:R-:W2:Y:S01]  /*15f850*/  LDL.LU R6, [R1+0x880] ;  /* 0x0008800001067983 */ /* 0x000ea20000300800 */
[----:B---3--:R-:W-:-:S03]  /*15f860*/  F2FP.SATFINITE.E5M2.F32.PACK_AB_MERGE_C R18, R53, R52, RZ ;  /* 0x000000343512723e */ /* 0x008fc600048060ff */
        /* <DEDUP_REMOVED lines=113> */
[----:B------:R-:W4:Y:S01]  /*15ff80*/  LDL.LU R55, [R1+0x72c] ;  /* 0x00072c0001377983 */ /* 0x000f220000300800 */
[----:B------:R-:W-:-:S03]  /*15ff90*/  F2FP.SATFINITE.E5M2.F32.PACK_AB_MERGE_C R14, R14, R47, RZ ;  /* 0x0000002f0e0e723e */ /* 0x000fc600048060ff */
[----:B------:R0:W-:Y:S04]  /*15ffa0*/  STL [R1+0x24dc], R18 ;  /* 0x0024dc1201007387 */ /* 0x0001e80000100800 */
[----:B------:R-:W4:Y:S01]  /*15ffb0*/  LDL.LU R56, [R1+0x6f0] ;  /* 0x0006f00001387983 */ /* 0x000f220000300800 */
[----:B-1----:R-:W-:-:S03]  /*15ffc0*/  VIADD R50, R50, UR6 ;  /* 0x0000000632327c36 */ /* 0x002fc60008000000 */
[----:B------:R-:W4:Y:S04]  /*15ffd0*/  LDL.LU R57, [R1+0x6f4] ;  /* 0x0006f40001397983 */ /* 0x000f280000300800 */
[----:B------:R1:W-:Y:S04]  /*15ffe0*/  STL [R1+0x24d8], R14 ;  /* 0x0024d80e01007387 */ /* 0x0003e80000100800 */
[----:B------:R-:W4:Y:S01]  /*15fff0*/  LDL.LU R47, [R1+0x6f8] ;  /* 0x0006f800012f7983 */ /* 0x000f220000300800 */
[----:B------:R-:W2:Y:S01]  /*160000*/  LDCU UR6, c[0x0][0x3b8] ;  /* 0x00007700ff0677ac */ /* 0x000ea20008000800 */
[----:B------:R-:W-:-:S02]  /*160010*/  SHF.R.S32.HI R61, RZ, 0x1f, R50 ;  /* 0x0000001fff3d7819 */ /* 0x000fc40000011432 */
[----:B0-----:R-:W-:Y:S01]  /*160020*/  IADD3 R18, P1, PT, R50, R34, RZ ;  /* 0x0000002232127210 */ /* 0x001fe20007f3e0ff */
[----:B-1----:R-:W4:Y:S04]  /*160030*/  LDL.LU R14, [R1+0x6fc] ;  /* 0x0006fc00010e7983 */ /* 0x002f280000300800 */
        /* <DEDUP_REMOVED lines=31> */
[----:B------:R-:W-:-:S03]  /*160230*/  F2FP.SATFINITE.E5M2.F32.PACK_AB_MERGE_C R18, R55, R54, RZ ;  /* 0x000000363712723e */ /* 0x000fc600048060ff */
[----:B------:R-:W4:Y:S04]  /*160240*/  LDL.LU R54, [R1+0x688] ;  /* 0x0006880001367983 */ /* 0x000f280000300800 */
[----:B------:R-:W4:Y:S04]  /*160250*/  LDL.LU R55, [R1+0x68c] ;  /* 0x00068c0001377983 */ /* 0x000f280000300800 */
[----:B------:R0:W-:Y:S01]  /*160260*/  STL [R1+0x2548], R18 ;  /* 0x0025481201007387 */ /* 0x0001e20000100800 */
[----:B------:R-:W-:Y:S01]  /*160270*/  VIADD R50, R50, UR6 ;  /* 0x0000000632327c36 */ /* 0x000fe20008000000 */
[----:B------:R-:W1:Y:S01]  /*160280*/  LDCU UR6, c[0x0][0x3b8] ;  /* 0x00007700ff0677ac */ /* 0x000e620008000800 */
[----:B0-----:R-:W-:-:S02]  /*160290*/  F2FP.SATFINITE.E5M2.F32.PACK_AB_MERGE_C R18, R57, R56, RZ ;  /* 0x000000383912723e */ /* 0x001fc400048060ff */
[----:B------:R-:W4:Y:S04]  /*1602a0*/  LDL.LU R56, [R1+0x650] ;  /* 0x0006500001387983 */ /* 0x000f280000300800 */
[----:B------:R-:W4:Y:S04]  /*1602b0*/  LDL.LU R57, [R1+0x654] ;  /* 0x0006540001397983 */ /* 0x000f280000300800 */
[----:B------:R0:W-:Y:S01]  /*1602c0*/  STL [R1+0x255c], R18 ;  /* 0x00255c1201007387 */ /* 0x0001e20000100800 */
[----:B------:R-:W-:Y:S02]  /*1602d0*/  SHF.R.S32.HI R61, RZ, 0x1f, R50 ;  /* 0x0000001fff3d7819 */ /* 0x000fe40000011432 */
[----:B0-----:R-:W-:-:S02]  /*1602e0*/  F2FP.SATFINITE.E5M2.F32.PACK_AB_MERGE_C R18, R14, R47, RZ ;  /* 0x0000002f0e12723e */ /* 0x001fc400048060ff */
        /* <DEDUP_REMOVED lines=33> */
[----:B------:R-:W4:Y:S04]  /*160500*/  LDL.LU R32, [R1+0x5e0] ;  /* 0x0005e00001207983 */ /* 0x000f280000300800 */
[----:B------:R-:W4:Y:S01]  /*160510*/  LDL.LU R33, [R1+0x5e4] ;  /* 0x0005e40001217983 */ /* 0x000f220000300800 */
[----:B0-----:R-:W-:-:S05]  /*160520*/  F2FP.SATFINITE.E5M2.F32.PACK_AB_MERGE_C R4, R55, R54, RZ ;  /* 0x000000363704723e */ /* 0x001fca00048060ff */
[----:B------:R0:W-:Y:S04]  /*160530*/  STL [R1+0x25a8], R4 ;  /* 0x0025a80401007387 */ /* 0x0001e80000100800 */
[----:B------:R-:W4:Y:S04]  /*160540*/  LDL.LU R54, [R1+0x5e8] ;  /* 0x0005e80001367983 */ /* 0x000f280000300800 */
[----:B------:R-:W4:Y:S01]  /*160550*/  LDL.LU R55, [R1+0x5ec] ;  /* 0x0005ec0001377983 */ /* 0x000f220000300800 */
[----:B0-----:R-:W-:Y:S01]  /*160560*/  F2FP.SATFINITE.E5M2.F32.PACK_AB_MERGE_C R4, R57, R56, RZ ;  /* 0x000000383904723e */ /* 0x001fe200048060ff */
[----:B-1----:R-:W-:Y:S01]  /*160570*/  VIADD R50, R50, UR6 ;  /* 0x0000000632327c36 */ /* 0x002fe20008000000 */
[----:B------:R-:W0:Y:S03]  /*160580*/  LDCU UR6, c[0x0][0x3b8] ;  /* 0x00007700ff0677ac */ /* 0x000e260008000800 */
[----:B------:R1:W-:Y:S04]  /*160590*/  STL [R1+0x25c0], R4 ;  /* 0x0025c00401007387 */ /* 0x0003e80000100800 */
        /* <DEDUP_REMOVED lines=20> */
[----:B------:R1:W-:Y:S04]  /*1606e0*/  STL.64 [R1+0x1070], R4 ;  /* 0x0010700401007387 */ /* 0x0003e80000100a00 */
[----:B-1----:R-:W4:Y:S01]  /*1606f0*/  LDL.LU R4, [R1+0x570] ;  /* 0x0005700001047983 */ /* 0x002f220000300800 */
[----:B------:R-:W-:-:S05]  /*160700*/  IADD3 R18, P1, PT, R50, R38, RZ ;  /* 0x0000002632127210 */ /* 0x000fca0007f3e0ff */
[----:B------:R-:W-:Y:S01]  /*160710*/  IMAD.X R19, R61, 0x1, R39, P1 ;  /* 0x000000013d137824 */ /* 0x000fe200008e0627 */
[----:B--2---:R-:W-:Y:S02]  /*160720*/  F2FP.SATFINITE.E5M2.F32.PACK_AB_MERGE_C R5, R7, R6, RZ ;  /* 0x000000060705723e */ /* 0x004fe400048060ff */
[----:B---3--:R-:W-:-:S03]  /*160730*/  F2FP.SATFINITE.E5M2.F32.PACK_AB_MERGE_C R6, R53, R52, RZ ;  /* 0x000000343506723e */ /* 0x008fc600048060ff */
[----:B------:R1:W-:Y:S04]  /*160740*/  STL [R1+0x25ec], R5 ;  /* 0x0025ec0501007387 */ /* 0x0003e80000100800 */
[----:B-1----:R-:W2:Y:S04]  /*160750*/  LDL.LU R5, [R1+0x574] ;  /* 0x0005740001057983 */ /* 0x002ea80000300800 */
[----:B------:R1:W-:Y:S04]  /*160760*/  STL [R1+0x25e8], R6 ;  /* 0x0025e80601007387 */ /* 0x0003e80000100800 */
[----:B-1----:R-:W3:Y:S04]  /*160770*/  LDL.LU R6, [R1+0x578] ;  /* 0x0005780001067983 */ /* 0x002ee80000300800 */
[----:B------:R-:W3:Y:S04]  /*160780*/  LDL.LU R7, [R1+0x57c] ;  /* 0x00057c0001077983 */ /* 0x000ee80000300800 */
[----:B------:R-:W3:Y:S04]  /*160790*/  LDL.LU R52, [R1+0x550] ;  /* 0x0005500001347983 */ /* 0x000ee80000300800 */
[----:B------:R-:W3:Y:S04]  /*1607a0*/  LDL.LU R53, [R1+0x554] ;  /* 0x0005540001357983 */ /* 0x000ee80000300800 */
[----:B------:R1:W-:Y:S02]  /*1607b0*/  STL.64 [R1+0x1068], R18 ;  /* 0x0010681201007387 */ /* 0x0003e40000100a00 */
[----:B-1----:R-:W-:-:S05]  /*1607c0*/  IADD3 R18, P1, PT, R50, R40, RZ ;  /* 0x0000002832127210 */ /* 0x002fca0007f3e0ff */
[----:B------:R-:W-:Y:S02]  /*1607d0*/  IMAD.X R19, R61, 0x1, R41, P1 ;  /* 0x000000013d137824 */ /* 0x000fe400008e0629 */
[----:B0-----:R-:W-:Y:S01]  /*1607e0*/  VIADD R50, R50, UR6 ;  /* 0x0000000632327c36 */ /* 0x001fe20008000000 */
[----:B------:R-:W0:Y:S04]  /*1607f0*/  LDCU UR6, c[0x0][0x3b8] ;  /* 0x00007700ff0677ac */ /* 0x000e280008000800 */
[----:B------:R-:W-:Y:S02]  /*160800*/  SHF.R.S32.HI R61, RZ, 0x1f, R50 ;  /* 0x0000001fff3d7819 */ /* 0x000fe40000011432 */
[----:B----4-:R-:W-:-:S05]  /*160810*/  F2FP.SATFINITE.E5M2.F32.PACK_AB_MERGE_C R23, R33, R32, RZ ;  /* 0x000000202117723e */ /* 0x010fca00048060ff */
        /* <DEDUP_REMOVED lines=29> */
[----:B------:R-:W-:-:S05]  /*1609f0*/  IADD3 R4, P1, PT, R50, R38, RZ ;  /* 0x0000002632047210 */ /* 0x000fca0007f3e0ff */
[----:B------:R-:W-:Y:S01]  /*160a00*/  IMAD.X R5, R61, 0x1, R39, P1 ;  /* 0x000000013d057824 */ /* 0x000fe200008e0627 */
[----:B------:R-:W-:Y:S01]  /*160a10*/  STL [R1+0x2648], R18 ;  /* 0x0026481201007387 */ /* 0x000fe20000100800 */
[----:B---3--:R-:W-:-:S05]  /*160a20*/  F2FP.SATFINITE.E5M2.F32.PACK_AB_MERGE_C R6, R7, R6, RZ ;  /* 0x000000060706723e */ /* 0x008fca00048060ff */
[----:B------:R-:W-:Y:S04]  /*160a30*/  STL [R1+0x2644], R6 ;  /* 0x0026440601007387 */ /* 0x000fe80000100800 */
[----:B------:R1:W-:Y:S04]  /*160a40*/  STL.64 [R1+0x1048], R4 ;  /* 0x0010480401007387 */ /* 0x0003e80000100a00 */
[----:B------:R-:W2:Y:S04]  /*160a50*/  LDL.LU R26, [R1+0xb20] ;  /* 0x000b2000011a7983 */ /* 0x000ea80000300800 */
[----:B------:R-:W2:Y:S01]  /*160a60*/  LDL.LU R27, [R1+0xb24] ;  /* 0x000b2400011b7983 */ /* 0x000ea20000300800 */
[----:B-1----:R-:W-:-:S05]  /*160a70*/  F2FP.SATFINITE.E5M2.F32.PACK_AB_MERGE_C R4, R53, R52, RZ ;  /* 0x000000343504723e */ /* 0x002fca00048060ff */
[----:B------:R1:W-:Y:S04]  /*160a80*/  STL [R1+0x265c], R4 ;  /* 0x00265c0401007387 */ /* 0x0003e80000100800 */
[----:B------:R-:W3:Y:S04]  /*160a90*/  LDL.LU R52, [R1+0xb28] ;  /* 0x000b280001347983 */ /* 0x000ee80000300800 */
[----:B------:R-:W3:Y:S01]  /*160aa0*/  LDL.LU R53, [R1+0xb2c] ;  /* 0x000b2c0001357983 */ /* 0x000ee20000300800 */
[----:B-1----:R-:W-:-:S05]  /*160ab0*/  IADD3 R4, P1, PT, R50, R40, RZ ;  /* 0x0000002832047210 */ /* 0x002fca0007f3e0ff */
[----:B------:R-:W-:-:S05]  /*160ac0*/  IMAD.X R5, R61, 0x1, R41, P1 ;  /* 0x000000013d057824 */ /* 0x000fca00008e0629 */
[----:B------:R4:W-:Y:S04]  /*160ad0*/  STL.64 [R1+0x1040], R4 ;  /* 0x0010400401007387 */ /* 0x0009e80000100a00 */
[----:B------:R-:W3:Y:S04]  /*160ae0*/  LDL.LU R32, [R1+0x4c0] ;  /* 0x0004c00001207983 */ /* 0x000ee80000300800 */
[----:B------:R-:W3:Y:S01]  /*160af0*/  LDL.LU R33, [R1+0x4c4] ;  /* 0x0004c40001217983 */ /* 0x000ee20000300800 */
[----:B0-----:R-:W-:Y:S01]  /*160b00*/  VIADD R50, R50, UR6 ;  /* 0x0000000632327c36 */ /* 0x001fe20008000000 */
[----:B------:R-:W0:Y:S04]  /*160b10*/  LDCU UR6, c[0x0][0x3b8] ;  /* 0x00007700ff0677ac */ /* 0x000e280008000800 */
[----:B------:R-:W-:-:S02]  /*160b20*/  SHF.R.S32.HI R61, RZ, 0x1f, R50 ;  /* 0x0000001fff3d7819 */ /* 0x000fc40000011432 */
[----:B----4-:R-:W-:-:S05]  /*160b30*/  F2FP.SATFINITE.E5M2.F32.PACK_AB_MERGE_C R4, R55, R54, RZ ;  /* 0x000000363704723e */ /* 0x010fca00048060ff */
[----:B------:R1:W-:Y:S02]  /*160b40*/  STL [R1+0x2658], R4 ;  /* 0x0026580401007387 */ /* 0x0003e40000100800 */
[----:B-1----:R-:W-:Y:S02]  /*160b50*/  F2FP.SATFINITE.E5M2.F32.PACK_AB_MERGE_C R4, R57, R56, RZ ;  /* 0x000000383904723e */ /* 0x002fe400048060ff */
[----:B------:R-:W4:Y:S04]  /*160b60*/  LDL.LU R56, [R1+0x4c8] ;  /* 0x0004c80001387983 */ /* 0x000f280000300800 */
[----:B------:R-:W4:Y:S04]  /*160b70*/  LDL.LU R57, [R1+0x4cc] ;  /* 0x0004cc0001397983 */ /* 0x000f280000300800 */
[----:B------:R1:W-:Y:S02]  /*160b80*/  STL [R1+0x2674], R4 ;  /* 0x0026740401007387 */ /* 0x0003e40000100800 */
[----:B-1----:R-:W-:-:S02]  /*160b90*/  F2FP.SATFINITE.E5M2.F32.PACK_AB_MERGE_C R4, R14, R47, RZ ;  /* 0x0000002f0e04723e */ /* 0x002fc400048060ff */
[----:B------:R-:W4:Y:S04]  /*160ba0*/  LDL.LU R47, [R1+0xa80] ;  /* 0x000a8000012f7983 */ /* 0x000f280000300800 */
[----:B------:R-:W4:Y:S04]  /*160bb0*/  LDL.LU R14, [R1+0xa84] ;  /* 0x000a8400010e7983 */ /* 0x000f280000300800 */
[----:B------:R1:W-:Y:S04]  /*160bc0*/  STL [R1+0x2670], R4 ;  /* 0x0026700401007387 */ /* 0x0003e80000100800 */
[----:B------:R-:W4:Y:S04]  /*160bd0*/  LDL.LU R54, [R1+0xa88] ;  /* 0x000a880001367983 */ /* 0x000f280000300800 */
[----:B------:R-:W4:Y:S01]  /*160be0*/  LDL.LU R55, [R1+0xa8c] ;  /* 0x000a8c0001377983 */ /* 0x000f220000300800 */
[----:B-1----:R-:W-:-:S05]  /*160bf0*/  IADD3 R4, P1, PT, R50, R34, RZ ;  /* 0x0000002232047210 */ /* 0x002fca0007f3e0ff */
[----:B------:R-:W-:-:S05]  /*160c00*/  IMAD.X R5, R61, 0x1, R35, P1 ;  /* 0x000000013d057824 */ /* 0x000fca00008e0623 */
[----:B------:R1:W-:Y:S04]  /*160c10*/  STL.64 [R1+0x1038], R4 ;  /* 0x0010380401007387 */ /* 0x0003e80000100a00 */
[----:B-1----:R-:W4:Y:S01]  /*160c20*/  LDL.LU R4, [R1+0x470] ;  /* 0x0004700001047983 */ /* 0x002f220000300800 */
[----:B------:R-:W-:-:S05]  /*160c30*/  F2FP.SATFINITE.E5M2.F32.PACK_AB_MERGE_C R5, R49, R48, RZ ;  /* 0x000000303105723e */ /* 0x000fca00048060ff */
[----:B------:R1:W-:Y:S04]  /*160c40*/  STL [R1+0x2690], R5 ;  /* 0x0026900501007387 */ /* 0x0003e80000100800 */
[----:B-1----:R-:W4:Y:S01]  /*160c50*/  LDL.LU R5, [R1+0x474] ;  /* 0x0004740001057983 */ /* 0x002f220000300800 */
[----:B------:R-:W-:-:S05]  /*160c60*/  F2FP.SATFINITE.E5M2.F32.PACK_AB_MERGE_C R0, R0, R29, RZ ;  /* 0x0000001d0000723e */ /* 0x000fca00048060ff */
[----:B------:R1:W-:Y:S04]  /*160c70*/  STL [R1+0x268c], R0 ;  /* 0x00268c0001007387 */ /* 0x0003e80000100800 */
[----:B------:R-:W4:Y:S04]  /*160c80*/  LDL.LU R6, [R1+0x478] ;  /* 0x0004780001067983 */ /* 0x000f280000300800 */
[----:B------:R-:W4:Y:S04]  /*160c90*/  LDL.LU R7, [R1+0x47c] ;  /* 0x00047c0001077983 */ /* 0x000f280000300800 */
[----:B------:R-:W4:Y:S04]  /*160ca0*/  LDL.LU R48, [R1+0x450] ;  /* 0x0004500001307983 */ /* 0x000f280000300800 */
[----:B------:R-:W4:Y:S04]  /*160cb0*/  LDL.LU R49, [R1+0x454] ;  /* 0x0004540001317983 */ /* 0x000f280000300800 */
[----:B------:R-:W4:Y:S04]  /*160cc0*/  LDL.LU R29, [R1+0x458] ;  /* 0x00045800011d7983 */ /* 0x000f280000300800 */
[----:B-1----:R-:W4:Y:S01]  /*160cd0*/  LDL.LU R0, [R1+0x45c] ;  /* 0x00045c0001007983 */ /* 0x002f220000300800 */
[----:B------:R-:W-:-:S05]  /*160ce0*/  IADD3 R18, P1, PT, R50, R36, RZ ;  /* 0x0000002432127210 */ /* 0x000fca0007f3e0ff */
[----:B------:R-:W-:-:S05]  /*160cf0*/  IMAD.X R19, R61, 0x1, R37, P1 ;  /* 0x000000013d137824 */ /* 0x000fca00008e0625 */
[----:B------:R2:W-:Y:S02]  /*160d00*/  STL.64 [R1+0x1030], R18 ;  /* 0x0010301201007387 */ /* 0x0005e40000100a00 */
[----:B--2---:R-:W-:Y:S02]  /*160d10*/  F2FP.SATFINITE.E5M2.F32.PACK_AB_MERGE_C R19, R27, R26, RZ ;  /* 0x0000001a1b13723e */ /* 0x004fe400048060ff */
[----:B---3--:R-:W-:Y:S02]  /*160d20*/  F2FP.SATFINITE.E5M2.F32.PACK_AB_MERGE_C R18, R53, R52, RZ ;  /* 0x000000343512723e */ /* 0x008fe400048060ff */
[----:B------:R-:W2:Y:S04]  /*160d30*/  LDL.LU R52, [R1+0xa50] ;  /* 0x000a500001347983 */ /* 0x000ea80000300800 */
[----:B------:R-:W-:Y:S04]  /*160d40*/  STL [R1+0x26a4], R19 ;  /* 0x0026a41301007387 */ /* 0x000fe80000100800 */
[----:B------:R-:W2:Y:S04]  /*160d50*/  LDL.LU R53, [R1+0xa54] ;  /* 0x000a540001357983 */ /* 0x000ea80000300800 */
[----:B------:R1:W-:Y:S02]  /*160d60*/  STL [R1+0x26a0], R18 ;  /* 0x0026a01201007387 */ /* 0x0003e40000100800 */
[----:B-1----:R-:W-:-:S05]  /*160d70*/  IADD3 R18, P1, PT, R50, R38, RZ ;  /* 0x0000002632127210 */ /* 0x002fca0007f3e0ff */
[----:B------:R-:W-:-:S05]  /*160d80*/  IMAD.X R19, R61, 0x1, R39, P1 ;  /* 0x000000013d137824 */ /* 0x000fca00008e0627 */
[----:B------:R1:W-:Y:S01]  /*160d90*/  STL.64 [R1+0x1028], R18 ;  /* 0x0010281201007387 */ /* 0x0003e20000100a00 */
[----:B------:R-:W-:Y:S02]  /*160da0*/  F2FP.SATFINITE.E5M2.F32.PACK_AB_MERGE_C R23, R33, R32, RZ ;  /* 0x000000202117723e */ /* 0x000fe400048060ff */
[----:B-1----:R-:W-:-:S03]  /*160db0*/  IADD3 R18, P1, PT, R50, R40, RZ ;  /* 0x0000002832127210 */ /* 0x002fc60007f3e0ff */
[----:B------:R-:W-:Y:S02]  /*160dc0*/  STL [R1+0x26bc], R23 ;  /* 0x0026bc1701007387 */ /* 0x000fe40000100800 */
[----:B------:R-:W-:-:S05]  /*160dd0*/  IMAD.X R19, R61, 0x1, R41, P1 ;  /* 0x000000013d137824 */ /* 0x000fca00008e0629 */
[----:B------:R4:W-:Y:S01]  /*160de0*/  STL.64 [R1+0x1020], R18 ;  /* 0x0010201201007387 */ /* 0x0009e20000100a00 */
[----:B0-----:R-:W-:Y:S01]  /*160df0*/  VIADD R50, R50, UR6 ;  /* 0x0000000632327c36 */ /* 0x001fe20008000000 */
[----:B------:R-:W0:Y:S04]  /*160e00*/  LDCU UR6, c[0x0][0x3b8] ;  /* 0x00007700ff0677ac */ /* 0x000e280008000800 */
[----:B------:R-:W-:Y:S02]  /*160e10*/  SHF.R.S32.HI R61, RZ, 0x1f, R50 ;  /* 0x0000001fff3d7819 */ /* 0x000fe40000011432 */
[----:B----4-:R-:W-:Y:S02]  /*160e20*/  F2FP.SATFINITE.E5M2.F32.PACK_AB_MERGE_C R18, R57, R56, RZ ;  /* 0x000000383912723e */ /* 0x010fe400048060ff */
[----:B------:R-:W3:Y:S04]  /*160e30*/  LDL.LU R56, [R1+0xa58] ;  /* 0x000a580001387983 */ /* 0x000ee80000300800 */
[----:B------:R-:W3:Y:S04]  /*160e40*/  LDL.LU R57, [R1+0xa5c] ;  /* 0x000a5c0001397983 */ /* 0x000ee80000300800 */
        /* <DEDUP_REMOVED lines=13> */
[----:B------:R-:W-:-:S05]  /*160f20*/  IADD3 R4, P1, PT, R50, R36, RZ ;  /* 0x0000002432047210 */ /* 0x000fca0007f3e0ff */
[----:B------:R-:W-:Y:S01]  /*160f30*/  IMAD.X R5, R61, 0x1, R37, P1 ;  /* 0x000000013d057824 */ /* 0x000fe200008e0625 */
[----:B------:R-:W-:Y:S01]  /*160f40*/  STL [R1+0x26f0], R18 ;  /* 0x0026f01201007387 */ /* 0x000fe20000100800 */
[----:B------:R-:W-:-:S05]  /*160f50*/  F2FP.SATFINITE.E5M2.F32.PACK_AB_MERGE_C R6, R7, R6, RZ ;  /* 0x000000060706723e */ /* 0x000fca00048060ff */
[----:B------:R-:W-:Y:S04]  /*160f60*/  STL [R1+0x26ec], R6 ;  /* 0x0026ec0601007387 */ /* 0x000fe80000100800 */
[----:B------:R1:W-:Y:S02]  /*160f70*/  STL.64 [R1+0x1010], R4 ;  /* 0x0010100401007387 */ /* 0x0003e40000100a00 */
[----:B-1----:R-:W-:Y:S02]  /*160f80*/  F2FP.SATFINITE.E5M2.F32.PACK_AB_MERGE_C R5, R49, R48, RZ ;  /* 0x000000303105723e */ /* 0x002fe400048060ff */
[----:B------:R-:W-:Y:S02]  /*160f90*/  F2FP.SATFINITE.E5M2.F32.PACK_AB_MERGE_C R4, R0, R29, RZ ;  /* 0x0000001d0004723e */ /* 0x000fe400048060ff */
        /* <DEDUP_REMOVED lines=14> */
[----:B--2---:R-:W-:-:S05]  /*161080*/  F2FP.SATFINITE.E5M2.F32.PACK_AB_MERGE_C R6, R53, R52, RZ ;  /* 0x000000343506723e */ /* 0x004fca00048060ff */
[----:B------:R-:W-:Y:S04]  /*161090*/  STL [R1+0x2724], R6 ;  /* 0x0027240601007387 */ /* 0x000fe80000100800 */
[----:B------:R-:W2:Y:S04]  /*1610a0*/  LDL.LU R18, [R1+0x9c0] ;  /* 0x0009c00001127983 */ /* 0x000ea80000300800 */
[----:B------:R-:W2:Y:S04]  /*1610b0*/  LDL.LU R19, [R1+0x9c4] ;  /* 0x0009c40001137983 */ /* 0x000ea80000300800 */
[----:B------:R-:W2:Y:S04]  /*1610c0*/  LDL.LU R26, [R1+0x9c8] ;  /* 0x0009c800011a7983 */ /* 0x000ea80000300800 */
[----:B------:R3:W-:Y:S04]  /*1610d0*/  STL.64 [R1+0x1000], R4 ;  /* 0x0010000401007387 */ /* 0x0007e80000100a00 */
[----:B------:R-:W2:Y:S04]  /*1610e0*/  LDL.LU R27, [R1+0x9cc] ;  /* 0x0009cc00011b7983 */ /* 0x000ea80000300800 */
        /* <DEDUP_REMOVED lines=10> */
[----:B------:R-:W-:-:S03]  /*161190*/  F2FP.SATFINITE.E5M2.F32.PACK_AB_MERGE_C R6, R55, R54, RZ ;  /* 0x000000363706723e */ /* 0x000fc600048060ff */
[----:B-1----:R-:W4:Y:S04]  /*1611a0*/  LDL.LU R4, [R1+0x948] ;  /* 0x0009480001047983 */ /* 0x002f280000300800 */
[----:B------:R-:W4:Y:S04]  /*1611b0*/  LDL.LU R5, [R1+0x94c] ;  /* 0x00094c0001057983 */ /* 0x000f280000300800 */
[----:B------:R1:W-:Y:S02]  /*1611c0*/  STL [R1+0x2738], R6 ;  /* 0x0027380601007387 */ /* 0x0003e40000100800 */
[----:B-1----:R-:W-:-:S05]  /*1611d0*/  IADD3 R6, P1, PT, R50, R34, RZ ;  /* 0x0000002232067210 */ /* 0x002fca0007f3e0ff */
[----:B------:R-:W-:-:S05]  /*1611e0*/  IMAD.X R7, R61, 0x1, R35, P1 ;  /* 0x000000013d077824 */ /* 0x000fca00008e0623 */
[----:B------:R1:W-:Y:S04]  /*1611f0*/  STL.64 [R1+0xff8], R6 ;  /* 0x000ff80601007387 */ /* 0x0003e80000100a00 */
[----:B-1----:R-:W4:Y:S04]  /*161200*/  LDL.LU R6, [R1+0x8f0] ;  /* 0x0008f00001067983 */ /* 0x002f280000300800 */
[----:B------:R-:W4:Y:S04]  /*161210*/  LDL.LU R7, [R1+0x8f4] ;  /* 0x0008f40001077983 */ /* 0x000f280000300800 */
[----:B------:R-:W4:Y:S04]  /*161220*/  LDL.LU R52, [R1+0x8f8] ;  /* 0x0008f80001347983 */ /* 0x000f280000300800 */
[----:B------:R-:W4:Y:S01]  /*161230*/  LDL.LU R53, [R1+0x8fc] ;  /* 0x0008fc0001357983 */ /* 0x000f220000300800 */
[----:B------:R-:W-:-:S03]  /*161240*/  F2FP.SATFINITE.E5M2.F32.PACK_AB_MERGE_C R23, R0, R29, RZ ;  /* 0x0000001d0017723e */ /* 0x000fc600048060ff */
        /* <DEDUP_REMOVED lines=8> */
[----:B------:R-:W4:Y:S01]  /*1612d0*/  LDL.LU R49, [R1+0x854] ;  /* 0x0008540001317983 */ /* 0x000f220000300800 */
[----:B------:R-:W-:-:S05]  /*1612e0*/  IADD3 R58, P1, PT, R50, R36, RZ ;  /* 0x00000024323a7210 */ /* 0x000fca0007f3e0ff */
[----:B------:R-:W-:-:S05]  /*1612f0*/  IMAD.X R59, R61, 0x1, R37, P1 ;  /* 0x000000013d3b7824 */ /* 0x000fca00008e0625 */
[----:B------:R-:W-:Y:S01]  /*161300*/  STL.64 [R1+0xff0], R58 ;  /* 0x000ff03a01007387 */ /* 0x000fe20000100a00 */
[----:B--2---:R-:W-:Y:S02]  /*161310*/  F2FP.SATFINITE.E5M2.F32.PACK_AB_MERGE_C R25, R19, R18, RZ ;  /* 0x000000121319723e */ /* 0x004fe400048060ff */
[----:B------:R-:W-:Y:S02]  /*161320*/  IADD3 R18, P1, PT, R50, R38, RZ ;  /* 0x0000002632127210 */ /* 0x000fe40007f3e0ff */
[----:B-1----:R-:W-:-:S03]  /*161330*/  F2FP.SATFINITE.E5M2.F32.PACK_AB_MERGE_C R23, R27, R26, RZ ;  /* 0x0000001a1b17723e */ /* 0x002fc600048060ff */
[----:B------:R-:W-:Y:S01]  /*161340*/  IMAD.X R19, R61, 0x1, R39, P1 ;  /* 0x000000013d137824 */ /* 0x000fe200008e0627 */
[----:B------:R-:W-:Y:S04]  /*161350*/  STL [R1+0x5248], R25 ;  /* 0x0052481901007387 */ /* 0x000fe80000100800 */
[----:B------:R1:W-:Y:S04]  /*161360*/  STL [R1+0x5244], R23 ;  /* 0x0052441701007387 */ /* 0x0003e80000100800 */
[----:B------:R2:W-:Y:S01]  /*161370*/  STL.64 [R1+0xfe8], R18 ;  /* 0x000fe81201007387 */ /* 0x0005e20000100a00 */
[----:B-1----:R-:W-:-:S02]  /*161380*/  F2FP.SATFINITE.E5M2.F32.PACK_AB_MERGE_C R23, R33, R32, RZ ;  /* 0x000000202117723e */ /* 0x002fc400048060ff */
[----:B--2---:R-:W-:-:S03]  /*161390*/  IADD3 R18, P1, PT, R50, R40, RZ ;  /* 0x0000002832127210 */ /* 0x004fc60007f3e0ff */
[----:B------:R-:W-:Y:S02]  /*1613a0*/  STL [R1+0x5268], R23 ;  /* 0x0052681701007387 */ /* 0x000fe40000100800 */
[----:B------:R-:W-:Y:S02]  /*1613b0*/  IMAD.X R19, R61, 0x1, R41, P1 ;  /* 0x000000013d137824 */ /* 0x000fe400008e0629 */
[----:B0-----:R-:W-:Y:S01]  /*1613c0*/  VIADD R50, R50, UR6 ;  /* 0x0000000632327c36 */ /* 0x001fe20008000000 */
[----:B------:R-:W0:Y:S02]  /*1613d0*/  LDCU UR6, c[0x0][0x3b8] ;  /* 0x00007700ff0677ac */ /* 0x000e240008000800 */
[----:B------:R3:W-:Y:S02]  /*1613e0*/  STL.64 [R1+0xfe0], R18 ;  /* 0x000fe01201007387 */ /* 0x0007e40000100a00 */
[----:B------:R-:W-:Y:S02]  /*1613f0*/  SHF.R.S32.HI R61, RZ, 0x1f, R50 ;  /* 0x0000001fff3d7819 */ /* 0x000fe40000011432 */
[----:B---3--:R-:W-:-:S02]  /*161400*/  F2FP.SATFINITE.E5M2.F32.PACK_AB_MERGE_C R18, R57, R56, RZ ;  /* 0x000000383912723e */ /* 0x008fc400048060ff */
[----:B------:R-:W2:Y:S04]  /*161410*/  LDL.LU R56, [R1+0x858] ;  /* 0x0008580001387983 */ /* 0x000ea80000300800 */
[----:B------:R1:W-:Y:S04]  /*161420*/  STL [R1+0x525c], R18 ;  /* 0x00525c1201007387 */ /* 0x0003e80000100800 */
[----:B------:R-:W2:Y:S01]  /*161430*/  LDL.LU R57, [R1+0x85c] ;  /* 0x00085c0001397983 */ /* 0x000ea20000300800 */
[----:B----4-:R-:W-:-:S05]  /*161440*/  F2FP.SATFINITE.E5M2.F32.PACK_AB_MERGE_C R14, R14, R47, RZ ;  /* 0x0000002f0e0e723e */ /* 0x010fca00048060ff */
[----:B------:R3:W-:Y:S04]  /*161450*/  STL [R1+0x5280], R14 ;  /* 0x0052800e01007387 */ /* 0x0007e80000100800 */
[----:B------:R-:W4:Y:S01]  /*161460*/  LDL.LU R47, [R1+0x2f0] ;  /* 0x0002f000012f7983 */ /* 0x000f220000300800 */
[----:B-1----:R-:W-:Y:S02]  /*161470*/  F2FP.SATFINITE.E5M2.F32.PACK_AB_MERGE_C R18, R5, R4, RZ ;  /* 0x000000040512723e */ /* 0x002fe400048060ff */
[C---:B------:R-:W-:Y:S01]  /*161480*/  IADD3 R4, P1, PT, R50.reuse, R34, RZ ;  /* 0x0000002232047210 */ /* 0x040fe20007f3e0ff */
[----:B---3--:R-:W4:Y:S04]  /*161490*/  LDL.LU R14, [R1+0x2f4] ;  /* 0x0002f400010e7983 */ /* 0x008f280000300800 */
[----:B------:R-:W-:Y:S01]  /*1614a0*/  IMAD.X R5, R61, 0x1, R35, P1 ;  /* 0x000000013d057824 */ /* 0x000fe200008e0623 */
[----:B------:R-:W-:Y:S04]  /*1614b0*/  STL [R1+0x527c], R18 ;  /* 0x00527c1201007387 */ /* 0x000fe80000100800 */
[----:B------:R1:W-:Y:S02]  /*1614c0*/  STL.64 [R1+0xfd8], R4 ;  /* 0x000fd80401007387 */ /* 0x0003e40000100a00 */
        /* <DEDUP_REMOVED lines=8> */
[----:B------:R-:W3:Y:S04]  /*161550*/  LDL.LU R29, [R1+0x2f8] ;  /* 0x0002f800011d7983 */ /* 0x000ee80000300800 */
[----:B------:R-:W3:Y:S04]  /*161560*/  LDL.LU R0, [R1+0x2fc] ;  /* 0x0002fc0001007983 */ /* 0x000ee80000300800 */
[----:B------:R1:W-:Y:S01]  /*161570*/  STL [R1+0x299c], R4 ;  /* 0x00299c0401007387 */ /* 0x0003e20000100800 */
[----:B------:R-:W-:Y:S02]  /*161580*/  F2FP.SATFINITE.E5M2.F32.PACK_AB_MERGE_C R6, R55, R54, RZ ;  /* 0x000000363706723e */ /* 0x000fe400048060ff */
[----:B-1----:R-:W-:-:S03]  /*161590*/  IADD3 R4, P1, PT, R50, R38, RZ ;  /* 0x0000002632047210 */ /* 0x002fc60007f3e0ff */
[----:B------:R-:W-:Y:S02]  /*1615a0*/  STL [R1+0x529c], R6 ;  /* 0x00529c0601007387 */ /* 0x000fe40000100800 */
[----:B------:R-:W-:-:S05]  /*1615b0*/  IMAD.X R5, R61, 0x1, R39, P1 ;  /* 0x000000013d057824 */ /* 0x000fca00008e0627 */
[----:B------:R1:W-:Y:S04]  /*1615c0*/  STL.64 [R1+0xfc8], R4 ;  /* 0x000fc80401007387 */ /* 0x0003e80000100a00 */
[----:B------:R-:W3:Y:S04]  /*1615d0*/  LDL.LU R25, [R1+0x800] ;  /* 0x0008000001197983 */ /* 0x000ee80000300800 */
[----:B------:R-:W3:Y:S01]  /*1615e0*/  LDL.LU R31, [R1+0x804] ;  /* 0x00080400011f7983 */ /* 0x000ee20000300800 */
[----:B-1----:R-:W-:-:S05]  /*1615f0*/  F2FP.SATFINITE.E5M2.F32.PACK_AB_MERGE_C R4, R49, R48, RZ ;  /* 0x000000303104723e */ /* 0x002fca00048060ff */
        /* <DEDUP_REMOVED lines=12> */
[----:B-1----:R-:W3:Y:S01]  /*1616c0*/  LDL.LU R4, [R1+0x768] ;  /* 0x0007680001047983 */ /* 0x002ee20000300800 */
[----:B0-----:R-:W-:Y:S01]  /*1616d0*/  VIADD R50, R50, UR6 ;  /* 0x0000000632327c36 */ /* 0x001fe20008000000 */
[----:B------:R-:W0:Y:S04]  /*1616e0*/  LDCU UR6, c[0x0][0x3b8] ;  /* 0x00007700ff0677ac */ /* 0x000e280008000800 */
[----:B------:R-:W-:-:S02]  /*1616f0*/  SHF.R.S32.HI R61, RZ, 0x1f, R50 ;  /* 0x0000001fff3d7819 */ /* 0x000fc40000011432 */
[----:B------:R-:W-:-:S05]  /*161700*/  IADD3 R58, P1, PT, R50, R34, RZ ;  /* 0x00000022323a7210 */ /* 0x000fca0007f3e0ff */
[----:B------:R-:W-:Y:S01]  /*161710*/  IMAD.X R59, R61, 0x1, R35, P1 ;  /* 0x000000013d3b7824 */ /* 0x000fe200008e0623 */
[----:B--2---:R-:W-:-:S05]  /*161720*/  F2FP.SATFINITE.E5M2.F32.PACK_AB_MERGE_C R5, R57, R56, RZ ;  /* 0x000000383905723e */ /* 0x004fca00048060ff */
[----:B------:R1:W-:Y:S04]  /*161730*/  STL [R1+0x52a8], R5 ;  /* 0x0052a80501007387 */ /* 0x0003e80000100800 */
[----:B-1----:R-:W2:Y:S01]  /*161740*/  LDL.LU R5, [R1+0x76c] ;  /* 0x00076c0001057983 */ /* 0x002ea20000300800 */
[----:B----4-:R-:W-:-:S05]  /*161750*/  F2FP.SATFINITE.E5M2.F32.PACK_AB_MERGE_C R6, R14, R47, RZ ;  /* 0x0000002f0e06723e */ /* 0x010fca00048060ff */
[----:B------:R1:W-:Y:S04]  /*161760*/  STL [R1+0x2958], R6 ;  /* 0x0029580601007387 */ /* 0x0003e80000100800 */
        /* <DEDUP_REMOVED lines=10> */
[----:B---3--:R-:W-:-:S05]  /*161810*/  F2FP.SATFINITE.E5M2.F32.PACK_AB_MERGE_C R0, R0, R29, RZ ;  /* 0x0000001d0000723e */ /* 0x008fca00048060ff */
[----:B------:R1:W-:Y:S04]  /*161820*/  STL [R1+0x52b0], R0 ;  /* 0x0052b00001007387 */ /* 0x0003e80000100800 */
[----:B------:R-:W3:Y:S04]  /*161830*/  LDL.LU R29, [R1+0x678] ;  /* 0x00067800011d7983 */ /* 0x000ee80000300800 */
[----:B-1----:R-:W3:Y:S04]  /*161840*/  LDL.LU R0, [R1+0x67c] ;  /* 0x00067c0001007983 */ /* 0x002ee80000300800 */
[----:B------:R1:W-:Y:S01]  /*161850*/  STL.64 [R1+0xfb8], R58 ;  /* 0x000fb83a01007387 */ /* 0x0003e20000100a00 */
[----:B------:R-:W-:-:S03]  /*161860*/  F2FP.SATFINITE.E5M2.F32.PACK_AB_MERGE_C R25, R31, R25, RZ ;  /* 0x000000191f19723e */ /* 0x000fc600048060ff */
[----:B-1----:R-:W3:Y:S04]  /*161870*/  LDL.LU.64 R58, [R1+0x6ee8] ;  /* 0x006ee800013a7983 */ /* 0x002ee80000300a00 */
[----:B------:R1:W-:Y:S01]  /*161880*/  STL [R1+0x27e8], R25 ;  /* 0x0027e81901007387 */ /* 0x0003e20000100800 */
[----:B------:R-:W-:Y:S02]  /*161890*/  F2FP.SATFINITE.E5M2.F32.PACK_AB_MERGE_C R23, R19, R18, RZ ;  /* 0x000000121317723e */ /* 0x000fe400048060ff */
[----:B------:R-:W-:Y:S02]  /*1618a0*/  IADD3 R18, P1, PT, R50, R36, RZ ;  /* 0x0000002432127210 */ /* 0x000fe40007f3e0ff */
[----:B-1----:R-:W-:-:S03]  /*1618b0*/  F2FP.SATFINITE.E5M2.F32.PACK_AB_MERGE_C R25, R27, R26, RZ ;  /* 0x0000001a1b19723e */ /* 0x002fc600048060ff */
[----:B------:R-:W-:Y:S01]  /*1618c0*/  IMAD.X R19, R61, 0x1, R37, P1 ;  /* 0x000000013d137824 */ /* 0x000fe200008e0625 */
[----:B------:R1:W-:Y:S04]  /*1618d0*/  STL [R1+0x52b8], R23 ;  /* 0x0052b81701007387 */ /* 0x0003e80000100800 */
[----:B------:R0:W-:Y:S01]  /*1618e0*/  STL.64 [R1+0xfb0], R18 ;  /* 0x000fb01201007387 */ /* 0x0001e20000100a00 */
[----:B-1----:R-:W-:-:S03]  /*1618f0*/  F2FP.SATFINITE.E5M2.F32.PACK_AB_MERGE_C R23, R33, R32, RZ ;  /* 0x000000202117723e */ /* 0x002fc600048060ff */
[----:B0-----:R-:W3:Y:S04]  /*161900*/  LDL.LU.64 R18, [R1+0x6ee0] ;  /* 0x006ee00001127983 */ /* 0x001ee80000300a00 */
[----:B------:R-:W-:Y:S04]  /*161910*/  STL [R1+0x27c8], R25 ;  /* 0x0027c81901007387 */ /* 0x000fe80000100800 */
[----:B------:R0:W-:Y:S02]  /*161920*/  STL [R1+0x52c4], R23 ;  /* 0x0052c41701007387 */ /* 0x0001e40000100800 */
[----:B0-----:R-:W-:-:S02]  /*161930*/  F2FP.SATFINITE.E5M2.F32.PACK_AB_MERGE_C R23, R49, R48, RZ ;  /* 0x000000303117723e */ /* 0x001fc400048060ff */
[----:B------:R-:W3:Y:S04]  /*161940*/  LDL.LU R48, [R1+0x120] ;  /* 0x0001200001307983 */ /* 0x000ee80000300800 */
[----:B------:R-:W3:Y:S01]  /*161950*/  LDL.LU R49, [R1+0x124] ;  /* 0x0001240001317983 */ /* 0x000ee20000300800 */
[----:B------:R-:W-:-:S05]  /*161960*/  IADD3 R26, P1, PT, R50, R38, RZ ;  /* 0x00000026321a7210 */ /* 0x000fca0007f3e0ff */
[----:B------:R-:W-:-:S05]  /*161970*/  IMAD.X R27, R61, 0x1, R39, P1 ;  /* 0x000000013d1b7824 */ /* 0x000fca00008e0627 */
[----:B------:R0:W-:Y:S04]  /*161980*/  STL.64 [R1+0xfa8], R26 ;  /* 0x000fa81a01007387 */ /* 0x0001e80000100a00 */
[----:B------:R-:W-:Y:S01]  /*161990*/  STL [R1+0x27ac], R23 ;  /* 0x0027ac1701007387 */ /* 0x000fe20000100800 */
[C---:B0-----:R-:W-:Y:S01]  /*1619a0*/  IADD3 R26, P1, PT, R50.reuse, R40, RZ ;  /* 0x00000028321a7210 */ /* 0x041fe20007f3e0ff */
[----:B------:R-:W-:Y:S01]  /*1619b0*/  VIADD R50, R50, UR6 ;  /* 0x0000000632327c36 */ /* 0x000fe20008000000 */
[----:B------:R-:W0:Y:S03]  /*1619c0*/  LDCU UR6, c[0x0][0x3b8] ;  /* 0x00007700ff0677ac */ /* 0x000e260008000800 */
[----:B------:R-:W-:Y:S01]  /*1619d0*/  IMAD.X R27, R61, 0x1, R41, P1 ;  /* 0x000000013d1b7824 */ /* 0x000fe200008e0629 */
[----:B------:R-:W-:-:S04]  /*1619e0*/  SHF.R.S32.HI R61, RZ, 0x1f, R50 ;  /* 0x0000001fff3d7819 */ /* 0x000fc80000011432 */
[----:B------:R-:W-:Y:S01]  /*1619f0*/  STL.64 [R1+0xfa0], R26 ;  /* 0x000fa01a01007387 */ /* 0x000fe20000100a00 */
[----:B--2---:R-:W-:-:S05]  /*161a00*/  F2FP.SATFINITE.E5M2.F32.PACK_AB_MERGE_C R5, R5, R4, RZ ;  /* 0x000000040505723e */ /* 0x004fca00048060ff */
[----:B------:R-:W-:Y:S01]  /*161a10*/  STL [R1+0x52cc], R5 ;  /* 0x0052cc0501007387 */ /* 0x000fe20000100800 */
[----:B----4-:R-:W-:-:S05]  /*161a20*/  F2FP.SATFINITE.E5M2.F32.PACK_AB_MERGE_C R4, R7, R6, RZ ;  /* 0x000000060704723e */ /* 0x010fca00048060ff */
[----:B------:R1:W-:Y:S01]  /*161a30*/  STL [R1+0x2788], R4 ;  /* 0x0027880401007387 */ /* 0x0003e20000100800 */
[----:B------:R-:W-:Y:S02]  /*161a40*/  F2FP.SATFINITE.E5M2.F32.PACK_AB_MERGE_C R6, R53, R52, RZ ;  /* 0x000000343506723e */ /* 0x000fe400048060ff */
[----:B-1----:R-:W-:-:S03]  /*161a50*/  IADD3 R4, P1, PT, R50, R34, RZ ;  /* 0x0000002232047210 */ /* 0x002fc60007f3e0ff */
[----:B------:R-:W-:Y:S02]  /*161a60*/  STL [R1+0x52d0], R6 ;  /* 0x0052d00601007387 */ /* 0x000fe40000100800 */
[----:B------:R-:W-:-:S05]  /*161a70*/  IMAD.X R5, R61, 0x1, R35, P1 ;  /* 0x000000013d057824 */ /* 0x000fca00008e0623 */
[----:B------:R1:W-:Y:S02]  /*161a80*/  STL.64 [R1+0xf98], R4 ;  /* 0x000f980401007387 */ /* 0x0003e40000100a00 */
[----:B-1----:R-:W-:Y:S02]  /*161a90*/  F2FP.SATFINITE.E5M2.F32.PACK_AB_MERGE_C R5, R55, R54, RZ ;  /* 0x000000363705723e */ /* 0x002fe400048060ff */
[----:B------:R-:W-:Y:S02]  /*161aa0*/  F2FP.SATFINITE.E5M2.F32.PACK_AB_MERGE_C R4, R57, R56, RZ ;  /* 0x000000383904723e */ /* 0x000fe400048060ff */
[----:B------:R-:W2:Y:S04]  /*161ab0*/  LDL.LU R56, [R1+0x590] ;  /* 0x0005900001387983 */ /* 0x000ea80000300800 */
[----:B------:R-:W-:Y:S04]  /*161ac0*/  STL [R1+0x2758], R5 ;  /* 0x0027580501007387 */ /* 0x000fe80000100800 */
[----:B------:R-:W2:Y:S04]  /*161ad0*/  LDL.LU R57, [R1+0x594] ;  /* 0x0005940001397983 */ /* 0x000ea80000300800 */
[----:B------:R1:W-:Y:S02]  /*161ae0*/  STL [R1+0x52e0], R4 ;  /* 0x0052e00401007387 */ /* 0x0003e40000100800 */
[----:B-1----:R-:W-:-:S05]  /*161af0*/  IADD3 R4, P1, PT, R50, R36, RZ ;  /* 0x0000002432047210 */ /* 0x002fca0007f3e0ff */
[----:B------:R-:W-:-:S05]  /*161b00*/  IMAD.X R5, R61, 0x1, R37, P1 ;  /* 0x000000013d057824 */ /* 0x000fca00008e0625 */
[----:B------:R1:W-:Y:S01]  /*161b10*/  STL.64 [R1+0xf90], R4 ;  /* 0x000f900401007387 */ /* 0x0003e20000100a00 */
[----:B---3--:R-:W-:Y:S02]  /*161b20*/  F2FP.SATFINITE.E5M2.F32.PACK_AB_MERGE_C R0, R0, R29, RZ ;  /* 0x0000001d0000723e */ /* 0x008fe400048060ff */
[----:B-1----:R-:W-:Y:S02]  /*161b30*/  F2FP.SATFINITE.E5M2.F32.PACK_AB_MERGE_C R4, R14, R47, RZ ;  /* 0x0000002f0e04723e */ /* 0x002fe400048060ff */
[----:B------:R-:W3:Y:S04]  /*161b40*/  LDL.LU R47, [R1+0x59c] ;  /* 0x00059c00012f7983 */ /* 0x000ee80000300800 */
[----:B------:R1:W-:Y:S04]  /*161b50*/  STL [R1+0x273c], R4 ;  /* 0x00273c0401007387 */ /* 0x0003e80000100800 */
[----:B------:R-:W4:Y:S04]  /*161b60*/  LDL.LU R26, [R1+0x600] ;  /* 0x00060000011a7983 */ /* 0x000f280000300800 */
[----:B------:R0:W-:Y:S04]  /*161b70*/  STL [R1+0x52e4], R0 ;  /* 0x0052e40001007387 */ /* 0x0001e80000100800 */
[----:B------:R-:W4:Y:S04]  /*161b80*/  LDL.LU R27, [R1+0x604] ;  /* 0x00060400011b7983 */ /* 0x000f280000300800 */
[----:B------:R-:W3:Y:S04]  /*161b90*/  LDL.LU R14, [R1+0x608] ;  /* 0x00060800010e7983 */ /* 0x000ee80000300800 */
[----:B------:R-:W3:Y:S04]  /*161ba0*/  LDL.LU R29, [R1+0x60c] ;  /* 0x00060c00011d7983 */ /* 0x000ee80000300800 */
[----:B------:R-:W3:Y:S01]  /*161bb0*/  LDL.LU R32, [R1+0x500] ;  /* 0x0005000001207983 */ /* 0x000ee20000300800 */
[----:B-1----:R-:W-:-:S05]  /*161bc0*/  IADD3 R4, P1, PT, R50, R38, RZ ;  /* 0x0000002632047210 */ /* 0x002fca0007f3e0ff */
[----:B------:R-:W-:-:S05]  /*161bd0*/  IMAD.X R5, R61, 0x1, R39, P1 ;  /* 0x000000013d057824 */ /* 0x000fca00008e0627 */
[----:B------:R1:W-:Y:S04]  /*161be0*/  STL.64 [R1+0xf88], R4 ;  /* 0x000f880401007387 */ /* 0x0003e80000100a00 */
[----:B------:R-:W3:Y:S04]  /*161bf0*/  LDL.LU R33, [R1+0x504] ;  /* 0x0005040001217983 */ /* 0x000ee80000300800 */
[----:B0-----:R-:W3:Y:S04]  /*161c00*/  LDL.LU R0, [R1+0x508] ;  /* 0x0005080001007983 */ /* 0x001ee80000300800 */
[----:B------:R-:W3:Y:S04]  /*161c10*/  LDL.LU R28, [R1+0x50c] ;  /* 0x00050c00011c7983 */ /* 0x000ee80000300800 */
[----:B-1----:R-:W3:Y:S04]  /*161c20*/  LDL.LU R4, [R1+0x490] ;  /* 0x0004900001047983 */ /* 0x002ee80000300800 */
[----:B------:R-:W3:Y:S01]  /*161c30*/  LDL.LU R5, [R1+0x494] ;  /* 0x0004940001057983 */ /* 0x000ee20000300800 */
[----:B------:R-:W-:-:S03]  /*161c40*/  F2FP.SATFINITE.E5M2.F32.PACK_AB_MERGE_C R6, R49, R48, RZ ;  /* 0x000000303106723e */ /* 0x000fc600048060ff */
[----:B------:R-:W3:Y:S04]  /*161c50*/  LDL.LU R48, [R1+0x498] ;  /* 0x0004980001307983 */ /* 0x000ee80000300800 */
[----:B------:R-:W3:Y:S04]  /*161c60*/  LDL.LU R49, [R1+0x49c] ;  /* 0x00049c0001317983 */ /* 0x000ee80000300800 */
[----:B------:R0:W-:Y:S02]  /*161c70*/  STL [R1+0x5354], R6 ;  /* 0x0053540601007387 */ /* 0x0001e40000100800 */
[----:B0-----:R-:W-:-:S05]  /*161c80*/  IADD3 R6, P1, PT, R50, R40, RZ ;  /* 0x0000002832067210 */ /* 0x001fca0007f3e0ff */
[----:B------:R-:W-:Y:S02]  /*161c90*/  IMAD.X R7, R61, 0x1, R41, P1 ;  /* 0x000000013d077824 */ /* 0x000fe400008e0629 */
[----:B------:R-:W3:Y:S04]  /*161ca0*/  LDL.LU R61, [R1+0x598] ;  /* 0x00059800013d7983 */ /* 0x000ee80000300800 */
[----:B------:R-:W3:Y:S04]  /*161cb0*/  LDL.LU R23, [R1+0x130] ;  /* 0x0001300001177983 */ /* 0x000ee80000300800 */
[----:B------:R-:W3:Y:S04]  /*161cc0*/  LDL.LU R25, [R1+0x134] ;  /* 0x0001340001197983 */ /* 0x000ee80000300800 */
[----:B------:R0:W-:Y:S04]  /*161cd0*/  STL.64 [R1+0xf80], R6 ;  /* 0x000f800601007387 */ /* 0x0001e80000100a00 */
[----:B------:R-:W3:Y:S01]  /*161ce0*/  LDL.LU R31, [R1+0x138] ;  /* 0x00013800011f7983 */ /* 0x000ee20000300800 */
[----:B------:R-:W-:Y:S01]  /*161cf0*/  VIADD R50, R50, UR6 ;  /* 0x0000000632327c36 */ /* 0x000fe20008000000 */
[----:B------:R-:W1:Y:S02]  /*161d00*/  LDCU UR6, c[0x0][0x3b8] ;  /* 0x00007700ff0677ac */ /* 0x000e640008000800 */
[----:B0-----:R-:W3:Y:S04]  /*161d10*/  LDL.LU R6, [R1+0x13c] ;  /* 0x00013c0001067983 */ /* 0x001ee80000300800 */
[----:B------:R-:W3:Y:S04]  /*161d20*/  LDL.LU R7, [R1+0x420] ;  /* 0x0004200001077983 */ /* 0x000ee80000300800 */
[----:B------:R-:W3:Y:S04]  /*161d30*/  LDL.LU R52, [R1+0x424] ;  /* 0x0004240001347983 */ /* 0x000ee80000300800 */
[----:B------:R-:W3:Y:S04]  /*161d40*/  LDL.LU R53, [R1+0x428] ;  /* 0x0004280001357983 */ /* 0x000ee80000300800 */
[----:B------:R-:W3:Y:S01]  /*161d50*/  LDL.LU R54, [R1+0x42c] ;  /* 0x00042c0001367983 */ /* 0x000ee20000300800 */
[----:B--2---:R-:W-:-:S05]  /*161d60*/  F2FP.SATFINITE.E5M2.F32.PACK_AB_MERGE_C R55, R57, R56, RZ ;  /* 0x000000383937723e */ /* 0x004fca00048060ff */
[----:B------:R0:W-:Y:S04]  /*161d70*/  STL [R1+0x271c], R55 ;  /* 0x00271c3701007387 */ /* 0x0001e80000100800 */
[----:B0-----:R-:W2:Y:S04]  /*161d80*/  LDL.LU R55, [R1+0x128] ;  /* 0x0001280001377983 */ /* 0x001ea80000300800 */
[----:B------:R-:W2:Y:S04]  /*161d90*/  LDL.LU R56, [R1+0x12c] ;  /* 0x00012c0001387983 */ /* 0x000ea80000300800 */
[----:B------:R-:W2:Y:S01]  /*161da0*/  LDL.LU R57, [R1+0x584] ;  /* 0x0005840001397983 */ /* 0x000ea20000300800 */
[----:B----4-:R-:W-:-:S02]  /*161db0*/  F2FP.SATFINITE.E5M2.F32.PACK_AB_MERGE_C R27, R27, R26, RZ ;  /* 0x0000001a1b1b723e */ /* 0x010fc400048060ff */
[----:B------:R-:W-:Y:S02]  /*161dc0*/  IADD3 R26, P1, PT, R50, R34, RZ ;  /* 0x00000022321a7210 */ /* 0x000fe40007f3e0ff */
[----:B---3--:R-:W-:Y:S02]  /*161dd0*/  F2FP.SATFINITE.E5M2.F32.PACK_AB_MERGE_C R29, R29, R14, RZ ;  /* 0x0000000e1d1d723e */ /* 0x008fe400048060ff */
[----:B------:R-:W-:Y:S02]  /*161de0*/  F2FP.SATFINITE.E5M2.F32.PACK_AB_MERGE_C R33, R33, R32, RZ ;  /* 0x000000202121723e */ /* 0x000fe400048060ff */
[----:B------:R-:W-:Y:S02]  /*161df0*/  F2FP.SATFINITE.E5M2.F32.PACK_AB_MERGE_C R28, R28, R0, RZ ;  /* 0x000000001c1c723e */ /* 0x000fe400048060ff */
[----:B------:R-:W-:Y:S02]  /*161e00*/  F2FP.SATFINITE.E5M2.F32.PACK_AB_MERGE_C R61, R47, R61, RZ ;  /* 0x0000003d2f3d723e */ /* 0x000fe400048060ff */
[----:B------:R-:W3:Y:S04]  /*161e10*/  LDL.LU R47, [R1+0x2d0] ;  /* 0x0002d000012f7983 */ /* 0x000ee80000300800 */
[----:B------:R0:W-:Y:S04]  /*161e20*/  STL [R1+0x52ec], R61 ;  /* 0x0052ec3d01007387 */ /* 0x0001e80000100800 */
[----:B------:R4:W-:Y:S01]  /*161e30*/  STL [R1+0x2704], R27 ;  /* 0x0027041b01007387 */ /* 0x0009e20000100800 */
[----:B0-----:R-:W-:-:S05]  /*161e40*/  SHF.R.S32.HI R61, RZ, 0x1f, R50 ;  /* 0x0000001fff3d7819 */ /* 0x001fca0000011432 */
[----:B----4-:R-:W-:Y:S01]  /*161e50*/  IMAD.X R27, R61, 0x1, R35, P1 ;  /* 0x000000013d1b7824 */ /* 0x010fe200008e0623 */
[----:B------:R-:W-:-:S04]  /*161e60*/  IADD3 R32, P1, PT, R50, R36, RZ ;  /* 0x0000002432207210 */ /* 0x000fc80007f3e0ff */
[----:B------:R0:W-:Y:S04]  /*161e70*/  STL.64 [R1+0xf78], R26 ;  /* 0x000f781a01007387 */ /* 0x0001e80000100a00 */
[----:B0-----:R-:W4:Y:S04]  /*161e80*/  LDL.LU.64 R26, [R1+0x6ed8] ;  /* 0x006ed800011a7983 */ /* 0x001f280000300a00 */
[----:B------:R-:W4:Y:S04]  /*161e90*/  LDL.LU R14, [R1+0x6ed4] ;  /* 0x006ed400010e7983 */ /* 0x000f280000300800 */
[----:B------:R0:W-:Y:S04]  /*161ea0*/  STL [R1+0x52fc], R29 ;  /* 0x0052fc1d01007387 */ /* 0x0001e80000100800 */
[----:B0-----:R-:W4:Y:S04]  /*161eb0*/  LDL.LU R29, [R1+0x6ed0] ;  /* 0x006ed000011d7983 */ /* 0x001f280000300800 */
[----:B------:R0:W-:Y:S02]  /*161ec0*/  STL [R1+0x26e4], R33 ;  /* 0x0026e42101007387 */ /* 0x0001e40000100800 */
[----:B0-----:R-:W-:-:S05]  /*161ed0*/  IMAD.X R33, R61, 0x1, R37, P1 ;  /* 0x000000013d217824 */ /* 0x001fca00008e0625 */
[----:B------:R0:W-:Y:S04]  /*161ee0*/  STL.64 [R1+0xf70], R32 ;  /* 0x000f702001007387 */ /* 0x0001e80000100a00 */
[----:B0-----:R-:W4:Y:S04]  /*161ef0*/  LDL.LU.64 R32, [R1+0x6ec8] ;  /* 0x006ec80001207983 */ /* 0x001f280000300a00 */
[----:B------:R-:W4:Y:S04]  /*161f00*/  LDL.LU R0, [R1+0x6ec0] ;  /* 0x006ec00001007983 */ /* 0x000f280000300800 */
[----:B------:R0:W-:Y:S02]  /*161f10*/  STL [R1+0x5300], R28 ;  /* 0x0053001c01007387 */ /* 0x0001e40000100800 */
[----:B0-----:R-:W-:-:S02]  /*161f20*/  F2FP.SATFINITE.E5M2.F32.PACK_AB_MERGE_C R28, R5, R4, RZ ;  /* 0x00000004051c723e */ /* 0x001fc400048060ff */
[----:B------:R-:W-:-:S05]  /*161f30*/  IADD3 R4, P1, PT, R50, R38, RZ ;  /* 0x0000002632047210 */ /* 0x000fca0007f3e0ff */
[----:B------:R-:W-:Y:S01]  /*161f40*/  IMAD.X R5, R61, 0x1, R39, P1 ;  /* 0x000000013d057824 */ /* 0x000fe200008e0627 */
[----:B------:R0:W-:Y:S02]  /*161f50*/  STL [R1+0x26cc], R28 ;  /* 0x0026cc1c01007387 */ /* 0x0001e40000100800 */
[----:B0-----:R-:W-:Y:S02]  /*161f60*/  F2FP.SATFINITE.E5M2.F32.PACK_AB_MERGE_C R28, R49, R48, RZ ;  /* 0x00000030311c723e */ /* 0x001fe400048060ff */
[----:B------:R-:W4:Y:S04]  /*161f70*/  LDL.LU R48, [R1+0x588] ;  /* 0x0005880001307983 */ /* 0x000f280000300800 */
[----:B------:R0:W-:Y:S04]  /*161f80*/  STL.64 [R1+0xf68], R4 ;  /* 0x000f680401007387 */ /* 0x0001e80000100a00 */
[----:B------:R-:W-:Y:S01]  /*161f90*/  STL [R1+0x5308], R28 ;  /* 0x0053081c01007387 */ /* 0x000fe20000100800 */
[----:B------:R-:W-:-:S02]  /*161fa0*/  F2FP.SATFINITE.E5M2.F32.PACK_AB_MERGE_C R23, R25, R23, RZ ;  /* 0x000000171917723e */ /* 0x000fc400048060ff */
[----:B0-----:R-:W-:-:S05]  /*161fb0*/  IADD3 R4, P1, PT, R50, R40, RZ ;  /* 0x0000002832047210 */ /* 0x001fca0007f3e0ff */
[----:B------:R-:W-:Y:S01]  /*161fc0*/  IMAD.X R5, R61, 0x1, R41, P1 ;  /* 0x000000013d057824 */ /* 0x000fe200008e0629 */
[----:B------:R-:W-:Y:S01]  /*161fd0*/  F2FP.SATFINITE.E5M2.F32.PACK_AB_MERGE_C R6, R6, R31, RZ ;  /* 0x0000001f0606723e */ /* 0x000fe200048060ff */
[----:B-1----:R-:W-:Y:S01]  /*161fe0*/  VIADD R50, R50, UR6 ;  /* 0x0000000632327c36 */ /* 0x002fe20008000000 */
[----:B------:R-:W-:Y:S01]  /*161ff0*/  LOP3.LUT R21, R21, 0xffff, RZ, 0xc0, !PT ;  /* 0x0000ffff15157812 */ /* 0x000fe200078ec0ff */
[----:B------:R-:W0:Y:S01]  /*162000*/  LDCU UR6, c[0x0][0x3b8] ;  /* 0x00007700ff0677ac */ /* 0x000e220008000800 */
[----:B------:R1:W-:Y:S02]  /*162010*/  STL.64 [R1+0xf60], R4 ;  /* 0x000f600401007387 */ /* 0x0003e40000100a00 */
[----:B------:R-:W-:Y:S02]  /*162020*/  SHF.R.S32.HI R61, RZ, 0x1f, R50 ;  /* 0x0000001fff3d7819 */ /* 0x000fe40000011432 */
[----:B-1----:R-:W4:Y:S04]  /*162030*/  LDL.LU.64 R4, [R1+0x6eb8] ;  /* 0x006eb80001047983 */ /* 0x002f280000300a00 */
[----:B------:R-:W4:Y:S04]  /*162040*/  LDL.LU R49, [R1+0x2d4] ;  /* 0x0002d40001317983 */ /* 0x000f280000300800 */
[----:B------:R1:W-:Y:S04]  /*162050*/  STL [R1+0x5318], R23 ;  /* 0x0053181701007387 */ /* 0x0003e80000100800 */
[----:B------:R0:W-:Y:S01]  /*162060*/  STL [R1+0x5314], R6 ;  /* 0x0053140601007387 */ /* 0x0001e20000100800 */
[----:B-1----:R-:W-:-:S02]  /*162070*/  F2FP.SATFINITE.E5M2.F32.PACK_AB_MERGE_C R23, R52, R7, RZ ;  /* 0x000000073417723e */ /* 0x002fc400048060ff */
[----:B0-----:R-:W-:-:S03]  /*162080*/  IADD3 R6, P1, PT, R50, R34, RZ ;  /* 0x0000002232067210 */ /* 0x001fc60007f3e0ff */
[----:B------:R0:W-:Y:S02]  /*162090*/  STL [R1+0x5328], R23 ;  /* 0x0053281701007387 */ /* 0x0001e40000100800 */
[----:B------:R-:W-:-:S05]  /*1620a0*/  IMAD.X R7, R61, 0x1, R35, P1 ;  /* 0x000000013d077824 */ /* 0x000fca00008e0623 */
[----:B------:R1:W-:Y:S01]  /*1620b0*/  STL.64 [R1+0xf58], R6 ;  /* 0x000f580601007387 */ /* 0x0003e20000100a00 */
[----:B0-----:R-:W-:-:S03]  /*1620c0*/  F2FP.SATFINITE.E5M2.F32.PACK_AB_MERGE_C R23, R54, R53, RZ ;  /* 0x000000353617723e */ /* 0x001fc600048060ff */
[----:B-1----:R-:W4:Y:S04]  /*1620d0*/  LDL.LU.64 R6, [R1+0x6eb0] ;  /* 0x006eb00001067983 */ /* 0x002f280000300a00 */
[----:B------:R0:W-:Y:S01]  /*1620e0*/  STL [R1+0x5324], R23 ;  /* 0x0053241701007387 */ /* 0x0001e20000100800 */
[----:B------:R-:W-:Y:S02]  /*1620f0*/  IADD3 R52, P1, PT, R50, R36, RZ ;  /* 0x0000002432347210 */ /* 0x000fe40007f3e0ff */
[----:B0-----:R-:W-:-:S03]  /*162100*/  LOP3.LUT R23, R59, 0xffff, RZ, 0xc0, !PT ;  /* 0x0000ffff3b177812 */ /* 0x001fc600078ec0ff */
[----:B------:R-:W-:Y:S01]  /*162110*/  IMAD.X R53, R61, 0x1, R37, P1 ;  /* 0x000000013d357824 */ /* 0x000fe200008e0625 */
[----:B--2---:R-:W-:Y:S02]  /*162120*/  F2FP.SATFINITE.E5M2.F32.PACK_AB_MERGE_C R28, R56, R55, RZ ;  /* 0x00000037381c723e */ /* 0x004fe400048060ff */
[----:B------:R-:W-:-:S03]  /*162130*/  LOP3.LUT R25, R57, 0xffff, RZ, 0xc0, !PT ;  /* 0x0000ffff39197812 */ /* 0x000fc600078ec0ff */
[----:B------:R3:W-:Y:S04]  /*162140*/  STL [R1+0x533c], R28 ;  /* 0x00533c1c01007387 */ /* 0x0007e80000100800 */
[----:B------:R-:W2:Y:S01]  /*162150*/  LDL.LU R59, [R1+0x6eac] ;  /* 0x006eac00013b7983 */ /* 0x000ea20000300800 */
[----:B---3--:R-:W-:-:S04]  /*162160*/  LOP3.LUT R28, R47, 0xffff, RZ, 0xc0, !PT ;  /* 0x0000ffff2f1c7812 */ /* 0x008fc800078ec0ff */
[----:B------:R-:W-:Y:S02]  /*162170*/  PRMT R31, R25, 0x3340, R28 ;  /* 0x00003340191f7816 */ /* 0x000fe4000000001c */
[----:B----4-:R-:W-:-:S04]  /*162180*/  PRMT R47, R23, 0x3340, R0 ;  /* 0x00003340172f7816 */ /* 0x010fc80000000000 */
[----:B------:R-:W-:-:S05]  /*162190*/  PRMT R31, R31, 0x5410, R47 ;  /* 0x000054101f1f7816 */ /* 0x000fca000000002f */
[----:B------:R0:W-:Y:S04]  /*1621a0*/  STL [R1+0x55a0], R31 ;  /* 0x0055a01f01007387 */ /* 0x0001e80000100800 */
[----:B------:R-:W3:Y:S04]  /*1621b0*/  LDL.LU R55, [R1+0x378] ;  /* 0x0003780001377983 */ /* 0x000ee80000300800 */
[----:B------:R-:W-:Y:S04]  /*1621c0*/  STL.64 [R1+0xf50], R52 ;  /* 0x000f503401007387 */ /* 0x000fe80000100a00 */
[----:B------:R-:W4:Y:S01]  /*1621d0*/  LDL.LU R47, [R1+0x1b8] ;  /* 0x0001b800012f7983 */ /* 0x000f220000300800 */
[----:B------:R-:W-:-:S02]  /*1621e0*/  SHF.R.U32.HI R25, RZ, 0x8, R25 ;  /* 0x00000008ff197819 */ /* 0x000fc40000011619 */
[----:B------:R-:W-:Y:S02]  /*1621f0*/  SHF.R.U32.HI R28, RZ, 0x8, R28 ;  /* 0x00000008ff1c7819 */ /* 0x000fe4000001161c */
[----:B------:R-:W-:Y:S02]  /*162200*/  SHF.R.U32.HI R23, RZ, 0x8, R23 ;  /* 0x00000008ff177819 */ /* 0x000fe40000011617 */
[----:B------:R-:W-:Y:S02]  /*162210*/  LOP3.LUT R25, R25, 0xffff, RZ, 0xc0, !PT ;  /* 0x0000ffff19197812 */ /* 0x000fe400078ec0ff */
[----:B------:R-:W-:Y:S02]  /*162220*/  LOP3.LUT R28, R28, 0xffff, RZ, 0xc0, !PT ;  /* 0x0000ffff1c1c7812 */ /* 0x000fe400078ec0ff */
[----:B------:R-:W-:Y:S02]  /*162230*/  LOP3.LUT R23, R23, 0xffff, RZ, 0xc0, !PT ;  /* 0x0000ffff17177812 */ /* 0x000fe400078ec0ff */
[----:B0-----:R-:W-:-:S02]  /*162240*/  PRMT R31, R25, 0x3340, R28 ;  /* 0x00003340191f7816 */ /* 0x001fc4000000001c */
[----:B------:R-:W-:Y:S02]  /*162250*/  PRMT R28, R23, 0x3340, R0 ;  /* 0x00003340171c7816 */ /* 0x000fe40000000000 */
[----:B------:R-:W-:Y:S01]  /*162260*/  LOP3.LUT R23, R51, 0xffff, RZ, 0xc0, !PT ;  /* 0x0000ffff33177812 */ /* 0x000fe200078ec0ff */
[----:B------:R-:W-:Y:S04]  /*162270*/  STL [R1+0x5434], R31 ;  /* 0x0054341f01007387 */ /* 0x000fe80000100800 */
[----:B------:R0:W-:Y:S04]  /*162280*/  STL [R1+0x5e0], R28 ;  /* 0x0005e01c01007387 */ /* 0x0001e80000100800 */
[----:B------:R-:W2:Y:S01]  /*162290*/  LDL.LU R51, [R1+0x6ea8] ;  /* 0x006ea80001337983 */ /* 0x000ea20000300800 */
[----:B------:R-:W-:-:S02]  /*1622a0*/  LOP3.LUT R25, R48, 0xffff, RZ, 0xc0, !PT ;  /* 0x0000ffff30197812 */ /* 0x000fc400078ec0ff */
[----:B------:R-:W-:Y:S02]  /*1622b0*/  PRMT R48, R23, 0x3340, R0 ;  /* 0x0000334017307816 */ /* 0x000fe40000000000 */
[----:B0-----:R-:W-:-:S04]  /*1622c0*/  LOP3.LUT R28, R49, 0xffff, RZ, 0xc0, !PT ;  /* 0x0000ffff311c7812 */ /* 0x001fc800078ec0ff */
[----:B------:R-:W-:-:S04]  /*1622d0*/  PRMT R31, R25, 0x3340, R28 ;  /* 0x00003340191f7816 */ /* 0x000fc8000000001c */
[----:B------:R-:W-:Y:S02]  /*1622e0*/  PRMT R31, R31, 0x5410, R48 ;  /* 0x000054101f1f7816 */ /* 0x000fe40000000030 */
[----:B------:R-:W-:Y:S02]  /*1622f0*/  IADD3 R48, P1, PT, R50, R38, RZ ;  /* 0x0000002632307210 */ /* 0x000fe40007f3e0ff */
[----:B------:R-:W-:Y:S02]  /*162300*/  SHF.R.U32.HI R25, RZ, 0x8, R25 ;  /* 0x00000008ff197819 */ /* 0x000fe40000011619 */
[----:B------:R-:W-:Y:S01]  /*162310*/  SHF.R.U32.HI R28, RZ, 0x8, R28 ;  /* 0x00000008ff1c7819 */ /* 0x000fe2000001161c */
[----:B------:R-:W-:Y:S01]  /*162320*/  STL [R1+0x559c], R31 ;  /* 0x00559c1f01007387 */ /* 0x000fe20000100800 */
[----:B------:R-:W-:-:S03]  /*162330*/  IMAD.X R49, R61, 0x1, R39, P1 ;  /* 0x000000013d317824 */ /* 0x000fc600008e0627 */
[----:B------:R-:W2:Y:S01]  /*162340*/  LDL.LU R56, [R1+0x374] ;  /* 0x0003740001387983 */ /* 0x000ea20000300800 */
[----:B------:R-:W-:-:S03]  /*162350*/  IADD3 R52, P1, PT, R50, R40, RZ ;  /* 0x0000002832347210 */ /* 0x000fc60007f3e0ff */
[----:B------:R-:W2:Y:S01]  /*162360*/  LDL.LU R57, [R1+0x1b4] ;  /* 0x0001b40001397983 */ /* 0x000ea20000300800 */
[----:B------:R-:W-:Y:S02]  /*162370*/  LOP3.LUT R25, R25, 0xffff, RZ, 0xc0, !PT ;  /* 0x0000ffff19197812 */ /* 0x000fe400078ec0ff */
[----:B------:R-:W-:Y:S01]  /*162380*/  LOP3.LUT R28, R28, 0xffff, RZ, 0xc0, !PT ;  /* 0x0000ffff1c1c7812 */ /* 0x000fe200078ec0ff */
[----:B------:R-:W-:Y:S01]  /*162390*/  IMAD.X R53, R61, 0x1, R41, P1 ;  /* 0x000000013d357824 */ /* 0x000fe200008e0629 */
[----:B------:R-:W-:Y:S02]  /*1623a0*/  SHF.R.U32.HI R61, RZ, 0x8, R23 ;  /* 0x00000008ff3d7819 */ /* 0x000fe40000011617 */
[----:B------:R-:W-:Y:S01]  /*1623b0*/  PRMT R25, R25, 0x3340, R28 ;  /* 0x0000334019197816 */ /* 0x000fe2000000001c */
[----:B------:R0:W-:Y:S01]  /*1623c0*/  STL.64 [R1+0xf40], R48 ;  /* 0x000f403001007387 */ /* 0x0001e20000100a00 */
[----:B------:R-:W-:-:S03]  /*1623d0*/  LOP3.LUT R61, R61, 0xffff, RZ, 0xc0, !PT ;  /* 0x0000ffff3d3d7812 */ /* 0x000fc600078ec0ff */
[----:B0-----:R-:W2:Y:S04]  /*1623e0*/  LDL.LU R48, [R1+0x5b4] ;  /* 0x0005b40001307983 */ /* 0x001ea80000300800 */
[----:B------:R-:W2:Y:S04]  /*1623f0*/  LDL.LU R49, [R1+0x2e0] ;  /* 0x0002e00001317983 */ /* 0x000ea80000300800 */
[----:B------:R0:W-:Y:S04]  /*162400*/  STL [R1+0x5430], R25 ;  /* 0x0054301901007387 */ /* 0x0001e80000100800 */
[----:B------:R1:W-:Y:S01]  /*162410*/  STL.64 [R1+0xf48], R52 ;  /* 0x000f483401007387 */ /* 0x0003e20000100a00 */
[----:B0-----:R-:W-:-:S03]  /*162420*/  PRMT R25, R61, 0x3340, R0 ;  /* 0x000033403d197816 */ /* 0x001fc60000000000 */
[----:B-1----:R-:W2:Y:S04]  /*162430*/  LDL.LU.64 R52, [R1+0x6ea0] ;  /* 0x006ea00001347983 */ /* 0x002ea80000300a00 */
[----:B------:R4:W-:Y:S01]  /*162440*/  STL [R1+0x5cc], R25 ;  /* 0x0005cc1901007387 */ /* 0x0009e20000100800 */
[----:B------:R-:W-:-:S04]  /*162450*/  LOP3.LUT R28, R46, 0xffff, RZ, 0xc0, !PT ;  /* 0x0000ffff2e1c7812 */ /* 0x000fc800078ec0ff */
[----:B------:R-:W-:Y:S02]  /*162460*/  PRMT R61, R28, 0x3340, R0 ;  /* 0x000033401c3d7816 */ /* 0x000fe40000000000 */
[----:B---3--:R-:W-:Y:S02]  /*162470*/  LOP3.LUT R23, R55, 0xffff, RZ, 0xc0, !PT ;  /* 0x0000ffff37177812 */ /* 0x008fe400078ec0ff */
[----:B----4-:R-:W-:-:S04]  /*162480*/  LOP3.LUT R25, R47, 0xffff, RZ, 0xc0, !PT ;  /* 0x0000ffff2f197812 */ /* 0x010fc800078ec0ff */
[----:B------:R-:W-:Y:S02]  /*162490*/  PRMT R31, R23, 0x3340, R25 ;  /* 0x00003340171f7816 */ /* 0x000fe40000000019 */
[----:B------:R-:W-:Y:S02]  /*1624a0*/  SHF.R.U32.HI R23, RZ, 0x8, R23 ;  /* 0x00000008ff177819 */ /* 0x000fe40000011617 */
[----:B------:R-:W-:Y:S02]  /*1624b0*/  SHF.R.U32.HI R25, RZ, 0x8, R25 ;  /* 0x00000008ff197819 */ /* 0x000fe40000011619 */
[----:B------:R-:W-:Y:S02]  /*1624c0*/  LOP3.LUT R23, R23, 0xffff, RZ, 0xc0, !PT ;  /* 0x0000ffff17177812 */ /* 0x000fe400078ec0ff */
[----:B------:R-:W-:Y:S02]  /*1624d0*/  LOP3.LUT R25, R25, 0xffff, RZ, 0xc0, !PT ;  /* 0x0000ffff19197812 */ /* 0x000fe400078ec0ff */
[----:B------:R-:W-:-:S02]  /*1624e0*/  PRMT R31, R31, 0x5410, R61 ;  /* 0x000054101f1f7816 */ /* 0x000fc4000000003d */
[----:B------:R-:W-:-:S03]  /*1624f0*/  PRMT R25, R23, 0x3340, R25 ;  /* 0x0000334017197816 */ /* 0x000fc60000000019 */
[----:B------:R-:W-:Y:S04]  /*162500*/  STL [R1+0x5594], R31 ;  /* 0x0055941f01007387 */ /* 0x000fe80000100800 */
[----:B------:R-:W3:Y:S04]  /*162510*/  LDL.LU R46, [R1+0x5b8] ;  /* 0x0005b800012e7983 */ /* 0x000ee80000300800 */
[----:B------:R2:W-:Y:S04]  /*162520*/  STL [R1+0x5428], R25 ;  /* 0x0054281901007387 */ /* 0x0005e80000100800 */
[----:B------:R-:W4:Y:S01]  /*162530*/  LDL.LU R47, [R1+0x2e4] ;  /* 0x0002e400012f7983 */ /* 0x000f220000300800 */
[----:B------:R-:W-:-:S04]  /*162540*/  SHF.R.U32.HI R61, RZ, 0x8, R28 ;  /* 0x00000008ff3d7819 */ /* 0x000fc8000001161c */
[----:B------:R-:W-:-:S04]  /*162550*/  LOP3.LUT R61, R61, 0xffff, RZ, 0xc0, !PT ;  /* 0x0000ffff3d3d7812 */ /* 0x000fc800078ec0ff */
[--C-:B------:R-:W-:Y:S02]  /*162560*/  PRMT R23, R61, 0x3340, R0.reuse ;  /* 0x000033403d177816 */ /* 0x100fe40000000000 */
[----:B------:R-:W-:-:S03]  /*162570*/  PRMT R61, R21, 0x3340, R0 ;  /* 0x00003340153d7816 */ /* 0x000fc60000000000 */
[----:B------:R-:W-:Y:S04]  /*162580*/  STL [R1+0x5c8], R23 ;  /* 0x0005c81701007387 */ /* 0x000fe80000100800 */
[----:B------:R0:W-:Y:S01]  /*162590*/  STL [R1+0x55b4], R21 ;  /* 0x0055b41501007387 */ /* 0x0001e20000100800 */
[----:B------:R-:W-:-:S03]  /*1625a0*/  LOP3.LUT R28, R29, 0xffff, RZ, 0xc0, !PT ;  /* 0x0000ffff1d1c7812 */ /* 0x000fc600078ec0ff */
[----:B------:R-:W4:Y:S01]  /*1625b0*/  LDL.LU R29, [R1+0x6e9c] ;  /* 0x006e9c00011d7983 */ /* 0x000f220000300800 */
[----:B------:R-:W-:Y:S01]  /*1625c0*/  VIADD R50, R50, UR6 ;  /* 0x0000000632327c36 */ /* 0x000fe20008000000 */
[----:B------:R-:W1:Y:S01]  /*1625d0*/  LDCU UR6, c[0x0][0x3b8] ;  /* 0x00007700ff0677ac */ /* 0x000e620008000800 */
[----:B--2---:R-:W-:Y:S02]  /*1625e0*/  LOP3.LUT R25, R56, 0xffff, RZ, 0xc0, !PT ;  /* 0x0000ffff38197812 */ /* 0x004fe400078ec0ff */
[----:B------:R-:W-:-:S04]  /*1625f0*/  LOP3.LUT R31, R57, 0xffff, RZ, 0xc0, !PT ;  /* 0x0000ffff391f7812 */ /* 0x000fc800078ec0ff */
[----:B0-----:R-:W-:-:S04]  /*162600*/  PRMT R21, R25, 0x3340, R31 ;  /* 0x0000334019157816 */ /* 0x001fc8000000001f */
[----:B------:R-:W-:-:S05]  /*162610*/  PRMT R21, R21, 0x5410, R61 ;  /* 0x0000541015157816 */ /* 0x000fca000000003d */
[----:B------:R0:W-:Y:S01]  /*162620*/  STL [R1+0x5590], R21 ;  /* 0x0055901501007387 */ /* 0x0001e20000100800 */
[----:B------:R-:W-:Y:S02]  /*162630*/  PRMT R61, R28, 0x3340, R0 ;  /* 0x000033401c3d7816 */ /* 0x000fe40000000000 */
[----:B------:R-:W-:Y:S02]  /*162640*/  LOP3.LUT R23, R49, 0xffff, RZ, 0xc0, !PT ;  /* 0x0000ffff31177812 */ /* 0x000fe400078ec0ff */
[----:B0-----:R-:W-:-:S04]  /*162650*/  LOP3.LUT R21, R48, 0xffff, RZ, 0xc0, !PT ;  /* 0x0000ffff30157812 */ /* 0x001fc800078ec0ff */
[----:B------:R-:W-:Y:S02]  /*162660*/  PRMT R48, R21, 0x3340, R23 ;  /* 0x0000334015307816 */ /* 0x000fe40000000017 */
[----:B------:R-:W-:Y:S02]  /*162670*/  SHF.R.U32.HI R25, RZ, 0x8, R25 ;  /* 0x00000008ff197819 */ /* 0x000fe40000011619 */
[----:B------:R-:W-:Y:S02]  /*162680*/  SHF.R.U32.HI R31, RZ, 0x8, R31 ;  /* 0x00000008ff1f7819 */ /* 0x000fe4000001161f */
[----:B------:R-:W-:Y:S02]  /*162690*/  PRMT R54, R48, 0x5410, R61 ;  /* 0x0000541030367816 */ /* 0x000fe4000000003d */
[----:B------:R-:W-:Y:S02]  /*1626a0*/  SHF.R.S32.HI R61, RZ, 0x1f, R50 ;  /* 0x0000001fff3d7819 */ /* 0x000fe40000011432 */
[----:B------:R-:W-:-:S02]  /*1626b0*/  IADD3 R48, P1, PT, R50, R34, RZ ;  /* 0x0000002232307210 */ /* 0x000fc40007f3e0ff */
[----:B------:R-:W-:Y:S02]  /*1626c0*/  SHF.R.U32.HI R21, RZ, 0x8, R21 ;  /* 0x00000008ff157819 */ /* 0x000fe40000011615 */
[----:B------:R-:W-:Y:S02]  /*1626d0*/  SHF.R.U32.HI R23, RZ, 0x8, R23 ;  /* 0x00000008ff177819 */ /* 0x000fe40000011617 */
[----:B------:R-:W-:Y:S02]  /*1626e0*/  LOP3.LUT R25, R25, 0xffff, RZ, 0xc0, !PT ;  /* 0x0000ffff19197812 */ /* 0x000fe400078ec0ff */
[----:B------:R-:W-:Y:S01]  /*1626f0*/  LOP3.LUT R31, R31, 0xffff, RZ, 0xc0, !PT ;  /* 0x0000ffff1f1f7812 */ /* 0x000fe200078ec0ff */
[----:B------:R-:W-:Y:S01]  /*162700*/  IMAD.X R49, R61, 0x1, R35, P1 ;  /* 0x000000013d317824 */ /* 0x000fe200008e0623 */
[----:B------:R-:W-:Y:S02]  /*162710*/  LOP3.LUT R21, R21, 0xffff, RZ, 0xc0, !PT ;  /* 0x0000ffff15157812 */ /* 0x000fe400078ec0ff */
[----:B------:R-:W-:-:S02]  /*162720*/  LOP3.LUT R23, R23, 0xffff, RZ, 0xc0, !PT ;  /* 0x0000ffff17177812 */ /* 0x000fc400078ec0ff */
[----:B------:R-:W-:Y:S01]  /*162730*/  PRMT R31, R25, 0x3340, R31 ;  /* 0x00003340191f7816 */ /* 0x000fe2000000001f */
[----:B------:R-:W-:Y:S04]  /*162740*/  STL [R1+0x558c], R54 ;  /* 0x00558c3601007387 */ /* 0x000fe80000100800 */
[----:B------:R0:W-:Y:S01]  /*162750*/  STL.64 [R1+0xf38], R48 ;  /* 0x000f383001007387 */ /* 0x0001e20000100a00 */
[----:B------:R-:W-:Y:S02]  /*162760*/  PRMT R25, R21, 0x3340, R23 ;  /* 0x0000334015197816 */ /* 0x000fe40000000017 */
[----:B------:R-:W-:Y:S01]  /*162770*/  LOP3.LUT R21, R14, 0xffff, RZ, 0xc0, !PT ;  /* 0x0000ffff0e157812 */ /* 0x000fe200078ec0ff */
[----:B0-----:R-:W2:Y:S04]  /*162780*/  LDL.LU R48, [R1+0x380] ;  /* 0x0003800001307983 */ /* 0x001ea80000300800 */
[----:B------:R-:W2:Y:S04]  /*162790*/  LDL.LU R49, [R1+0x1cc] ;  /* 0x0001cc0001317983 */ /* 0x000ea80000300800 */
[----:B------:R-:W-:Y:S04]  /*1627a0*/  STL [R1+0x5470], R31 ;  /* 0x0054701f01007387 */ /* 0x000fe80000100800 */
[----:B------:R4:W-:Y:S04]  /*1627b0*/  STL [R1+0x5420], R25 ;  /* 0x0054201901007387 */ /* 0x0009e80000100800 */
[----:B------:R-:W2:Y:S01]  /*1627c0*/  LDL.LU R14, [R1+0x6e98] ;  /* 0x006e9800010e7983 */ /* 0x000ea20000300800 */
[----:B---3--:R-:W-:-:S02]  /*1627d0*/  LOP3.LUT R23, R46, 0xffff, RZ, 0xc0, !PT ;  /* 0x0000ffff2e177812 */ /* 0x008fc400078ec0ff */
[----:B----4-:R-:W-:Y:S02]  /*1627e0*/  LOP3.LUT R25, R47, 0xffff, RZ, 0xc0, !PT ;  /* 0x0000ffff2f197812 */ /* 0x010fe400078ec0ff */
[----:B------:R-:W-:Y:S02]  /*1627f0*/  PRMT R46, R21, 0x3340, R0 ;  /* 0x00003340152e7816 */ /* 0x000fe40000000000 */
[----:B------:R-:W-:-:S04]  /*162800*/  PRMT R31, R23, 0x3340, R25 ;  /* 0x00003340171f7816 */ /* 0x000fc80000000019 */
[----:B------:R-:W-:Y:S02]  /*162810*/  PRMT R31, R31, 0x5410, R46 ;  /* 0x000054101f1f7816 */ /* 0x000fe4000000002e */
[----:B------:R-:W3:Y:S04]  /*162820*/  LDL.LU R46, [R1+0x37c] ;  /* 0x00037c00012e7983 */ /* 0x000ee80000300800 */
[----:B------:R-:W-:Y:S04]  /*162830*/  STL [R1+0x5588], R31 ;  /* 0x0055881f01007387 */ /* 0x000fe80000100800 */
[----:B------:R-:W4:Y:S01]  /*162840*/  LDL.LU R47, [R1+0x1c8] ;  /* 0x0001c800012f7983 */ /* 0x000f220000300800 */
[----:B------:R-:W-:-:S02]  /*162850*/  IADD3 R54, P1, PT, R50, R36, RZ ;  /* 0x0000002432367210 */ /* 0x000fc40007f3e0ff */
[----:B------:R-:W-:Y:S02]  /*162860*/  SHF.R.U32.HI R28, RZ, 0x8, R28 ;  /* 0x00000008ff1c7819 */ /* 0x000fe4000001161c */
[----:B------:R-:W-:Y:S02]  /*162870*/  SHF.R.U32.HI R23, RZ, 0x8, R23 ;  /* 0x00000008ff177819 */ /* 0x000fe40000011617 */
[----:B------:R-:W-:Y:S01]  /*162880*/  SHF.R.U32.HI R25, RZ, 0x8, R25 ;  /* 0x00000008ff197819 */ /* 0x000fe20000011619 */
[----:B------:R-:W-:Y:S01]  /*162890*/  IMAD.X R55, R61, 0x1, R37, P1 ;  /* 0x000000013d377824 */ /* 0x000fe200008e0625 */
[----:B------:R-:W-:Y:S02]  /*1628a0*/  SHF.R.U32.HI R21, RZ, 0x8, R21 ;  /* 0x00000008ff157819 */ /* 0x000fe40000011615 */
[----:B------:R-:W-:Y:S02]  /*1628b0*/  LOP3.LUT R28, R28, 0xffff, RZ, 0xc0, !PT ;  /* 0x0000ffff1c1c7812 */ /* 0x000fe400078ec0ff */
[----:B------:R-:W-:-:S02]  /*1628c0*/  LOP3.LUT R23, R23, 0xffff, RZ, 0xc0, !PT ;  /* 0x0000ffff17177812 */ /* 0x000fc400078ec0ff */
[----:B------:R-:W-:Y:S01]  /*1628d0*/  LOP3.LUT R25, R25, 0xffff, RZ, 0xc0, !PT ;  /* 0x0000ffff19197812 */ /* 0x000fe200078ec0ff */
[----:B------:R0:W-:Y:S01]  /*1628e0*/  STL.64 [R1+0xf30], R54 ;  /* 0x000f303601007387 */ /* 0x0001e20000100a00 */
[----:B------:R-:W-:Y:S02]  /*1628f0*/  LOP3.LUT R21, R21, 0xffff, RZ, 0xc0, !PT ;  /* 0x0000ffff15157812 */ /* 0x000fe400078ec0ff */
[--C-:B------:R-:W-:Y:S02]  /*162900*/  PRMT R28, R28, 0x3340, R0.reuse ;  /* 0x000033401c1c7816 */ /* 0x100fe40000000000 */
[----:B------:R-:W-:Y:S02]  /*162910*/  PRMT R23, R23, 0x3340, R25 ;  /* 0x0000334017177816 */ /* 0x000fe40000000019 */
[----:B------:R-:W-:Y:S02]  /*162920*/  PRMT R25, R21, 0x3340, R0 ;  /* 0x0000334015197816 */ /* 0x000fe40000000000 */
[----:B0-----:R-:W-:Y:S01]  /*162930*/  IADD3 R54, P1, PT, R50, R38, RZ ;  /* 0x0000002632367210 */ /* 0x001fe20007f3e0ff */
[----:B------:R-:W-:Y:S04]  /*162940*/  STL [R1+0x5c4], R28 ;  /* 0x0005c41c01007387 */ /* 0x000fe80000100800 */
[----:B------:R-:W-:Y:S01]  /*162950*/  IMAD.X R55, R61, 0x1, R39, P1 ;  /* 0x000000013d377824 */ /* 0x000fe200008e0627 */
[----:B------:R0:W-:Y:S04]  /*162960*/  STL [R1+0x5418], R23 ;  /* 0x0054181701007387 */ /* 0x0001e80000100800 */
[----:B------:R1:W-:Y:S04]  /*162970*/  STL.64 [R1+0xf28], R54 ;  /* 0x000f283601007387 */ /* 0x0003e80000100a00 */
[----:B------:R2:W-:Y:S04]  /*162980*/  STL [R1+0x5c0], R25 ;  /* 0x0005c01901007387 */ /* 0x0005e80000100800 */
[----:B------:R-:W4:Y:S01]  /*162990*/  LDL.LU R57, [R1+0x5bc] ;  /* 0x0005bc0001397983 */ /* 0x000f220000300800 */
[----:B0-----:R-:W-:-:S02]  /*1629a0*/  LOP3.LUT R23, R44, 0xffff, RZ, 0xc0, !PT ;  /* 0x0000ffff2c177812 */ /* 0x001fc400078ec0ff */
[----:B-1----:R-:W-:Y:S02]  /*1629b0*/  IADD3 R54, P1, PT, R50, R40, RZ ;  /* 0x0000002832367210 */ /* 0x002fe40007f3e0ff */
[----:B------:R-:W-:-:S03]  /*1629c0*/  PRMT R31, R23, 0x3340, R0 ;  /* 0x00003340171f7816 */ /* 0x000fc60000000000 */
[----:B------:R-:W-:Y:S01]  /*1629d0*/  IMAD.X R55, R61, 0x1, R41, P1 ;  /* 0x000000013d377824 */ /* 0x000fe200008e0629 */
[----:B--2---:R-:W-:Y:S02]  /*1629e0*/  LOP3.LUT R21, R48, 0xffff, RZ, 0xc0, !PT ;  /* 0x0000ffff30157812 */ /* 0x004fe400078ec0ff */
[----:B------:R-:W-:Y:S01]  /*1629f0*/  LOP3.LUT R25, R49, 0xffff, RZ, 0xc0, !PT ;  /* 0x0000ffff31197812 */ /* 0x000fe200078ec0ff */
[----:B------:R-:W2:Y:S03]  /*162a00*/  LDL.LU R48, [R1+0x2ec] ;  /* 0x0002ec0001307983 */ /* 0x000ea60000300800 */
[----:B------:R-:W-:Y:S02]  /*162a10*/  PRMT R28, R21, 0x3340, R25 ;  /* 0x00003340151c7816 */ /* 0x000fe40000000019 */
[----:B------:R-:W-:Y:S02]  /*162a20*/  SHF.R.U32.HI R21, RZ, 0x8, R21 ;  /* 0x00000008ff157819 */ /* 0x000fe40000011615 */
[----:B------:R-:W-:-:S02]  /*162a30*/  SHF.R.U32.HI R61, RZ, 0x8, R25 ;  /* 0x00000008ff3d7819 */ /* 0x000fc40000011619 */
[----:B------:R-:W-:Y:S02]  /*162a40*/  PRMT R28, R28, 0x5410, R31 ;  /* 0x000054101c1c7816 */ /* 0x000fe4000000001f */
[----:B------:R-:W-:Y:S02]  /*162a50*/  LOP3.LUT R21, R21, 0xffff, RZ, 0xc0, !PT ;  /* 0x0000ffff15157812 */ /* 0x000fe400078ec0ff */
[----:B------:R-:W-:Y:S02]  /*162a60*/  LOP3.LUT R61, R61, 0xffff, RZ, 0xc0, !PT ;  /* 0x0000ffff3d3d7812 */ /* 0x000fe400078ec0ff */
[----:B------:R-:W-:Y:S01]  /*162a70*/  LOP3.LUT R25, R22, 0xffff, RZ, 0xc0, !PT ;  /* 0x0000ffff16197812 */ /* 0x000fe200078ec0ff */
[----:B------:R0:W-:Y:S04]  /*162a80*/  STL [R1+0x5584], R28 ;  /* 0x0055841c01007387 */ /* 0x0001e80000100800 */
[----:B------:R1:W-:Y:S01]  /*162a90*/  STL.64 [R1+0xf20], R54 ;  /* 0x000f203601007387 */ /* 0x0003e20000100a00 */
[----:B0-----:R-:W-:-:S02]  /*162aa0*/  PRMT R28, R21, 0x3340, R61 ;  /* 0x00003340151c7816 */ /* 0x001fc4000000003d */
[----:B------:R-:W-:Y:S01]  /*162ab0*/  PRMT R61, R25, 0x3340, R0 ;  /* 0x00003340193d7816 */ /* 0x000fe20000000000 */
[----:B-1----:R-:W2:Y:S04]  /*162ac0*/  LDL.LU.64 R54, [R1+0x6e90] ;  /* 0x006e900001367983 */ /* 0x002ea80000300a00 */
[----:B------:R-:W-:Y:S04]  /*162ad0*/  STL [R1+0x5410], R28 ;  /* 0x0054101c01007387 */ /* 0x000fe80000100800 */
[----:B------:R0:W-:Y:S04]  /*162ae0*/  STL [R1+0x55b0], R25 ;  /* 0x0055b01901007387 */ /* 0x0001e80000100800 */
[----:B------:R-:W2:Y:S01]  /*162af0*/  LDL.LU R49, [R1+0x5d0] ;  /* 0x0005d00001317983 */ /* 0x000ea20000300800 */
[----:B---3--:R-:W-:-:S02]  /*162b00*/  LOP3.LUT R21, R46, 0xffff, RZ, 0xc0, !PT ;  /* 0x0000ffff2e157812 */ /* 0x008fc400078ec0ff */
[----:B----4-:R-:W-:Y:S01]  /*162b10*/  LOP3.LUT R22, R47, 0xffff, RZ, 0xc0, !PT ;  /* 0x0000ffff2f167812 */ /* 0x010fe200078ec0ff */
[----:B------:R-:W3:Y:S04]  /*162b20*/  LDL.LU R46, [R1+0x300] ;  /* 0x00030000012e7983 */ /* 0x000ee80000300800 */
[----:B------:R-:W4:Y:S01]  /*162b30*/  LDL.LU R47, [R1+0x384] ;  /* 0x00038400012f7983 */ /* 0x000f220000300800 */
[----:B0-----:R-:W-:-:S04]  /*162b40*/  PRMT R25, R21, 0x3340, R22 ;  /* 0x0000334015197816 */ /* 0x001fc80000000016 */
[----:B------:R-:W-:Y:S02]  /*162b50*/  PRMT R25, R25, 0x5410, R61 ;  /* 0x0000541019197816 */ /* 0x000fe4000000003d */
[----:B------:R-:W-:Y:S02]  /*162b60*/  SHF.R.U32.HI R61, RZ, 0x8, R23 ;  /* 0x00000008ff3d7819 */ /* 0x000fe40000011617 */
[----:B------:R-:W-:Y:S02]  /*162b70*/  SHF.R.U32.HI R23, RZ, 0x8, R22 ;  /* 0x00000008ff177819 */ /* 0x000fe40000011616 */
[----:B------:R-:W-:Y:S02]  /*162b80*/  SHF.R.U32.HI R21, RZ, 0x8, R21 ;  /* 0x00000008ff157819 */ /* 0x000fe40000011615 */
[----:B------:R-:W-:Y:S02]  /*162b90*/  LOP3.LUT R22, R61, 0xffff, RZ, 0xc0, !PT ;  /* 0x0000ffff3d167812 */ /* 0x000fe400078ec0ff */
[----:B------:R-:W-:-:S02]  /*162ba0*/  LOP3.LUT R61, R23, 0xffff, RZ, 0xc0, !PT ;  /* 0x0000ffff173d7812 */ /* 0x000fc400078ec0ff */
[----:B------:R-:W-:Y:S02]  /*162bb0*/  LOP3.LUT R21, R21, 0xffff, RZ, 0xc0, !PT ;  /* 0x0000ffff15157812 */ /* 0x000fe400078ec0ff */
[--C-:B------:R-:W-:Y:S01]  /*162bc0*/  PRMT R23, R22, 0x3340, R0.reuse ;  /* 0x0000334016177816 */ /* 0x100fe20000000000 */
[----:B------:R-:W-:Y:S01]  /*162bd0*/  STL [R1+0x5580], R25 ;  /* 0x0055801901007387 */ /* 0x000fe20000100800 */
[----:B------:R-:W-:Y:S02]  /*162be0*/  PRMT R22, R21, 0x3340, R61 ;  /* 0x0000334015167816 */ /* 0x000fe4000000003d */
[----:B------:R-:W-:Y:S01]  /*162bf0*/  LOP3.LUT R21, R59, 0xffff, RZ, 0xc0, !PT ;  /* 0x0000ffff3b157812 */ /* 0x000fe200078ec0ff */
[----:B------:R-:W-:Y:S04]  /*162c00*/  STL [R1+0x5a8], R23 ;  /* 0x0005a81701007387 */ /* 0x000fe80000100800 */
[----:B------:R-:W4:Y:S04]  /*162c10*/  LDL.LU R59, [R1+0x6e88] ;  /* 0x006e8800013b7983 */ /* 0x000f280000300800 */
[----:B------:R0:W-:Y:S01]  /*162c20*/  STL [R1+0x5468], R22 ;  /* 0x0054681601007387 */ /* 0x0001e20000100800 */
[----:B------:R-:W-:Y:S01]  /*162c30*/  PRMT R61, R21, 0x3340, R0 ;  /* 0x00003340153d7816 */ /* 0x000fe20000000000 */
[----:B------:R-:W-:Y:S01]  /*162c40*/  VIADD R50, R50, UR6 ;  /* 0x0000000632327c36 */ /* 0x000fe20008000000 */
[----:B0-----:R-:W-:-:S04]  /*162c50*/  LOP3.LUT R22, R57, 0xffff, RZ, 0xc0, !PT ;  /* 0x0000ffff39167812 */ /* 0x001fc800078ec0ff */
[----:B------:R-:W-:Y:S02]  /*162c60*/  IADD3 R56, P1, PT, R50, R34, RZ ;  /* 0x0000002232387210 */ /* 0x000fe40007f3e0ff */
[----:B------:R-:W-:Y:S01]  /*162c70*/  SHF.R.U32.HI R21, RZ, 0x8, R21 ;  /* 0x00000008ff157819 */ /* 0x000fe20000011615 */
[----:B------:R-:W0:Y:S03]  /*162c80*/  LDCU UR6, c[0x0][0x3b8] ;  /* 0x00007700ff0677ac */ /* 0x000e260008000800 */
[----:B------:R-:W-:-:S04]  /*162c90*/  LOP3.LUT R21, R21, 0xffff, RZ, 0xc0, !PT ;  /* 0x0000ffff15157812 */ /* 0x000fc800078ec0ff */
[----:B------:R-:W-:Y:S02]  /*162ca0*/  PRMT R21, R21, 0x3340, R0 ;  /* 0x0000334015157816 */ /* 0x000fe40000000000 */
[----:B--2---:R-:W-:-:S04]  /*162cb0*/  LOP3.LUT R23, R48, 0xffff, RZ, 0xc0, !PT ;  /* 0x0000ffff30177812 */ /* 0x004fc800078ec0ff */
[--C-:B------:R-:W-:Y:S02]  /*162cc0*/  PRMT R25, R22, 0x3340, R23.reuse ;  /* 0x0000334016197816 */ /* 0x100fe40000000017 */
[----:B------:R-:W-:Y:S02]  /*162cd0*/  SHF.R.U32.HI R22, RZ, 0x8, R22 ;  /* 0x00000008ff167819 */ /* 0x000fe40000011616 */
[----:B------:R-:W-:Y:S02]  /*162ce0*/  SHF.R.U32.HI R23, RZ, 0x8, R23 ;  /* 0x00000008ff177819 */ /* 0x000fe40000011617 */
[----:B------:R-:W-:Y:S02]  /*162cf0*/  PRMT R25, R25, 0x5410, R61 ;  /* 0x0000541019197816 */ /* 0x000fe4000000003d */
[----:B------:R-:W-:Y:S02]  /*162d00*/  SHF.R.S32.HI R61, RZ, 0x1f, R50 ;  /* 0x0000001fff3d7819 */ /* 0x000fe40000011432 */
[----:B------:R-:W-:-:S02]  /*162d10*/  LOP3.LUT R22, R22, 0xffff, RZ, 0xc0, !PT ;  /* 0x0000ffff16167812 */ /* 0x000fc400078ec0ff */
[----:B------:R-:W-:Y:S01]  /*162d20*/  LOP3.LUT R23, R23, 0xffff, RZ, 0xc0, !PT ;  /* 0x0000ffff17177812 */ /* 0x000fe200078ec0ff */
[----:B------:R-:W-:-:S03]  /*162d30*/  IMAD.X R57, R61, 0x1, R35, P1 ;  /* 0x000000013d397824 */ /* 0x000fc600008e0623 */
[----:B------:R-:W-:Y:S01]  /*162d40*/  PRMT R22, R22, 0x3340, R23 ;  /* 0x0000334016167816 */ /* 0x000fe20000000017 */
[----:B------:R-:W-:Y:S04]  /*162d50*/  STL [R1+0x5564], R25 ;  /* 0x0055641901007387 */ /* 0x000fe80000100800 */
[----:B------:R1:W-:Y:S04]  /*162d60*/  STL.64 [R1+0xf18], R56 ;  /* 0x000f183801007387 */ /* 0x0003e80000100a00 */
[----:B-1----:R-:W2:Y:S04]  /*162d70*/  LDL.LU.64 R56, [R1+0x6e80] ;  /* 0x006e800001387983 */ /* 0x002ea80000300a00 */
[----:B------:R1:W-:Y:S04]  /*162d80*/  STL [R1+0x540c], R22 ;  /* 0x00540c1601007387 */ /* 0x0003e80000100800 */
[----:B------:R0:W-:Y:S01]  /*162d90*/  STL [R1+0x1b8], R21 ;  /* 0x0001b81501007387 */ /* 0x0001e20000100800 */
[----:B------:R-:W-:-:S02]  /*162da0*/  LOP3.LUT R28, R49, 0xffff, RZ, 0xc0, !PT ;  /* 0x0000ffff311c7812 */ /* 0x000fc400078ec0ff */
[----:B-1----:R-:W-:Y:S02]  /*162db0*/  LOP3.LUT R22, R7, 0xffff, RZ, 0xc0, !PT ;  /* 0x0000ffff07167812 */ /* 0x002fe400078ec0ff */
[----:B------:R-:W2:Y:S01]  /*162dc0*/  LDL.LU R7, [R1+0x6e7c] ;  /* 0x006e7c0001077983 */ /* 0x000ea20000300800 */
[----:B0-----:R-:W-:Y:S02]  /*162dd0*/  LOP3.LUT R21, R11, 0xffff, RZ, 0xc0, !PT ;  /* 0x0000ffff0b157812 */ /* 0x001fe400078ec0ff */
[----:B------:R-:W-:Y:S02]  /*162de0*/  PRMT R44, R22, 0x3340, R0 ;  /* 0x00003340162c7816 */ /* 0x000fe40000000000 */
[----:B---3--:R-:W-:Y:S02]  /*162df0*/  LOP3.LUT R31, R46, 0xffff, RZ, 0xc0, !PT ;  /* 0x0000ffff2e1f7812 */ /* 0x008fe400078ec0ff */
[----:B----4-:R-:W-:Y:S02]  /*162e00*/  LOP3.LUT R23, R47, 0xffff, RZ, 0xc0, !PT ;  /* 0x0000ffff2f177812 */ /* 0x010fe400078ec0ff */
[----:B------:R-:W3:Y:S01]  /*162e10*/  LDL.LU R47, [R1+0x388] ;  /* 0x00038800012f7983 */ /* 0x000ee20000300800 */
[----:B------:R-:W-:-:S04]  /*162e20*/  PRMT R11, R28, 0x3340, R31 ;  /* 0x000033401c0b7816 */ /* 0x000fc8000000001f */
[----:B------:R-:W-:Y:S02]  /*162e30*/  PRMT R46, R11, 0x5410, R44 ;  /* 0x000054100b2e7816 */ /* 0x000fe4000000002c */
[----:B------:R-:W-:Y:S02]  /*162e40*/  PRMT R44, R21, 0x3340, R0 ;  /* 0x00003340152c7816 */ /* 0x000fe40000000000 */
[----:B------:R-:W-:Y:S02]  /*162e50*/  LOP3.LUT R25, R59, 0xffff, RZ, 0xc0, !PT ;  /* 0x0000ffff3b197812 */ /* 0x000fe400078ec0ff */
[----:B------:R-:W4:Y:S02]  /*162e60*/  LDL.LU R59, [R1+0x6e78] ;  /* 0x006e7800013b7983 */ /* 0x000f240000300800 */
[----:B------:R-:W-:Y:S02]  /*162e70*/  PRMT R11, R23, 0x3340, R25 ;  /* 0x00003340170b7816 */ /* 0x000fe40000000019 */
[----:B------:R-:W-:Y:S02]  /*162e80*/  STL [R1+0x5560], R46 ;  /* 0x0055602e01007387 */ /* 0x000fe40000100800 */
[----:B------:R-:W-:-:S02]  /*162e90*/  PRMT R44, R11, 0x5410, R44 ;  /* 0x000054100b2c7816 */ /* 0x000fc4000000002c */
[----:B------:R-:W4:Y:S01]  /*162ea0*/  LDL.LU R11, [R1+0x5dc] ;  /* 0x0005dc00010b7983 */ /* 0x000f220000300800 */
[----:B------:R-:W-:Y:S02]  /*162eb0*/  SHF.R.U32.HI R28, RZ, 0x8, R28 ;  /* 0x00000008ff1c7819 */ /* 0x000fe4000001161c */
[----:B------:R-:W-:Y:S02]  /*162ec0*/  SHF.R.U32.HI R31, RZ, 0x8, R31 ;  /* 0x00000008ff1f7819 */ /* 0x000fe4000001161f */
[----:B------:R-:W-:Y:S02]  /*162ed0*/  SHF.R.U32.HI R23, RZ, 0x8, R23 ;  /* 0x00000008ff177819 */ /* 0x000fe40000011617 */
[----:B------:R-:W-:Y:S02]  /*162ee0*/  SHF.R.U32.HI R25, RZ, 0x8, R25 ;  /* 0x00000008ff197819 */ /* 0x000fe40000011619 */
[----:B------:R-:W-:Y:S02]  /*162ef0*/  IADD3 R48, P1, PT, R50, R36, RZ ;  /* 0x0000002432307210 */ /* 0x000fe40007f3e0ff */
[----:B------:R-:W-:-:S02]  /*162f00*/  LOP3.LUT R28, R28, 0xffff, RZ, 0xc0, !PT ;  /* 0x0000ffff1c1c7812 */ /* 0x000fc400078ec0ff */
[----:B------:R-:W-:Y:S02]  /*162f10*/  LOP3.LUT R31, R31, 0xffff, RZ, 0xc0, !PT ;  /* 0x0000ffff1f1f7812 */ /* 0x000fe400078ec0ff */
[----:B------:R-:W-:Y:S02]  /*162f20*/  LOP3.LUT R23, R23, 0xffff, RZ, 0xc0, !PT ;  /* 0x0000ffff17177812 */ /* 0x000fe400078ec0ff */
[----:B------:R-:W-:Y:S01]  /*162f30*/  LOP3.LUT R25, R25, 0xffff, RZ, 0xc0, !PT ;  /* 0x0000ffff19197812 */ /* 0x000fe200078ec0ff */
[----:B------:R-:W-:Y:S01]  /*162f40*/  IMAD.X R49, R61, 0x1, R37, P1 ;  /* 0x000000013d317824 */ /* 0x000fe200008e0625 */
[----:B------:R-:W-:Y:S02]  /*162f50*/  PRMT R28, R28, 0x3340, R31 ;  /* 0x000033401c1c7816 */ /* 0x000fe4000000001f */
[----:B------:R-:W-:Y:S01]  /*162f60*/  PRMT R23, R23, 0x3340, R25 ;  /* 0x0000334017177816 */ /* 0x000fe20000000019 */
[----:B------:R-:W-:Y:S04]  /*162f70*/  STL [R1+0x557c], R44 ;  /* 0x00557c2c01007387 */ /* 0x000fe80000100800 */
[----:B------:R0:W-:Y:S04]  /*162f80*/  STL.64 [R1+0xf08], R48 ;  /* 0x000f083001007387 */ /* 0x0001e80000100a00 */
[----:B------:R-:W-:Y:S04]  /*162f90*/  STL [R1+0x53fc], R28 ;  /* 0x0053fc1c01007387 */ /* 0x000fe80000100800 */
[----:B------:R1:W-:Y:S01]  /*162fa0*/  STL [R1+0x53f0], R23 ;  /* 0x0053f01701007387 */ /* 0x0003e20000100800 */
[----:B------:R-:W-:-:S02]  /*162fb0*/  SHF.R.U32.HI R22, RZ, 0x8, R22 ;  /* 0x00000008ff167819 */ /* 0x000fc40000011616 */
[----:B0-----:R-:W-:Y:S02]  /*162fc0*/  IADD3 R48, P1, PT, R50, R38, RZ ;  /* 0x0000002632307210 */ /* 0x001fe40007f3e0ff */
[----:B-1----:R-:W-:-:S03]  /*162fd0*/  SHF.R.U32.HI R23, RZ, 0x8, R21 ;  /* 0x00000008ff177819 */ /* 0x002fc60000011615 */
[----:B------:R-:W-:Y:S01]  /*162fe0*/  IMAD.X R49, R61, 0x1, R39, P1 ;  /* 0x000000013d317824 */ /* 0x000fe200008e0627 */
[----:B------:R-:W-:Y:S02]  /*162ff0*/  LOP3.LUT R23, R23, 0xffff, RZ, 0xc0, !PT ;  /* 0x0000ffff17177812 */ /* 0x000fe400078ec0ff */
[----:B------:R-:W-:Y:S02]  /*163000*/  LOP3.LUT R22, R22, 0xffff, RZ, 0xc0, !PT ;  /* 0x0000ffff16167812 */ /* 0x000fe400078ec0ff */
[--C-:B------:R-:W-:Y:S01]  /*163010*/  PRMT R23, R23, 0x3340, R0.reuse ;  /* 0x0000334017177816 */ /* 0x100fe20000000000 */
[----:B------:R0:W-:Y:S01]  /*163020*/  STL.64 [R1+0xf10], R48 ;  /* 0x000f103001007387 */ /* 0x0001e20000100a00 */
[----:B------:R-:W-:-:S03]  /*163030*/  PRMT R25, R22, 0x3340, R0 ;  /* 0x0000334016197816 */ /* 0x000fc60000000000 */
[----:B0-----:R-:W4:Y:S04]  /*163040*/  LDL.LU.64 R48, [R1+0x6e70] ;  /* 0x006e700001307983 */ /* 0x001f280000300a00 */
[----:B------:R-:W4:Y:S04]  /*163050*/  LDL.LU R21, [R1+0x5f0] ;  /* 0x0005f00001157983 */ /* 0x000f280000300800 */
[----:B------:R-:W4:Y:S04]  /*163060*/  LDL.LU R44, [R1+0x30c] ;  /* 0x00030c00012c7983 */ /* 0x000f280000300800 */
[----:B------:R2:W-:Y:S04]  /*163070*/  STL [R1+0x5a4], R23 ;  /* 0x0005a41701007387 */ /* 0x0005e80000100800 */
[----:B------:R-:W-:Y:S01]  /*163080*/  STL [R1+0x1c8], R25 ;  /* 0x0001c81901007387 */ /* 0x000fe20000100800 */
[----:B------:R-:W-:-:S02]  /*163090*/  IADD3 R46, P1, PT, R50, R40, RZ ;  /* 0x00000028322e7210 */ /* 0x000fc40007f3e0ff */
[----:B--2---:R-:W-:-:S05]  /*1630a0*/  LOP3.LUT R23, R7, 0xffff, RZ, 0xc0, !PT ;  /* 0x0000ffff07177812 */ /* 0x004fca00078ec0ff */
[----:B------:R0:W-:Y:S02]  /*1630b0*/  STL [R1+0x130], R23 ;  /* 0x0001301701007387 */ /* 0x0001e40000100800 */
[----:B0-----:R-:W-:-:S04]  /*1630c0*/  SHF.R.U32.HI R23, RZ, 0x8, R23 ;  /* 0x00000008ff177819 */ /* 0x001fc80000011617 */
[----:B------:R-:W-:Y:S02]  /*1630d0*/  LOP3.LUT R23, R23, 0xffff, RZ, 0xc0, !PT ;  /* 0x0000ffff17177812 */ /* 0x000fe400078ec0ff */
[----:B---3--:R-:W-:-:S04]  /*1630e0*/  LOP3.LUT R22, R47, 0xffff, RZ, 0xc0, !PT ;  /* 0x0000ffff2f167812 */ /* 0x008fc800078ec0ff */
[----:B------:R-:W-:-:S04]  /*1630f0*/  SHF.R.U32.HI R7, RZ, 0x8, R22 ;  /* 0x00000008ff077819 */ /* 0x000fc80000011616 */
[----:B------:R-:W-:Y:S01]  /*163100*/  LOP3.LUT R7, R7, 0xffff, RZ, 0xc0, !PT ;  /* 0x0000ffff07077812 */ /* 0x000fe200078ec0ff */
[----:B------:R4:W-:Y:S03]  /*163110*/  STL [R1+0x6ca4], R22 ;  /* 0x006ca41601007387 */ /* 0x0009e60000100800 */
[----:B------:R-:W-:Y:S02]  /*163120*/  PRMT R7, R7, 0x3340, R23 ;  /* 0x0000334007077816 */ /* 0x000fe40000000017 */
[----:B------:R-:W-:-:S03]  /*163130*/  LOP3.LUT R23, R29, 0xffff, RZ, 0xc0, !PT ;  /* 0x0000ffff1d177812 */ /* 0x000fc600078ec0ff */
[----:B------:R0:W-:Y:S01]  /*163140*/  STL [R1+0x6a20], R7 ;  /* 0x006a200701007387 */ /* 0x0001e20000100800 */
[----:B----4-:R-:W-:Y:S02]  /*163150*/  LOP3.LUT R22, R59, 0xffff, RZ, 0xc0, !PT ;  /* 0x0000ffff3b167812 */ /* 0x010fe400078ec0ff */
[----:B------:R-:W-:Y:S02]  /*163160*/  PRMT R28, R23, 0x3340, R0 ;  /* 0x00003340171c7816 */ /* 0x000fe40000000000 */
[----:B------:R-:W-:Y:S02]  /*163170*/  LOP3.LUT R25, R11, 0xffff, RZ, 0xc0, !PT ;  /* 0x0000ffff0b197812 */ /* 0x000fe400078ec0ff */
[----:B------:R-:W2:Y:S04]  /*163180*/  LDL.LU R11, [R1+0x38c] ;  /* 0x00038c00010b7983 */ /* 0x000ea80000300800 */
[----:B------:R-:W3:Y:S01]  /*163190*/  LDL.LU R29, [R1+0x6e68] ;  /* 0x006e6800011d7983 */ /* 0x000ee20000300800 */
[----:B0-----:R-:W-:-:S04]  /*1631a0*/  PRMT R7, R25, 0x3340, R22 ;  /* 0x0000334019077816 */ /* 0x001fc80000000016 */
[----:B------:R-:W-:Y:S01]  /*1631b0*/  PRMT R7, R7, 0x5410, R28 ;  /* 0x0000541007077816 */ /* 0x000fe2000000001c */
[----:B------:R-:W-:Y:S01]  /*1631c0*/  IMAD.X R47, R61, 0x1, R41, P1 ;  /* 0x000000013d2f7824 */ /* 0x000fe200008e0629 */
[----:B------:R-:W-:-:S03]  /*1631d0*/  SHF.R.U32.HI R61, RZ, 0x8, R22 ;  /* 0x00000008ff3d7819 */ /* 0x000fc60000011616 */
[----:B------:R0:W-:Y:S01]  /*1631e0*/  STL [R1+0x5554], R7 ;  /* 0x0055540701007387 */ /* 0x0001e20000100800 */
[----:B------:R-:W-:Y:S02]  /*1631f0*/  LOP3.LUT R61, R61, 0xffff, RZ, 0xc0, !PT ;  /* 0x0000ffff3d3d7812 */ /* 0x000fe400078ec0ff */
[----:B0-----:R-:W-:-:S04]  /*163200*/  SHF.R.U32.HI R7, RZ, 0x8, R25 ;  /* 0x00000008ff077819 */ /* 0x001fc80000011619 */
[----:B------:R-:W-:Y:S01]  /*163210*/  LOP3.LUT R7, R7, 0xffff, RZ, 0xc0, !PT ;  /* 0x0000ffff07077812 */ /* 0x000fe200078ec0ff */
[----:B------:R0:W-:Y:S03]  /*163220*/  STL.64 [R1+0xf00], R46 ;  /* 0x000f002e01007387 */ /* 0x0001e60000100a00 */
[----:B------:R-:W-:Y:S02]  /*163230*/  PRMT R59, R7, 0x3340, R61 ;  /* 0x00003340073b7816 */ /* 0x000fe4000000003d */
[----:B------:R-:W-:Y:S01]  /*163240*/  LOP3.LUT R25, R51, 0xffff, RZ, 0xc0, !PT ;  /* 0x0000ffff33197812 */ /* 0x000fe200078ec0ff */
[----:B0-----:R-:W4:Y:S04]  /*163250*/  LDL.LU.64 R46, [R1+0x6e60] ;  /* 0x006e6000012e7983 */ /* 0x001f280000300a00 */
[----:B------:R0:W-:Y:S04]  /*163260*/  STL [R1+0x6c8c], R59 ;  /* 0x006c8c3b01007387 */ /* 0x0001e80000100800 */
[----:B------:R-:W3:Y:S01]  /*163270*/  LDL.LU R51, [R1+0x6e58] ;  /* 0x006e580001337983 */ /* 0x000ee20000300800 */
[----:B------:R-:W-:-:S02]  /*163280*/  PRMT R61, R25, 0x3340, R0 ;  /* 0x00003340193d7816 */ /* 0x000fc40000000000 */
[----:B------:R-:W-:Y:S02]  /*163290*/  LOP3.LUT R7, R21, 0xffff, RZ, 0xc0, !PT ;  /* 0x0000ffff15077812 */ /* 0x000fe400078ec0ff */
[----:B------:R-:W-:Y:S01]  /*1632a0*/  LOP3.LUT R22, R44, 0xffff, RZ, 0xc0, !PT ;  /* 0x0000ffff2c167812 */ /* 0x000fe200078ec0ff */
[----:B------:R-:W4:Y:S03]  /*1632b0*/  LDL.LU R21, [R1+0x390] ;  /* 0x0003900001157983 */ /* 0x000f260000300800 */
[--C-:B------:R-:W-:Y:S02]  /*1632c0*/  PRMT R28, R7, 0x3340, R22.reuse ;  /* 0x00003340071c7816 */ /* 0x100fe40000000016 */
[----:B------:R-:W-:Y:S02]  /*1632d0*/  SHF.R.U32.HI R7, RZ, 0x8, R7 ;  /* 0x00000008ff077819 */ /* 0x000fe40000011607 */
[----:B------:R-:W-:-:S02]  /*1632e0*/  SHF.R.U32.HI R22, RZ, 0x8, R22 ;  /* 0x00000008ff167819 */ /* 0x000fc40000011616 */
[----:B------:R-:W-:Y:S02]  /*1632f0*/  PRMT R28, R28, 0x5410, R61 ;  /* 0x000054101c1c7816 */ /* 0x000fe4000000003d */
[----:B------:R-:W-:Y:S02]  /*163300*/  SHF.R.U32.HI R61, RZ, 0x8, R25 ;  /* 0x00000008ff3d7819 */ /* 0x000fe40000011619 */
[----:B------:R-:W-:Y:S02]  /*163310*/  LOP3.LUT R7, R7, 0xffff, RZ, 0xc0, !PT ;  /* 0x0000ffff07077812 */ /* 0x000fe400078ec0ff */
[----:B------:R-:W-:Y:S02]  /*163320*/  LOP3.LUT R22, R22, 0xffff, RZ, 0xc0, !PT ;  /* 0x0000ffff16167812 */ /* 0x000fe400078ec0ff */
[----:B------:R-:W-:Y:S02]  /*163330*/  LOP3.LUT R61, R61, 0xffff, RZ, 0xc0, !PT ;  /* 0x0000ffff3d3d7812 */ /* 0x000fe400078ec0ff */
[----:B------:R-:W-:-:S02]  /*163340*/  PRMT R7, R7, 0x3340, R22 ;  /* 0x0000334007077816 */ /* 0x000fc40000000016 */
[----:B------:R-:W-:Y:S01]  /*163350*/  PRMT R22, R61, 0x3340, R0 ;  /* 0x000033403d167816 */ /* 0x000fe20000000000 */
[----:B------:R-:W-:Y:S04]  /*163360*/  STL [R1+0x5550], R28 ;  /* 0x0055501c01007387 */ /* 0x000fe80000100800 */
[----:B------:R2:W-:Y:S01]  /*163370*/  STL [R1+0x53d8], R7 ;  /* 0x0053d80701007387 */ /* 0x0005e20000100800 */
[----:B------:R-:W-:-:S03]  /*163380*/  LOP3.LUT R25, R10, 0xffff, RZ, 0xc0, !PT ;  /* 0x0000ffff0a197812 */ /* 0x000fc600078ec0ff */
[----:B------:R3:W-:Y:S01]  /*163390*/  STL [R1+0x5a0], R22 ;  /* 0x0005a01601007387 */ /* 0x0007e20000100800 */
[----:B------:R-:W-:Y:S01]  /*1633a0*/  VIADD R50, R50, UR6 ;  /* 0x0000000632327c36 */ /* 0x000fe20008000000 */
[--C-:B------:R-:W-:Y:S02]  /*1633b0*/  PRMT R61, R25, 0x3340, R0.reuse ;  /* 0x00003340193d7816 */ /* 0x100fe40000000000 */
[----:B------:R-:W-:Y:S01]  /*1633c0*/  SHF.R.U32.HI R23, RZ, 0x8, R23 ;  /* 0x00000008ff177819 */ /* 0x000fe20000011617 */
[----:B------:R-:W4:Y:S01]  /*1633d0*/  LDL.LU R44, [R1+0x5f4] ;  /* 0x0005f400012c7983 */ /* 0x000f220000300800 */
[----:B0-----:R-:W-:Y:S02]  /*1633e0*/  LOP3.LUT R59, R24, 0xffff, RZ, 0xc0, !PT ;  /* 0x0000ffff183b7812 */ /* 0x001fe400078ec0ff */
[----:B------:R-:W-:Y:S02]  /*1633f0*/  LOP3.LUT R9, R9, 0xffff, RZ, 0xc0, !PT ;  /* 0x0000ffff09097812 */ /* 0x000fe400078ec0ff */
[----:B------:R-:W-:Y:S01]  /*163400*/  LOP3.LUT R23, R23, 0xffff, RZ, 0xc0, !PT ;  /* 0x0000ffff17177812 */ /* 0x000fe200078ec0ff */
[----:B------:R-:W0:Y:S03]  /*163410*/  LDCU UR6, c[0x0][0x3b8] ;  /* 0x00007700ff0677ac */ /* 0x000e260008000800 */
[----:B------:R-:W-:-:S02]  /*163420*/  PRMT R23, R23, 0x3340, R0 ;  /* 0x0000334017177816 */ /* 0x000fc40000000000 */
[----:B--2---:R-:W-:Y:S02]  /*163430*/  LOP3.LUT R7, R11, 0xffff, RZ, 0xc0, !PT ;  /* 0x0000ffff0b077812 */ /* 0x004fe400078ec0ff */
[----:B---3--:R-:W-:-:S04]  /*163440*/  LOP3.LUT R22, R51, 0xffff, RZ, 0xc0, !PT ;  /* 0x0000ffff33167812 */ /* 0x008fc800078ec0ff */
[--C-:B------:R-:W-:Y:S02]  /*163450*/  PRMT R10, R7, 0x3340, R22.reuse ;  /* 0x00003340070a7816 */ /* 0x100fe40000000016 */
[----:B------:R-:W-:Y:S02]  /*163460*/  SHF.R.U32.HI R7, RZ, 0x8, R7 ;  /* 0x00000008ff077819 */ /* 0x000fe40000011607 */
[----:B------:R-:W-:Y:S02]  /*163470*/  SHF.R.U32.HI R22, RZ, 0x8, R22 ;  /* 0x00000008ff167819 */ /* 0x000fe40000011616 */
[----:B------:R-:W-:Y:S02]  /*163480*/  PRMT R28, R10, 0x5410, R61 ;  /* 0x000054100a1c7816 */ /* 0x000fe4000000003d */
[----:B------:R-:W-:Y:S02]  /*163490*/  SHF.R.S32.HI R61, RZ, 0x1f, R50 ;  /* 0x0000001fff3d7819 */ /* 0x000fe40000011432 */
[----:B------:R-:W-:-:S02]  /*1634a0*/  IADD3 R10, P1, PT, R50, R34, RZ ;  /* 0x00000022320a7210 */ /* 0x000fc40007f3e0ff */
[----:B------:R-:W-:Y:S02]  /*1634b0*/  LOP3.LUT R7, R7, 0xffff, RZ, 0xc0, !PT ;  /* 0x0000ffff07077812 */ /* 0x000fe400078ec0ff */
[----:B------:R-:W-:Y:S01]  /*1634c0*/  LOP3.LUT R22, R22, 0xffff, RZ, 0xc0, !PT ;  /* 0x0000ffff16167812 */ /* 0x000fe200078ec0ff */
[----:B------:R-:W-:-:S03]  /*1634d0*/  IMAD.X R11, R61, 0x1, R35, P1 ;  /* 0x000000013d0b7824 */ /* 0x000fc600008e0623 */
[----:B------:R-:W-:Y:S01]  /*1634e0*/  PRMT R51, R7, 0x3340, R22 ;  /* 0x0000334007337816 */ /* 0x000fe20000000016 */
[----:B------:R-:W-:Y:S04]  /*1634f0*/  STL [R1+0x554c], R28 ;  /* 0x00554c1c01007387 */ /* 0x000fe80000100800 */
[----:B------:R1:W-:Y:S01]  /*163500*/  STL.64 [R1+0xef8], R10 ;  /* 0x000ef80a01007387 */ /* 0x0003e20000100a00 */
[----:B------:R-:W-:-:S03]  /*163510*/  LOP3.LUT R7, R29, 0xffff, RZ, 0xc0, !PT ;  /* 0x0000ffff1d077812 */ /* 0x000fc600078ec0ff */
[----:B-1----:R-:W2:Y:S04]  /*163520*/  LDL.LU.64 R10, [R1+0x6e50] ;  /* 0x006e5000010a7983 */ /* 0x002ea80000300a00 */
[----:B------:R-:W-:Y:S04]  /*163530*/  STL [R1+0x6bd0], R51 ;  /* 0x006bd03301007387 */ /* 0x000fe80000100800 */
[----:B------:R1:W-:Y:S04]  /*163540*/  STL [R1+0x1cc], R23 ;  /* 0x0001cc1701007387 */ /* 0x0003e80000100800 */
[----:B------:R-:W3:Y:S01]  /*163550*/  LDL.LU R29, [R1+0x6e48] ;  /* 0x006e4800011d7983 */ /* 0x000ee20000300800 */
[----:B----4-:R-:W-:-:S04]  /*163560*/  LOP3.LUT R21, R21, 0xffff, RZ, 0xc0, !PT ;  /* 0x0000ffff15157812 */ /* 0x010fc800078ec0ff */
[----:B------:R-:W-:Y:S02]  /*163570*/  SHF.R.U32.HI R22, RZ, 0x8, R21 ;  /* 0x00000008ff167819 */ /* 0x000fe40000011615 */
[--C-:B------:R-:W-:Y:S02]  /*163580*/  PRMT R24, R21, 0x3340, R7.reuse ;  /* 0x0000334015187816 */ /* 0x100fe40000000007 */
[----:B-1----:R-:W-:Y:S02]  /*163590*/  SHF.R.U32.HI R23, RZ, 0x8, R7 ;  /* 0x00000008ff177819 */ /* 0x002fe40000011607 */
[----:B------:R-:W-:Y:S02]  /*1635a0*/  SHF.R.U32.HI R7, RZ, 0x8, R59 ;  /* 0x00000008ff077819 */ /* 0x000fe4000001163b */
[----:B------:R-:W-:Y:S02]  /*1635b0*/  LOP3.LUT R22, R22, 0xffff, RZ, 0xc0, !PT ;  /* 0x0000ffff16167812 */ /* 0x000fe400078ec0ff */
[----:B------:R-:W-:-:S02]  /*1635c0*/  LOP3.LUT R23, R23, 0xffff, RZ, 0xc0, !PT ;  /* 0x0000ffff17177812 */ /* 0x000fc400078ec0ff */
[----:B------:R-:W-:Y:S02]  /*1635d0*/  LOP3.LUT R7, R7, 0xffff, RZ, 0xc0, !PT ;  /* 0x0000ffff07077812 */ /* 0x000fe400078ec0ff */
[----:B------:R-:W-:Y:S02]  /*1635e0*/  PRMT R51, R22, 0x3340, R23 ;  /* 0x0000334016337816 */ /* 0x000fe40000000017 */
[----:B------:R-:W-:Y:S01]  /*1635f0*/  PRMT R7, R7, 0x3340, R0 ;  /* 0x0000334007077816 */ /* 0x000fe20000000000 */
[----:B------:R-:W-:Y:S04]  /*163600*/  STL [R1+0x6c90], R24 ;  /* 0x006c901801007387 */ /* 0x000fe80000100800 */
[----:B------:R-:W4:Y:S04]  /*163610*/  LDL.LU R21, [R1+0x5f8] ;  /* 0x0005f80001157983 */ /* 0x000f280000300800 */
[----:B------:R-:W-:Y:S04]  /*163620*/  STL [R1+0x6bd4], R51 ;  /* 0x006bd43301007387 */ /* 0x000fe80000100800 */
[----:B------:R-:W-:Y:S04]  /*163630*/  STL [R1+0x6ca8], R59 ;  /* 0x006ca83b01007387 */ /* 0x000fe80000100800 */
[----:B------:R1:W-:Y:S01]  /*163640*/  STL [R1+0x1d8], R7 ;  /* 0x0001d80701007387 */ /* 0x0003e20000100800 */
[----:B------:R-:W-:-:S02]  /*163650*/  LOP3.LUT R22, R44, 0xffff, RZ, 0xc0, !PT ;  /* 0x0000ffff2c167812 */ /* 0x000fc400078ec0ff */
[----:B-1----:R-:W-:Y:S02]  /*163660*/  LOP3.LUT R7, R14, 0xffff, RZ, 0xc0, !PT ;  /* 0x0000ffff0e077812 */ /* 0x002fe400078ec0ff */
[----:B------:R-:W2:Y:S02]  /*163670*/  LDL.LU R14, [R1+0x6e44] ;  /* 0x006e4400010e7983 */ /* 0x000ea40000300800 */
[----:B------:R-:W-:Y:S02]  /*163680*/  PRMT R28, R7, 0x3340, R0 ;  /* 0x00003340071c7816 */ /* 0x000fe40000000000 */
[----:B------:R-:W-:-:S04]  /*163690*/  SHF.R.U32.HI R7, RZ, 0x8, R7 ;  /* 0x00000008ff077819 */ /* 0x000fc80000011607 */
[----:B------:R-:W-:Y:S02]  /*1636a0*/  LOP3.LUT R7, R7, 0xffff, RZ, 0xc0, !PT ;  /* 0x0000ffff07077812 */ /* 0x000fe400078ec0ff */
[----:B---3--:R-:W-:-:S04]  /*1636b0*/  LOP3.LUT R23, R29, 0xffff, RZ, 0xc0, !PT ;  /* 0x0000ffff1d177812 */ /* 0x008fc800078ec0ff */
[----:B------:R-:W-:-:S04]  /*1636c0*/  PRMT R24, R22, 0x3340, R23 ;  /* 0x0000334016187816 */ /* 0x000fc80000000017 */
[----:B------:R-:W-:Y:S02]  /*1636d0*/  PRMT R24, R24, 0x5410, R28 ;  /* 0x0000541018187816 */ /* 0x000fe4000000001c */
[----:B------:R-:W-:Y:S02]  /*1636e0*/  IADD3 R28, P1, PT, R50, R36, RZ ;  /* 0x00000024321c7210 */ /* 0x000fe40007f3e0ff */
[----:B------:R-:W-:Y:S02]  /*1636f0*/  SHF.R.U32.HI R22, RZ, 0x8, R22 ;  /* 0x00000008ff167819 */ /* 0x000fe40000011616 */
[----:B------:R-:W-:Y:S01]  /*163700*/  SHF.R.U32.HI R23, RZ, 0x8, R23 ;  /* 0x00000008ff177819 */ /* 0x000fe20000011617 */
[----:B------:R-:W-:Y:S01]  /*163710*/  IMAD.X R29, R61, 0x1, R37, P1 ;  /* 0x000000013d1d7824 */ /* 0x000fe200008e0625 */
[----:B------:R1:W-:Y:S01]  /*163720*/  STL [R1+0x5544], R24 ;  /* 0x0055441801007387 */ /* 0x0003e20000100800 */
[----:B------:R-:W-:Y:S02]  /*163730*/  LOP3.LUT R22, R22, 0xffff, RZ, 0xc0, !PT ;  /* 0x0000ffff16167812 */ /* 0x000fe400078ec0ff */
[----:B------:R-:W-:Y:S01]  /*163740*/  LOP3.LUT R23, R23, 0xffff, RZ, 0xc0, !PT ;  /* 0x0000ffff17177812 */ /* 0x000fe200078ec0ff */
[----:B------:R-:W3:Y:S04]  /*163750*/  LDL.LU R44, [R1+0x398] ;  /* 0x00039800012c7983 */ /* 0x000ee80000300800 */
[----:B------:R0:W-:Y:S01]  /*163760*/  STL.64 [R1+0xef0], R28 ;  /* 0x000ef01c01007387 */ /* 0x0001e20000100a00 */
[----:B-1----:R-:W-:-:S04]  /*163770*/  SHF.R.U32.HI R24, RZ, 0x8, R25 ;  /* 0x00000008ff187819 */ /* 0x002fc80000011619 */
[----:B------:R-:W-:Y:S02]  /*163780*/  LOP3.LUT R24, R24, 0xffff, RZ, 0xc0, !PT ;  /* 0x0000ffff18187812 */ /* 0x000fe400078ec0ff */
[----:B0-----:R-:W-:Y:S02]  /*163790*/  PRMT R29, R22, 0x3340, R23 ;  /* 0x00003340161d7816 */ /* 0x001fe40000000017 */
[----:B------:R-:W-:Y:S02]  /*1637a0*/  IADD3 R22, P1, PT, R50, R38, RZ ;  /* 0x0000002632167210 */ /* 0x000fe40007f3e0ff */
[----:B------:R-:W-:-:S03]  /*1637b0*/  PRMT R24, R24, 0x3340, R0 ;  /* 0x0000334018187816 */ /* 0x000fc60000000000 */
[----:B------:R-:W-:Y:S01]  /*1637c0*/  IMAD.X R23, R61, 0x1, R39, P1 ;  /* 0x000000013d177824 */ /* 0x000fe200008e0627 */
[----:B------:R-:W-:Y:S04]  /*1637d0*/  STL [R1+0x6c94], R29 ;  /* 0x006c941d01007387 */ /* 0x000fe80000100800 */
[----:B------:R-:W-:Y:S04]  /*1637e0*/  STL [R1+0x1e0], R24 ;  /* 0x0001e01801007387 */ /* 0x000fe80000100800 */
[----:B------:R0:W-:Y:S02]  /*1637f0*/  STL.64 [R1+0xee8], R22 ;  /* 0x000ee81601007387 */ /* 0x0001e40000100a00 */
[----:B0-----:R-:W-:-:S02]  /*163800*/  PRMT R23, R7, 0x3340, R0 ;  /* 0x0000334007177816 */ /* 0x001fc40000000000 */
[----:B--2---:R-:W-:-:S03]  /*163810*/  LOP3.LUT R22, R10, 0xffff, RZ, 0xc0, !PT ;  /* 0x0000ffff0a167812 */ /* 0x004fc600078ec0ff */
[----:B------:R0:W-:Y:S04]  /*163820*/  STL [R1+0x1f0], R23 ;  /* 0x0001f01701007387 */ /* 0x0001e80000100800 */
[----:B------:R-:W2:Y:S01]  /*163830*/  LDL.LU R10, [R1+0x6e40] ;  /* 0x006e4000010a7983 */ /* 0x000ea20000300800 */
[----:B------:R-:W-:Y:S02]  /*163840*/  IADD3 R28, P1, PT, R50, R40, RZ ;  /* 0x00000028321c7210 */ /* 0x000fe40007f3e0ff */
[----:B----4-:R-:W-:Y:S02]  /*163850*/  LOP3.LUT R7, R21, 0xffff, RZ, 0xc0, !PT ;  /* 0x0000ffff15077812 */ /* 0x010fe400078ec0ff */
[----:B------:R-:W-:Y:S01]  /*163860*/  LOP3.LUT R14, R14, 0xffff, RZ, 0xc0, !PT ;  /* 0x0000ffff0e0e7812 */ /* 0x000fe200078ec0ff */
[----:B------:R-:W4:Y:S04]  /*163870*/  LDL.LU R25, [R1+0x394] ;  /* 0x0003940001197983 */ /* 0x000f280000300800 */
[----:B------:R-:W4:Y:S01]  /*163880*/  LDL.LU R21, [R1+0x200] ;  /* 0x0002000001157983 */ /* 0x000f220000300800 */
[----:B------:R-:W-:Y:S01]  /*163890*/  IMAD.X R29, R61, 0x1, R41, P1 ;  /* 0x000000013d1d7824 */ /* 0x000fe200008e0629 */
[----:B------:R-:W-:-:S02]  /*1638a0*/  SHF.R.U32.HI R61, RZ, 0x8, R14 ;  /* 0x00000008ff3d7819 */ /* 0x000fc4000001160e */
[----:B0-----:R-:W-:Y:S02]  /*1638b0*/  PRMT R23, R7, 0x3340, R14 ;  /* 0x0000334007177816 */ /* 0x001fe4000000000e */
[----:B------:R-:W-:Y:S02]  /*1638c0*/  SHF.R.U32.HI R7, RZ, 0x8, R7 ;  /* 0x00000008ff077819 */ /* 0x000fe40000011607 */
[----:B------:R-:W-:Y:S02]  /*1638d0*/  PRMT R24, R22, 0x3340, R0 ;  /* 0x0000334016187816 */ /* 0x000fe40000000000 */
[----:B------:R-:W-:Y:S02]  /*1638e0*/  LOP3.LUT R61, R61, 0xffff, RZ, 0xc0, !PT ;  /* 0x0000ffff3d3d7812 */ /* 0x000fe400078ec0ff */
[----:B------:R-:W-:Y:S02]  /*1638f0*/  LOP3.LUT R7, R7, 0xffff, RZ, 0xc0, !PT ;  /* 0x0000ffff07077812 */ /* 0x000fe400078ec0ff */
[----:B------:R-:W-:-:S02]  /*163900*/  PRMT R23, R23, 0x5410, R24 ;  /* 0x0000541017177816 */ /* 0x000fc40000000018 */
[----:B------:R-:W-:-:S03]  /*163910*/  PRMT R14, R7, 0x3340, R61 ;  /* 0x00003340070e7816 */ /* 0x000fc6000000003d */
[----:B------:R-:W-:Y:S04]  /*163920*/  STL [R1+0x5540], R23 ;  /* 0x0055401701007387 */ /* 0x000fe80000100800 */
[----:B------:R-:W-:Y:S04]  /*163930*/  STL.64 [R1+0xee0], R28 ;  /* 0x000ee01c01007387 */ /* 0x000fe80000100a00 */
[----:B------:R0:W-:Y:S01]  /*163940*/  STL [R1+0x6c98], R14 ;  /* 0x006c980e01007387 */ /* 0x0001e20000100800 */
[----:B------:R-:W-:Y:S02]  /*163950*/  PRMT R61, R9, 0x3340, R0 ;  /* 0x00003340093d7816 */ /* 0x000fe40000000000 */
[----:B---3--:R-:W-:-:S02]  /*163960*/  LOP3.LUT R7, R44, 0xffff, RZ, 0xc0, !PT ;  /* 0x0000ffff2c077812 */ /* 0x008fc400078ec0ff */
[----:B--2---:R-:W-:-:S04]  /*163970*/  LOP3.LUT R10, R10, 0xffff, RZ, 0xc0, !PT ;  /* 0x0000ffff0a0a7812 */ /* 0x004fc800078ec0ff */
[----:B0-----:R-:W-:-:S04]  /*163980*/  PRMT R14, R7, 0x3340, R10 ;  /* 0x00003340070e7816 */ /* 0x001fc8000000000a */
[----:B------:R-:W-:-:S05]  /*163990*/  PRMT R14, R14, 0x5410, R61 ;  /* 0x000054100e0e7816 */ /* 0x000fca000000003d */
[----:B------:R0:W-:Y:S04]  /*1639a0*/  STL [R1+0x553c], R14 ;  /* 0x00553c0e01007387 */ /* 0x0001e80000100800 */
[----:B------:R-:W2:Y:S01]  /*1639b0*/  LDL.LU R44, [R1+0x614] ;  /* 0x00061400012c7983 */ /* 0x000ea20000300800 */
[----:B------:R-:W-:Y:S02]  /*1639c0*/  SHF.R.U32.HI R61, RZ, 0x8, R22 ;  /* 0x00000008ff3d7819 */ /* 0x000fe40000011616 */
[----:B------:R-:W-:Y:S01]  /*1639d0*/  SHF.R.U32.HI R7, RZ, 0x8, R7 ;  /* 0x00000008ff077819 */ /* 0x000fe20000011607 */
[----:B------:R-:W3:Y:S04]  /*1639e0*/  LDL.LU R23, [R1+0xcc] ;  /* 0x0000cc0001177983 */ /* 0x000ee80000300800 */
[----:B------:R-:W3:Y:S01]  /*1639f0*/  LDL.LU R31, [R1+0x328] ;  /* 0x00032800011f7983 */ /* 0x000ee20000300800 */
[----:B0-----:R-:W-:-:S02]  /*163a00*/  SHF.R.U32.HI R14, RZ, 0x8, R10 ;  /* 0x00000008ff0e7819 */ /* 0x001fc4000001160a */
[----:B------:R-:W-:Y:S02]  /*163a10*/  LOP3.LUT R10, R61, 0xffff, RZ, 0xc0, !PT ;  /* 0x0000ffff3d0a7812 */ /* 0x000fe400078ec0ff */
[----:B------:R-:W-:Y:S02]  /*163a20*/  LOP3.LUT R7, R7, 0xffff, RZ, 0xc0, !PT ;  /* 0x0000ffff07077812 */ /* 0x000fe400078ec0ff */
[----:B------:R-:W-:Y:S02]  /*163a30*/  LOP3.LUT R61, R14, 0xffff, RZ, 0xc0, !PT ;  /* 0x0000ffff0e3d7812 */ /* 0x000fe400078ec0ff */
[----:B------:R-:W-:Y:S02]  /*163a40*/  PRMT R14, R10, 0x3340, R0 ;  /* 0x000033400a0e7816 */ /* 0x000fe40000000000 */
[----:B------:R-:W-:Y:S02]  /*163a50*/  PRMT R10, R7, 0x3340, R61 ;  /* 0x00003340070a7816 */ /* 0x000fe4000000003d */
[----:B------:R-:W-:-:S02]  /*163a60*/  LOP3.LUT R8, R8, 0xffff, RZ, 0xc0, !PT ;  /* 0x0000ffff08087812 */ /* 0x000fc400078ec0ff */
[----:B----4-:R-:W-:Y:S01]  /*163a70*/  LOP3.LUT R7, R25, 0xffff, RZ, 0xc0, !PT ;  /* 0x0000ffff19077812 */ /* 0x010fe200078ec0ff */
[----:B------:R0:W-:Y:S04]  /*163a80*/  STL [R1+0x6c9c], R10 ;  /* 0x006c9c0a01007387 */ /* 0x0001e80000100800 */
[----:B------:R1:W-:Y:S01]  /*163a90*/  STL [R1+0x59c], R14 ;  /* 0x00059c0e01007387 */ /* 0x0003e20000100800 */
[----:B------:R-:W-:-:S03]  /*163aa0*/  PRMT R61, R8, 0x3340, R0 ;  /* 0x00003340083d7816 */ /* 0x000fc60000000000 */
[----:B------:R4:W-:Y:S04]  /*163ab0*/  STL [R1+0x6ca0], R8 ;  /* 0x006ca00801007387 */ /* 0x0009e80000100800 */
[----:B------:R-:W3:Y:S01]  /*163ac0*/  LDL.LU R25, [R1+0x610] ;  /* 0x0006100001197983 */ /* 0x000ee20000300800 */
[----:B0-----:R-:W-:-:S03]  /*163ad0*/  LOP3.LUT R10, R21, 0xffff, RZ, 0xc0, !PT ;  /* 0x0000ffff150a7812 */ /* 0x001fc600078ec0ff */
[----:B------:R-:W3:Y:S01]  /*163ae0*/  LDL.LU R21, [R1+0x324] ;  /* 0x0003240001157983 */ /* 0x000ee20000300800 */
[----:B-1----:R-:W-:Y:S01]  /*163af0*/  PRMT R14, R7, 0x3340, R10 ;  /* 0x00003340070e7816 */ /* 0x002fe2000000000a */
[----:B------:R-:W-:Y:S01]  /*163b00*/  VIADD R50, R50, UR6 ;  /* 0x0000000632327c36 */ /* 0x000fe20008000000 */
[----:B------:R-:W-:Y:S02]  /*163b10*/  SHF.R.U32.HI R9, RZ, 0x8, R9 ;  /* 0x00000008ff097819 */ /* 0x000fe40000011609 */
[----:B------:R-:W-:Y:S02]  /*163b20*/  SHF.R.U32.HI R7, RZ, 0x8, R7 ;  /* 0x00000008ff077819 */ /* 0x000fe40000011607 */
[----:B----4-:R-:W-:Y:S01]  /*163b30*/  PRMT R8, R14, 0x5410, R61 ;  /* 0x000054100e087816 */ /* 0x010fe2000000003d */
[----:B------:R-:W0:Y:S01]  /*163b40*/  LDCU UR6, c[0x0][0x3b8] ;  /* 0x00007700ff0677ac */ /* 0x000e220008000800 */
[----:B------:R-:W-:-:S03]  /*163b50*/  SHF.R.S32.HI R61, RZ, 0x1f, R50 ;  /* 0x0000001fff3d7819 */ /* 0x000fc60000011432 */
[----:B------:R1:W-:Y:S01]  /*163b60*/  STL [R1+0x5574], R8 ;  /* 0x0055740801007387 */ /* 0x0003e20000100800 */
[----:B------:R-:W-:Y:S02]  /*163b70*/  IADD3 R28, P1, PT, R50, R34, RZ ;  /* 0x00000022321c7210 */ /* 0x000fe40007f3e0ff */
[----:B------:R-:W-:Y:S02]  /*163b80*/  LOP3.LUT R9, R9, 0xffff, RZ, 0xc0, !PT ;  /* 0x0000ffff09097812 */ /* 0x000fe400078ec0ff */
[----:B------:R-:W-:Y:S02]  /*163b90*/  LOP3.LUT R7, R7, 0xffff, RZ, 0xc0, !PT ;  /* 0x0000ffff07077812 */ /* 0x000fe400078ec0ff */
[----:B-1----:R-:W-:Y:S01]  /*163ba0*/  SHF.R.U32.HI R8, RZ, 0x8, R10 ;  /* 0x00000008ff087819 */ /* 0x002fe2000001160a */
[----:B------:R-:W-:-:S03]  /*163bb0*/  IMAD.X R29, R61, 0x1, R35, P1 ;  /* 0x000000013d1d7824 */ /* 0x000fc600008e0623 */
[----:B------:R-:W-:Y:S02]  /*163bc0*/  LOP3.LUT R8, R8, 0xffff, RZ, 0xc0, !PT ;  /* 0x0000ffff08087812 */ /* 0x000fe400078ec0ff */
[----:B------:R-:W-:Y:S02]  /*163bd0*/  PRMT R10, R9, 0x3340, R0 ;  /* 0x00003340090a7816 */ /* 0x000fe40000000000 */
[----:B------:R-:W-:Y:S01]  /*163be0*/  PRMT R9, R7, 0x3340, R8 ;  /* 0x0000334007097816 */ /* 0x000fe20000000008 */
[----:B------:R-:W-:Y:S04]  /*163bf0*/  STL.64 [R1+0xed8], R28 ;  /* 0x000ed81c01007387 */ /* 0x000fe80000100a00 */
[----:B------:R1:W-:Y:S04]  /*163c00*/  STL [R1+0x6a24], R9 ;  /* 0x006a240901007387 */ /* 0x0003e80000100800 */
[----:B------:R4:W-:Y:S01]  /*163c10*/  STL [R1+0x598], R10 ;  /* 0x0005980a01007387 */ /* 0x0009e20000100800 */
[----:B--2---:R-:W-:-:S03]  /*163c20*/  LOP3.LUT R8, R44, 0xffff, RZ, 0xc0, !PT ;  /* 0x0000ffff2c087812 */ /* 0x004fc600078ec0ff */
[----:B------:R-:W2:Y:S01]  /*163c30*/  LDL.LU R44, [R1+0x3a0] ;  /* 0x0003a000012c7983 */ /* 0x000ea20000300800 */
[----:B---3--:R-:W-:Y:S02]  /*163c40*/  LOP3.LUT R7, R23, 0xffff, RZ, 0xc0, !PT ;  /* 0x0000ffff17077812 */ /* 0x008fe400078ec0ff */
[----:B-1----:R-:W-:Y:S02]  /*163c50*/  LOP3.LUT R9, R31, 0xffff, RZ, 0xc0, !PT ;  /* 0x0000ffff1f097812 */ /* 0x002fe400078ec0ff */
[----:B------:R-:W3:Y:S01]  /*163c60*/  LDL.LU R31, [R1+0x21c] ;  /* 0x00021c00011f7983 */ /* 0x000ee20000300800 */
[----:B------:R-:W-:Y:S02]  /*163c70*/  PRMT R14, R7, 0x3340, R0 ;  /* 0x00003340070e7816 */ /* 0x000fe40000000000 */
[----:B----4-:R-:W-:Y:S02]  /*163c80*/  PRMT R10, R8, 0x3340, R9 ;  /* 0x00003340080a7816 */ /* 0x010fe40000000009 */
[----:B------:R-:W-:-:S02]  /*163c90*/  SHF.R.U32.HI R8, RZ, 0x8, R8 ;  /* 0x00000008ff087819 */ /* 0x000fc40000011608 */
[----:B------:R-:W-:Y:S02]  /*163ca0*/  SHF.R.U32.HI R9, RZ, 0x8, R9 ;  /* 0x00000008ff097819 */ /* 0x000fe40000011609 */
[----:B------:R-:W-:Y:S02]  /*163cb0*/  SHF.R.U32.HI R7, RZ, 0x8, R7 ;  /* 0x00000008ff077819 */ /* 0x000fe40000011607 */
[----:B------:R-:W-:Y:S02]  /*163cc0*/  PRMT R10, R10, 0x5410, R14 ;  /* 0x000054100a0a7816 */ /* 0x000fe4000000000e */
[----:B------:R-:W-:Y:S02]  /*163cd0*/  IADD3 R22, P1, PT, R50, R36, RZ ;  /* 0x0000002432167210 */ /* 0x000fe40007f3e0ff */
[----:B------:R-:W-:Y:S02]  /*163ce0*/  LOP3.LUT R8, R8, 0xffff, RZ, 0xc0, !PT ;  /* 0x0000ffff08087812 */ /* 0x000fe400078ec0ff */
[----:B------:R-:W-:-:S02]  /*163cf0*/  LOP3.LUT R9, R9, 0xffff, RZ, 0xc0, !PT ;  /* 0x0000ffff09097812 */ /* 0x000fc400078ec0ff */
[----:B------:R-:W-:Y:S01]  /*163d00*/  LOP3.LUT R7, R7, 0xffff, RZ, 0xc0, !PT ;  /* 0x0000ffff07077812 */ /* 0x000fe200078ec0ff */
[----:B------:R1:W-:Y:S01]  /*163d10*/  STL [R1+0x5538], R10 ;  /* 0x0055380a01007387 */ /* 0x0003e20000100800 */
[----:B------:R-:W-:-:S05]  /*163d20*/  IMAD.X R23, R61, 0x1, R37, P1 ;  /* 0x000000013d177824 */ /* 0x000fca00008e0625 */
[----:B------:R-:W-:Y:S01]  /*163d30*/  STL.64 [R1+0xed0], R22 ;  /* 0x000ed01601007387 */ /* 0x000fe20000100a00 */
[----:B-1----:R-:W-:Y:S02]  /*163d40*/  PRMT R10, R8, 0x3340, R9 ;  /* 0x00003340080a7816 */ /* 0x002fe40000000009 */
[--C-:B------:R-:W-:Y:S02]  /*163d50*/  PRMT R9, R7, 0x3340, R0.reuse ;  /* 0x0000334007097816 */ /* 0x100fe40000000000 */
[----:B------:R-:W-:Y:S02]  /*163d60*/  LOP3.LUT R8, R25, 0xffff, RZ, 0xc0, !PT ;  /* 0x0000ffff19087812 */ /* 0x000fe400078ec0ff */
[----:B------:R-:W-:Y:S01]  /*163d70*/  LOP3.LUT R7, R11, 0xffff, RZ, 0xc0, !PT ;  /* 0x0000ffff0b077812 */ /* 0x000fe200078ec0ff */
[----:B------:R-:W-:Y:S04]  /*163d80*/  STL [R1+0x5e8], R10 ;  /* 0x0005e80a01007387 */ /* 0x000fe80000100800 */
[----:B------:R1:W-:Y:S01]  /*163d90*/  STL [R1+0x594], R9 ;  /* 0x0005940901007387 */ /* 0x0003e20000100800 */
[----:B------:R-:W-:-:S03]  /*163da0*/  PRMT R14, R7, 0x3340, R0 ;  /* 0x00003340070e7816 */ /* 0x000fc60000000000 */
[----:B------:R-:W4:Y:S01]  /*163db0*/  LDL.LU R11, [R1+0x6e3c] ;  /* 0x006e3c00010b7983 */ /* 0x000f220000300800 */
[----:B-1----:R-:W-:Y:S02]  /*163dc0*/  LOP3.LUT R9, R21, 0xffff, RZ, 0xc0, !PT ;  /* 0x0000ffff15097812 */ /* 0x002fe400078ec0ff */
[----:B------:R-:W-:Y:S01]  /*163dd0*/  IADD3 R22, P1, PT, R50, R38, RZ ;  /* 0x0000002632167210 */ /* 0x000fe20007f3e0ff */
[----:B------:R-:W4:Y:S01]  /*163de0*/  LDL.LU R21, [R1+0x39c] ;  /* 0x00039c0001157983 */ /* 0x000f220000300800 */
[--C-:B------:R-:W-:Y:S02]  /*163df0*/  PRMT R10, R8, 0x3340, R9.reuse ;  /* 0x00003340080a7816 */ /* 0x100fe40000000009 */
[----:B------:R-:W-:Y:S02]  /*163e00*/  SHF.R.U32.HI R8, RZ, 0x8, R8 ;  /* 0x00000008ff087819 */ /* 0x000fe40000011608 */
[----:B------:R-:W-:Y:S02]  /*163e10*/  SHF.R.U32.HI R9, RZ, 0x8, R9 ;  /* 0x00000008ff097819 */ /* 0x000fe40000011609 */
[----:B------:R-:W-:-:S02]  /*163e20*/  PRMT R10, R10, 0x5410, R14 ;  /* 0x000054100a0a7816 */ /* 0x000fc4000000000e */
[----:B------:R-:W-:Y:S02]  /*163e30*/  LOP3.LUT R8, R8, 0xffff, RZ, 0xc0, !PT ;  /* 0x0000ffff08087812 */ /* 0x000fe400078ec0ff */
[----:B------:R-:W-:Y:S01]  /*163e40*/  LOP3.LUT R9, R9, 0xffff, RZ, 0xc0, !PT ;  /* 0x0000ffff09097812 */ /* 0x000fe200078ec0ff */
[----:B------:R-:W-:Y:S01]  /*163e50*/  IMAD.X R23, R61, 0x1, R39, P1 ;  /* 0x000000013d177824 */ /* 0x000fe200008e0627 */
[----:B------:R1:W-:Y:S04]  /*163e60*/  STL [R1+0x5534], R10 ;  /* 0x0055340a01007387 */ /* 0x0003e80000100800 */
[----:B------:R0:W-:Y:S01]  /*163e70*/  STL.64 [R1+0xec8], R22 ;  /* 0x000ec81601007387 */ /* 0x0001e20000100a00 */
[----:B-1----:R-:W-:Y:S02]  /*163e80*/  PRMT R10, R8, 0x3340, R9 ;  /* 0x00003340080a7816 */ /* 0x002fe40000000009 */
[----:B------:R-:W-:-:S03]  /*163e90*/  LOP3.LUT R8, R43, 0xffff, RZ, 0xc0, !PT ;  /* 0x0000ffff2b087812 */ /* 0x000fc600078ec0ff */
[----:B------:R3:W-:Y:S04]  /*163ea0*/  STL [R1+0x5f4], R10 ;  /* 0x0005f40a01007387 */ /* 0x0007e80000100800 */
[----:B0-----:R-:W4:Y:S01]  /*163eb0*/  LDL.LU R23, [R1+0xd8] ;  /* 0x0000d80001177983 */ /* 0x001f220000300800 */
[----:B--2---:R-:W-:-:S03]  /*163ec0*/  LOP3.LUT R9, R44, 0xffff, RZ, 0xc0, !PT ;  /* 0x0000ffff2c097812 */ /* 0x004fc600078ec0ff */
[----:B------:R-:W2:Y:S04]  /*163ed0*/  LDL.LU R44, [R1+0x61c] ;  /* 0x00061c00012c7983 */ /* 0x000ea80000300800 */
[----:B------:R-:W2:Y:S01]  /*163ee0*/  LDL.LU R43, [R1+0x32c] ;  /* 0x00032c00012b7983 */ /* 0x000ea20000300800 */
[----:B------:R-:W-:Y:S02]  /*163ef0*/  IADD3 R24, P1, PT, R50, R40, RZ ;  /* 0x0000002832187210 */ /* 0x000fe40007f3e0ff */
[----:B---3--:R-:W-:-:S04]  /*163f00*/  LOP3.LUT R10, R31, 0xffff, RZ, 0xc0, !PT ;  /* 0x0000ffff1f0a7812 */ /* 0x008fc800078ec0ff */
[--C-:B------:R-:W-:Y:S01]  /*163f10*/  PRMT R14, R9, 0x3340, R10.reuse ;  /* 0x00003340090e7816 */ /* 0x100fe2000000000a */
[----:B------:R-:W-:Y:S01]  /*163f20*/  IMAD.X R25, R61, 0x1, R41, P1 ;  /* 0x000000013d197824 */ /* 0x000fe200008e0629 */
[----:B------:R-:W-:Y:S02]  /*163f30*/  SHF.R.U32.HI R9, RZ, 0x8, R9 ;  /* 0x00000008ff097819 */ /* 0x000fe40000011609 */
[----:B------:R-:W-:Y:S02]  /*163f40*/  SHF.R.U32.HI R61, RZ, 0x8, R10 ;  /* 0x00000008ff3d7819 */ /* 0x000fe4000001160a */
[----:B------:R-:W-:Y:S02]  /*163f50*/  LOP3.LUT R9, R9, 0xffff, RZ, 0xc0, !PT ;  /* 0x0000ffff09097812 */ /* 0x000fe400078ec0ff */
[----:B------:R-:W-:Y:S02]  /*163f60*/  LOP3.LUT R61, R61, 0xffff, RZ, 0xc0, !PT ;  /* 0x0000ffff3d3d7812 */ /* 0x000fe400078ec0ff */
[----:B------:R-:W-:-:S02]  /*163f70*/  PRMT R22, R8, 0x3340, R0 ;  /* 0x0000334008167816 */ /* 0x000fc40000000000 */
[----:B------:R-:W-:Y:S02]  /*163f80*/  PRMT R9, R9, 0x3340, R61 ;  /* 0x0000334009097816 */ /* 0x000fe4000000003d */
[----:B------:R-:W-:Y:S02]  /*163f90*/  SHF.R.U32.HI R61, RZ, 0x8, R8 ;  /* 0x00000008ff3d7819 */ /* 0x000fe40000011608 */
[----:B------:R-:W-:Y:S02]  /*163fa0*/  SHF.R.U32.HI R8, RZ, 0x8, R7 ;  /* 0x00000008ff087819 */ /* 0x000fe40000011607 */
[----:B------:R-:W-:Y:S02]  /*163fb0*/  PRMT R14, R14, 0x5410, R22 ;  /* 0x000054100e0e7816 */ /* 0x000fe40000000016 */
[----:B------:R-:W-:Y:S02]  /*163fc0*/  LOP3.LUT R7, R61, 0xffff, RZ, 0xc0, !PT ;  /* 0x0000ffff3d077812 */ /* 0x000fe400078ec0ff */
[----:B------:R-:W-:Y:S01]  /*163fd0*/  LOP3.LUT R61, R8, 0xffff, RZ, 0xc0, !PT ;  /* 0x0000ffff083d7812 */ /* 0x000fe200078ec0ff */
[----:B------:R-:W-:Y:S01]  /*163fe0*/  STL [R1+0x5530], R14 ;  /* 0x0055300e01007387 */ /* 0x000fe20000100800 */
[----:B------:R-:W-:-:S03]  /*163ff0*/  PRMT R8, R7, 0x3340, R0 ;  /* 0x0000334007087816 */ /* 0x000fc60000000000 */
[----:B------:R0:W-:Y:S01]  /*164000*/  STL.64 [R1+0xec0], R24 ;  /* 0x000ec01801007387 */ /* 0x0001e20000100a00 */
[----:B------:R-:W-:-:S03]  /*164010*/  PRMT R7, R61, 0x3340, R0 ;  /* 0x000033403d077816 */ /* 0x000fc60000000000 */
[----:B------:R1:W-:Y:S01]  /*164020*/  STL [R1+0x5e4], R9 ;  /* 0x0005e40901007387 */ /* 0x0003e20000100800 */
[----:B------:R-:W-:Y:S02]  /*164030*/  LOP3.LUT R12, R12, 0xffff, RZ, 0xc0, !PT ;  /* 0x0000ffff0c0c7812 */ /* 0x000fe400078ec0ff */
[----:B----4-:R-:W-:Y:S01]  /*164040*/  LOP3.LUT R11, R11, 0xffff, RZ, 0xc0, !PT ;  /* 0x0000ffff0b0b7812 */ /* 0x010fe200078ec0ff */
[----:B------:R-:W-:Y:S04]  /*164050*/  STL [R1+0x55c], R8 ;  /* 0x00055c0801007387 */ /* 0x000fe80000100800 */
[----:B------:R3:W-:Y:S01]  /*164060*/  STL [R1+0x558], R7 ;  /* 0x0005580701007387 */ /* 0x0007e20000100800 */
[----:B------:R-:W-:-:S03]  /*164070*/  PRMT R61, R12, 0x3340, R0 ;  /* 0x000033400c3d7816 */ /* 0x000fc60000000000 */
[----:B0-----:R-:W4:Y:S01]  /*164080*/  LDL.LU R25, [R1+0x624] ;  /* 0x0006240001197983 */ /* 0x001f220000300800 */
[----:B-1----:R-:W-:-:S03]  /*164090*/  LOP3.LUT R9, R21, 0xffff, RZ, 0xc0, !PT ;  /* 0x0000ffff15097812 */ /* 0x002fc600078ec0ff */
[----:B------:R-:W4:Y:S04]  /*1640a0*/  LDL.LU R31, [R1+0xdc] ;  /* 0x0000dc00011f7983 */ /* 0x000f280000300800 */
[----:B------:R-:W4:Y:S01]  /*1640b0*/  LDL.LU R21, [R1+0x330] ;  /* 0x0003300001157983 */ /* 0x000f220000300800 */
[----:B---3--:R-:W-:-:S04]  /*1640c0*/  PRMT R7, R9, 0x3340, R11 ;  /* 0x0000334009077816 */ /* 0x008fc8000000000b */
[----:B------:R-:W-:Y:S01]  /*1640d0*/  PRMT R8, R7, 0x5410, R61 ;  /* 0x0000541007087816 */ /* 0x000fe2000000003d */
[----:B------:R-:W-:Y:S04]  /*1640e0*/  STL [R1+0x6cac], R12 ;  /* 0x006cac0c01007387 */ /* 0x000fe80000100800 */
[----:B------:R0:W-:Y:S01]  /*1640f0*/  STL [R1+0x556c], R8 ;  /* 0x00556c0801007387 */ /* 0x0001e20000100800 */
[----:B------:R-:W-:Y:S01]  /*164100*/  VIADD R50, R50, UR6 ;  /* 0x0000000632327c36 */ /* 0x000fe20008000000 */
[----:B------:R-:W-:Y:S02]  /*164110*/  LOP3.LUT R10, R23, 0xffff, RZ, 0xc0, !PT ;  /* 0x0000ffff170a7812 */ /* 0x000fe400078ec0ff */
[----:B------:R-:W-:Y:S02]  /*164120*/  SHF.R.U32.HI R9, RZ, 0x8, R9 ;  /* 0x00000008ff097819 */ /* 0x000fe40000011609 */
[----:B------:R-:W-:Y:S01]  /*164130*/  SHF.R.U32.HI R11, RZ, 0x8, R11 ;  /* 0x00000008ff0b7819 */ /* 0x000fe2000001160b */
[----:B------:R-:W1:Y:S01]  /*164140*/  LDCU UR6, c[0x0][0x3b8] ;  /* 0x00007700ff0677ac */ /* 0x000e620008000800 */
[----:B------:R-:W-:-:S02]  /*164150*/  PRMT R61, R10, 0x3340, R0 ;  /* 0x000033400a3d7816 */ /* 0x000fc40000000000 */
[----:B------:R-:W-:Y:S02]  /*164160*/  IADD3 R22, P1, PT, R50, R34, RZ ;  /* 0x0000002232167210 */ /* 0x000fe40007f3e0ff */
[----:B--2---:R-:W-:Y:S02]  /*164170*/  LOP3.LUT R7, R44, 0xffff, RZ, 0xc0, !PT ;  /* 0x0000ffff2c077812 */ /* 0x004fe400078ec0ff */
[----:B0-----:R-:W-:-:S04]  /*164180*/  LOP3.LUT R8, R43, 0xffff, RZ, 0xc0, !PT ;  /* 0x0000ffff2b087812 */ /* 0x001fc800078ec0ff */
[----:B------:R-:W-:-:S04]  /*164190*/  PRMT R12, R7, 0x3340, R8 ;  /* 0x00003340070c7816 */ /* 0x000fc80000000008 */
[----:B------:R-:W-:Y:S02]  /*1641a0*/  PRMT R12, R12, 0x5410, R61 ;  /* 0x000054100c0c7816 */ /* 0x000fe4000000003d */
[----:B------:R-:W-:-:S05]  /*1641b0*/  SHF.R.S32.HI R61, RZ, 0x1f, R50 ;  /* 0x0000001fff3d7819 */ /* 0x000fca0000011432 */
[----:B------:R-:W-:Y:S01]  /*1641c0*/  IMAD.X R23, R61, 0x1, R35, P1 ;  /* 0x000000013d177824 */ /* 0x000fe200008e0623 */
[----:B------:R-:W-:Y:S04]  /*1641d0*/  STL [R1+0x552c], R12 ;  /* 0x00552c0c01007387 */ /* 0x000fe80000100800 */
[----:B------:R-:W2:Y:S04]  /*1641e0*/  LDL.LU R44, [R1+0x3a4] ;  /* 0x0003a400012c7983 */ /* 0x000ea80000300800 */
[----:B------:R0:W-:Y:S04]  /*1641f0*/  STL.64 [R1+0xeb8], R22 ;  /* 0x000eb81601007387 */ /* 0x0001e80000100a00 */
[----:B------:R-:W3:Y:S01]  /*164200*/  LDL.LU R43, [R1+0x230] ;  /* 0x00023000012b7983 */ /* 0x000ee20000300800 */
[----:B------:R-:W-:-:S02]  /*164210*/  SHF.R.U32.HI R7, RZ, 0x8, R7 ;  /* 0x00000008ff077819 */ /* 0x000fc40000011607 */
[----:B------:R-:W-:Y:S02]  /*164220*/  SHF.R.U32.HI R8, RZ, 0x8, R8 ;  /* 0x00000008ff087819 */ /* 0x000fe40000011608 */
[----:B------:R-:W-:Y:S02]  /*164230*/  LOP3.LUT R9, R9, 0xffff, RZ, 0xc0, !PT ;  /* 0x0000ffff09097812 */ /* 0x000fe400078ec0ff */
[----:B------:R-:W-:Y:S02]  /*164240*/  LOP3.LUT R11, R11, 0xffff, RZ, 0xc0, !PT ;  /* 0x0000ffff0b0b7812 */ /* 0x000fe400078ec0ff */
[----:B------:R-:W-:Y:S02]  /*164250*/  LOP3.LUT R7, R7, 0xffff, RZ, 0xc0, !PT ;  /* 0x0000ffff07077812 */ /* 0x000fe400078ec0ff */
[----:B------:R-:W-:Y:S02]  /*164260*/  LOP3.LUT R8, R8, 0xffff, RZ, 0xc0, !PT ;  /* 0x0000ffff08087812 */ /* 0x000fe400078ec0ff */
[----:B------:R-:W-:-:S02]  /*164270*/  PRMT R11, R9, 0x3340, R11 ;  /* 0x00003340090b7816 */ /* 0x000fc4000000000b */
[----:B------:R-:W-:-:S03]  /*164280*/  PRMT R9, R7, 0x3340, R8 ;  /* 0x0000334007097816 */ /* 0x000fc60000000008 */
[----:B------:R-:W-:Y:S04]  /*164290*/  STL [R1+0x6a28], R11 ;  /* 0x006a280b01007387 */ /* 0x000fe80000100800 */
[----:B------:R1:W-:Y:S01]  /*1642a0*/  STL [R1+0x5ec], R9 ;  /* 0x0005ec0901007387 */ /* 0x0003e20000100800 */
[----:B0-----:R-:W-:Y:S02]  /*1642b0*/  IADD3 R22, P1, PT, R50, R36, RZ ;  /* 0x0000002432167210 */ /* 0x001fe40007f3e0ff */
[----:B----4-:R-:W-:Y:S02]  /*1642c0*/  LOP3.LUT R8, R25, 0xffff, RZ, 0xc0, !PT ;  /* 0x0000ffff19087812 */ /* 0x010fe400078ec0ff */
[----:B------:R-:W-:Y:S02]  /*1642d0*/  LOP3.LUT R7, R31, 0xffff, RZ, 0xc0, !PT ;  /* 0x0000ffff1f077812 */ /* 0x000fe400078ec0ff */
[----:B-1----:R-:W-:-:S02]  /*1642e0*/  LOP3.LUT R9, R21, 0xffff, RZ, 0xc0, !PT ;  /* 0x0000ffff15097812 */ /* 0x002fc400078ec0ff */
[----:B------:R-:W-:Y:S02]  /*1642f0*/  PRMT R12, R7, 0x3340, R0 ;  /* 0x00003340070c7816 */ /* 0x000fe40000000000 */
[----:B------:R-:W-:Y:S02]  /*164300*/  SHF.R.U32.HI R10, RZ, 0x8, R10 ;  /* 0x00000008ff0a7819 */ /* 0x000fe4000001160a */
[----:B------:R-:W-:Y:S01]  /*164310*/  PRMT R11, R8, 0x3340, R9 ;  /* 0x00003340080b7816 */ /* 0x000fe20000000009 */
[----:B------:R-:W-:Y:S01]  /*164320*/  IMAD.X R23, R61, 0x1, R37, P1 ;  /* 0x000000013d177824 */ /* 0x000fe200008e0625 */
[----:B------:R-:W-:Y:S02]  /*164330*/  LOP3.LUT R10, R10, 0xffff, RZ, 0xc0, !PT ;  /* 0x0000ffff0a0a7812 */ /* 0x000fe400078ec0ff */
[----:B------:R-:W-:Y:S02]  /*164340*/  PRMT R11, R11, 0x5410, R12 ;  /* 0x000054100b0b7816 */ /* 0x000fe4000000000c */
[----:B------:R-:W-:-:S02]  /*164350*/  SHF.R.U32.HI R8, RZ, 0x8, R8 ;  /* 0x00000008ff087819 */ /* 0x000fc40000011608 */
[----:B------:R-:W-:Y:S02]  /*164360*/  SHF.R.U32.HI R9, RZ, 0x8, R9 ;  /* 0x00000008ff097819 */ /* 0x000fe40000011609 */
[----:B------:R-:W-:Y:S01]  /*164370*/  PRMT R10, R10, 0x3340, R0 ;  /* 0x000033400a0a7816 */ /* 0x000fe20000000000 */
[----:B------:R-:W-:Y:S04]  /*164380*/  STL [R1+0x5528], R11 ;  /* 0x0055280b01007387 */ /* 0x000fe80000100800 */
[----:B------:R0:W-:Y:S01]  /*164390*/  STL.64 [R1+0xeb0], R22 ;  /* 0x000eb01601007387 */ /* 0x0001e20000100a00 */
[----:B------:R-:W-:-:S03]  /*1643a0*/  LOP3.LUT R8, R8, 0xffff, RZ, 0xc0, !PT ;  /* 0x0000ffff08087812 */ /* 0x000fc600078ec0ff */
[----:B------:R-:W4:Y:S01]  /*1643b0*/  LDL.LU R28, [R1+0x640] ;  /* 0x00064000011c7983 */ /* 0x000f220000300800 */
[----:B------:R-:W-:-:S04]  /*1643c0*/  LOP3.LUT R9, R9, 0xffff, RZ, 0xc0, !PT ;  /* 0x0000ffff09097812 */ /* 0x000fc800078ec0ff */
[----:B------:R-:W-:Y:S01]  /*1643d0*/  PRMT R8, R8, 0x3340, R9 ;  /* 0x0000334008087816 */ /* 0x000fe20000000009 */
[----:B0-----:R-:W4:Y:S04]  /*1643e0*/  LDL.LU R23, [R1+0xec] ;  /* 0x0000ec0001177983 */ /* 0x001f280000300800 */
[----:B------:R-:W4:Y:S04]  /*1643f0*/  LDL.LU R31, [R1+0x338] ;  /* 0x00033800011f7983 */ /* 0x000f280000300800 */
[----:B------:R-:W4:Y:S04]  /*164400*/  LDL.LU R21, [R1+0x3a8] ;  /* 0x0003a80001157983 */ /* 0x000f280000300800 */
[----:B------:R-:W-:Y:S04]  /*164410*/  STL [R1+0x554], R10 ;  /* 0x0005540a01007387 */ /* 0x000fe80000100800 */
[----:B------:R0:W-:Y:S01]  /*164420*/  STL [R1+0x5370], R8 ;  /* 0x0053700801007387 */ /* 0x0001e20000100800 */
[----:B------:R-:W-:-:S02]  /*164430*/  IADD3 R24, P1, PT, R50, R38, RZ ;  /* 0x0000002632187210 */ /* 0x000fc40007f3e0ff */
[----:B0-----:R-:W-:Y:S02]  /*164440*/  LOP3.LUT R8, R13, 0xffff, RZ, 0xc0, !PT ;  /* 0x0000ffff0d087812 */ /* 0x001fe400078ec0ff */
[----:B------:R-:W4:Y:S02]  /*164450*/  LDL.LU R13, [R1+0x6e38] ;  /* 0x006e3800010d7983 */ /* 0x000f240000300800 */
[----:B------:R-:W-:Y:S01]  /*164460*/  PRMT R12, R8, 0x3340, R0 ;  /* 0x00003340080c7816 */ /* 0x000fe20000000000 */
[----:B------:R-:W-:Y:S01]  /*164470*/  IMAD.X R25, R61, 0x1, R39, P1 ;  /* 0x000000013d197824 */ /* 0x000fe200008e0627 */
[----:B--2---:R-:W-:Y:S02]  /*164480*/  LOP3.LUT R9, R44, 0xffff, RZ, 0xc0, !PT ;  /* 0x0000ffff2c097812 */ /* 0x004fe400078ec0ff */
[----:B---3--:R-:W-:-:S04]  /*164490*/  LOP3.LUT R10, R43, 0xffff, RZ, 0xc0, !PT ;  /* 0x0000ffff2b0a7812 */ /* 0x008fc800078ec0ff */
[--C-:B------:R-:W-:Y:S02]  /*1644a0*/  PRMT R11, R9, 0x3340, R10.reuse ;  /* 0x00003340090b7816 */ /* 0x100fe4000000000a */
[----:B------:R-:W-:Y:S02]  /*1644b0*/  SHF.R.U32.HI R9, RZ, 0x8, R9 ;  /* 0x00000008ff097819 */ /* 0x000fe40000011609 */
[----:B------:R-:W-:Y:S02]  /*1644c0*/  SHF.R.U32.HI R10, RZ, 0x8, R10 ;  /* 0x00000008ff0a7819 */ /* 0x000fe4000001160a */
[----:B------:R-:W-:Y:S02]  /*1644d0*/  LOP3.LUT R9, R9, 0xffff, RZ, 0xc0, !PT ;  /* 0x0000ffff09097812 */ /* 0x000fe400078ec0ff */
[----:B------:R-:W-:Y:S02]  /*1644e0*/  LOP3.LUT R10, R10, 0xffff, RZ, 0xc0, !PT ;  /* 0x0000ffff0a0a7812 */ /* 0x000fe400078ec0ff */
[----:B------:R-:W-:-:S02]  /*1644f0*/  PRMT R11, R11, 0x5410, R12 ;  /* 0x000054100b0b7816 */ /* 0x000fc4000000000c */
[----:B------:R-:W-:Y:S02]  /*164500*/  PRMT R9, R9, 0x3340, R10 ;  /* 0x0000334009097816 */ /* 0x000fe4000000000a */
[----:B------:R-:W-:Y:S01]  /*164510*/  IADD3 R10, P1, PT, R50, R40, RZ ;  /* 0x00000028320a7210 */ /* 0x000fe20007f3e0ff */
[----:B------:R0:W-:Y:S04]  /*164520*/  STL [R1+0x5524], R11 ;  /* 0x0055240b01007387 */ /* 0x0001e80000100800 */
[----:B------:R1:W-:Y:S04]  /*164530*/  STL.64 [R1+0xea0], R24 ;  /* 0x000ea01801007387 */ /* 0x0003e80000100a00 */
[----:B------:R2:W-:Y:S01]  /*164540*/  STL [R1+0x5f0], R9 ;  /* 0x0005f00901007387 */ /* 0x0005e20000100800 */
[----:B0-----:R-:W-:-:S03]  /*164550*/  IMAD.X R11, R61, 0x1, R41, P1 ;  /* 0x000000013d0b7824 */ /* 0x001fc600008e0629 */
[----:B-1----:R-:W3:Y:S04]  /*164560*/  LDL.LU R25, [R1+0x62c] ;  /* 0x00062c0001197983 */ /* 0x002ee80000300800 */
[----:B------:R-:W-:Y:S04]  /*164570*/  STL.64 [R1+0xea8], R10 ;  /* 0x000ea80a01007387 */ /* 0x000fe80000100a00 */
[----:B------:R-:W3:Y:S04]  /*164580*/  LDL.LU R44, [R1+0xe8] ;  /* 0x0000e800012c7983 */ /* 0x000ee80000300800 */
[----:B------:R-:W3:Y:S01]  /*164590*/  LDL.LU R43, [R1+0x334] ;  /* 0x00033400012b7983 */ /* 0x000ee20000300800 */
[----:B------:R-:W-:-:S02]  /*1645a0*/  SHF.R.U32.HI R61, RZ, 0x8, R8 ;  /* 0x00000008ff3d7819 */ /* 0x000fc40000011608 */
[----:B------:R-:W-:Y:S02]  /*1645b0*/  SHF.R.U32.HI R8, RZ, 0x8, R7 ;  /* 0x00000008ff087819 */ /* 0x000fe40000011607 */
[----:B------:R-:W-:Y:S02]  /*1645c0*/  LOP3.LUT R7, R61, 0xffff, RZ, 0xc0, !PT ;  /* 0x0000ffff3d077812 */ /* 0x000fe400078ec0ff */
[----:B------:R-:W-:Y:S02]  /*1645d0*/  LOP3.LUT R61, R8, 0xffff, RZ, 0xc0, !PT ;  /* 0x0000ffff083d7812 */ /* 0x000fe400078ec0ff */
[--C-:B------:R-:W-:Y:S02]  /*1645e0*/  PRMT R7, R7, 0x3340, R0.reuse ;  /* 0x0000334007077816 */ /* 0x100fe40000000000 */
[----:B--2---:R-:W-:Y:S02]  /*1645f0*/  PRMT R9, R61, 0x3340, R0 ;  /* 0x000033403d097816 */ /* 0x004fe40000000000 */
[----:B----4-:R-:W-:Y:S01]  /*164600*/  LOP3.LUT R8, R28, 0xffff, RZ, 0xc0, !PT ;  /* 0x0000ffff1c087812 */ /* 0x010fe200078ec0ff */
[----:B------:R0:W-:Y:S04]  /*164610*/  STL [R1+0x550], R7 ;  /* 0x0005500701007387 */ /* 0x0001e80000100800 */
[----:B------:R1:W-:Y:S01]  /*164620*/  STL [R1+0x50c], R9 ;  /* 0x00050c0901007387 */ /* 0x0003e20000100800 */
[----:B0-----:R-:W-:-:S02]  /*164630*/  LOP3.LUT R7, R23, 0xffff, RZ, 0xc0, !PT ;  /* 0x0000ffff17077812 */ /* 0x001fc400078ec0ff */
[----:B-1----:R-:W-:Y:S02]  /*164640*/  LOP3.LUT R9, R31, 0xffff, RZ, 0xc0, !PT ;  /* 0x0000ffff1f097812 */ /* 0x002fe400078ec0ff */
[----:B------:R-:W-:Y:S02]  /*164650*/  PRMT R61, R7, 0x3340, R0 ;  /* 0x00003340073d7816 */ /* 0x000fe40000000000 */
[----:B------:R-:W-:Y:S02]  /*164660*/  PRMT R10, R8, 0x3340, R9 ;  /* 0x00003340080a7816 */ /* 0x000fe40000000009 */
[----:B------:R-:W-:Y:S02]  /*164670*/  LOP3.LUT R24, R21, 0xffff, RZ, 0xc0, !PT ;  /* 0x0000ffff15187812 */ /* 0x000fe400078ec0ff */
[----:B------:R-:W-:Y:S02]  /*164680*/  PRMT R10, R10, 0x5410, R61 ;  /* 0x000054100a0a7816 */ /* 0x000fe4000000003d */
[----:B------:R-:W-:-:S02]  /*164690*/  LOP3.LUT R29, R13, 0xffff, RZ, 0xc0, !PT ;  /* 0x0000ffff0d1d7812 */ /* 0x000fc400078ec0ff */
[----:B------:R-:W-:Y:S02]  /*1646a0*/  SHF.R.U32.HI R61, RZ, 0x8, R24 ;  /* 0x00000008ff3d7819 */ /* 0x000fe40000011618 */
[----:B------:R-:W-:Y:S01]  /*1646b0*/  SHF.R.U32.HI R8, RZ, 0x8, R8 ;  /* 0x00000008ff087819 */ /* 0x000fe20000011608 */
[----:B------:R0:W-:Y:S01]  /*1646c0*/  STL [R1+0x5520], R10 ;  /* 0x0055200a01007387 */ /* 0x0001e20000100800 */
[----:B------:R-:W-:Y:S02]  /*1646d0*/  SHF.R.U32.HI R11, RZ, 0x8, R9 ;  /* 0x00000008ff0b7819 */ /* 0x000fe40000011609 */
[----:B------:R-:W-:Y:S02]  /*1646e0*/  LOP3.LUT R9, R61, 0xffff, RZ, 0xc0, !PT ;  /* 0x0000ffff3d097812 */ /* 0x000fe400078ec0ff */
[----:B------:R-:W-:Y:S01]  /*1646f0*/  LOP3.LUT R8, R8, 0xffff, RZ, 0xc0, !PT ;  /* 0x0000ffff08087812 */ /* 0x000fe200078ec0ff */
[----:B------:R-:W2:Y:S01]  /*164700*/  LDL.LU R31, [R1+0x4d4] ;  /* 0x0004d400011f7983 */ /* 0x000ea20000300800 */
[----:B------:R-:W-:-:S03]  /*164710*/  LOP3.LUT R61, R11, 0xffff, RZ, 0xc0, !PT ;  /* 0x0000ffff0b3d7812 */ /* 0x000fc600078ec0ff */
[----:B------:R-:W4:Y:S01]  /*164720*/  LDL.LU R21, [R1+0x240] ;  /* 0x0002400001157983 */ /* 0x000f220000300800 */
[----:B0-----:R-:W-:-:S04]  /*164730*/  SHF.R.U32.HI R10, RZ, 0x8, R29 ;  /* 0x00000008ff0a7819 */ /* 0x001fc8000001161d */
[----:B------:R-:W-:Y:S02]  /*164740*/  LOP3.LUT R10, R10, 0xffff, RZ, 0xc0, !PT ;  /* 0x0000ffff0a0a7812 */ /* 0x000fe400078ec0ff */
[----:B------:R-:W-:Y:S02]  /*164750*/  PRMT R8, R8, 0x3340, R61 ;  /* 0x0000334008087816 */ /* 0x000fe4000000003d */
[----:B------:R-:W-:Y:S01]  /*164760*/  PRMT R13, R9, 0x3340, R10 ;  /* 0x00003340090d7816 */ /* 0x000fe2000000000a */
[----:B------:R-:W-:Y:S04]  /*164770*/  STL [R1+0x6cb4], R24 ;  /* 0x006cb41801007387 */ /* 0x000fe80000100800 */
[----:B------:R-:W-:Y:S04]  /*164780*/  STL [R1+0x6cb0], R29 ;  /* 0x006cb01d01007387 */ /* 0x000fe80000100800 */
[----:B------:R-:W-:Y:S04]  /*164790*/  STL [R1+0x6a2c], R13 ;  /* 0x006a2c0d01007387 */ /* 0x000fe80000100800 */
[----:B------:R0:W-:Y:S01]  /*1647a0*/  STL [R1+0x8ac], R8 ;  /* 0x0008ac0801007387 */ /* 0x0001e20000100800 */
[----:B---3--:R-:W-:-:S02]  /*1647b0*/  LOP3.LUT R9, R25, 0xffff, RZ, 0xc0, !PT ;  /* 0x0000ffff19097812 */ /* 0x008fc400078ec0ff */
[----:B0-----:R-:W-:Y:S02]  /*1647c0*/  LOP3.LUT R8, R44, 0xffff, RZ, 0xc0, !PT ;  /* 0x0000ffff2c087812 */ /* 0x001fe400078ec0ff */
[----:B------:R-:W-:Y:S02]  /*1647d0*/  LOP3.LUT R10, R43, 0xffff, RZ, 0xc0, !PT ;  /* 0x0000ffff2b0a7812 */ /* 0x000fe400078ec0ff */
[----:B------:R-:W-:Y:S02]  /*1647e0*/  PRMT R61, R8, 0x3340, R0 ;  /* 0x00003340083d7816 */ /* 0x000fe40000000000 */
[----:B------:R-:W-:-:S04]  /*1647f0*/  PRMT R11, R9, 0x3340, R10 ;  /* 0x00003340090b7816 */ /* 0x000fc8000000000a */
[----:B------:R-:W-:-:S05]  /*164800*/  PRMT R11, R11, 0x5410, R61 ;  /* 0x000054100b0b7816 */ /* 0x000fca000000003d */
[----:B------:R0:W-:Y:S04]  /*164810*/  STL [R1+0x551c], R11 ;  /* 0x00551c0b01007387 */ /* 0x0001e80000100800 */
[----:B------:R-:W3:Y:S04]  /*164820*/  LDL.LU R44, [R1+0x4d8] ;  /* 0x0004d800012c7983 */ /* 0x000ee80000300800 */
[----:B------:R-:W3:Y:S01]  /*164830*/  LDL.LU R43, [R1+0x244] ;  /* 0x00024400012b7983 */ /* 0x000ee20000300800 */
[----:B------:R-:W-:Y:S02]  /*164840*/  SHF.R.U32.HI R9, RZ, 0x8, R9 ;  /* 0x00000008ff097819 */ /* 0x000fe40000011609 */
[----:B------:R-:W-:Y:S01]  /*164850*/  SHF.R.U32.HI R61, RZ, 0x8, R10 ;  /* 0x00000008ff3d7819 */ /* 0x000fe2000001160a */
[----:B------:R-:W-:Y:S01]  /*164860*/  VIADD R50, R50, UR6 ;  /* 0x0000000632327c36 */ /* 0x000fe20008000000 */
[----:B------:R-:W-:-:S02]  /*164870*/  SHF.R.U32.HI R8, RZ, 0x8, R8 ;  /* 0x00000008ff087819 */ /* 0x000fc40000011608 */
[----:B------:R-:W-:Y:S02]  /*164880*/  LOP3.LUT R9, R9, 0xffff, RZ, 0xc0, !PT ;  /* 0x0000ffff09097812 */ /* 0x000fe400078ec0ff */
[----:B------:R-:W-:Y:S02]  /*164890*/  LOP3.LUT R61, R61, 0xffff, RZ, 0xc0, !PT ;  /* 0x0000ffff3d3d7812 */ /* 0x000fe400078ec0ff */
[----:B------:R-:W-:Y:S02]  /*1648a0*/  SHF.R.U32.HI R7, RZ, 0x8, R7 ;  /* 0x00000008ff077819 */ /* 0x000fe40000011607 */
[----:B------:R-:W-:Y:S02]  /*1648b0*/  IADD3 R10, P1, PT, R50, R34, RZ ;  /* 0x00000022320a7210 */ /* 0x000fe40007f3e0ff */
[----:B------:R-:W-:Y:S02]  /*1648c0*/  LOP3.LUT R14, R15, 0xffff, RZ, 0xc0, !PT ;  /* 0x0000ffff0f0e7812 */ /* 0x000fe400078ec0ff */
[----:B------:R-:W-:-:S02]  /*1648d0*/  PRMT R9, R9, 0x3340, R61 ;  /* 0x0000334009097816 */ /* 0x000fc4000000003d */
[----:B------:R-:W-:Y:S02]  /*1648e0*/  SHF.R.S32.HI R61, RZ, 0x1f, R50 ;  /* 0x0000001fff3d7819 */ /* 0x000fe40000011432 */
[----:B------:R-:W-:Y:S02]  /*1648f0*/  LOP3.LUT R8, R8, 0xffff, RZ, 0xc0, !PT ;  /* 0x0000ffff08087812 */ /* 0x000fe400078ec0ff */
[----:B------:R-:W-:Y:S01]  /*164900*/  LOP3.LUT R7, R7, 0xffff, RZ, 0xc0, !PT ;  /* 0x0000ffff07077812 */ /* 0x000fe200078ec0ff */
[----:B------:R-:W1:Y:S01]  /*164910*/  LDCU UR6, c[0x0][0x3b8] ;  /* 0x00007700ff0677ac */ /* 0x000e620008000800 */
[----:B0-----:R-:W-:Y:S01]  /*164920*/  IMAD.X R11, R61, 0x1, R35, P1 ;  /* 0x000000013d0b7824 */ /* 0x001fe200008e0623 */
[----:B------:R0:W-:Y:S04]  /*164930*/  STL [R1+0x5f8], R9 ;  /* 0x0005f80901007387 */ /* 0x0001e80000100800 */
[----:B------:R1:W-:Y:S01]  /*164940*/  STL.64 [R1+0xe98], R10 ;  /* 0x000e980a01007387 */ /* 0x0003e20000100a00 */
[----:B0-----:R-:W-:-:S02]  /*164950*/  PRMT R9, R7, 0x3340, R0 ;  /* 0x0000334007097816 */ /* 0x001fc40000000000 */
[--C-:B-1----:R-:W-:Y:S02]  /*164960*/  PRMT R10, R8, 0x3340, R0.reuse ;  /* 0x00003340080a7816 */ /* 0x102fe40000000000 */
[----:B--2---:R-:W-:Y:S02]  /*164970*/  LOP3.LUT R8, R31, 0xffff, RZ, 0xc0, !PT ;  /* 0x0000ffff1f087812 */ /* 0x004fe400078ec0ff */
[----:B------:R-:W-:Y:S01]  /*164980*/  LOP3.LUT R7, R2, 0xffff, RZ, 0xc0, !PT ;  /* 0x0000ffff02077812 */ /* 0x000fe200078ec0ff */
[----:B------:R-:W-:Y:S04]  /*164990*/  STL [R1+0x508], R10 ;  /* 0x0005080a01007387 */ /* 0x000fe80000100800 */
[----:B------:R4:W-:Y:S01]  /*1649a0*/  STL [R1+0x504], R9 ;  /* 0x0005040901007387 */ /* 0x0009e20000100800 */
[----:B------:R-:W-:-:S03]  /*1649b0*/  PRMT R11, R7, 0x3340, R0 ;  /* 0x00003340070b7816 */ /* 0x000fc60000000000 */
[----:B------:R-:W2:Y:S04]  /*1649c0*/  LDL.LU R2, [R1+0x6e34] ;  /* 0x006e340001027983 */ /* 0x000ea80000300800 */
[----:B------:R-:W2:Y:S04]  /*1649d0*/  LDL.LU R23, [R1+0x644] ;  /* 0x0006440001177983 */ /* 0x000ea80000300800 */
[----:B------:R-:W2:Y:S04]  /*1649e0*/  LDL.LU R25, [R1+0xf0] ;  /* 0x0000f00001197983 */ /* 0x000ea80000300800 */
[----:B------:R-:W2:Y:S01]  /*1649f0*/  LDL.LU R31, [R1+0x33c] ;  /* 0x00033c00011f7983 */ /* 0x000ea20000300800 */
[----:B----4-:R-:W-:-:S04]  /*164a00*/  LOP3.LUT R9, R21, 0xffff, RZ, 0xc0, !PT ;  /* 0x0000ffff15097812 */ /* 0x010fc800078ec0ff */
[----:B------:R-:W-:Y:S02]  /*164a10*/  PRMT R10, R8, 0x3340, R9 ;  /* 0x00003340080a7816 */ /* 0x000fe40000000009 */
[----:B------:R-:W-:Y:S02]  /*164a20*/  SHF.R.U32.HI R8, RZ, 0x8, R8 ;  /* 0x00000008ff087819 */ /* 0x000fe40000011608 */
[----:B------:R-:W-:Y:S02]  /*164a30*/  PRMT R12, R10, 0x5410, R11 ;  /* 0x000054100a0c7816 */ /* 0x000fe4000000000b */
[----:B------:R-:W-:Y:S02]  /*164a40*/  IADD3 R10, P1, PT, R50, R36, RZ ;  /* 0x00000024320a7210 */ /* 0x000fe40007f3e0ff */
[----:B------:R-:W-:Y:S02]  /*164a50*/  SHF.R.U32.HI R9, RZ, 0x8, R9 ;  /* 0x00000008ff097819 */ /* 0x000fe40000011609 */
[----:B------:R-:W-:Y:S01]  /*164a60*/  LOP3.LUT R8, R8, 0xffff, RZ, 0xc0, !PT ;  /* 0x0000ffff08087812 */ /* 0x000fe200078ec0ff */
[----:B------:R-:W-:Y:S01]  /*164a70*/  IMAD.X R11, R61, 0x1, R37, P1 ;  /* 0x000000013d0b7824 */ /* 0x000fe200008e0625 */
[----:B------:R-:W-:Y:S01]  /*164a80*/  LOP3.LUT R9, R9, 0xffff, RZ, 0xc0, !PT ;  /* 0x0000ffff09097812 */ /* 0x000fe200078ec0ff */
[----:B------:R-:W-:Y:S04]  /*164a90*/  STL [R1+0x5518], R12 ;  /* 0x0055180c01007387 */ /* 0x000fe80000100800 */
[----:B------:R3:W-:Y:S01]  /*164aa0*/  STL.64 [R1+0xe90], R10 ;  /* 0x000e900a01007387 */ /* 0x0007e20000100a00 */
[----:B------:R-:W-:-:S05]  /*164ab0*/  PRMT R8, R8, 0x3340, R9 ;  /* 0x0000334008087816 */ /* 0x000fca0000000009 */
[----:B------:R0:W-:Y:S04]  /*164ac0*/  STL [R1+0x60c], R8 ;  /* 0x00060c0801007387 */ /* 0x0001e80000100800 */
[----:B------:R-:W4:Y:S01]  /*164ad0*/  LDL.LU R21, [R1+0x648] ;  /* 0x0006480001157983 */ /* 0x000f220000300800 */
[----:B---3--:R-:W-:Y:S02]  /*164ae0*/  LOP3.LUT R10, R44, 0xffff, RZ, 0xc0, !PT ;  /* 0x0000ffff2c0a7812 */ /* 0x008fe400078ec0ff */
[----:B------:R-:W-:Y:S01]  /*164af0*/  LOP3.LUT R9, R43, 0xffff, RZ, 0xc0, !PT ;  /* 0x0000ffff2b097812 */ /* 0x000fe200078ec0ff */
[----:B------:R-:W3:Y:S03]  /*164b00*/  LDL.LU R44, [R1+0x340] ;  /* 0x00034000012c7983 */ /* 0x000ee60000300800 */
[----:B------:R-:W-:-:S05]  /*164b10*/  PRMT R43, R10, 0x3340, R9 ;  /* 0x000033400a2b7816 */ /* 0x000fca0000000009 */
[----:B------:R-:W-:Y:S04]  /*164b20*/  STL [R1+0x6cb8], R43 ;  /* 0x006cb82b01007387 */ /* 0x000fe80000100800 */
[----:B------:R-:W3:Y:S01]  /*164b30*/  LDL.LU R15, [R1+0x6e30] ;  /* 0x006e3000010f7983 */ /* 0x000ee20000300800 */
[----:B0-----:R-:W-:Y:S02]  /*164b40*/  SHF.R.U32.HI R8, RZ, 0x8, R10 ;  /* 0x00000008ff087819 */ /* 0x001fe4000001160a */
[----:B------:R-:W-:Y:S02]  /*164b50*/  SHF.R.U32.HI R9, RZ, 0x8, R9 ;  /* 0x00000008ff097819 */ /* 0x000fe40000011609 */
[----:B------:R-:W-:Y:S02]  /*164b60*/  LOP3.LUT R8, R8, 0xffff, RZ, 0xc0, !PT ;  /* 0x0000ffff08087812 */ /* 0x000fe400078ec0ff */
[----:B------:R-:W-:-:S04]  /*164b70*/  LOP3.LUT R9, R9, 0xffff, RZ, 0xc0, !PT ;  /* 0x0000ffff09097812 */ /* 0x000fc800078ec0ff */
[----:B------:R-:W-:Y:S02]  /*164b80*/  PRMT R8, R8, 0x3340, R9 ;  /* 0x0000334008087816 */ /* 0x000fe40000000009 */
[----:B------:R-:W-:-:S03]  /*164b90*/  SHF.R.U32.HI R7, RZ, 0x8, R7 ;  /* 0x00000008ff077819 */ /* 0x000fc60000011607 */
[----:B------:R0:W-:Y:S01]  /*164ba0*/  STL [R1+0x600], R8 ;  /* 0x0006000801007387 */ /* 0x0001e20000100800 */
[----:B------:R-:W-:Y:S02]  /*164bb0*/  LOP3.LUT R7, R7, 0xffff, RZ, 0xc0, !PT ;  /* 0x0000ffff07077812 */ /* 0x000fe400078ec0ff */
[----:B0-----:R-:W-:-:S04]  /*164bc0*/  SHF.R.U32.HI R8, RZ, 0x8, R14 ;  /* 0x00000008ff087819 */ /* 0x001fc8000001160e */
[----:B------:R-:W-:-:S04]  /*164bd0*/  LOP3.LUT R8, R8, 0xffff, RZ, 0xc0, !PT ;  /* 0x0000ffff08087812 */ /* 0x000fc800078ec0ff */
[--C-:B------:R-:W-:Y:S02]  /*164be0*/  PRMT R9, R8, 0x3340, R0.reuse ;  /* 0x0000334008097816 */ /* 0x100fe40000000000 */
[----:B------:R-:W-:Y:S01]  /*164bf0*/  PRMT R8, R7, 0x3340, R0 ;  /* 0x0000334007087816 */ /* 0x000fe20000000000 */
[----:B------:R-:W-:Y:S04]  /*164c00*/  STL [R1+0x6cbc], R14 ;  /* 0x006cbc0e01007387 */ /* 0x000fe80000100800 */
[----:B------:R-:W-:Y:S01]  /*164c10*/  STL [R1+0x500], R9 ;  /* 0x0005000901007387 */ /* 0x000fe20000100800 */
[----:B--2---:R-:W-:Y:S02]  /*164c20*/  LOP3.LUT R7, R23, 0xffff, RZ, 0xc0, !PT ;  /* 0x0000ffff17077812 */ /* 0x004fe400078ec0ff */
[----:B------:R-:W-:Y:S01]  /*164c30*/  LOP3.LUT R10, R25, 0xffff, RZ, 0xc0, !PT ;  /* 0x0000ffff190a7812 */ /* 0x000fe200078ec0ff */
[----:B------:R0:W-:Y:S01]  /*164c40*/  STL [R1+0x4cc], R8 ;  /* 0x0004cc0801007387 */ /* 0x0001e20000100800 */
[----:B------:R-:W-:-:S03]  /*164c50*/  IADD3 R12, P1, PT, R50, R38, RZ ;  /* 0x00000026320c7210 */ /* 0x000fc60007f3e0ff */
[----:B------:R-:W2:Y:S01]  /*164c60*/  LDL.LU R23, [R1+0x4e4] ;  /* 0x0004e40001177983 */ /* 0x000ea20000300800 */
[----:B------:R-:W-:Y:S02]  /*164c70*/  PRMT R11, R10, 0x3340, R0 ;  /* 0x000033400a0b7816 */ /* 0x000fe40000000000 */
[----:B0-----:R-:W-:-:S04]  /*164c80*/  LOP3.LUT R8, R31, 0xffff, RZ, 0xc0, !PT ;  /* 0x0000ffff1f087812 */ /* 0x001fc800078ec0ff */
[--C-:B------:R-:W-:Y:S02]  /*164c90*/  PRMT R9, R7, 0x3340, R8.reuse ;  /* 0x0000334007097816 */ /* 0x100fe40000000008 */
[----:B------:R-:W-:Y:S02]  /*164ca0*/  SHF.R.U32.HI R7, RZ, 0x8, R7 ;  /* 0x00000008ff077819 */ /* 0x000fe40000011607 */
[----:B------:R-:W-:Y:S02]  /*164cb0*/  SHF.R.U32.HI R8, RZ, 0x8, R8 ;  /* 0x00000008ff087819 */ /* 0x000fe40000011608 */
[----:B------:R-:W-:Y:S02]  /*164cc0*/  PRMT R9, R9, 0x5410, R11 ;  /* 0x0000541009097816 */ /* 0x000fe4000000000b */
[----:B------:R-:W-:Y:S02]  /*164cd0*/  LOP3.LUT R7, R7, 0xffff, RZ, 0xc0, !PT ;  /* 0x0000ffff07077812 */ /* 0x000fe400078ec0ff */
[----:B------:R-:W-:Y:S01]  /*164ce0*/  LOP3.LUT R8, R8, 0xffff, RZ, 0xc0, !PT ;  /* 0x0000ffff08087812 */ /* 0x000fe200078ec0ff */
[----:B------:R-:W-:Y:S01]  /*164cf0*/  IMAD.X R13, R61, 0x1, R39, P1 ;  /* 0x000000013d0d7824 */ /* 0x000fe200008e0627 */
[----:B------:R0:W-:Y:S04]  /*164d00*/  STL [R1+0x550c], R9 ;  /* 0x00550c0901007387 */ /* 0x0001e80000100800 */
[----:B------:R-:W-:Y:S01]  /*164d10*/  STL.64 [R1+0xe88], R12 ;  /* 0x000e880c01007387 */ /* 0x000fe20000100a00 */
[----:B0-----:R-:W-:-:S05]  /*164d20*/  PRMT R9, R7, 0x3340, R8 ;  /* 0x0000334007097816 */ /* 0x001fca0000000008 */
[----:B------:R0:W-:Y:S01]  /*164d30*/  STL [R1+0x604], R9 ;  /* 0x0006040901007387 */ /* 0x0001e20000100800 */
[----:B---3--:R-:W-:-:S03]  /*164d40*/  LOP3.LUT R7, R15, 0xffff, RZ, 0xc0, !PT ;  /* 0x0000ffff0f077812 */ /* 0x008fc600078ec0ff */
[----:B------:R-:W3:Y:S01]  /*164d50*/  LDL.LU R15, [R1+0x6e2c] ;  /* 0x006e2c00010f7983 */ /* 0x000ee20000300800 */
[----:B----4-:R-:W-:Y:S02]  /*164d60*/  LOP3.LUT R8, R21, 0xffff, RZ, 0xc0, !PT ;  /* 0x0000ffff15087812 */ /* 0x010fe400078ec0ff */
[----:B0-----:R-:W-:Y:S02]  /*164d70*/  LOP3.LUT R9, R44, 0xffff, RZ, 0xc0, !PT ;  /* 0x0000ffff2c097812 */ /* 0x001fe400078ec0ff */
[----:B------:R-:W-:Y:S02]  /*164d80*/  PRMT R12, R7, 0x3340, R0 ;  /* 0x00003340070c7816 */ /* 0x000fe40000000000 */
[----:B------:R-:W-:-:S04]  /*164d90*/  PRMT R11, R8, 0x3340, R9 ;  /* 0x00003340080b7816 */ /* 0x000fc80000000009 */
[----:B------:R-:W-:Y:S02]  /*164da0*/  PRMT R11, R11, 0x5410, R12 ;  /* 0x000054100b0b7816 */ /* 0x000fe4000000000c */
[----:B------:R-:W-:-:S05]  /*164db0*/  IADD3 R12, P1, PT, R50, R40, RZ ;  /* 0x00000028320c7210 */ /* 0x000fca0007f3e0ff */
[----:B------:R-:W-:Y:S01]  /*164dc0*/  IMAD.X R13, R61, 0x1, R41, P1 ;  /* 0x000000013d0d7824 */ /* 0x000fe200008e0629 */
[----:B------:R-:W-:Y:S04]  /*164dd0*/  STL [R1+0x5508], R11 ;  /* 0x0055080b01007387 */ /* 0x000fe80000100800 */
[----:B------:R-:W-:Y:S04]  /*164de0*/  STL.64 [R1+0xe80], R12 ;  /* 0x000e800c01007387 */ /* 0x000fe80000100a00 */
[----:B------:R-:W4:Y:S04]  /*164df0*/  LDL.LU R25, [R1+0x4e8] ;  /* 0x0004e80001197983 */ /* 0x000f280000300800 */
[----:B------:R-:W4:Y:S04]  /*164e00*/  LDL.LU R31, [R1+0x254] ;  /* 0x00025400011f7983 */ /* 0x000f280000300800 */
[----:B------:R-:W4:Y:S01]  /*164e10*/  LDL.LU R21, [R1+0x64c] ;  /* 0x00064c0001157983 */ /* 0x000f220000300800 */
[----:B------:R-:W-:-:S02]  /*164e20*/  SHF.R.U32.HI R61, RZ, 0x8, R10 ;  /* 0x00000008ff3d7819 */ /* 0x000fc4000001160a */
[----:B------:R-:W-:Y:S02]  /*164e30*/  SHF.R.U32.HI R8, RZ, 0x8, R8 ;  /* 0x00000008ff087819 */ /* 0x000fe40000011608 */
[----:B------:R-:W-:Y:S01]  /*164e40*/  SHF.R.U32.HI R10, RZ, 0x8, R9 ;  /* 0x00000008ff0a7819 */ /* 0x000fe20000011609 */
[----:B------:R-:W4:Y:S01]  /*164e50*/  LDL.LU R44, [R1+0x100] ;  /* 0x00010000012c7983 */ /* 0x000f220000300800 */
[----:B------:R-:W-:Y:S02]  /*164e60*/  LOP3.LUT R9, R61, 0xffff, RZ, 0xc0, !PT ;  /* 0x0000ffff3d097812 */ /* 0x000fe400078ec0ff */
[----:B------:R-:W-:Y:S02]  /*164e70*/  LOP3.LUT R8, R8, 0xffff, RZ, 0xc0, !PT ;  /* 0x0000ffff08087812 */ /* 0x000fe400078ec0ff */
[----:B------:R-:W-:Y:S02]  /*164e80*/  LOP3.LUT R61, R10, 0xffff, RZ, 0xc0, !PT ;  /* 0x0000ffff0a3d7812 */ /* 0x000fe400078ec0ff */
[----:B------:R-:W-:-:S02]  /*164e90*/  PRMT R9, R9, 0x3340, R0 ;  /* 0x0000334009097816 */ /* 0x000fc40000000000 */
[----:B------:R-:W-:-:S03]  /*164ea0*/  PRMT R8, R8, 0x3340, R61 ;  /* 0x0000334008087816 */ /* 0x000fc6000000003d */
[----:B------:R-:W-:Y:S04]  /*164eb0*/  STL [R1+0x4c8], R9 ;  /* 0x0004c80901007387 */ /* 0x000fe80000100800 */
[----:B------:R0:W-:Y:S02]  /*164ec0*/  STL [R1+0x63c], R8 ;  /* 0x00063c0801007387 */ /* 0x0001e40000100800 */
[----:B0-----:R-:W-:Y:S02]  /*164ed0*/  LOP3.LUT R8, R58, 0xffff, RZ, 0xc0, !PT ;  /* 0x0000ffff3a087812 */ /* 0x001fe400078ec0ff */
[----:B------:R-:W4:Y:S01]  /*164ee0*/  LDL.LU R58, [R1+0x6e28] ;  /* 0x006e2800013a7983 */ /* 0x000f220000300800 */
[----:B--2---:R-:W-:Y:S02]  /*164ef0*/  LOP3.LUT R9, R23, 0xffff, RZ, 0xc0, !PT ;  /* 0x0000ffff17097812 */ /* 0x004fe400078ec0ff */
[----:B------:R-:W-:Y:S01]  /*164f00*/  PRMT R61, R8, 0x3340, R0 ;  /* 0x00003340083d7816 */ /* 0x000fe20000000000 */
[----:B------:R-:W-:Y:S01]  /*164f10*/  VIADD R50, R50, UR6 ;  /* 0x0000000632327c36 */ /* 0x000fe20008000000 */
[----:B------:R-:W-:-:S02]  /*164f20*/  SHF.R.U32.HI R8, RZ, 0x8, R8 ;  /* 0x00000008ff087819 */ /* 0x000fc40000011608 */
[----:B------:R-:W-:Y:S02]  /*164f30*/  SHF.R.U32.HI R7, RZ, 0x8, R7 ;  /* 0x00000008ff077819 */ /* 0x000fe40000011607 */
[----:B------:R-:W-:Y:S02]  /*164f40*/  LOP3.LUT R16, R16, 0xffff, RZ, 0xc0, !PT ;  /* 0x0000ffff10107812 */ /* 0x000fe400078ec0ff */
[----:B------:R-:W-:Y:S02]  /*164f50*/  LOP3.LUT R18, R18, 0xffff, RZ, 0xc0, !PT ;  /* 0x0000ffff12127812 */ /* 0x000fe400078ec0ff */
[----:B---3--:R-:W-:Y:S01]  /*164f60*/  LOP3.LUT R10, R15, 0xffff, RZ, 0xc0, !PT ;  /* 0x0000ffff0f0a7812 */ /* 0x008fe200078ec0ff */
[----:B------:R-:W0:Y:S01]  /*164f70*/  LDCU UR6, c[0x0][0x3b8] ;  /* 0x00007700ff0677ac */ /* 0x000e220008000800 */
[----:B------:R-:W2:Y:S02]  /*164f80*/  LDL.LU R15, [R1+0x6e24] ;  /* 0x006e2400010f7983 */ /* 0x000ea40000300800 */
[----:B------:R-:W-:-:S02]  /*164f90*/  PRMT R11, R9, 0x3340, R10 ;  /* 0x00003340090b7816 */ /* 0x000fc4000000000a */
[----:B------:R-:W-:Y:S02]  /*164fa0*/  SHF.R.U32.HI R9, RZ, 0x8, R9 ;  /* 0x00000008ff097819 */ /* 0x000fe40000011609 */
[----:B------:R-:W-:Y:S02]  /*164fb0*/  PRMT R11, R11, 0x5410, R61 ;  /* 0x000054100b0b7816 */ /* 0x000fe4000000003d */
[----:B------:R-:W-:Y:S02]  /*164fc0*/  SHF.R.U32.HI R61, RZ, 0x8, R10 ;  /* 0x00000008ff3d7819 */ /* 0x000fe4000001160a */
[----:B------:R-:W-:Y:S02]  /*164fd0*/  LOP3.LUT R9, R9, 0xffff, RZ, 0xc0, !PT ;  /* 0x0000ffff09097812 */ /* 0x000fe400078ec0ff */
[----:B------:R-:W-:Y:S02]  /*164fe0*/  LOP3.LUT R61, R61, 0xffff, RZ, 0xc0, !PT ;  /* 0x0000ffff3d3d7812 */ /* 0x000fe400078ec0ff */
[----:B------:R-:W-:-:S02]  /*164ff0*/  IADD3 R10, P1, PT, R50, R34, RZ ;  /* 0x00000022320a7210 */ /* 0x000fc40007f3e0ff */
[----:B------:R-:W-:Y:S02]  /*165000*/  PRMT R9, R9, 0x3340, R61 ;  /* 0x0000334009097816 */ /* 0x000fe4000000003d */
[----:B------:R-:W-:Y:S02]  /*165010*/  SHF.R.S32.HI R61, RZ, 0x1f, R50 ;  /* 0x0000001fff3d7819 */ /* 0x000fe40000011432 */
[----:B------:R-:W-:Y:S02]  /*165020*/  LOP3.LUT R8, R8, 0xffff, RZ, 0xc0, !PT ;  /* 0x0000ffff08087812 */ /* 0x000fe400078ec0ff */
[----:B------:R-:W-:Y:S01]  /*165030*/  LOP3.LUT R7, R7, 0xffff, RZ, 0xc0, !PT ;  /* 0x0000ffff07077812 */ /* 0x000fe200078ec0ff */
[----:B------:R1:W-:Y:S01]  /*165040*/  STL [R1+0x5504], R11 ;  /* 0x0055040b01007387 */ /* 0x0003e20000100800 */
[--C-:B------:R-:W-:Y:S02]  /*165050*/  PRMT R8, R8, 0x3340, R0.reuse ;  /* 0x0000334008087816 */ /* 0x100fe40000000000 */
[----:B------:R-:W-:Y:S01]  /*165060*/  PRMT R7, R7, 0x3340, R0 ;  /* 0x0000334007077816 */ /* 0x000fe20000000000 */
[----:B------:R-:W-:Y:S01]  /*165070*/  STL [R1+0x608], R9 ;  /* 0x0006080901007387 */ /* 0x000fe20000100800 */
[----:B-1----:R-:W-:-:S05]  /*165080*/  IMAD.X R11, R61, 0x1, R35, P1 ;  /* 0x000000013d0b7824 */ /* 0x002fca00008e0623 */
[----:B------:R-:W-:Y:S04]  /*165090*/  STL.64 [R1+0xe78], R10 ;  /* 0x000e780a01007387 */ /* 0x000fe80000100a00 */
[----:B------:R4:W-:Y:S04]  /*1650a0*/  STL [R1+0x4c4], R8 ;  /* 0x0004c40801007387 */ /* 0x0009e80000100800 */
[----:B------:R1:W-:Y:S04]  /*1650b0*/  STL [R1+0x4c0], R7 ;  /* 0x0004c00701007387 */ /* 0x0003e80000100800 */
[----:B------:R-:W3:Y:S01]  /*1650c0*/  LDL.LU R23, [R1+0x660] ;  /* 0x0006600001177983 */ /* 0x000ee20000300800 */
[----:B----4-:R-:W-:-:S02]  /*1650d0*/  LOP3.LUT R8, R21, 0xffff, RZ, 0xc0, !PT ;  /* 0x0000ffff15087812 */ /* 0x010fc400078ec0ff */
[----:B------:R-:W-:Y:S01]  /*1650e0*/  LOP3.LUT R10, R25, 0xffff, RZ, 0xc0, !PT ;  /* 0x0000ffff190a7812 */ /* 0x000fe200078ec0ff */
[----:B------:R-:W4:Y:S04]  /*1650f0*/  LDL.LU R21, [R1+0x104] ;  /* 0x0001040001157983 */ /* 0x000f280000300800 */
[----:B------:R-:W3:Y:S01]  /*165100*/  LDL.LU R25, [R1+0x348] ;  /* 0x0003480001197983 */ /* 0x000ee20000300800 */
[----:B------:R-:W-:Y:S02]  /*165110*/  LOP3.LUT R11, R31, 0xffff, RZ, 0xc0, !PT ;  /* 0x0000ffff1f0b7812 */ /* 0x000fe400078ec0ff */
[----:B------:R-:W-:Y:S02]  /*165120*/  PRMT R13, R16, 0x3340, R0 ;  /* 0x00003340100d7816 */ /* 0x000fe40000000000 */
[----:B-1----:R-:W-:-:S02]  /*165130*/  LOP3.LUT R7, R44, 0xffff, RZ, 0xc0, !PT ;  /* 0x0000ffff2c077812 */ /* 0x002fc400078ec0ff */
[----:B------:R-:W-:-:S04]  /*165140*/  PRMT R12, R10, 0x3340, R11 ;  /* 0x000033400a0c7816 */ /* 0x000fc8000000000b */
[----:B------:R-:W-:Y:S02]  /*165150*/  PRMT R14, R12, 0x5410, R13 ;  /* 0x000054100c0e7816 */ /* 0x000fe4000000000d */
[----:B------:R-:W-:-:S03]  /*165160*/  PRMT R13, R7, 0x3340, R0 ;  /* 0x00003340070d7816 */ /* 0x000fc60000000000 */
[----:B------:R1:W-:Y:S01]  /*165170*/  STL [R1+0x555c], R14 ;  /* 0x00555c0e01007387 */ /* 0x0003e20000100800 */
[----:B------:R-:W-:Y:S02]  /*165180*/  SHF.R.U32.HI R10, RZ, 0x8, R10 ;  /* 0x00000008ff0a7819 */ /* 0x000fe4000001160a */
[----:B------:R-:W-:Y:S02]  /*165190*/  SHF.R.U32.HI R11, RZ, 0x8, R11 ;  /* 0x00000008ff0b7819 */ /* 0x000fe4000001160b */
[----:B--2---:R-:W-:-:S04]  /*1651a0*/  LOP3.LUT R9, R15, 0xffff, RZ, 0xc0, !PT ;  /* 0x0000ffff0f097812 */ /* 0x004fc800078ec0ff */
[----:B------:R-:W-:-:S04]  /*1651b0*/  PRMT R12, R8, 0x3340, R9 ;  /* 0x00003340080c7816 */ /* 0x000fc80000000009 */
[----:B-1----:R-:W-:Y:S02]  /*1651c0*/  PRMT R14, R12, 0x5410, R13 ;  /* 0x000054100c0e7816 */ /* 0x002fe4000000000d */
[----:B------:R-:W-:-:S05]  /*1651d0*/  IADD3 R12, P1, PT, R50, R36, RZ ;  /* 0x00000024320c7210 */ /* 0x000fca0007f3e0ff */
[----:B------:R-:W-:Y:S01]  /*1651e0*/  IMAD.X R13, R61, 0x1, R37, P1 ;  /* 0x000000013d0d7824 */ /* 0x000fe200008e0625 */
[----:B------:R-:W-:Y:S04]  /*1651f0*/  STL [R1+0x54fc], R14 ;  /* 0x0054fc0e01007387 */ /* 0x000fe80000100800 */
[----:B------:R-:W2:Y:S04]  /*165200*/  LDL.LU R31, [R1+0x4f8] ;  /* 0x0004f800011f7983 */ /* 0x000ea80000300800 */
[----:B------:R1:W-:Y:S04]  /*165210*/  STL.64 [R1+0xe68], R12 ;  /* 0x000e680c01007387 */ /* 0x0003e80000100a00 */
[----:B------:R-:W2:Y:S01]  /*165220*/  LDL.LU R44, [R1+0x274] ;  /* 0x00027400012c7983 */ /* 0x000ea20000300800 */
[----:B------:R-:W-:-:S02]  /*165230*/  SHF.R.U32.HI R8, RZ, 0x8, R8 ;  /* 0x00000008ff087819 */ /* 0x000fc40000011608 */
[----:B------:R-:W-:Y:S02]  /*165240*/  SHF.R.U32.HI R9, RZ, 0x8, R9 ;  /* 0x00000008ff097819 */ /* 0x000fe40000011609 */
[----:B------:R-:W-:Y:S02]  /*165250*/  LOP3.LUT R10, R10, 0xffff, RZ, 0xc0, !PT ;  /* 0x0000ffff0a0a7812 */ /* 0x000fe400078ec0ff */
[----:B------:R-:W-:Y:S02]  /*165260*/  LOP3.LUT R11, R11, 0xffff, RZ, 0xc0, !PT ;  /* 0x0000ffff0b0b7812 */ /* 0x000fe400078ec0ff */
[----:B------:R-:W-:Y:S02]  /*165270*/  LOP3.LUT R8, R8, 0xffff, RZ, 0xc0, !PT ;  /* 0x0000ffff08087812 */ /* 0x000fe400078ec0ff */
[----:B------:R-:W-:Y:S02]  /*165280*/  LOP3.LUT R9, R9, 0xffff, RZ, 0xc0, !PT ;  /* 0x0000ffff09097812 */ /* 0x000fe400078ec0ff */
[----:B------:R-:W-:-:S02]  /*165290*/  PRMT R15, R10, 0x3340, R11 ;  /* 0x000033400a0f7816 */ /* 0x000fc4000000000b */
[----:B------:R-:W-:Y:S02]  /*1652a0*/  PRMT R10, R8, 0x3340, R9 ;  /* 0x00003340080a7816 */ /* 0x000fe40000000009 */
[C---:B------:R-:W-:Y:S02]  /*1652b0*/  IADD3 R8, P1, PT, R50.reuse, R38, RZ ;  /* 0x0000002632087210 */ /* 0x040fe40007f3e0ff */
[----:B------:R-:W-:Y:S01]  /*1652c0*/  SHF.R.U32.HI R7, RZ, 0x8, R7 ;  /* 0x00000008ff077819 */ /* 0x000fe20000011607 */
[----:B------:R-:W-:Y:S02]  /*1652d0*/  STL [R1+0x6a30], R15 ;  /* 0x006a300f01007387 */ /* 0x000fe40000100800 */
[----:B------:R-:W-:Y:S01]  /*1652e0*/  IMAD.X R9, R61, 0x1, R39, P1 ;  /* 0x000000013d097824 */ /* 0x000fe200008e0627 */
[----:B------:R-:W-:Y:S01]  /*1652f0*/  LOP3.LUT R7, R7, 0xffff, RZ, 0xc0, !PT ;  /* 0x0000ffff07077812 */ /* 0x000fe200078ec0ff */
[----:B------:R-:W-:Y:S04]  /*165300*/  STL [R1+0x61c], R10 ;  /* 0x00061c0a01007387 */ /* 0x000fe80000100800 */
[----:B------:R0:W-:Y:S01]  /*165310*/  STL.64 [R1+0xe70], R8 ;  /* 0x000e700801007387 */ /* 0x0001e20000100a00 */
[----:B-1----:R-:W-:-:S02]  /*165320*/  IADD3 R12, P1, PT, R50, R40, RZ ;  /* 0x00000028320c7210 */ /* 0x002fc40007f3e0ff */
[----:B0-----:R-:W-:Y:S02]  /*165330*/  PRMT R8, R7, 0x3340, R0 ;  /* 0x0000334007087816 */ /* 0x001fe40000000000 */
[----:B---3--:R-:W-:-:S03]  /*165340*/  LOP3.LUT R7, R23, 0xffff, RZ, 0xc0, !PT ;  /* 0x0000ffff17077812 */ /* 0x008fc600078ec0ff */
[----:B------:R0:W-:Y:S01]  /*165350*/  STL [R1+0x45c], R8 ;  /* 0x00045c0801007387 */ /* 0x0001e20000100800 */
[----:B----4-:R-:W-:Y:S01]  /*165360*/  LOP3.LUT R10, R21, 0xffff, RZ, 0xc0, !PT ;  /* 0x0000ffff150a7812 */ /* 0x010fe200078ec0ff */
[----:B------:R-:W-:Y:S02]  /*165370*/  IMAD.X R13, R61, 0x1, R41, P1 ;  /* 0x000000013d0d7824 */ /* 0x000fe400008e0629 */
[----:B------:R-:W3:Y:S01]  /*165380*/  LDL.LU R21, [R1+0x4f4] ;  /* 0x0004f40001157983 */ /* 0x000ee20000300800 */
[----:B0-----:R-:W-:Y:S02]  /*165390*/  LOP3.LUT R8, R25, 0xffff, RZ, 0xc0, !PT ;  /* 0x0000ffff19087812 */ /* 0x001fe400078ec0ff */
[----:B------:R-:W-:Y:S02]  /*1653a0*/  PRMT R11, R10, 0x3340, R0 ;  /* 0x000033400a0b7816 */ /* 0x000fe40000000000 */
[----:B------:R-:W-:Y:S02]  /*1653b0*/  PRMT R9, R7, 0x3340, R8 ;  /* 0x0000334007097816 */ /* 0x000fe40000000008 */
[----:B------:R-:W-:-:S02]  /*1653c0*/  SHF.R.U32.HI R7, RZ, 0x8, R7 ;  /* 0x00000008ff077819 */ /* 0x000fc40000011607 */
[----:B------:R-:W-:Y:S02]  /*1653d0*/  SHF.R.U32.HI R61, RZ, 0x8, R8 ;  /* 0x00000008ff3d7819 */ /* 0x000fe40000011608 */
[----:B------:R-:W-:Y:S02]  /*1653e0*/  LOP3.LUT R7, R7, 0xffff, RZ, 0xc0, !PT ;  /* 0x0000ffff07077812 */ /* 0x000fe400078ec0ff */
[----:B------:R-:W-:Y:S02]  /*1653f0*/  LOP3.LUT R61, R61, 0xffff, RZ, 0xc0, !PT ;  /* 0x0000ffff3d3d7812 */ /* 0x000fe400078ec0ff */
[----:B------:R-:W-:Y:S02]  /*165400*/  PRMT R9, R9, 0x5410, R11 ;  /* 0x0000541009097816 */ /* 0x000fe4000000000b */
[----:B------:R-:W-:-:S03]  /*165410*/  PRMT R8, R7, 0x3340, R61 ;  /* 0x0000334007087816 */ /* 0x000fc6000000003d */
[----:B------:R0:W-:Y:S04]  /*165420*/  STL [R1+0x54f8], R9 ;  /* 0x0054f80901007387 */ /* 0x0001e80000100800 */
[----:B------:R-:W-:Y:S04]  /*165430*/  STL.64 [R1+0xe60], R12 ;  /* 0x000e600c01007387 */ /* 0x000fe80000100a00 */
[----:B------:R1:W-:Y:S01]  /*165440*/  STL [R1+0x62c], R8 ;  /* 0x00062c0801007387 */ /* 0x0003e20000100800 */
[----:B0-----:R-:W-:-:S03]  /*165450*/  LOP3.LUT R9, R17, 0xffff, RZ, 0xc0, !PT ;  /* 0x0000ffff11097812 */ /* 0x001fc600078ec0ff */
[----:B------:R-:W4:Y:S01]  /*165460*/  LDL.LU R17, [R1+0x6e20] ;  /* 0x006e200001117983 */ /* 0x000f220000300800 */
[----:B------:R-:W-:Y:S02]  /*165470*/  PRMT R61, R9, 0x3340, R0 ;  /* 0x00003340093d7816 */ /* 0x000fe40000000000 */
[----:B--2---:R-:W-:Y:S02]  /*165480*/  LOP3.LUT R7, R31, 0xffff, RZ, 0xc0, !PT ;  /* 0x0000ffff1f077812 */ /* 0x004fe400078ec0ff */
[----:B-1----:R-:W-:-:S04]  /*165490*/  LOP3.LUT R8, R44, 0xffff, RZ, 0xc0, !PT ;  /* 0x0000ffff2c087812 */ /* 0x002fc800078ec0ff */
[----:B------:R-:W-:-:S04]  /*1654a0*/  PRMT R11, R7, 0x3340, R8 ;  /* 0x00003340070b7816 */ /* 0x000fc80000000008 */
[----:B------:R-:W-:-:S05]  /*1654b0*/  PRMT R11, R11, 0x5410, R61 ;  /* 0x000054100b0b7816 */ /* 0x000fca000000003d */
[----:B------:R-:W-:Y:S04]  /*1654c0*/  STL [R1+0x54f4], R11 ;  /* 0x0054f40b01007387 */ /* 0x000fe80000100800 */
[----:B------:R-:W2:Y:S04]  /*1654d0*/  LDL.LU R28, [R1+0x664] ;  /* 0x00066400011c7983 */ /* 0x000ea80000300800 */
[----:B------:R-:W2:Y:S04]  /*1654e0*/  LDL.LU R31, [R1+0x114] ;  /* 0x00011400011f7983 */ /* 0x000ea80000300800 */
[----:B------:R-:W2:Y:S01]  /*1654f0*/  LDL.LU R44, [R1+0x350] ;  /* 0x00035000012c7983 */ /* 0x000ea20000300800 */
[----:B------:R-:W-:-:S02]  /*165500*/  SHF.R.U32.HI R61, RZ, 0x8, R10 ;  /* 0x00000008ff3d7819 */ /* 0x000fc4000001160a */
[----:B------:R-:W-:Y:S02]  /*165510*/  SHF.R.U32.HI R7, RZ, 0x8, R7 ;  /* 0x00000008ff077819 */ /* 0x000fe40000011607 */
[----:B------:R-:W-:Y:S02]  /*165520*/  SHF.R.U32.HI R10, RZ, 0x8, R8 ;  /* 0x00000008ff0a7819 */ /* 0x000fe40000011608 */
[----:B------:R-:W-:Y:S02]  /*165530*/  LOP3.LUT R8, R61, 0xffff, RZ, 0xc0, !PT ;  /* 0x0000ffff3d087812 */ /* 0x000fe400078ec0ff */
[----:B------:R-:W-:Y:S02]  /*165540*/  LOP3.LUT R7, R7, 0xffff, RZ, 0xc0, !PT ;  /* 0x0000ffff07077812 */ /* 0x000fe400078ec0ff */
[----:B------:R-:W-:Y:S02]  /*165550*/  LOP3.LUT R61, R10, 0xffff, RZ, 0xc0, !PT ;  /* 0x0000ffff0a3d7812 */ /* 0x000fe400078ec0ff */
[----:B------:R-:W-:-:S02]  /*165560*/  PRMT R10, R8, 0x3340, R0 ;  /* 0x00003340080a7816 */ /* 0x000fc40000000000 */
[----:B------:R-:W-:-:S03]  /*165570*/  PRMT R8, R7, 0x3340, R61 ;  /* 0x0000334007087816 */ /* 0x000fc6000000003d */
[----:B------:R-:W-:Y:S04]  /*165580*/  STL [R1+0x458], R10 ;  /* 0x0004580a01007387 */ /* 0x000fe80000100800 */
[----:B------:R4:W-:Y:S01]  /*165590*/  STL [R1+0x630], R8 ;  /* 0x0006300801007387 */ /* 0x0009e20000100800 */
[----:B------:R-:W-:-:S03]  /*1655a0*/  PRMT R61, R18, 0x3340, R0 ;  /* 0x00003340123d7816 */ /* 0x000fc60000000000 */
[----:B------:R-:W2:Y:S04]  /*1655b0*/  LDL.LU R23, [R1+0x668] ;  /* 0x0006680001177983 */ /* 0x000ea80000300800 */
[----:B------:R-:W2:Y:S01]  /*1655c0*/  LDL.LU R25, [R1+0x110] ;  /* 0x0001100001197983 */ /* 0x000ea20000300800 */
[----:B---3--:R-:W-:Y:S02]  /*1655d0*/  LOP3.LUT R7, R21, 0xffff, RZ, 0xc0, !PT ;  /* 0x0000ffff15077812 */ /* 0x008fe400078ec0ff */
[----:B----4-:R-:W-:-:S04]  /*1655e0*/  LOP3.LUT R8, R17, 0xffff, RZ, 0xc0, !PT ;  /* 0x0000ffff11087812 */ /* 0x010fc800078ec0ff */
[----:B------:R-:W-:-:S04]  /*1655f0*/  PRMT R10, R7, 0x3340, R8 ;  /* 0x00003340070a7816 */ /* 0x000fc80000000008 */
[----:B------:R-:W-:-:S05]  /*165600*/  PRMT R10, R10, 0x5410, R61 ;  /* 0x000054100a0a7816 */ /* 0x000fca000000003d */
[----:B------:R0:W-:Y:S04]  /*165610*/  STL [R1+0x5548], R10 ;  /* 0x0055480a01007387 */ /* 0x0001e80000100800 */
[----:B------:R-:W3:Y:S01]  /*165620*/  LDL.LU R21, [R1+0x34c] ;  /* 0x00034c0001157983 */ /* 0x000ee20000300800 */
[----:B------:R-:W-:Y:S01]  /*165630*/  VIADD R50, R50, UR6 ;  /* 0x0000000632327c36 */ /* 0x000fe20008000000 */
[----:B------:R-:W-:Y:S02]  /*165640*/  SHF.R.U32.HI R7, RZ, 0x8, R7 ;  /* 0x00000008ff077819 */ /* 0x000fe40000011607 */
[----:B------:R-:W-:Y:S02]  /*165650*/  SHF.R.U32.HI R8, RZ, 0x8, R8 ;  /* 0x00000008ff087819 */ /* 0x000fe40000011608 */
[----:B------:R-:W-:Y:S01]  /*165660*/  SHF.R.U32.HI R9, RZ, 0x8, R9 ;  /* 0x00000008ff097819 */ /* 0x000fe20000011609 */
[----:B------:R-:W1:Y:S01]  /*165670*/  LDCU UR6, c[0x0][0x3b8] ;  /* 0x00007700ff0677ac */ /* 0x000e620008000800 */
[----:B------:R-:W-:-:S02]  /*165680*/  SHF.R.S32.HI R61, RZ, 0x1f, R50 ;  /* 0x0000001fff3d7819 */ /* 0x000fc40000011432 */
[----:B------:R-:W-:Y:S02]  /*165690*/  LOP3.LUT R7, R7, 0xffff, RZ, 0xc0, !PT ;  /* 0x0000ffff07077812 */ /* 0x000fe400078ec0ff */
[----:B0-----:R-:W-:Y:S02]  /*1656a0*/  IADD3 R10, P1, PT, R50, R34, RZ ;  /* 0x00000022320a7210 */ /* 0x001fe40007f3e0ff */
[----:B------:R-:W-:Y:S02]  /*1656b0*/  LOP3.LUT R8, R8, 0xffff, RZ, 0xc0, !PT ;  /* 0x0000ffff08087812 */ /* 0x000fe400078ec0ff */
[----:B------:R-:W-:Y:S01]  /*1656c0*/  LOP3.LUT R9, R9, 0xffff, RZ, 0xc0, !PT ;  /* 0x0000ffff09097812 */ /* 0x000fe200078ec0ff */
[----:B------:R-:W-:Y:S01]  /*1656d0*/  IMAD.X R11, R61, 0x1, R35, P1 ;  /* 0x000000013d0b7824 */ /* 0x000fe200008e0623 */
[----:B------:R-:W-:Y:S02]  /*1656e0*/  PRMT R17, R7, 0x3340, R8 ;  /* 0x0000334007117816 */ /* 0x000fe40000000008 */
[----:B------:R-:W-:-:S02]  /*1656f0*/  PRMT R9, R9, 0x3340, R0 ;  /* 0x0000334009097816 */ /* 0x000fc40000000000 */
[----:B------:R-:W-:Y:S04]  /*165700*/  STL.64 [R1+0xe58], R10 ;  /* 0x000e580a01007387 */ /* 0x000fe80000100a00 */
[----:B------:R-:W-:Y:S04]  /*165710*/  STL [R1+0x6a34], R17 ;  /* 0x006a341101007387 */ /* 0x000fe80000100800 */
[----:B------:R0:W-:Y:S01]  /*165720*/  STL [R1+0x454], R9 ;  /* 0x0004540901007387 */ /* 0x0001e20000100800 */
[----:B--2---:R-:W-:Y:S02]  /*165730*/  LOP3.LUT R7, R31, 0xffff, RZ, 0xc0, !PT ;  /* 0x0000ffff1f077812 */ /* 0x004fe400078ec0ff */
[----:B0-----:R-:W-:Y:S01]  /*165740*/  LOP3.LUT R9, R44, 0xffff, RZ, 0xc0, !PT ;  /* 0x0000ffff2c097812 */ /* 0x001fe200078ec0ff */
[----:B------:R-:W2:Y:S04]  /*165750*/  LDL.LU R31, [R1+0x524] ;  /* 0x00052400011f7983 */ /* 0x000ea80000300800 */
[----:B------:R-:W4:Y:S01]  /*165760*/  LDL.LU R44, [R1+0x280] ;  /* 0x00028000012c7983 */ /* 0x000f220000300800 */
[----:B------:R-:W-:-:S02]  /*165770*/  LOP3.LUT R8, R28, 0xffff, RZ, 0xc0, !PT ;  /* 0x0000ffff1c087812 */ /* 0x000fc400078ec0ff */
[----:B------:R-:W-:Y:S02]  /*165780*/  PRMT R11, R7, 0x3340, R0 ;  /* 0x00003340070b7816 */ /* 0x000fe40000000000 */
[----:B------:R-:W-:-:S04]  /*165790*/  PRMT R10, R8, 0x3340, R9 ;  /* 0x00003340080a7816 */ /* 0x000fc80000000009 */
[----:B------:R-:W-:Y:S02]  /*1657a0*/  PRMT R12, R10, 0x5410, R11 ;  /* 0x000054100a0c7816 */ /* 0x000fe4000000000b */
[----:B------:R-:W-:Y:S02]  /*1657b0*/  IADD3 R10, P1, PT, R50, R36, RZ ;  /* 0x00000024320a7210 */ /* 0x000fe40007f3e0ff */
[----:B------:R-:W-:Y:S02]  /*1657c0*/  SHF.R.U32.HI R8, RZ, 0x8, R8 ;  /* 0x00000008ff087819 */ /* 0x000fe40000011608 */
[----:B------:R-:W-:Y:S02]  /*1657d0*/  SHF.R.U32.HI R9, RZ, 0x8, R9 ;  /* 0x00000008ff097819 */ /* 0x000fe40000011609 */
[----:B------:R-:W-:Y:S01]  /*1657e0*/  SHF.R.U32.HI R7, RZ, 0x8, R7 ;  /* 0x00000008ff077819 */ /* 0x000fe20000011607 */
[----:B------:R-:W-:Y:S01]  /*1657f0*/  IMAD.X R11, R61, 0x1, R37, P1 ;  /* 0x000000013d0b7824 */ /* 0x000fe200008e0625 */
[----:B------:R-:W-:-:S02]  /*165800*/  LOP3.LUT R8, R8, 0xffff, RZ, 0xc0, !PT ;  /* 0x0000ffff08087812 */ /* 0x000fc400078ec0ff */
[----:B------:R-:W-:Y:S02]  /*165810*/  LOP3.LUT R9, R9, 0xffff, RZ, 0xc0, !PT ;  /* 0x0000ffff09097812 */ /* 0x000fe400078ec0ff */
[----:B------:R-:W-:Y:S01]  /*165820*/  LOP3.LUT R7, R7, 0xffff, RZ, 0xc0, !PT ;  /* 0x0000ffff07077812 */ /* 0x000fe200078ec0ff */
[----:B------:R-:W-:Y:S04]  /*165830*/  STL [R1+0x54ec], R12 ;  /* 0x0054ec0c01007387 */ /* 0x000fe80000100800 */
[----:B------:R0:W-:Y:S02]  /*165840*/  STL.64 [R1+0xe50], R10 ;  /* 0x000e500a01007387 */ /* 0x0001e40000100a00 */
[----:B0-----:R-:W-:Y:S02]  /*165850*/  PRMT R10, R8, 0x3340, R9 ;  /* 0x00003340080a7816 */ /* 0x001fe40000000009 */
[----:B------:R-:W-:-:S02]  /*165860*/  PRMT R9, R7, 0x3340, R0 ;  /* 0x0000334007097816 */ /* 0x000fc40000000000 */
[----:B------:R-:W-:Y:S02]  /*165870*/  LOP3.LUT R8, R23, 0xffff, RZ, 0xc0, !PT ;  /* 0x0000ffff17087812 */ /* 0x000fe400078ec0ff */
[----:B------:R-:W-:Y:S01]  /*165880*/  LOP3.LUT R7, R25, 0xffff, RZ, 0xc0, !PT ;  /* 0x0000ffff19077812 */ /* 0x000fe200078ec0ff */
[----:B------:R-:W-:Y:S04]  /*165890*/  STL [R1+0x634], R10 ;  /* 0x0006340a01007387 */ /* 0x000fe80000100800 */
[----:B------:R3:W-:Y:S01]  /*1658a0*/  STL [R1+0x450], R9 ;  /* 0x0004500901007387 */ /* 0x0007e20000100800 */
[----:B------:R-:W-:Y:S02]  /*1658b0*/  PRMT R11, R7, 0x3340, R0 ;  /* 0x00003340070b7816 */ /* 0x000fe40000000000 */
[----:B---3--:R-:W-:-:S04]  /*1658c0*/  LOP3.LUT R9, R21, 0xffff, RZ, 0xc0, !PT ;  /* 0x0000ffff15097812 */ /* 0x008fc800078ec0ff */
[----:B------:R-:W-:-:S04]  /*1658d0*/  PRMT R10, R8, 0x3340, R9 ;  /* 0x00003340080a7816 */ /* 0x000fc80000000009 */
[----:B------:R-:W-:-:S05]  /*1658e0*/  PRMT R12, R10, 0x5410, R11 ;  /* 0x000054100a0c7816 */ /* 0x000fca000000000b */
[----:B------:R-:W-:Y:S04]  /*1658f0*/  STL [R1+0x54e8], R12 ;  /* 0x0054e80c01007387 */ /* 0x000fe80000100800 */
[----:B------:R-:W3:Y:S04]  /*165900*/  LDL.LU R22, [R1+0x690] ;  /* 0x0006900001167983 */ /* 0x000ee80000300800 */
[----:B------:R-:W3:Y:S04]  /*165910*/  LDL.LU R28, [R1+0x144] ;  /* 0x00014400011c7983 */ /* 0x000ee80000300800 */
[----:B------:R-:W3:Y:S01]  /*165920*/  LDL.LU R25, [R1+0x358] ;  /* 0x0003580001197983 */ /* 0x000ee20000300800 */
[----:B------:R-:W-:-:S05]  /*165930*/  IADD3 R10, P1, PT, R50, R38, RZ ;  /* 0x00000026320a7210 */ /* 0x000fca0007f3e0ff */
[----:B------:R-:W-:Y:S01]  /*165940*/  IMAD.X R11, R61, 0x1, R39, P1 ;  /* 0x000000013d0b7824 */ /* 0x000fe200008e0627 */
[----:B------:R-:W-:Y:S02]  /*165950*/  SHF.R.U32.HI R8, RZ, 0x8, R8 ;  /* 0x00000008ff087819 */ /* 0x000fe40000011608 */
[----:B------:R-:W-:Y:S02]  /*165960*/  SHF.R.U32.HI R9, RZ, 0x8, R9 ;  /* 0x00000008ff097819 */ /* 0x000fe40000011609 */
[----:B------:R0:W-:Y:S04]  /*165970*/  STL.64 [R1+0xe48], R10 ;  /* 0x000e480a01007387 */ /* 0x0001e80000100a00 */
[----:B------:R-:W3:Y:S01]  /*165980*/  LDL.LU R21, [R1+0x528] ;  /* 0x0005280001157983 */ /* 0x000ee20000300800 */
[----:B------:R-:W-:-:S02]  /*165990*/  LOP3.LUT R8, R8, 0xffff, RZ, 0xc0, !PT ;  /* 0x0000ffff08087812 */ /* 0x000fc400078ec0ff */
[----:B------:R-:W-:-:S04]  /*1659a0*/  LOP3.LUT R9, R9, 0xffff, RZ, 0xc0, !PT ;  /* 0x0000ffff09097812 */ /* 0x000fc800078ec0ff */
[----:B0-----:R-:W-:Y:S02]  /*1659b0*/  PRMT R10, R8, 0x3340, R9 ;  /* 0x00003340080a7816 */ /* 0x001fe40000000009 */
[----:B------:R-:W-:-:S03]  /*1659c0*/  LOP3.LUT R8, R19, 0xffff, RZ, 0xc0, !PT ;  /* 0x0000ffff13087812 */ /* 0x000fc600078ec0ff */
[----:B------:R4:W-:Y:S01]  /*1659d0*/  STL [R1+0x644], R10 ;  /* 0x0006440a01007387 */ /* 0x0009e20000100800 */
[----:B------:R-:W-:-:S03]  /*1659e0*/  PRMT R12, R8, 0x3340, R0 ;  /* 0x00003340080c7816 */ /* 0x000fc60000000000 */
[----:B------:R-:W3:Y:S01]  /*1659f0*/  LDL.LU R19, [R1+0x6e1c] ;  /* 0x006e1c0001137983 */ /* 0x000ee20000300800 */
[----:B--2---:R-:W-:Y:S02]  /*165a00*/  LOP3.LUT R9, R31, 0xffff, RZ, 0xc0, !PT ;  /* 0x0000ffff1f097812 */ /* 0x004fe400078ec0ff */
[----:B----4-:R-:W-:-:S04]  /*165a10*/  LOP3.LUT R10, R44, 0xffff, RZ, 0xc0, !PT ;  /* 0x0000ffff2c0a7812 */ /* 0x010fc800078ec0ff */
[----:B------:R-:W-:-:S04]  /*165a20*/  PRMT R11, R9, 0x3340, R10 ;  /* 0x00003340090b7816 */ /* 0x000fc8000000000a */
[----:B------:R-:W-:Y:S02]  /*165a30*/  PRMT R11, R11, 0x5410, R12 ;  /* 0x000054100b0b7816 */ /* 0x000fe4000000000c */
[----:B------:R-:W-:Y:S02]  /*165a40*/  IADD3 R12, P1, PT, R50, R40, RZ ;  /* 0x00000028320c7210 */ /* 0x000fe40007f3e0ff */
[----:B------:R-:W-:-:S03]  /*165a50*/  SHF.R.U32.HI R9, RZ, 0x8, R9 ;  /* 0x00000008ff097819 */ /* 0x000fc60000011609 */
[----:B------:R-:W-:Y:S01]  /*165a60*/  IMAD.X R13, R61, 0x1, R41, P1 ;  /* 0x000000013d0d7824 */ /* 0x000fe200008e0629 */
[----:B------:R-:W-:Y:S02]  /*165a70*/  SHF.R.U32.HI R61, RZ, 0x8, R10 ;  /* 0x00000008ff3d7819 */ /* 0x000fe4000001160a */
[----:B------:R-:W-:Y:S02]  /*165a80*/  LOP3.LUT R9, R9, 0xffff, RZ, 0xc0, !PT ;  /* 0x0000ffff09097812 */ /* 0x000fe400078ec0ff */
[----:B------:R-:W-:Y:S01]  /*165a90*/  LOP3.LUT R61, R61, 0xffff, RZ, 0xc0, !PT ;  /* 0x0000ffff3d3d7812 */ /* 0x000fe200078ec0ff */
[----:B------:R-:W-:Y:S04]  /*165aa0*/  STL [R1+0x54e4], R11 ;  /* 0x0054e40b01007387 */ /* 0x000fe80000100800 */
[----:B------:R-:W-:Y:S04]  /*165ab0*/  STL.64 [R1+0xe40], R12 ;  /* 0x000e400c01007387 */ /* 0x000fe80000100a00 */
[----:B------:R-:W2:Y:S01]  /*165ac0*/  LDL.LU R23, [R1+0x140] ;  /* 0x0001400001177983 */ /* 0x000ea20000300800 */
[----:B------:R-:W-:-:S03]  /*165ad0*/  PRMT R9, R9, 0x3340, R61 ;  /* 0x0000334009097816 */ /* 0x000fc6000000003d */
[----:B------:R-:W4:Y:S04]  /*165ae0*/  LDL.LU R31, [R1+0x66c] ;  /* 0x00066c00011f7983 */ /* 0x000f280000300800 */
[----:B------:R0:W-:Y:S04]  /*165af0*/  STL [R1+0x638], R9 ;  /* 0x0006380901007387 */ /* 0x0001e80000100800 */
[----:B------:R-:W2:Y:S01]  /*165b00*/  LDL.LU R44, [R1+0x354] ;  /* 0x00035400012c7983 */ /* 0x000ea20000300800 */
[----:B------:R-:W-:Y:S02]  /*165b10*/  SHF.R.U32.HI R61, RZ, 0x8, R8 ;  /* 0x00000008ff3d7819 */ /* 0x000fe40000011608 */
[----:B------:R-:W-:-:S02]  /*165b20*/  SHF.R.U32.HI R7, RZ, 0x8, R7 ;  /* 0x00000008ff077819 */ /* 0x000fc40000011607 */
[----:B------:R-:W-:Y:S02]  /*165b30*/  LOP3.LUT R61, R61, 0xffff, RZ, 0xc0, !PT ;  /* 0x0000ffff3d3d7812 */ /* 0x000fe400078ec0ff */
[----:B------:R-:W-:Y:S02]  /*165b40*/  LOP3.LUT R7, R7, 0xffff, RZ, 0xc0, !PT ;  /* 0x0000ffff07077812 */ /* 0x000fe400078ec0ff */
[--C-:B0-----:R-:W-:Y:S02]  /*165b50*/  PRMT R9, R61, 0x3340, R0.reuse ;  /* 0x000033403d097816 */ /* 0x101fe40000000000 */
[----:B------:R-:W-:-:S03]  /*165b60*/  PRMT R8, R7, 0x3340, R0 ;  /* 0x0000334007087816 */ /* 0x000fc60000000000 */
[----:B------:R0:W-:Y:S04]  /*165b70*/  STL [R1+0x3a8], R9 ;  /* 0x0003a80901007387 */ /* 0x0001e80000100800 */
[----:B------:R0:W-:Y:S01]  /*165b80*/  STL [R1+0x3a4], R8 ;  /* 0x0003a40801007387 */ /* 0x0001e20000100800 */
[----:B---3--:R-:W-:Y:S02]  /*165b90*/  LOP3.LUT R7, R22, 0xffff, RZ, 0xc0, !PT ;  /* 0x0000ffff16077812 */ /* 0x008fe400078ec0ff */
[----:B------:R-:W-:Y:S02]  /*165ba0*/  LOP3.LUT R12, R28, 0xffff, RZ, 0xc0, !PT ;  /* 0x0000ffff1c0c7812 */ /* 0x000fe400078ec0ff */
[----:B0-----:R-:W-:Y:S02]  /*165bb0*/  LOP3.LUT R9, R25, 0xffff, RZ, 0xc0, !PT ;  /* 0x0000ffff19097812 */ /* 0x001fe400078ec0ff */
[----:B------:R-:W-:-:S02]  /*165bc0*/  PRMT R61, R12, 0x3340, R0 ;  /* 0x000033400c3d7816 */ /* 0x000fc40000000000 */
[----:B------:R-:W-:-:S04]  /*165bd0*/  PRMT R8, R7, 0x3340, R9 ;  /* 0x0000334007087816 */ /* 0x000fc80000000009 */
[----:B------:R-:W-:Y:S02]  /*165be0*/  PRMT R11, R8, 0x5410, R61 ;  /* 0x00005410080b7816 */ /* 0x000fe4000000003d */
[----:B------:R-:W-:-:S03]  /*165bf0*/  LOP3.LUT R10, R21, 0xffff, RZ, 0xc0, !PT ;  /* 0x0000ffff150a7812 */ /* 0x000fc600078ec0ff */
[----:B------:R0:W-:Y:S04]  /*165c00*/  STL [R1+0x54e0], R11 ;  /* 0x0054e00b01007387 */ /* 0x0001e80000100800 */
[----:B------:R-:W3:Y:S04]  /*165c10*/  LDL.LU R25, [R1+0x52c] ;  /* 0x00052c0001197983 */ /* 0x000ee80000300800 */
[----:B------:R-:W3:Y:S01]  /*165c20*/  LDL.LU R21, [R1+0x288] ;  /* 0x0002880001157983 */ /* 0x000ee20000300800 */
[----:B------:R-:W-:Y:S02]  /*165c30*/  SHF.R.U32.HI R61, RZ, 0x8, R10 ;  /* 0x00000008ff3d7819 */ /* 0x000fe4000001160a */
[----:B------:R-:W-:-:S02]  /*165c40*/  SHF.R.U32.HI R7, RZ, 0x8, R7 ;  /* 0x00000008ff077819 */ /* 0x000fc40000011607 */
[----:B------:R-:W-:Y:S02]  /*165c50*/  SHF.R.U32.HI R13, RZ, 0x8, R9 ;  /* 0x00000008ff0d7819 */ /* 0x000fe40000011609 */
[----:B------:R-:W-:Y:S02]  /*165c60*/  LOP3.LUT R9, R61, 0xffff, RZ, 0xc0, !PT ;  /* 0x0000ffff3d097812 */ /* 0x000fe400078ec0ff */
[----:B------:R-:W-:Y:S02]  /*165c70*/  LOP3.LUT R7, R7, 0xffff, RZ, 0xc0, !PT ;  /* 0x0000ffff07077812 */ /* 0x000fe400078ec0ff */
[----:B------:R-:W-:-:S04]  /*165c80*/  LOP3.LUT R8, R19, 0xffff, RZ, 0xc0, !PT ;  /* 0x0000ffff13087812 */ /* 0x000fc800078ec0ff */
[----:B0-----:R-:W-:Y:S02]  /*165c90*/  SHF.R.U32.HI R11, RZ, 0x8, R8 ;  /* 0x00000008ff0b7819 */ /* 0x001fe40000011608 */
[----:B------:R-:W-:Y:S02]  /*165ca0*/  LOP3.LUT R61, R13, 0xffff, RZ, 0xc0, !PT ;  /* 0x0000ffff0d3d7812 */ /* 0x000fe400078ec0ff */
[----:B------:R-:W-:-:S04]  /*165cb0*/  LOP3.LUT R11, R11, 0xffff, RZ, 0xc0, !PT ;  /* 0x0000ffff0b0b7812 */ /* 0x000fc800078ec0ff */
[----:B------:R-:W-:Y:S02]  /*165cc0*/  PRMT R19, R9, 0x3340, R11 ;  /* 0x0000334009137816 */ /* 0x000fe4000000000b */
[----:B------:R-:W-:-:S03]  /*165cd0*/  PRMT R11, R7, 0x3340, R61 ;  /* 0x00003340070b7816 */ /* 0x000fc6000000003d */
[----:B------:R-:W-:Y:S04]  /*165ce0*/  STL [R1+0x6a38], R19 ;  /* 0x006a381301007387 */ /* 0x000fe80000100800 */
[----:B------:R2:W-:Y:S01]  /*165cf0*/  STL [R1+0x294c], R11 ;  /* 0x00294c0b01007387 */ /* 0x0005e20000100800 */
[----:B----4-:R-:W-:-:S03]  /*165d00*/  LOP3.LUT R9, R31, 0xffff, RZ, 0xc0, !PT ;  /* 0x0000ffff1f097812 */ /* 0x010fc600078ec0ff */
[----:B------:R-:W4:Y:S01]  /*165d10*/  LDL.LU R31, [R1+0x540] ;  /* 0x00054000011f7983 */ /* 0x000f220000300800 */
[----:B--2---:R-:W-:-:S03]  /*165d20*/  LOP3.LUT R11, R44, 0xffff, RZ, 0xc0, !PT ;  /* 0x0000ffff2c0b7812 */ /* 0x004fc600078ec0ff */
[----:B------:R-:W2:Y:S01]  /*165d30*/  LDL.LU R44, [R1+0x294] ;  /* 0x00029400012c7983 */ /* 0x000ea20000300800 */
[----:B------:R-:W-:Y:S01]  /*165d40*/  LOP3.LUT R7, R23, 0xffff, RZ, 0xc0, !PT ;  /* 0x0000ffff17077812 */ /* 0x000fe200078ec0ff */
[----:B-1----:R-:W-:Y:S01]  /*165d50*/  VIADD R50, R50, UR6 ;  /* 0x0000000632327c36 */ /* 0x002fe20008000000 */
[----:B------:R-:W-:Y:S02]  /*165d60*/  PRMT R13, R9, 0x3340, R11 ;  /* 0x00003340090d7816 */ /* 0x000fe4000000000b */
[----:B------:R-:W-:Y:S02]  /*165d70*/  PRMT R61, R7, 0x3340, R0 ;  /* 0x00003340073d7816 */ /* 0x000fe40000000000 */
[----:B------:R-:W-:Y:S02]  /*165d80*/  SHF.R.U32.HI R9, RZ, 0x8, R9 ;  /* 0x00000008ff097819 */ /* 0x000fe40000011609 */
[----:B------:R-:W-:Y:S02]  /*165d90*/  SHF.R.U32.HI R11, RZ, 0x8, R11 ;  /* 0x00000008ff0b7819 */ /* 0x000fe4000001160b */
[----:B------:R-:W-:-:S02]  /*165da0*/  SHF.R.U32.HI R7, RZ, 0x8, R7 ;  /* 0x00000008ff077819 */ /* 0x000fc40000011607 */
[----:B------:R-:W-:Y:S02]  /*165db0*/  PRMT R13, R13, 0x5410, R61 ;  /* 0x000054100d0d7816 */ /* 0x000fe4000000003d */
[----:B------:R-:W-:Y:S02]  /*165dc0*/  SHF.R.S32.HI R61, RZ, 0x1f, R50 ;  /* 0x0000001fff3d7819 */ /* 0x000fe40000011432 */
[----:B------:R-:W-:Y:S02]  /*165dd0*/  IADD3 R14, P1, PT, R50, R34, RZ ;  /* 0x00000022320e7210 */ /* 0x000fe40007f3e0ff */
[----:B------:R-:W-:Y:S02]  /*165de0*/  LOP3.LUT R9, R9, 0xffff, RZ, 0xc0, !PT ;  /* 0x0000ffff09097812 */ /* 0x000fe400078ec0ff */
[----:B------:R-:W-:Y:S02]  /*165df0*/  LOP3.LUT R11, R11, 0xffff, RZ, 0xc0, !PT ;  /* 0x0000ffff0b0b7812 */ /* 0x000fe400078ec0ff */
[----:B------:R-:W-:Y:S01]  /*165e00*/  LOP3.LUT R7, R7, 0xffff, RZ, 0xc0, !PT ;  /* 0x0000ffff07077812 */ /* 0x000fe200078ec0ff */
[----:B------:R0:W-:Y:S01]  /*165e10*/  STL [R1+0x54dc], R13 ;  /* 0x0054dc0d01007387 */ /* 0x0001e20000100800 */
[----:B------:R-:W-:Y:S01]  /*165e20*/  IMAD.X R15, R61, 0x1, R35, P1 ;  /* 0x000000013d0f7824 */ /* 0x000fe200008e0623 */
[----:B------:R-:W-:-:S02]  /*165e30*/  SHF.R.U32.HI R12, RZ, 0x8, R12 ;  /* 0x00000008ff0c7819 */ /* 0x000fc4000001160c */
[----:B------:R-:W-:Y:S01]  /*165e40*/  LOP3.LUT R22, R42, 0xffff, RZ, 0xc0, !PT ;  /* 0x0000ffff2a167812 */ /* 0x000fe200078ec0ff */
[----:B------:R-:W1:Y:S01]  /*165e50*/  LDCU UR6, c[0x0][0x3b8] ;  /* 0x00007700ff0677ac */ /* 0x000e620008000800 */
[----:B------:R1:W-:Y:S01]  /*165e60*/  STL.64 [R1+0xe38], R14 ;  /* 0x000e380e01007387 */ /* 0x0003e20000100a00 */
[----:B0-----:R-:W-:Y:S02]  /*165e70*/  PRMT R13, R9, 0x3340, R11 ;  /* 0x00003340090d7816 */ /* 0x001fe4000000000b */
[--C-:B------:R-:W-:Y:S02]  /*165e80*/  PRMT R11, R7, 0x3340, R0.reuse ;  /* 0x00003340070b7816 */ /* 0x100fe40000000000 */
[----:B------:R-:W-:Y:S01]  /*165e90*/  LOP3.LUT R7, R30, 0xffff, RZ, 0xc0, !PT ;  /* 0x0000ffff1e077812 */ /* 0x000fe200078ec0ff */
[----:B------:R-:W-:Y:S04]  /*165ea0*/  STL [R1+0x640], R13 ;  /* 0x0006400d01007387 */ /* 0x000fe80000100800 */
[----:B------:R0:W-:Y:S04]  /*165eb0*/  STL [R1+0x3a0], R11 ;  /* 0x0003a00b01007387 */ /* 0x0001e80000100800 */
[----:B------:R-:W4:Y:S01]  /*165ec0*/  LDL.LU R30, [R1+0x6e18] ;  /* 0x006e1800011e7983 */ /* 0x000f220000300800 */
[----:B-1----:R-:W-:-:S02]  /*165ed0*/  PRMT R14, R7, 0x3340, R0 ;  /* 0x00003340070e7816 */ /* 0x002fc40000000000 */
[----:B------:R-:W-:Y:S02]  /*165ee0*/  LOP3.LUT R12, R12, 0xffff, RZ, 0xc0, !PT ;  /* 0x0000ffff0c0c7812 */ /* 0x000fe400078ec0ff */
[----:B---3--:R-:W-:Y:S02]  /*165ef0*/  LOP3.LUT R9, R25, 0xffff, RZ, 0xc0, !PT ;  /* 0x0000ffff19097812 */ /* 0x008fe400078ec0ff */
[----:B0-----:R-:W-:Y:S02]  /*165f00*/  LOP3.LUT R11, R21, 0xffff, RZ, 0xc0, !PT ;  /* 0x0000ffff150b7812 */ /* 0x001fe400078ec0ff */
[----:B------:R-:W3:Y:S02]  /*165f10*/  LDL.LU R21, [R1+0x694] ;  /* 0x0006940001157983 */ /* 0x000ee40000300800 */
[----:B------:R-:W-:-:S04]  /*165f20*/  PRMT R13, R9, 0x3340, R11 ;  /* 0x00003340090d7816 */ /* 0x000fc8000000000b */
[----:B------:R-:W-:-:S05]  /*165f30*/  PRMT R13, R13, 0x5410, R14 ;  /* 0x000054100d0d7816 */ /* 0x000fca000000000e */
[----:B------:R0:W-:Y:S04]  /*165f40*/  STL [R1+0x54d8], R13 ;  /* 0x0054d80d01007387 */ /* 0x0001e80000100800 */
[----:B------:R-:W3:Y:S04]  /*165f50*/  LDL.LU R28, [R1+0x160] ;  /* 0x00016000011c7983 */ /* 0x000ee80000300800 */
[----:B------:R-:W3:Y:S01]  /*165f60*/  LDL.LU R23, [R1+0x35c] ;  /* 0x00035c0001177983 */ /* 0x000ee20000300800 */
[----:B------:R-:W-:Y:S02]  /*165f70*/  SHF.R.U32.HI R9, RZ, 0x8, R9 ;  /* 0x00000008ff097819 */ /* 0x000fe40000011609 */
[----:B------:R-:W-:-:S02]  /*165f80*/  SHF.R.U32.HI R11, RZ, 0x8, R11 ;  /* 0x00000008ff0b7819 */ /* 0x000fc4000001160b */
[----:B------:R-:W-:Y:S02]  /*165f90*/  IADD3 R14, P1, PT, R50, R36, RZ ;  /* 0x00000024320e7210 */ /* 0x000fe40007f3e0ff */
[----:B------:R-:W-:Y:S02]  /*165fa0*/  LOP3.LUT R9, R9, 0xffff, RZ, 0xc0, !PT ;  /* 0x0000ffff09097812 */ /* 0x000fe400078ec0ff */
[----:B------:R-:W-:Y:S01]  /*165fb0*/  LOP3.LUT R11, R11, 0xffff, RZ, 0xc0, !PT ;  /* 0x0000ffff0b0b7812 */ /* 0x000fe200078ec0ff */
[----:B------:R-:W-:Y:S01]  /*165fc0*/  IMAD.X R15, R61, 0x1, R37, P1 ;  /* 0x000000013d0f7824 */ /* 0x000fe200008e0625 */
[----:B0-----:R-:W-:Y:S02]  /*165fd0*/  PRMT R13, R12, 0x3340, R0 ;  /* 0x000033400c0d7816 */ /* 0x001fe40000000000 */
[----:B------:R-:W-:Y:S02]  /*165fe0*/  PRMT R11, R9, 0x3340, R11 ;  /* 0x00003340090b7816 */ /* 0x000fe4000000000b */
[----:B------:R-:W-:Y:S04]  /*165ff0*/  STL.64 [R1+0xe30], R14 ;  /* 0x000e300e01007387 */ /* 0x000fe80000100a00 */
[----:B------:R-:W-:Y:S04]  /*166000*/  STL [R1+0x39c], R13 ;  /* 0x00039c0d01007387 */ /* 0x000fe80000100800 */
[----:B------:R0:W-:Y:S04]  /*166010*/  STL [R1+0x66c], R11 ;  /* 0x00066c0b01007387 */ /* 0x0001e80000100800 */
[----:B------:R-:W3:Y:S01]  /*166020*/  LDL.LU R25, [R1+0x698] ;  /* 0x0006980001197983 */ /* 0x000ee20000300800 */
[----:B--2---:R-:W-:-:S03]  /*166030*/  LOP3.LUT R9, R44, 0xffff, RZ, 0xc0, !PT ;  /* 0x0000ffff2c097812 */ /* 0x004fc600078ec0ff */
[----:B------:R-:W2:Y:S01]  /*166040*/  LDL.LU R44, [R1+0x360] ;  /* 0x00036000012c7983 */ /* 0x000ea20000300800 */
[----:B----4-:R-:W-:-:S04]  /*166050*/  LOP3.LUT R12, R31, 0xffff, RZ, 0xc0, !PT ;  /* 0x0000ffff1f0c7812 */ /* 0x010fc800078ec0ff */
[----:B0-----:R-:W-:Y:S02]  /*166060*/  SHF.R.U32.HI R11, RZ, 0x8, R12 ;  /* 0x00000008ff0b7819 */ /* 0x001fe4000001160c */
[--C-:B------:R-:W-:Y:S02]  /*166070*/  PRMT R42, R12, 0x3340, R9.reuse ;  /* 0x000033400c2a7816 */ /* 0x100fe40000000009 */
[----:B------:R-:W-:Y:S02]  /*166080*/  SHF.R.U32.HI R12, RZ, 0x8, R9 ;  /* 0x00000008ff0c7819 */ /* 0x000fe40000011609 */
[----:B------:R-:W-:Y:S02]  /*166090*/  SHF.R.U32.HI R9, RZ, 0x8, R22 ;  /* 0x00000008ff097819 */ /* 0x000fe40000011616 */
[----:B------:R-:W-:Y:S02]  /*1660a0*/  LOP3.LUT R11, R11, 0xffff, RZ, 0xc0, !PT ;  /* 0x0000ffff0b0b7812 */ /* 0x000fe400078ec0ff */
[----:B------:R-:W-:-:S02]  /*1660b0*/  LOP3.LUT R12, R12, 0xffff, RZ, 0xc0, !PT ;  /* 0x0000ffff0c0c7812 */ /* 0x000fc400078ec0ff */
[----:B------:R-:W-:Y:S02]  /*1660c0*/  LOP3.LUT R9, R9, 0xffff, RZ, 0xc0, !PT ;  /* 0x0000ffff09097812 */ /* 0x000fe400078ec0ff */
[----:B------:R-:W-:Y:S02]  /*1660d0*/  SHF.R.U32.HI R7, RZ, 0x8, R7 ;  /* 0x00000008ff077819 */ /* 0x000fe40000011607 */
[----:B------:R-:W-:Y:S02]  /*1660e0*/  PRMT R11, R11, 0x3340, R12 ;  /* 0x000033400b0b7816 */ /* 0x000fe4000000000c */
[----:B------:R-:W-:Y:S02]  /*1660f0*/  IADD3 R12, P1, PT, R50, R38, RZ ;  /* 0x00000026320c7210 */ /* 0x000fe40007f3e0ff */
[----:B------:R-:W-:Y:S02]  /*166100*/  PRMT R9, R9, 0x3340, R0 ;  /* 0x0000334009097816 */ /* 0x000fe40000000000 */
[----:B------:R-:W-:Y:S01]  /*166110*/  LOP3.LUT R7, R7, 0xffff, RZ, 0xc0, !PT ;  /* 0x0000ffff07077812 */ /* 0x000fe200078ec0ff */
[----:B------:R-:W-:Y:S01]  /*166120*/  STL [R1+0x648], R11 ;  /* 0x0006480b01007387 */ /* 0x000fe20000100800 */
[----:B------:R-:W-:-:S03]  /*166130*/  IMAD.X R13, R61, 0x1, R39, P1 ;  /* 0x000000013d0d7824 */ /* 0x000fc600008e0627 */
[----:B------:R0:W-:Y:S04]  /*166140*/  STL [R1+0x398], R9 ;  /* 0x0003980901007387 */ /* 0x0001e80000100800 */
[----:B------:R-:W-:Y:S04]  /*166150*/  STL.64 [R1+0xe28], R12 ;  /* 0x000e280c01007387 */ /* 0x000fe80000100a00 */
[----:B------:R-:W4:Y:S01]  /*166160*/  LDL.LU R31, [R1+0x544] ;  /* 0x00054400011f7983 */ /* 0x000f220000300800 */
[----:B0-----:R-:W-:-:S05]  /*166170*/  PRMT R9, R7, 0x3340, R0 ;  /* 0x0000334007097816 */ /* 0x001fca0000000000 */
[----:B------:R0:W-:Y:S01]  /*166180*/  STL [R1+0x394], R9 ;  /* 0x0003940901007387 */ /* 0x0001e20000100800 */
[----:B---3--:R-:W-:-:S03]  /*166190*/  LOP3.LUT R7, R21, 0xffff, RZ, 0xc0, !PT ;  /* 0x0000ffff15077812 */ /* 0x008fc600078ec0ff */
[----:B------:R-:W3:Y:S01]  /*1661a0*/  LDL.LU R21, [R1+0x29c] ;  /* 0x00029c0001157983 */ /* 0x000ee20000300800 */
[----:B------:R-:W-:Y:S02]  /*1661b0*/  LOP3.LUT R11, R28, 0xffff, RZ, 0xc0, !PT ;  /* 0x0000ffff1c0b7812 */ /* 0x000fe400078ec0ff */
[----:B0-----:R-:W-:Y:S02]  /*1661c0*/  LOP3.LUT R9, R23, 0xffff, RZ, 0xc0, !PT ;  /* 0x0000ffff17097812 */ /* 0x001fe400078ec0ff */
[----:B------:R-:W-:Y:S02]  /*1661d0*/  PRMT R13, R11, 0x3340, R0 ;  /* 0x000033400b0d7816 */ /* 0x000fe40000000000 */
        /* <DEDUP_REMOVED lines=8> */
[----:B------:R-:W-:Y:S03]  /*166260*/  STL [R1+0x54d4], R14 ;  /* 0x0054d40e01007387 */ /* 0x000fe60000100800 */
[----:B------:R-:W-:Y:S01]  /*166270*/  PRMT R9, R7, 0x3340, R61 ;  /* 0x0000334007097816 */ /* 0x000fe2000000003d */
[----:B------:R0:W-:Y:S04]  /*166280*/  STL.64 [R1+0xe20], R12 ;  /* 0x000e200c01007387 */ /* 0x0001e80000100a00 */
[----:B------:R2:W-:Y:S01]  /*166290*/  STL [R1+0x64c], R9 ;  /* 0x00064c0901007387 */ /* 0x0005e20000100800 */
[----:B0-----:R-:W-:-:S03]  /*1662a0*/  LOP3.LUT R12, R30, 0xffff, RZ, 0xc0, !PT ;  /* 0x0000ffff1e0c7812 */ /* 0x001fc600078ec0ff */
[----:B------:R-:W3:Y:S01]  /*1662b0*/  LDL.LU R30, [R1+0x6e14] ;  /* 0x006e1400011e7983 */ /* 0x000ee20000300800 */
[----:B--2---:R-:W-:-:S03]  /*1662c0*/  LOP3.LUT R9, R44, 0xffff, RZ, 0xc0, !PT ;  /* 0x0000ffff2c097812 */ /* 0x004fc600078ec0ff */
[----:B------:R-:W2:Y:S01]  /*1662d0*/  LDL.LU R44, [R1+0x548] ;  /* 0x00054800012c7983 */ /* 0x000ea20000300800 */
[----:B------:R-:W-:Y:S02]  /*1662e0*/  LOP3.LUT R7, R25, 0xffff, RZ, 0xc0, !PT ;  /* 0x0000ffff19077812 */ /* 0x000fe400078ec0ff */
[----:B------:R-:W-:Y:S02]  /*1662f0*/  PRMT R61, R12, 0x3340, R0 ;  /* 0x000033400c3d7816 */ /* 0x000fe40000000000 */
[----:B------:R-:W-:-:S04]  /*166300*/  PRMT R13, R7, 0x3340, R9 ;  /* 0x00003340070d7816 */ /* 0x000fc80000000009 */
[----:B------:R-:W-:Y:S02]  /*166310*/  PRMT R13, R13, 0x5410, R61 ;  /* 0x000054100d0d7816 */ /* 0x000fe4000000003d */
[----:B------:R-:W-:Y:S02]  /*166320*/  SHF.R.U32.HI R61, RZ, 0x8, R11 ;  /* 0x00000008ff3d7819 */ /* 0x000fe4000001160b */
[----:B------:R-:W-:Y:S02]  /*166330*/  SHF.R.U32.HI R7, RZ, 0x8, R7 ;  /* 0x00000008ff077819 */ /* 0x000fe40000011607 */
[----:B------:R-:W-:Y:S02]  /*166340*/  SHF.R.U32.HI R9, RZ, 0x8, R9 ;  /* 0x00000008ff097819 */ /* 0x000fe40000011609 */
[----:B------:R-:W-:Y:S01]  /*166350*/  LOP3.LUT R61, R61, 0xffff, RZ, 0xc0, !PT ;  /* 0x0000ffff3d3d7812 */ /* 0x000fe200078ec0ff */
[----:B------:R0:W-:Y:S01]  /*166360*/  STL [R1+0x54d0], R13 ;  /* 0x0054d00d01007387 */ /* 0x0001e20000100800 */
[----:B------:R-:W-:-:S02]  /*166370*/  LOP3.LUT R7, R7, 0xffff, RZ, 0xc0, !PT ;  /* 0x0000ffff07077812 */ /* 0x000fc400078ec0ff */
[----:B------:R-:W-:Y:S02]  /*166380*/  LOP3.LUT R9, R9, 0xffff, RZ, 0xc0, !PT ;  /* 0x0000ffff09097812 */ /* 0x000fe400078ec0ff */
[----:B------:R-:W-:Y:S02]  /*166390*/  LOP3.LUT R11, R26, 0xffff, RZ, 0xc0, !PT ;  /* 0x0000ffff1a0b7812 */ /* 0x000fe400078ec0ff */
[----:B0-----:R-:W-:Y:S02]  /*1663a0*/  PRMT R13, R61, 0x3340, R0 ;  /* 0x000033403d0d7816 */ /* 0x001fe40000000000 */
[----:B------:R-:W-:-:S03]  /*1663b0*/  PRMT R7, R7, 0x3340, R9 ;  /* 0x0000334007077816 */ /* 0x000fc60000000009 */
[----:B------:R-:W-:Y:S04]  /*1663c0*/  STL [R1+0x390], R13 ;  /* 0x0003900d01007387 */ /* 0x000fe80000100800 */
[----:B------:R-:W2:Y:S04]  /*1663d0*/  LDL.LU R26, [R1+0x6e10] ;  /* 0x006e1000011a7983 */ /* 0x000ea80000300800 */
[----:B------:R4:W-:Y:S01]  /*1663e0*/  STL [R1+0x650], R7 ;  /* 0x0006500701007387 */ /* 0x0009e20000100800 */
[----:B------:R-:W-:-:S03]  /*1663f0*/  PRMT R61, R11, 0x3340, R0 ;  /* 0x000033400b3d7816 */ /* 0x000fc60000000000 */
[----:B------:R-:W2:Y:S04]  /*166400*/  LDL.LU R23, [R1+0x69c] ;  /* 0x00069c0001177983 */ /* 0x000ea80000300800 */
[----:B------:R-:W2:Y:S01]  /*166410*/  LDL.LU R25, [R1+0x174] ;  /* 0x0001740001197983 */ /* 0x000ea20000300800 */
[----:B----4-:R-:W-:Y:S01]  /*166420*/  LOP3.LUT R7, R31, 0xffff, RZ, 0xc0, !PT ;  /* 0x0000ffff1f077812 */ /* 0x010fe200078ec0ff */
[----:B------:R-:W-:Y:S01]  /*166430*/  VIADD R50, R50, UR6 ;  /* 0x0000000632327c36 */ /* 0x000fe20008000000 */
[----:B---3--:R-:W-:Y:S02]  /*166440*/  LOP3.LUT R9, R21, 0xffff, RZ, 0xc0, !PT ;  /* 0x0000ffff15097812 */ /* 0x008fe400078ec0ff */
[----:B------:R-:W-:Y:S02]  /*166450*/  SHF.R.U32.HI R12, RZ, 0x8, R12 ;  /* 0x00000008ff0c7819 */ /* 0x000fe4000001160c */
[----:B------:R-:W-:-:S02]  /*166460*/  LOP3.LUT R20, R20, 0xffff, RZ, 0xc0, !PT ;  /* 0x0000ffff14147812 */ /* 0x000fc400078ec0ff */
[----:B------:R-:W-:Y:S02]  /*166470*/  SHF.R.U32.HI R11, RZ, 0x8, R11 ;  /* 0x00000008ff0b7819 */ /* 0x000fe4000001160b */
[----:B------:R-:W-:Y:S01]  /*166480*/  PRMT R13, R7, 0x3340, R9 ;  /* 0x00003340070d7816 */ /* 0x000fe20000000009 */
[----:B------:R-:W0:Y:S03]  /*166490*/  LDCU UR6, c[0x0][0x3b8] ;  /* 0x00007700ff0677ac */ /* 0x000e260008000800 */
[----:B------:R-:W-:-:S05]  /*1664a0*/  PRMT R13, R13, 0x5410, R61 ;  /* 0x000054100d0d7816 */ /* 0x000fca000000003d */
[----:B------:R1:W-:Y:S04]  /*1664b0*/  STL [R1+0x54cc], R13 ;  /* 0x0054cc0d01007387 */ /* 0x0003e80000100800 */
[----:B------:R-:W3:Y:S01]  /*1664c0*/  LDL.LU R31, [R1+0x368] ;  /* 0x00036800011f7983 */ /* 0x000ee20000300800 */
[----:B------:R-:W-:Y:S02]  /*1664d0*/  SHF.R.U32.HI R7, RZ, 0x8, R7 ;  /* 0x00000008ff077819 */ /* 0x000fe40000011607 */
[----:B------:R-:W-:Y:S02]  /*1664e0*/  SHF.R.U32.HI R9, RZ, 0x8, R9 ;  /* 0x00000008ff097819 */ /* 0x000fe40000011609 */
[----:B------:R-:W-:Y:S02]  /*1664f0*/  SHF.R.S32.HI R61, RZ, 0x1f, R50 ;  /* 0x0000001fff3d7819 */ /* 0x000fe40000011432 */
[----:B------:R-:W-:-:S02]  /*166500*/  IADD3 R14, P1, PT, R50, R34, RZ ;  /* 0x00000022320e7210 */ /* 0x000fc40007f3e0ff */
[----:B------:R-:W-:Y:S02]  /*166510*/  LOP3.LUT R12, R12, 0xffff, RZ, 0xc0, !PT ;  /* 0x0000ffff0c0c7812 */ /* 0x000fe400078ec0ff */
[----:B------:R-:W-:Y:S02]  /*166520*/  LOP3.LUT R7, R7, 0xffff, RZ, 0xc0, !PT ;  /* 0x0000ffff07077812 */ /* 0x000fe400078ec0ff */
[----:B------:R-:W-:Y:S01]  /*166530*/  LOP3.LUT R9, R9, 0xffff, RZ, 0xc0, !PT ;  /* 0x0000ffff09097812 */ /* 0x000fe200078ec0ff */
[----:B------:R-:W-:Y:S01]  /*166540*/  IMAD.X R15, R61, 0x1, R35, P1 ;  /* 0x000000013d0f7824 */ /* 0x000fe200008e0623 */
[----:B------:R-:W-:Y:S02]  /*166550*/  PRMT R12, R12, 0x3340, R0 ;  /* 0x000033400c0c7816 */ /* 0x000fe40000000000 */
[----:B------:R-:W-:Y:S02]  /*166560*/  PRMT R9, R7, 0x3340, R9 ;  /* 0x0000334007097816 */ /* 0x000fe40000000009 */
[----:B------:R-:W-:Y:S04]  /*166570*/  STL.64 [R1+0xe18], R14 ;  /* 0x000e180e01007387 */ /* 0x000fe80000100a00 */
[----:B------:R-:W-:Y:S04]  /*166580*/  STL [R1+0x38c], R12 ;  /* 0x00038c0c01007387 */ /* 0x000fe80000100800 */
[----:B------:R4:W-:Y:S04]  /*166590*/  STL [R1+0x654], R9 ;  /* 0x0006540901007387 */ /* 0x0009e80000100800 */
[----:B------:R-:W3:Y:S01]  /*1665a0*/  LDL.LU R21, [R1+0x6b0] ;  /* 0x0006b00001157983 */ /* 0x000ee20000300800 */
[----:B--2---:R-:W-:-:S03]  /*1665b0*/  LOP3.LUT R7, R44, 0xffff, RZ, 0xc0, !PT ;  /* 0x0000ffff2c077812 */ /* 0x004fc600078ec0ff */
[----:B------:R-:W2:Y:S01]  /*1665c0*/  LDL.LU R44, [R1+0x364] ;  /* 0x00036400012c7983 */ /* 0x000ea20000300800 */
[----:B-1----:R-:W-:Y:S02]  /*1665d0*/  PRMT R13, R20, 0x3340, R0 ;  /* 0x00003340140d7816 */ /* 0x002fe40000000000 */
[----:B------:R-:W-:-:S04]  /*1665e0*/  LOP3.LUT R11, R11, 0xffff, RZ, 0xc0, !PT ;  /* 0x0000ffff0b0b7812 */ /* 0x000fc800078ec0ff */
[----:B------:R-:W-:Y:S02]  /*1665f0*/  PRMT R11, R11, 0x3340, R0 ;  /* 0x000033400b0b7816 */ /* 0x000fe40000000000 */
[----:B----4-:R-:W-:-:S04]  /*166600*/  LOP3.LUT R9, R26, 0xffff, RZ, 0xc0, !PT ;  /* 0x0000ffff1a097812 */ /* 0x010fc800078ec0ff */
[----:B------:R-:W-:Y:S02]  /*166610*/  PRMT R12, R7, 0x3340, R9 ;  /* 0x00003340070c7816 */ /* 0x000fe40000000009 */
[----:B------:R-:W-:Y:S02]  /*166620*/  SHF.R.U32.HI R7, RZ, 0x8, R7 ;  /* 0x00000008ff077819 */ /* 0x000fe40000011607 */
[----:B------:R-:W-:Y:S02]  /*166630*/  SHF.R.U32.HI R9, RZ, 0x8, R9 ;  /* 0x00000008ff097819 */ /* 0x000fe40000011609 */
[----:B------:R-:W-:Y:S02]  /*166640*/  PRMT R14, R12, 0x5410, R13 ;  /* 0x000054100c0e7816 */ /* 0x000fe4000000000d */
[----:B------:R-:W-:Y:S02]  /*166650*/  IADD3 R12, P1, PT, R50, R36, RZ ;  /* 0x00000024320c7210 */ /* 0x000fe40007f3e0ff */
[----:B------:R-:W-:-:S02]  /*166660*/  LOP3.LUT R7, R7, 0xffff, RZ, 0xc0, !PT ;  /* 0x0000ffff07077812 */ /* 0x000fc400078ec0ff */
[----:B------:R-:W-:Y:S01]  /*166670*/  LOP3.LUT R9, R9, 0xffff, RZ, 0xc0, !PT ;  /* 0x0000ffff09097812 */ /* 0x000fe200078ec0ff */
[----:B------:R-:W-:-:S03]  /*166680*/  IMAD.X R13, R61, 0x1, R37, P1 ;  /* 0x000000013d0d7824 */ /* 0x000fc600008e0625 */
[----:B------:R-:W-:Y:S01]  /*166690*/  PRMT R26, R7, 0x3340, R9 ;  /* 0x00003340071a7816 */ /* 0x000fe20000000009 */
[----:B------:R-:W-:Y:S04]  /*1666a0*/  STL [R1+0x5510], R14 ;  /* 0x0055100e01007387 */ /* 0x000fe80000100800 */
[----:B------:R1:W-:Y:S01]  /*1666b0*/  STL.64 [R1+0xe10], R12 ;  /* 0x000e100c01007387 */ /* 0x0003e20000100a00 */
[----:B------:R-:W-:-:S03]  /*1666c0*/  LOP3.LUT R7, R23, 0xffff, RZ, 0xc0, !PT ;  /* 0x0000ffff17077812 */ /* 0x000fc600078ec0ff */
[----:B------:R-:W-:Y:S04]  /*1666d0*/  STL [R1+0x6a3c], R26 ;  /* 0x006a3c1a01007387 */ /* 0x000fe80000100800 */
[----:B------:R4:W-:Y:S04]  /*1666e0*/  STL [R1+0x388], R11 ;  /* 0x0003880b01007387 */ /* 0x0009e80000100800 */
[----:B------:R-:W2:Y:S01]  /*1666f0*/  LDL.LU R23, [R1+0x54c] ;  /* 0x00054c0001177983 */ /* 0x000ea20000300800 */
[----:B-1----:R-:W-:-:S04]  /*166700*/  LOP3.LUT R12, R25, 0xffff, RZ, 0xc0, !PT ;  /* 0x0000ffff190c7812 */ /* 0x002fc800078ec0ff */
[----:B------:R-:W-:Y:S02]  /*166710*/  PRMT R13, R12, 0x3340, R0 ;  /* 0x000033400c0d7816 */ /* 0x000fe40000000000 */
[----:B------:R-:W-:-:S05]  /*166720*/  IADD3 R14, P1, PT, R50, R38, RZ ;  /* 0x00000026320e7210 */ /* 0x000fca0007f3e0ff */
[----:B------:R-:W-:Y:S01]  /*166730*/  IMAD.X R15, R61, 0x1, R39, P1 ;  /* 0x000000013d0f7824 */ /* 0x000fe200008e0627 */
[----:B---3--:R-:W-:-:S04]  /*166740*/  LOP3.LUT R9, R31, 0xffff, RZ, 0xc0, !PT ;  /* 0x0000ffff1f097812 */ /* 0x008fc800078ec0ff */
[----:B----4-:R-:W-:Y:S02]  /*166750*/  PRMT R11, R7, 0x3340, R9 ;  /* 0x00003340070b7816 */ /* 0x010fe40000000009 */
[----:B------:R-:W-:Y:S02]  /*166760*/  SHF.R.U32.HI R7, RZ, 0x8, R7 ;  /* 0x00000008ff077819 */ /* 0x000fe40000011607 */
[----:B------:R-:W-:Y:S02]  /*166770*/  SHF.R.U32.HI R9, RZ, 0x8, R9 ;  /* 0x00000008ff097819 */ /* 0x000fe40000011609 */
[----:B------:R-:W-:Y:S02]  /*166780*/  PRMT R11, R11, 0x5410, R13 ;  /* 0x000054100b0b7816 */ /* 0x000fe4000000000d */
[----:B------:R-:W-:Y:S02]  /*166790*/  LOP3.LUT R7, R7, 0xffff, RZ, 0xc0, !PT ;  /* 0x0000ffff07077812 */ /* 0x000fe400078ec0ff */
[----:B------:R-:W-:Y:S01]  /*1667a0*/  LOP3.LUT R9, R9, 0xffff, RZ, 0xc0, !PT ;  /* 0x0000ffff09097812 */ /* 0x000fe200078ec0ff */
[----:B------:R1:W-:Y:S04]  /*1667b0*/  STL [R1+0x54c8], R11 ;  /* 0x0054c80b01007387 */ /* 0x0003e80000100800 */
[----:B------:R3:W-:Y:S01]  /*1667c0*/  STL.64 [R1+0xe08], R14 ;  /* 0x000e080e01007387 */ /* 0x0007e20000100a00 */
[----:B-1----:R-:W-:-:S02]  /*1667d0*/  PRMT R11, R7, 0x3340, R9 ;  /* 0x00003340070b7816 */ /* 0x002fc40000000009 */
[----:B------:R-:W-:-:S03]  /*1667e0*/  LOP3.LUT R7, R30, 0xffff, RZ, 0xc0, !PT ;  /* 0x0000ffff1e077812 */ /* 0x000fc600078ec0ff */
[----:B------:R2:W-:Y:S04]  /*1667f0*/  STL [R1+0x658], R11 ;  /* 0x0006580b01007387 */ /* 0x0005e80000100800 */
[----:B------:R-:W4:Y:S01]  /*166800*/  LDL.LU R30, [R1+0x6e0c] ;  /* 0x006e0c00011e7983 */ /* 0x000f220000300800 */
[----:B------:R-:W-:Y:S02]  /*166810*/  LOP3.LUT R9, R21, 0xffff, RZ, 0xc0, !PT ;  /* 0x0000ffff15097812 */ /* 0x000fe400078ec0ff */
[----:B---3--:R-:W-:Y:S02]  /*166820*/  PRMT R14, R7, 0x3340, R0 ;  /* 0x00003340070e7816 */ /* 0x008fe40000000000 */
[----:B--2---:R-:W-:-:S04]  /*166830*/  LOP3.LUT R11, R44, 0xffff, RZ, 0xc0, !PT ;  /* 0x0000ffff2c0b7812 */ /* 0x004fc800078ec0ff */
[----:B------:R-:W-:-:S04]  /*166840*/  PRMT R13, R9, 0x3340, R11 ;  /* 0x00003340090d7816 */ /* 0x000fc8000000000b */
[----:B------:R-:W-:Y:S02]  /*166850*/  PRMT R13, R13, 0x5410, R14 ;  /* 0x000054100d0d7816 */ /* 0x000fe4000000000e */
[----:B------:R-:W-:-:S05]  /*166860*/  IADD3 R14, P1, PT, R50, R40, RZ ;  /* 0x00000028320e7210 */ /* 0x000fca0007f3e0ff */
[----:B------:R-:W-:Y:S01]  /*166870*/  IMAD.X R15, R61, 0x1, R41, P1 ;  /* 0x000000013d0f7824 */ /* 0x000fe200008e0629 */
[----:B------:R-:W-:Y:S04]  /*166880*/  STL [R1+0x54c4], R13 ;  /* 0x0054c40d01007387 */ /* 0x000fe80000100800 */
[----:B------:R-:W-:Y:S04]  /*166890*/  STL.64 [R1+0xe00], R14 ;  /* 0x000e000e01007387 */ /* 0x000fe80000100a00 */
[----:B------:R-:W2:Y:S04]  /*1668a0*/  LDL.LU R25, [R1+0x560] ;  /* 0x0005600001197983 */ /* 0x000ea80000300800 */
[----:B------:R-:W3:Y:S01]  /*1668b0*/  LDL.LU R31, [R1+0x2b4] ;  /* 0x0002b400011f7983 */ /* 0x000ee20000300800 */
[----:B------:R-:W-:-:S02]  /*1668c0*/  SHF.R.U32.HI R61, RZ, 0x8, R12 ;  /* 0x00000008ff3d7819 */ /* 0x000fc4000001160c */
[----:B------:R-:W-:Y:S02]  /*1668d0*/  SHF.R.U32.HI R9, RZ, 0x8, R9 ;  /* 0x00000008ff097819 */ /* 0x000fe40000011609 */
[----:B------:R-:W-:Y:S01]  /*1668e0*/  SHF.R.U32.HI R11, RZ, 0x8, R11 ;  /* 0x00000008ff0b7819 */ /* 0x000fe2000001160b */
[----:B------:R-:W3:Y:S01]  /*1668f0*/  LDL.LU R21, [R1+0x6b8] ;  /* 0x0006b80001157983 */ /* 0x000ee20000300800 */
[----:B------:R-:W-:Y:S02]  /*166900*/  LOP3.LUT R61, R61, 0xffff, RZ, 0xc0, !PT ;  /* 0x0000ffff3d3d7812 */ /* 0x000fe400078ec0ff */
[----:B------:R-:W-:Y:S02]  /*166910*/  LOP3.LUT R9, R9, 0xffff, RZ, 0xc0, !PT ;  /* 0x0000ffff09097812 */ /* 0x000fe400078ec0ff */
[----:B------:R-:W-:Y:S01]  /*166920*/  LOP3.LUT R11, R11, 0xffff, RZ, 0xc0, !PT ;  /* 0x0000ffff0b0b7812 */ /* 0x000fe200078ec0ff */
[----:B------:R-:W3:Y:S01]  /*166930*/  LDL.LU R44, [R1+0x178] ;  /* 0x00017800012c7983 */ /* 0x000ee20000300800 */
[----:B------:R-:W-:-:S02]  /*166940*/  PRMT R12, R61, 0x3340, R0 ;  /* 0x000033403d0c7816 */ /* 0x000fc40000000000 */
[----:B------:R-:W-:-:S03]  /*166950*/  PRMT R9, R9, 0x3340, R11 ;  /* 0x0000334009097816 */ /* 0x000fc6000000000b */
[----:B------:R-:W-:Y:S04]  /*166960*/  STL [R1+0x384], R12 ;  /* 0x0003840c01007387 */ /* 0x000fe80000100800 */
[----:B------:R1:W-:Y:S02]  /*166970*/  STL [R1+0x6a4], R9 ;  /* 0x0006a40901007387 */ /* 0x0003e40000100800 */
[----:B-1----:R-:W-:Y:S02]  /*166980*/  LOP3.LUT R9, R45, 0xffff, RZ, 0xc0, !PT ;  /* 0x0000ffff2d097812 */ /* 0x002fe400078ec0ff */
[----:B------:R-:W3:Y:S01]  /*166990*/  LDL.LU R45, [R1+0x6e08] ;  /* 0x006e0800012d7983 */ /* 0x000ee20000300800 */
[----:B------:R-:W-:Y:S02]  /*1669a0*/  LOP3.LUT R11, R23, 0xffff, RZ, 0xc0, !PT ;  /* 0x0000ffff170b7812 */ /* 0x000fe400078ec0ff */
[----:B------:R-:W-:Y:S01]  /*1669b0*/  PRMT R61, R9, 0x3340, R0 ;  /* 0x00003340093d7816 */ /* 0x000fe20000000000 */
[----:B0-----:R-:W-:Y:S01]  /*1669c0*/  VIADD R50, R50, UR6 ;  /* 0x0000000632327c36 */ /* 0x001fe20008000000 */
[----:B------:R-:W-:-:S02]  /*1669d0*/  SHF.R.U32.HI R9, RZ, 0x8, R9 ;  /* 0x00000008ff097819 */ /* 0x000fc40000011609 */
[----:B------:R-:W-:Y:S02]  /*1669e0*/  SHF.R.U32.HI R7, RZ, 0x8, R7 ;  /* 0x00000008ff077819 */ /* 0x000fe40000011607 */
[----:B------:R-:W-:Y:S01]  /*1669f0*/  LOP3.LUT R32, R32, 0xffff, RZ, 0xc0, !PT ;  /* 0x0000ffff20207812 */ /* 0x000fe200078ec0ff */
[----:B------:R-:W0:Y:S01]  /*166a00*/  LDCU UR6, c[0x0][0x3b8] ;  /* 0x00007700ff0677ac */ /* 0x000e220008000800 */
[----:B------:R-:W-:Y:S02]  /*166a10*/  LOP3.LUT R9, R9, 0xffff, RZ, 0xc0, !PT ;  /* 0x0000ffff09097812 */ /* 0x000fe400078ec0ff */
[----:B------:R-:W-:Y:S02]  /*166a20*/  LOP3.LUT R7, R7, 0xffff, RZ, 0xc0, !PT ;  /* 0x0000ffff07077812 */ /* 0x000fe400078ec0ff */
[--C-:B------:R-:W-:Y:S02]  /*166a30*/  PRMT R9, R9, 0x3340, R0.reuse ;  /* 0x0000334009097816 */ /* 0x100fe40000000000 */
[----:B------:R-:W-:-:S02]  /*166a40*/  PRMT R7, R7, 0x3340, R0 ;  /* 0x0000334007077816 */ /* 0x000fc40000000000 */
[----:B----4-:R-:W-:Y:S02]  /*166a50*/  LOP3.LUT R12, R30, 0xffff, RZ, 0xc0, !PT ;  /* 0x0000ffff1e0c7812 */ /* 0x010fe400078ec0ff */
[----:B------:R-:W4:Y:S02]  /*166a60*/  LDL.LU R30, [R1+0x6e04] ;  /* 0x006e0400011e7983 */ /* 0x000f240000300800 */
[--C-:B------:R-:W-:Y:S02]  /*166a70*/  PRMT R13, R11, 0x3340, R12.reuse ;  /* 0x000033400b0d7816 */ /* 0x100fe4000000000c */
[----:B------:R-:W-:Y:S02]  /*166a80*/  SHF.R.U32.HI R11, RZ, 0x8, R11 ;  /* 0x00000008ff0b7819 */ /* 0x000fe4000001160b */
[----:B------:R-:W-:Y:S02]  /*166a90*/  PRMT R13, R13, 0x5410, R61 ;  /* 0x000054100d0d7816 */ /* 0x000fe4000000003d */
[----:B------:R-:W-:-:S02]  /*166aa0*/  SHF.R.U32.HI R61, RZ, 0x8, R12 ;  /* 0x00000008ff3d7819 */ /* 0x000fc4000001160c */
[----:B------:R-:W-:Y:S02]  /*166ab0*/  LOP3.LUT R11, R11, 0xffff, RZ, 0xc0, !PT ;  /* 0x0000ffff0b0b7812 */ /* 0x000fe400078ec0ff */
[----:B------:R-:W-:Y:S02]  /*166ac0*/  LOP3.LUT R61, R61, 0xffff, RZ, 0xc0, !PT ;  /* 0x0000ffff3d3d7812 */ /* 0x000fe400078ec0ff */
[----:B------:R-:W-:Y:S02]  /*166ad0*/  IADD3 R12, P1, PT, R50, R34, RZ ;  /* 0x00000022320c7210 */ /* 0x000fe40007f3e0ff */
[----:B------:R-:W-:Y:S02]  /*166ae0*/  PRMT R11, R11, 0x3340, R61 ;  /* 0x000033400b0b7816 */ /* 0x000fe4000000003d */
[----:B------:R-:W-:Y:S01]  /*166af0*/  SHF.R.S32.HI R61, RZ, 0x1f, R50 ;  /* 0x0000001fff3d7819 */ /* 0x000fe20000011432 */
[----:B------:R1:W-:Y:S04]  /*166b00*/  STL [R1+0x54c0], R13 ;  /* 0x0054c00d01007387 */ /* 0x0003e80000100800 */
[----:B------:R-:W-:Y:S01]  /*166b10*/  STL [R1+0x65c], R11 ;  /* 0x00065c0b01007387 */ /* 0x000fe20000100800 */
[----:B-1----:R-:W-:-:S05]  /*166b20*/  IMAD.X R13, R61, 0x1, R35, P1 ;  /* 0x000000013d0d7824 */ /* 0x002fca00008e0623 */
[----:B------:R2:W-:Y:S04]  /*166b30*/  STL.64 [R1+0xdf8], R12 ;  /* 0x000df80c01007387 */ /* 0x0005e80000100a00 */
[----:B------:R1:W-:Y:S04]  /*166b40*/  STL [R1+0x380], R9 ;  /* 0x0003800901007387 */ /* 0x0003e80000100800 */
[----:B------:R0:W-:Y:S01]  /*166b50*/  STL [R1+0x37c], R7 ;  /* 0x00037c0701007387 */ /* 0x0001e20000100800 */
[----:B--2---:R-:W-:Y:S02]  /*166b60*/  LOP3.LUT R12, R25, 0xffff, RZ, 0xc0, !PT ;  /* 0x0000ffff190c7812 */ /* 0x004fe400078ec0ff */
[----:B---3--:R-:W-:Y:S01]  /*166b70*/  LOP3.LUT R13, R31, 0xffff, RZ, 0xc0, !PT ;  /* 0x0000ffff1f0d7812 */ /* 0x008fe200078ec0ff */
[----:B------:R-:W2:Y:S04]  /*166b80*/  LDL.LU R25, [R1+0x6bc] ;  /* 0x0006bc0001197983 */ /* 0x000ea80000300800 */
[----:B------:R-:W3:Y:S01]  /*166b90*/  LDL.LU R31, [R1+0x370] ;  /* 0x00037000011f7983 */ /* 0x000ee20000300800 */
[----:B------:R-:W-:-:S02]  /*166ba0*/  PRMT R15, R32, 0x3340, R0 ;  /* 0x00003340200f7816 */ /* 0x000fc40000000000 */
[----:B------:R-:W-:Y:S02]  /*166bb0*/  PRMT R14, R12, 0x3340, R13 ;  /* 0x000033400c0e7816 */ /* 0x000fe4000000000d */
[----:B-1----:R-:W-:Y:S02]  /*166bc0*/  LOP3.LUT R9, R21, 0xffff, RZ, 0xc0, !PT ;  /* 0x0000ffff15097812 */ /* 0x002fe400078ec0ff */
[----:B0-----:R-:W-:Y:S02]  /*166bd0*/  LOP3.LUT R7, R44, 0xffff, RZ, 0xc0, !PT ;  /* 0x0000ffff2c077812 */ /* 0x001fe400078ec0ff */
[----:B------:R-:W-:Y:S02]  /*166be0*/  PRMT R17, R14, 0x5410, R15 ;  /* 0x000054100e117816 */ /* 0x000fe4000000000f */
[----:B------:R-:W-:Y:S02]  /*166bf0*/  SHF.R.U32.HI R12, RZ, 0x8, R12 ;  /* 0x00000008ff0c7819 */ /* 0x000fe4000001160c */
[----:B------:R-:W-:-:S02]  /*166c00*/  PRMT R15, R7, 0x3340, R0 ;  /* 0x00003340070f7816 */ /* 0x000fc40000000000 */
[----:B------:R-:W-:Y:S01]  /*166c10*/  SHF.R.U32.HI R13, RZ, 0x8, R13 ;  /* 0x00000008ff0d7819 */ /* 0x000fe2000001160d */
[----:B------:R0:W-:Y:S01]  /*166c20*/  STL [R1+0x54f0], R17 ;  /* 0x0054f01101007387 */ /* 0x0001e20000100800 */
[----:B------:R-:W-:Y:S02]  /*166c30*/  LOP3.LUT R12, R12, 0xffff, RZ, 0xc0, !PT ;  /* 0x0000ffff0c0c7812 */ /* 0x000fe400078ec0ff */
[----:B------:R-:W-:Y:S02]  /*166c40*/  LOP3.LUT R13, R13, 0xffff, RZ, 0xc0, !PT ;  /* 0x0000ffff0d0d7812 */ /* 0x000fe400078ec0ff */
[----:B------:R-:W-:-:S04]  /*166c50*/  SHF.R.U32.HI R7, RZ, 0x8, R7 ;  /* 0x00000008ff077819 */ /* 0x000fc80000011607 */
[----:B------:R-:W-:Y:S02]  /*166c60*/  LOP3.LUT R7, R7, 0xffff, RZ, 0xc0, !PT ;  /* 0x0000ffff07077812 */ /* 0x000fe400078ec0ff */
[----:B----4-:R-:W-:-:S04]  /*166c70*/  LOP3.LUT R11, R30, 0xffff, RZ, 0xc0, !PT ;  /* 0x0000ffff1e0b7812 */ /* 0x010fc800078ec0ff */
[----:B------:R-:W-:Y:S02]  /*166c80*/  PRMT R14, R9, 0x3340, R11 ;  /* 0x00003340090e7816 */ /* 0x000fe4000000000b */
[----:B------:R-:W-:Y:S02]  /*166c90*/  SHF.R.U32.HI R9, RZ, 0x8, R9 ;  /* 0x00000008ff097819 */ /* 0x000fe40000011609 */
[----:B0-----:R-:W-:Y:S02]  /*166ca0*/  PRMT R17, R14, 0x5410, R15 ;  /* 0x000054100e117816 */ /* 0x001fe4000000000f */
[----:B------:R-:W-:Y:S02]  /*166cb0*/  IADD3 R14, P1, PT, R50, R36, RZ ;  /* 0x00000024320e7210 */ /* 0x000fe40007f3e0ff */
[----:B------:R-:W-:Y:S02]  /*166cc0*/  SHF.R.U32.HI R11, RZ, 0x8, R11 ;  /* 0x00000008ff0b7819 */ /* 0x000fe4000001160b */
[----:B------:R-:W-:-:S02]  /*166cd0*/  PRMT R30, R12, 0x3340, R13 ;  /* 0x000033400c1e7816 */ /* 0x000fc4000000000d */
[----:B------:R-:W-:Y:S01]  /*166ce0*/  LOP3.LUT R9, R9, 0xffff, RZ, 0xc0, !PT ;  /* 0x0000ffff09097812 */ /* 0x000fe200078ec0ff */
[----:B------:R-:W-:Y:S01]  /*166cf0*/  IMAD.X R15, R61, 0x1, R37, P1 ;  /* 0x000000013d0f7824 */ /* 0x000fe200008e0625 */
[----:B------:R-:W-:Y:S02]  /*166d00*/  LOP3.LUT R11, R11, 0xffff, RZ, 0xc0, !PT ;  /* 0x0000ffff0b0b7812 */ /* 0x000fe400078ec0ff */
[----:B------:R-:W-:Y:S01]  /*166d10*/  IADD3 R12, P1, PT, R50, R38, RZ ;  /* 0x00000026320c7210 */ /* 0x000fe20007f3e0ff */
[----:B------:R-:W-:Y:S04]  /*166d20*/  STL [R1+0x54bc], R17 ;  /* 0x0054bc1101007387 */ /* 0x000fe80000100800 */
[----:B------:R-:W4:Y:S01]  /*166d30*/  LDL.LU R21, [R1+0x568] ;  /* 0x0005680001157983 */ /* 0x000f220000300800 */
[----:B------:R-:W-:Y:S01]  /*166d40*/  PRMT R9, R9, 0x3340, R11 ;  /* 0x0000334009097816 */ /* 0x000fe2000000000b */
[----:B------:R-:W-:-:S02]  /*166d50*/  IMAD.X R13, R61, 0x1, R39, P1 ;  /* 0x000000013d0d7824 */ /* 0x000fc400008e0627 */
[----:B------:R-:W-:Y:S01]  /*166d60*/  STL.64 [R1+0xde8], R14 ;  /* 0x000de80e01007387 */ /* 0x000fe20000100a00 */
[----:B------:R-:W-:-:S03]  /*166d70*/  PRMT R11, R7, 0x3340, R0 ;  /* 0x00003340070b7816 */ /* 0x000fc60000000000 */
[----:B------:R-:W4:Y:S04]  /*166d80*/  LDL.LU R44, [R1+0x2bc] ;  /* 0x0002bc00012c7983 */ /* 0x000f280000300800 */
[----:B------:R-:W-:Y:S04]  /*166d90*/  STL [R1+0x6a40], R30 ;  /* 0x006a401e01007387 */ /* 0x000fe80000100800 */
[----:B------:R-:W-:Y:S04]  /*166da0*/  STL [R1+0x67c], R9 ;  /* 0x00067c0901007387 */ /* 0x000fe80000100800 */
[----:B------:R0:W-:Y:S04]  /*166db0*/  STL.64 [R1+0xdf0], R12 ;  /* 0x000df00c01007387 */ /* 0x0001e80000100a00 */
[----:B------:R3:W-:Y:S01]  /*166dc0*/  STL [R1+0x378], R11 ;  /* 0x0003780b01007387 */ /* 0x0007e20000100800 */
[----:B------:R-:W-:-:S03]  /*166dd0*/  LOP3.LUT R7, R45, 0xffff, RZ, 0xc0, !PT ;  /* 0x0000ffff2d077812 */ /* 0x000fc600078ec0ff */
[----:B------:R-:W4:Y:S04]  /*166de0*/  LDL.LU R45, [R1+0x6e00] ;  /* 0x006e0000012d7983 */ /* 0x000f280000300800 */
[----:B------:R-:W4:Y:S01]  /*166df0*/  LDL.LU R28, [R1+0x564] ;  /* 0x00056400011c7983 */ /* 0x000f220000300800 */
[----:B0-----:R-:W-:Y:S02]  /*166e00*/  PRMT R13, R7, 0x3340, R0 ;  /* 0x00003340070d7816 */ /* 0x001fe40000000000 */
[----:B--2---:R-:W-:Y:S02]  /*166e10*/  LOP3.LUT R9, R25, 0xffff, RZ, 0xc0, !PT ;  /* 0x0000ffff19097812 */ /* 0x004fe400078ec0ff */
[----:B---3--:R-:W-:-:S04]  /*166e20*/  LOP3.LUT R11, R31, 0xffff, RZ, 0xc0, !PT ;  /* 0x0000ffff1f0b7812 */ /* 0x008fc800078ec0ff */
        /* <DEDUP_REMOVED lines=13> */
[----:B------:R-:W2:Y:S04]  /*166f00*/  LDL.LU R33, [R1+0x6dfc] ;  /* 0x006dfc0001217983 */ /* 0x000ea80000300800 */
[----:B------:R-:W3:Y:S04]  /*166f10*/  LDL.LU R23, [R1+0x6e0] ;  /* 0x0006e00001177983 */ /* 0x000ee80000300800 */
[----:B------:R-:W3:Y:S04]  /*166f20*/  LDL.LU R25, [R1+0x190] ;  /* 0x0001900001197983 */ /* 0x000ee80000300800 */
[----:B------:R-:W3:Y:S01]  /*166f30*/  LDL.LU R31, [R1+0x44c] ;  /* 0x00044c00011f7983 */ /* 0x000ee20000300800 */
[----:B------:R-:W-:-:S02]  /*166f40*/  PRMT R61, R12, 0x3340, R0 ;  /* 0x000033400c3d7816 */ /* 0x000fc40000000000 */
[----:B----4-:R-:W-:Y:S02]  /*166f50*/  LOP3.LUT R9, R21, 0xffff, RZ, 0xc0, !PT ;  /* 0x0000ffff15097812 */ /* 0x010fe400078ec0ff */
[----:B------:R-:W4:Y:S01]  /*166f60*/  LDL.LU R21, [R1+0x6e4] ;  /* 0x0006e40001157983 */ /* 0x000f220000300800 */
[----:B-1----:R-:W-:-:S04]  /*166f70*/  LOP3.LUT R11, R44, 0xffff, RZ, 0xc0, !PT ;  /* 0x0000ffff2c0b7812 */ /* 0x002fc800078ec0ff */
[----:B------:R-:W-:Y:S02]  /*166f80*/  PRMT R13, R9, 0x3340, R11 ;  /* 0x00003340090d7816 */ /* 0x000fe4000000000b */
[----:B------:R-:W-:Y:S02]  /*166f90*/  SHF.R.U32.HI R9, RZ, 0x8, R9 ;  /* 0x00000008ff097819 */ /* 0x000fe40000011609 */
[----:B------:R-:W-:Y:S02]  /*166fa0*/  SHF.R.U32.HI R11, RZ, 0x8, R11 ;  /* 0x00000008ff0b7819 */ /* 0x000fe4000001160b */
[----:B------:R-:W-:Y:S02]  /*166fb0*/  PRMT R13, R13, 0x5410, R61 ;  /* 0x000054100d0d7816 */ /* 0x000fe4000000003d */
[----:B------:R-:W-:Y:S02]  /*166fc0*/  SHF.R.U32.HI R61, RZ, 0x8, R12 ;  /* 0x00000008ff3d7819 */ /* 0x000fe4000001160c */
[----:B------:R-:W-:-:S02]  /*166fd0*/  LOP3.LUT R9, R9, 0xffff, RZ, 0xc0, !PT ;  /* 0x0000ffff09097812 */ /* 0x000fc400078ec0ff */
[----:B------:R-:W-:Y:S02]  /*166fe0*/  LOP3.LUT R11, R11, 0xffff, RZ, 0xc0, !PT ;  /* 0x0000ffff0b0b7812 */ /* 0x000fe400078ec0ff */
[----:B------:R-:W-:Y:S01]  /*166ff0*/  LOP3.LUT R61, R61, 0xffff, RZ, 0xc0, !PT ;  /* 0x0000ffff3d3d7812 */ /* 0x000fe200078ec0ff */
[----:B------:R-:W-:Y:S01]  /*167000*/  STL [R1+0x54b0], R13 ;  /* 0x0054b00d01007387 */ /* 0x000fe20000100800 */
[----:B------:R-:W-:-:S03]  /*167010*/  PRMT R11, R9, 0x3340, R11 ;  /* 0x00003340090b7816 */ /* 0x000fc6000000000b */
[----:B------:R-:W4:Y:S01]  /*167020*/  LDL.LU R44, [R1+0x448] ;  /* 0x00044800012c7983 */ /* 0x000f220000300800 */
[----:B------:R-:W-:Y:S02]  /*167030*/  PRMT R9, R61, 0x3340, R0 ;  /* 0x000033403d097816 */ /* 0x000fe40000000000 */
[----:B------:R-:W-:Y:S02]  /*167040*/  LOP3.LUT R59, R28, 0xffff, RZ, 0xc0, !PT ;  /* 0x0000ffff1c3b7812 */ /* 0x000fe400078ec0ff */
[----:B------:R-:W-:Y:S01]  /*167050*/  SHF.R.U32.HI R61, RZ, 0x8, R7 ;  /* 0x00000008ff3d7819 */ /* 0x000fe20000011607 */
[----:B------:R0:W-:Y:S04]  /*167060*/  STL [R1+0x68c], R11 ;  /* 0x00068c0b01007387 */ /* 0x0001e80000100800 */
[----:B------:R1:W-:Y:S01]  /*167070*/  STL [R1+0x374], R9 ;  /* 0x0003740901007387 */ /* 0x0003e20000100800 */
[----:B------:R-:W-:-:S02]  /*167080*/  SHF.R.U32.HI R7, RZ, 0x8, R59 ;  /* 0x00000008ff077819 */ /* 0x000fc4000001163b */
[----:B------:R-:W-:Y:S02]  /*167090*/  LOP3.LUT R61, R61, 0xffff, RZ, 0xc0, !PT ;  /* 0x0000ffff3d3d7812 */ /* 0x000fe400078ec0ff */
[----:B------:R-:W-:Y:S02]  /*1670a0*/  LOP3.LUT R7, R7, 0xffff, RZ, 0xc0, !PT ;  /* 0x0000ffff07077812 */ /* 0x000fe400078ec0ff */
[----:B0-----:R-:W-:Y:S01]  /*1670b0*/  PRMT R11, R61, 0x3340, R0 ;  /* 0x000033403d0b7816 */ /* 0x001fe20000000000 */
[----:B------:R-:W-:Y:S04]  /*1670c0*/  STL [R1+0x6cc8], R59 ;  /* 0x006cc83b01007387 */ /* 0x000fe80000100800 */
[----:B------:R0:W-:Y:S04]  /*1670d0*/  STL [R1+0x370], R11 ;  /* 0x0003700b01007387 */ /* 0x0001e80000100800 */
[----:B------:R-:W-:Y:S01]  /*1670e0*/  STL [R1+0x6cdc], R58 ;  /* 0x006cdc3a01007387 */ /* 0x000fe20000100800 */
[----:B--2---:R-:W-:-:S04]  /*1670f0*/  LOP3.LUT R12, R33, 0xffff, RZ, 0xc0, !PT ;  /* 0x0000ffff210c7812 */ /* 0x004fc800078ec0ff */
[----:B-1----:R-:W-:-:S04]  /*167100*/  SHF.R.U32.HI R9, RZ, 0x8, R12 ;  /* 0x00000008ff097819 */ /* 0x002fc8000001160c */
[----:B------:R-:W-:Y:S02]  /*167110*/  LOP3.LUT R9, R9, 0xffff, RZ, 0xc0, !PT ;  /* 0x0000ffff09097812 */ /* 0x000fe400078ec0ff */
[----:B---3--:R-:W-:Y:S02]  /*167120*/  LOP3.LUT R14, R23, 0xffff, RZ, 0xc0, !PT ;  /* 0x0000ffff170e7812 */ /* 0x008fe400078ec0ff */
[----:B------:R-:W-:Y:S02]  /*167130*/  LOP3.LUT R15, R31, 0xffff, RZ, 0xc0, !PT ;  /* 0x0000ffff1f0f7812 */ /* 0x000fe400078ec0ff */
[----:B------:R-:W-:Y:S02]  /*167140*/  PRMT R33, R7, 0x3340, R9 ;  /* 0x0000334007217816 */ /* 0x000fe40000000009 */
[----:B------:R-:W-:Y:S02]  /*167150*/  LOP3.LUT R7, R25, 0xffff, RZ, 0xc0, !PT ;  /* 0x0000ffff19077812 */ /* 0x000fe400078ec0ff */
[----:B------:R-:W-:-:S02]  /*167160*/  PRMT R9, R14, 0x3340, R15 ;  /* 0x000033400e097816 */ /* 0x000fc4000000000f */
[----:B------:R-:W-:Y:S01]  /*167170*/  PRMT R61, R7, 0x3340, R0 ;  /* 0x00003340073d7816 */ /* 0x000fe20000000000 */
[----:B------:R-:W-:Y:S04]  /*167180*/  STL [R1+0x6a44], R33 ;  /* 0x006a442101007387 */ /* 0x000fe80000100800 */
[----:B------:R-:W2:Y:S01]  /*167190*/  LDL.LU R31, [R1+0x56c] ;  /* 0x00056c00011f7983 */ /* 0x000ea20000300800 */
[----:B0-----:R-:W-:Y:S02]  /*1671a0*/  PRMT R11, R9, 0x5410, R61 ;  /* 0x00005410090b7816 */ /* 0x001fe4000000003d */
[----:B------:R-:W-:-:S03]  /*1671b0*/  LOP3.LUT R9, R45, 0xffff, RZ, 0xc0, !PT ;  /* 0x0000ffff2d097812 */ /* 0x000fc600078ec0ff */
[----:B------:R4:W-:Y:S04]  /*1671c0*/  STL [R1+0x54a8], R11 ;  /* 0x0054a80b01007387 */ /* 0x0009e80000100800 */
[----:B------:R-:W3:Y:S01]  /*1671d0*/  LDL.LU R45, [R1+0x6df8] ;  /* 0x006df800012d7983 */ /* 0x000ee20000300800 */
[----:B------:R-:W-:Y:S01]  /*1671e0*/  PRMT R61, R9, 0x3340, R0 ;  /* 0x00003340093d7816 */ /* 0x000fe20000000000 */
[----:B------:R-:W-:Y:S01]  /*1671f0*/  VIADD R50, R50, UR6 ;  /* 0x0000000632327c36 */ /* 0x000fe20008000000 */
[----:B------:R-:W-:Y:S02]  /*167200*/  SHF.R.U32.HI R14, RZ, 0x8, R14 ;  /* 0x00000008ff0e7819 */ /* 0x000fe4000001160e */
[----:B------:R-:W-:Y:S02]  /*167210*/  SHF.R.U32.HI R15, RZ, 0x8, R15 ;  /* 0x00000008ff0f7819 */ /* 0x000fe4000001160f */
[----:B------:R-:W-:-:S02]  /*167220*/  SHF.R.U32.HI R9, RZ, 0x8, R9 ;  /* 0x00000008ff097819 */ /* 0x000fc40000011609 */
[----:B------:R-:W-:Y:S02]  /*167230*/  SHF.R.U32.HI R7, RZ, 0x8, R7 ;  /* 0x00000008ff077819 */ /* 0x000fe40000011607 */
[----:B------:R-:W-:Y:S02]  /*167240*/  IADD3 R24, P1, PT, R50, R34, RZ ;  /* 0x0000002232187210 */ /* 0x000fe40007f3e0ff */
[----:B------:R-:W-:Y:S02]  /*167250*/  LOP3.LUT R14, R14, 0xffff, RZ, 0xc0, !PT ;  /* 0x0000ffff0e0e7812 */ /* 0x000fe400078ec0ff */
[----:B------:R-:W-:Y:S02]  /*167260*/  LOP3.LUT R15, R15, 0xffff, RZ, 0xc0, !PT ;  /* 0x0000ffff0f0f7812 */ /* 0x000fe400078ec0ff */
[----:B------:R-:W-:Y:S02]  /*167270*/  LOP3.LUT R9, R9, 0xffff, RZ, 0xc0, !PT ;  /* 0x0000ffff09097812 */ /* 0x000fe400078ec0ff */
[----:B------:R-:W-:-:S02]  /*167280*/  LOP3.LUT R7, R7, 0xffff, RZ, 0xc0, !PT ;  /* 0x0000ffff07077812 */ /* 0x000fc400078ec0ff */
[----:B------:R-:W-:Y:S01]  /*167290*/  LOP3.LUT R29, R4, 0xffff, RZ, 0xc0, !PT ;  /* 0x0000ffff041d7812 */ /* 0x000fe200078ec0ff */
[----:B------:R-:W0:Y:S01]  /*1672a0*/  LDCU UR6, c[0x0][0x3b8] ;  /* 0x00007700ff0677ac */ /* 0x000e220008000800 */
[--C-:B------:R-:W-:Y:S02]  /*1672b0*/  PRMT R9, R9, 0x3340, R0.reuse ;  /* 0x0000334009097816 */ /* 0x100fe40000000000 */
[----:B------:R-:W-:Y:S02]  /*1672c0*/  PRMT R7, R7, 0x3340, R0 ;  /* 0x0000334007077816 */ /* 0x000fe40000000000 */
[----:B----4-:R-:W-:Y:S02]  /*1672d0*/  LOP3.LUT R11, R21, 0xffff, RZ, 0xc0, !PT ;  /* 0x0000ffff150b7812 */ /* 0x010fe400078ec0ff */
[----:B------:R-:W-:-:S04]  /*1672e0*/  LOP3.LUT R13, R44, 0xffff, RZ, 0xc0, !PT ;  /* 0x0000ffff2c0d7812 */ /* 0x000fc800078ec0ff */
[----:B------:R-:W-:-:S04]  /*1672f0*/  PRMT R17, R11, 0x3340, R13 ;  /* 0x000033400b117816 */ /* 0x000fc8000000000d */
[----:B------:R-:W-:Y:S02]  /*167300*/  PRMT R17, R17, 0x5410, R61 ;  /* 0x0000541011117816 */ /* 0x000fe4000000003d */
[----:B------:R-:W-:Y:S02]  /*167310*/  SHF.R.S32.HI R61, RZ, 0x1f, R50 ;  /* 0x0000001fff3d7819 */ /* 0x000fe40000011432 */
[----:B------:R-:W-:Y:S02]  /*167320*/  SHF.R.U32.HI R11, RZ, 0x8, R11 ;  /* 0x00000008ff0b7819 */ /* 0x000fe4000001160b */
[----:B------:R-:W-:Y:S01]  /*167330*/  SHF.R.U32.HI R13, RZ, 0x8, R13 ;  /* 0x00000008ff0d7819 */ /* 0x000fe2000001160d */
[----:B------:R1:W-:Y:S01]  /*167340*/  STL [R1+0x54a0], R17 ;  /* 0x0054a01101007387 */ /* 0x0003e20000100800 */
[----:B------:R-:W-:Y:S01]  /*167350*/  IMAD.X R25, R61, 0x1, R35, P1 ;  /* 0x000000013d197824 */ /* 0x000fe200008e0623 */
[----:B------:R-:W-:Y:S02]  /*167360*/  LOP3.LUT R11, R11, 0xffff, RZ, 0xc0, !PT ;  /* 0x0000ffff0b0b7812 */ /* 0x000fe400078ec0ff */
[----:B------:R-:W-:-:S02]  /*167370*/  LOP3.LUT R13, R13, 0xffff, RZ, 0xc0, !PT ;  /* 0x0000ffff0d0d7812 */ /* 0x000fc400078ec0ff */
[----:B------:R-:W-:Y:S04]  /*167380*/  STL.64 [R1+0xdd0], R24 ;  /* 0x000dd01801007387 */ /* 0x000fe80000100a00 */
[----:B------:R-:W4:Y:S01]  /*167390*/  LDL.LU R21, [R1+0x580] ;  /* 0x0005800001157983 */ /* 0x000f220000300800 */
[----:B-1----:R-:W-:Y:S02]  /*1673a0*/  PRMT R17, R14, 0x3340, R15 ;  /* 0x000033400e117816 */ /* 0x002fe4000000000f */
[----:B------:R-:W-:Y:S02]  /*1673b0*/  IADD3 R14, P1, PT, R50, R36, RZ ;  /* 0x00000024320e7210 */ /* 0x000fe40007f3e0ff */
[----:B------:R-:W-:Y:S01]  /*1673c0*/  PRMT R11, R11, 0x3340, R13 ;  /* 0x000033400b0b7816 */ /* 0x000fe2000000000d */
[----:B------:R-:W4:Y:S02]  /*1673d0*/  LDL.LU R44, [R1+0x2c4] ;  /* 0x0002c400012c7983 */ /* 0x000f240000300800 */
[----:B------:R-:W-:-:S02]  /*1673e0*/  IMAD.X R15, R61, 0x1, R37, P1 ;  /* 0x000000013d0f7824 */ /* 0x000fc400008e0625 */
[----:B------:R-:W-:Y:S04]  /*1673f0*/  STL [R1+0x714], R17 ;  /* 0x0007141101007387 */ /* 0x000fe80000100800 */
[----:B------:R1:W-:Y:S04]  /*167400*/  STL [R1+0x6a8], R11 ;  /* 0x0006a80b01007387 */ /* 0x0003e80000100800 */
[----:B------:R3:W-:Y:S04]  /*167410*/  STL.64 [R1+0xdd8], R14 ;  /* 0x000dd80e01007387 */ /* 0x0007e80000100a00 */
[----:B------:R0:W-:Y:S04]  /*167420*/  STL [R1+0x36c], R9 ;  /* 0x00036c0901007387 */ /* 0x0001e80000100800 */
[----:B------:R0:W-:Y:S01]  /*167430*/  STL [R1+0x368], R7 ;  /* 0x0003680701007387 */ /* 0x0001e20000100800 */
[----:B-1----:R-:W-:-:S03]  /*167440*/  LOP3.LUT R11, R6, 0xffff, RZ, 0xc0, !PT ;  /* 0x0000ffff060b7812 */ /* 0x002fc600078ec0ff */
[----:B------:R-:W4:Y:S01]  /*167450*/  LDL.LU R6, [R1+0x6df4] ;  /* 0x006df40001067983 */ /* 0x000f220000300800 */
[----:B---3--:R-:W-:-:S03]  /*167460*/  LOP3.LUT R14, R45, 0xffff, RZ, 0xc0, !PT ;  /* 0x0000ffff2d0e7812 */ /* 0x008fc600078ec0ff */
[----:B------:R-:W3:Y:S01]  /*167470*/  LDL.LU R45, [R1+0x6df0] ;  /* 0x006df000012d7983 */ /* 0x000ee20000300800 */
[----:B--2---:R-:W-:Y:S02]  /*167480*/  LOP3.LUT R13, R31, 0xffff, RZ, 0xc0, !PT ;  /* 0x0000ffff1f0d7812 */ /* 0x004fe400078ec0ff */
[----:B0-----:R-:W-:Y:S02]  /*167490*/  PRMT R9, R11, 0x3340, R0 ;  /* 0x000033400b097816 */ /* 0x001fe40000000000 */
[----:B------:R-:W-:-:S04]  /*1674a0*/  PRMT R7, R13, 0x3340, R14 ;  /* 0x000033400d077816 */ /* 0x000fc8000000000e */
[----:B------:R-:W-:-:S05]  /*1674b0*/  PRMT R7, R7, 0x5410, R9 ;  /* 0x0000541007077816 */ /* 0x000fca0000000009 */
[----:B------:R0:W-:Y:S01]  /*1674c0*/  STL [R1+0x5498], R7 ;  /* 0x0054980701007387 */ /* 0x0001e20000100800 */
[----:B------:R-:W-:Y:S02]  /*1674d0*/  SHF.R.U32.HI R13, RZ, 0x8, R13 ;  /* 0x00000008ff0d7819 */ /* 0x000fe4000001160d */
[----:B------:R-:W-:Y:S01]  /*1674e0*/  SHF.R.U32.HI R14, RZ, 0x8, R14 ;  /* 0x00000008ff0e7819 */ /* 0x000fe2000001160e */
[----:B0-----:R-:W2:Y:S04]  /*1674f0*/  LDL.LU R7, [R1+0x708] ;  /* 0x0007080001077983 */ /* 0x001ea80000300800 */
[----:B------:R-:W2:Y:S04]  /*167500*/  LDL.LU R9, [R1+0x19c] ;  /* 0x00019c0001097983 */ /* 0x000ea80000300800 */
[----:B------:R-:W2:Y:S01]  /*167510*/  LDL.LU R51, [R1+0x46c] ;  /* 0x00046c0001337983 */ /* 0x000ea20000300800 */
[----:B------:R-:W-:-:S02]  /*167520*/  LOP3.LUT R13, R13, 0xffff, RZ, 0xc0, !PT ;  /* 0x0000ffff0d0d7812 */ /* 0x000fc400078ec0ff */
[----:B------:R-:W-:Y:S02]  /*167530*/  LOP3.LUT R14, R14, 0xffff, RZ, 0xc0, !PT ;  /* 0x0000ffff0e0e7812 */ /* 0x000fe400078ec0ff */
[----:B------:R-:W-:Y:S02]  /*167540*/  IADD3 R24, P1, PT, R50, R38, RZ ;  /* 0x0000002632187210 */ /* 0x000fe40007f3e0ff */
[----:B------:R-:W-:-:S03]  /*167550*/  PRMT R13, R13, 0x3340, R14 ;  /* 0x000033400d0d7816 */ /* 0x000fc6000000000e */
[----:B------:R-:W-:-:S05]  /*167560*/  IMAD.X R25, R61, 0x1, R39, P1 ;  /* 0x000000013d197824 */ /* 0x000fca00008e0627 */
[----:B------:R-:W-:Y:S04]  /*167570*/  STL.64 [R1+0xdc8], R24 ;  /* 0x000dc81801007387 */ /* 0x000fe80000100a00 */
[----:B------:R0:W-:Y:S01]  /*167580*/  STL [R1+0x6dc], R13 ;  /* 0x0006dc0d01007387 */ /* 0x0001e20000100800 */
[----:B----4-:R-:W-:Y:S02]  /*167590*/  LOP3.LUT R15, R21, 0xffff, RZ, 0xc0, !PT ;  /* 0x0000ffff150f7812 */ /* 0x010fe400078ec0ff */
[----:B------:R-:W-:-:S04]  /*1675a0*/  LOP3.LUT R14, R44, 0xffff, RZ, 0xc0, !PT ;  /* 0x0000ffff2c0e7812 */ /* 0x000fc800078ec0ff */
[--C-:B------:R-:W-:Y:S02]  /*1675b0*/  PRMT R44, R15, 0x3340, R14.reuse ;  /* 0x000033400f2c7816 */ /* 0x100fe4000000000e */
[----:B0-----:R-:W-:Y:S02]  /*1675c0*/  SHF.R.U32.HI R13, RZ, 0x8, R15 ;  /* 0x00000008ff0d7819 */ /* 0x001fe4000001160f */
[----:B------:R-:W-:Y:S02]  /*1675d0*/  SHF.R.U32.HI R14, RZ, 0x8, R14 ;  /* 0x00000008ff0e7819 */ /* 0x000fe4000001160e */
[----:B------:R-:W-:Y:S02]  /*1675e0*/  LOP3.LUT R13, R13, 0xffff, RZ, 0xc0, !PT ;  /* 0x0000ffff0d0d7812 */ /* 0x000fe400078ec0ff */
[----:B------:R-:W-:-:S04]  /*1675f0*/  LOP3.LUT R14, R14, 0xffff, RZ, 0xc0, !PT ;  /* 0x0000ffff0e0e7812 */ /* 0x000fc800078ec0ff */
[----:B------:R-:W-:Y:S01]  /*167600*/  PRMT R14, R13, 0x3340, R14 ;  /* 0x000033400d0e7816 */ /* 0x000fe2000000000e */
[----:B---3--:R-:W-:Y:S04]  /*167610*/  STL.64 [R1+0x6ce0], R44 ;  /* 0x006ce02c01007387 */ /* 0x008fe80000100a00 */
[----:B------:R-:W3:Y:S04]  /*167620*/  LDL.LU R28, [R1+0x73c] ;  /* 0x00073c00011c7983 */ /* 0x000ee80000300800 */
[----:B------:R-:W4:Y:S04]  /*167630*/  LDL.LU R23, [R1+0x198] ;  /* 0x0001980001177983 */ /* 0x000f280000300800 */
[----:B------:R-:W4:Y:S04]  /*167640*/  LDL.LU R31, [R1+0x468] ;  /* 0x00046800011f7983 */ /* 0x000f280000300800 */
[----:B------:R-:W4:Y:S04]  /*167650*/  LDL.LU R4, [R1+0x6dec] ;  /* 0x006dec0001047983 */ /* 0x000f280000300800 */
[----:B------:R0:W-:Y:S04]  /*167660*/  STL [R1+0x6d0], R14 ;  /* 0x0006d00e01007387 */ /* 0x0001e80000100800 */
[----:B------:R-:W4:Y:S04]  /*167670*/  LDL.LU R25, [R1+0x58c] ;  /* 0x00058c0001197983 */ /* 0x000f280000300800 */
[----:B------:R-:W4:Y:S01]  /*167680*/  LDL.LU R21, [R1+0x2c8] ;  /* 0x0002c80001157983 */ /* 0x000f220000300800 */
[----:B------:R-:W-:-:S02]  /*167690*/  SHF.R.U32.HI R13, RZ, 0x8, R29 ;  /* 0x00000008ff0d7819 */ /* 0x000fc4000001161d */
[----:B0-----:R-:W-:Y:S02]  /*1676a0*/  IADD3 R14, P1, PT, R50, R40, RZ ;  /* 0x00000028320e7210 */ /* 0x001fe40007f3e0ff */
[----:B------:R-:W-:-:S03]  /*1676b0*/  LOP3.LUT R13, R13, 0xffff, RZ, 0xc0, !PT ;  /* 0x0000ffff0d0d7812 */ /* 0x000fc600078ec0ff */
[----:B------:R-:W-:Y:S01]  /*1676c0*/  IMAD.X R15, R61, 0x1, R41, P1 ;  /* 0x000000013d0f7824 */ /* 0x000fe200008e0629 */
[----:B------:R-:W-:Y:S02]  /*1676d0*/  SHF.R.U32.HI R61, RZ, 0x8, R11 ;  /* 0x00000008ff3d7819 */ /* 0x000fe4000001160b */
[----:B------:R-:W-:Y:S02]  /*1676e0*/  PRMT R13, R13, 0x3340, R0 ;  /* 0x000033400d0d7816 */ /* 0x000fe40000000000 */
[----:B------:R-:W-:-:S03]  /*1676f0*/  LOP3.LUT R61, R61, 0xffff, RZ, 0xc0, !PT ;  /* 0x0000ffff3d3d7812 */ /* 0x000fc600078ec0ff */
[----:B------:R0:W-:Y:S01]  /*167700*/  STL [R1+0x364], R13 ;  /* 0x0003640d01007387 */ /* 0x0001e20000100800 */
[----:B--2---:R-:W-:Y:S02]  /*167710*/  LOP3.LUT R11, R9, 0xffff, RZ, 0xc0, !PT ;  /* 0x0000ffff090b7812 */ /* 0x004fe400078ec0ff */
[----:B------:R-:W-:Y:S02]  /*167720*/  LOP3.LUT R7, R7, 0xffff, RZ, 0xc0, !PT ;  /* 0x0000ffff07077812 */ /* 0x000fe400078ec0ff */
[----:B------:R-:W-:Y:S01]  /*167730*/  LOP3.LUT R9, R51, 0xffff, RZ, 0xc0, !PT ;  /* 0x0000ffff33097812 */ /* 0x000fe200078ec0ff */
[----:B------:R-:W-:Y:S01]  /*167740*/  STL.64 [R1+0xdc0], R14 ;  /* 0x000dc00e01007387 */ /* 0x000fe20000100a00 */
[--C-:B0-----:R-:W-:Y:S02]  /*167750*/  PRMT R13, R61, 0x3340, R0.reuse ;  /* 0x000033403d0d7816 */ /* 0x101fe40000000000 */
[----:B------:R-:W-:-:S03]  /*167760*/  PRMT R61, R11, 0x3340, R0 ;  /* 0x000033400b3d7816 */ /* 0x000fc60000000000 */
[----:B------:R0:W-:Y:S02]  /*167770*/  STL [R1+0x360], R13 ;  /* 0x0003600d01007387 */ /* 0x0001e40000100800 */
[----:B0-----:R-:W-:Y:S02]  /*167780*/  PRMT R13, R7, 0x3340, R9 ;  /* 0x00003340070d7816 */ /* 0x001fe40000000009 */
[----:B------:R-:W-:Y:S02]  /*167790*/  SHF.R.U32.HI R7, RZ, 0x8, R7 ;  /* 0x00000008ff077819 */ /* 0x000fe40000011607 */
[----:B------:R-:W-:Y:S02]  /*1677a0*/  SHF.R.U32.HI R9, RZ, 0x8, R9 ;  /* 0x00000008ff097819 */ /* 0x000fe40000011609 */
[----:B------:R-:W-:Y:S02]  /*1677b0*/  PRMT R13, R13, 0x5410, R61 ;  /* 0x000054100d0d7816 */ /* 0x000fe4000000003d */
[----:B------:R-:W-:-:S02]  /*1677c0*/  SHF.R.U32.HI R61, RZ, 0x8, R11 ;  /* 0x00000008ff3d7819 */ /* 0x000fc4000001160b */
[----:B------:R-:W-:Y:S02]  /*1677d0*/  LOP3.LUT R7, R7, 0xffff, RZ, 0xc0, !PT ;  /* 0x0000ffff07077812 */ /* 0x000fe400078ec0ff */
[----:B------:R-:W-:Y:S02]  /*1677e0*/  LOP3.LUT R9, R9, 0xffff, RZ, 0xc0, !PT ;  /* 0x0000ffff09097812 */ /* 0x000fe400078ec0ff */
[----:B------:R-:W-:Y:S02]  /*1677f0*/  LOP3.LUT R61, R61, 0xffff, RZ, 0xc0, !PT ;  /* 0x0000ffff3d3d7812 */ /* 0x000fe400078ec0ff */
[----:B------:R-:W-:Y:S02]  /*167800*/  PRMT R9, R7, 0x3340, R9 ;  /* 0x0000334007097816 */ /* 0x000fe40000000009 */
[----:B------:R-:W-:Y:S01]  /*167810*/  PRMT R7, R61, 0x3340, R0 ;  /* 0x000033403d077816 */ /* 0x000fe20000000000 */
[----:B------:R-:W-:Y:S04]  /*167820*/  STL [R1+0x5490], R13 ;  /* 0x0054900d01007387 */ /* 0x000fe80000100800 */
[----:B------:R3:W-:Y:S04]  /*167830*/  STL [R1+0x6d4], R9 ;  /* 0x0006d40901007387 */ /* 0x0007e80000100800 */
[----:B------:R4:W-:Y:S01]  /*167840*/  STL [R1+0x35c], R7 ;  /* 0x00035c0701007387 */ /* 0x0009e20000100800 */
[----:B------:R-:W-:Y:S01]  /*167850*/  VIADD R50, R50, UR6 ;  /* 0x0000000632327c36 */ /* 0x000fe20008000000 */
[----:B------:R-:W-:Y:S01]  /*167860*/  LOP3.LUT R53, R53, 0xffff, RZ, 0xc0, !PT ;  /* 0x0000ffff35357812 */ /* 0x000fe200078ec0ff */
[----:B------:R-:W0:Y:S03]  /*167870*/  LDCU UR6, c[0x0][0x3b8] ;  /* 0x00007700ff0677ac */ /* 0x000e260008000800 */
[----:B------:R-:W-:-:S02]  /*167880*/  IADD3 R24, P1, PT, R50, R34, RZ ;  /* 0x0000002232187210 */ /* 0x000fc40007f3e0ff */
[----:B---3--:R-:W-:Y:S02]  /*167890*/  LOP3.LUT R9, R28, 0xffff, RZ, 0xc0, !PT ;  /* 0x0000ffff1c097812 */ /* 0x008fe400078ec0ff */
[----:B----4-:R-:W-:Y:S02]  /*1678a0*/  LOP3.LUT R7, R23, 0xffff, RZ, 0xc0, !PT ;  /* 0x0000ffff17077812 */ /* 0x010fe400078ec0ff */
[----:B------:R-:W-:Y:S02]  /*1678b0*/  LOP3.LUT R15, R31, 0xffff, RZ, 0xc0, !PT ;  /* 0x0000ffff1f0f7812 */ /* 0x000fe400078ec0ff */
[----:B------:R-:W-:Y:S02]  /*1678c0*/  PRMT R61, R7, 0x3340, R0 ;  /* 0x00003340073d7816 */ /* 0x000fe40000000000 */
[----:B------:R-:W-:-:S04]  /*1678d0*/  PRMT R11, R9, 0x3340, R15 ;  /* 0x00003340090b7816 */ /* 0x000fc8000000000f */
[----:B------:R-:W-:Y:S02]  /*1678e0*/  PRMT R13, R11, 0x5410, R61 ;  /* 0x000054100b0d7816 */ /* 0x000fe4000000003d */
[----:B------:R-:W-:Y:S02]  /*1678f0*/  LOP3.LUT R11, R52, 0xffff, RZ, 0xc0, !PT ;  /* 0x0000ffff340b7812 */ /* 0x000fe400078ec0ff */
[----:B------:R-:W2:Y:S04]  /*167900*/  LDL.LU R52, [R1+0x6de8] ;  /* 0x006de80001347983 */ /* 0x000ea80000300800 */
[----:B------:R1:W-:Y:S04]  /*167910*/  STL [R1+0x548c], R13 ;  /* 0x00548c0d01007387 */ /* 0x0003e80000100800 */
[----:B------:R-:W3:Y:S01]  /*167920*/  LDL.LU R31, [R1+0x5b0] ;  /* 0x0005b000011f7983 */ /* 0x000ee20000300800 */
[----:B------:R-:W-:-:S02]  /*167930*/  LOP3.LUT R14, R21, 0xffff, RZ, 0xc0, !PT ;  /* 0x0000ffff150e7812 */ /* 0x000fc400078ec0ff */
[----:B------:R-:W-:Y:S02]  /*167940*/  PRMT R61, R11, 0x3340, R0 ;  /* 0x000033400b3d7816 */ /* 0x000fe40000000000 */
[----:B-1----:R-:W-:-:S04]  /*167950*/  LOP3.LUT R13, R25, 0xffff, RZ, 0xc0, !PT ;  /* 0x0000ffff190d7812 */ /* 0x002fc800078ec0ff */
[----:B------:R-:W-:-:S04]  /*167960*/  PRMT R17, R13, 0x3340, R14 ;  /* 0x000033400d117816 */ /* 0x000fc8000000000e */
[----:B------:R-:W-:Y:S02]  /*167970*/  PRMT R17, R17, 0x5410, R61 ;  /* 0x0000541011117816 */ /* 0x000fe4000000003d */
[----:B------:R-:W-:-:S05]  /*167980*/  SHF.R.S32.HI R61, RZ, 0x1f, R50 ;  /* 0x0000001fff3d7819 */ /* 0x000fca0000011432 */
[----:B------:R-:W-:Y:S01]  /*167990*/  IMAD.X R25, R61, 0x1, R35, P1 ;  /* 0x000000013d197824 */ /* 0x000fe200008e0623 */
[----:B------:R-:W-:Y:S04]  /*1679a0*/  STL [R1+0x5488], R17 ;  /* 0x0054881101007387 */ /* 0x000fe80000100800 */
[----:B------:R-:W-:Y:S04]  /*1679b0*/  STL.64 [R1+0xdb0], R24 ;  /* 0x000db01801007387 */ /* 0x000fe80000100a00 */
[----:B------:R-:W4:Y:S01]  /*1679c0*/  LDL.LU R21, [R1+0x788] ;  /* 0x0007880001157983 */ /* 0x000f220000300800 */
[----:B------:R-:W-:-:S02]  /*1679d0*/  SHF.R.U32.HI R9, RZ, 0x8, R9 ;  /* 0x00000008ff097819 */ /* 0x000fc40000011609 */
[----:B------:R-:W-:Y:S02]  /*1679e0*/  SHF.R.U32.HI R15, RZ, 0x8, R15 ;  /* 0x00000008ff0f7819 */ /* 0x000fe4000001160f */
[----:B------:R-:W-:Y:S02]  /*1679f0*/  LOP3.LUT R9, R9, 0xffff, RZ, 0xc0, !PT ;  /* 0x0000ffff09097812 */ /* 0x000fe400078ec0ff */
[----:B------:R-:W-:-:S04]  /*167a00*/  LOP3.LUT R15, R15, 0xffff, RZ, 0xc0, !PT ;  /* 0x0000ffff0f0f7812 */ /* 0x000fc800078ec0ff */
[----:B------:R-:W-:Y:S02]  /*167a10*/  PRMT R15, R9, 0x3340, R15 ;  /* 0x00003340090f7816 */ /* 0x000fe4000000000f */
[----:B------:R-:W4:Y:S04]  /*167a20*/  LDL.LU R9, [R1+0x1ac] ;  /* 0x0001ac0001097983 */ /* 0x000f280000300800 */
[----:B------:R-:W4:Y:S01]  /*167a30*/  LDL.LU R51, [R1+0x488] ;  /* 0x0004880001337983 */ /* 0x000f220000300800 */
[----:B------:R-:W-:Y:S02]  /*167a40*/  SHF.R.U32.HI R13, RZ, 0x8, R13 ;  /* 0x00000008ff0d7819 */ /* 0x000fe4000001160d */
[----:B------:R-:W-:Y:S02]  /*167a50*/  SHF.R.U32.HI R14, RZ, 0x8, R14 ;  /* 0x00000008ff0e7819 */ /* 0x000fe4000001160e */
[----:B------:R-:W-:-:S02]  /*167a60*/  LOP3.LUT R13, R13, 0xffff, RZ, 0xc0, !PT ;  /* 0x0000ffff0d0d7812 */ /* 0x000fc400078ec0ff */
[----:B------:R-:W-:Y:S02]  /*167a70*/  LOP3.LUT R14, R14, 0xffff, RZ, 0xc0, !PT ;  /* 0x0000ffff0e0e7812 */ /* 0x000fe400078ec0ff */
[----:B------:R-:W-:Y:S02]  /*167a80*/  SHF.R.U32.HI R11, RZ, 0x8, R11 ;  /* 0x00000008ff0b7819 */ /* 0x000fe4000001160b */
[----:B------:R-:W-:Y:S02]  /*167a90*/  SHF.R.U32.HI R7, RZ, 0x8, R7 ;  /* 0x00000008ff077819 */ /* 0x000fe40000011607 */
[----:B------:R-:W-:Y:S02]  /*167aa0*/  PRMT R13, R13, 0x3340, R14 ;  /* 0x000033400d0d7816 */ /* 0x000fe4000000000e */
[----:B------:R-:W-:Y:S02]  /*167ab0*/  IADD3 R14, P1, PT, R50, R36, RZ ;  /* 0x00000024320e7210 */ /* 0x000fe40007f3e0ff */
[----:B------:R-:W-:Y:S01]  /*167ac0*/  LOP3.LUT R11, R11, 0xffff, RZ, 0xc0, !PT ;  /* 0x0000ffff0b0b7812 */ /* 0x000fe200078ec0ff */
[----:B------:R1:W-:Y:S01]  /*167ad0*/  STL [R1+0x2530], R15 ;  /* 0x0025300f01007387 */ /* 0x0003e20000100800 */
[----:B------:R-:W-:-:S03]  /*167ae0*/  LOP3.LUT R7, R7, 0xffff, RZ, 0xc0, !PT ;  /* 0x0000ffff07077812 */ /* 0x000fc600078ec0ff */
[----:B------:R0:W-:Y:S01]  /*167af0*/  STL [R1+0x6d8], R13 ;  /* 0x0006d80d01007387 */ /* 0x0001e20000100800 */
[----:B-1----:R-:W-:Y:S01]  /*167b00*/  IMAD.X R15, R61, 0x1, R37, P1 ;  /* 0x000000013d0f7824 */ /* 0x002fe200008e0625 */
[--C-:B0-----:R-:W-:Y:S02]  /*167b10*/  PRMT R13, R11, 0x3340, R0.reuse ;  /* 0x000033400b0d7816 */ /* 0x101fe40000000000 */
[--C-:B------:R-:W-:Y:S02]  /*167b20*/  PRMT R11, R7, 0x3340, R0.reuse ;  /* 0x00003340070b7816 */ /* 0x100fe40000000000 */
[----:B------:R0:W-:Y:S04]  /*167b30*/  STL.64 [R1+0xdb8], R14 ;  /* 0x000db80e01007387 */ /* 0x0001e80000100a00 */
[----:B------:R-:W-:Y:S04]  /*167b40*/  STL [R1+0x358], R13 ;  /* 0x0003580d01007387 */ /* 0x000fe80000100800 */
[----:B------:R-:W4:Y:S04]  /*167b50*/  LDL.LU R28, [R1+0x7a0] ;  /* 0x0007a000011c7983 */ /* 0x000f280000300800 */
[----:B------:R2:W-:Y:S04]  /*167b60*/  STL [R1+0x354], R11 ;  /* 0x0003540b01007387 */ /* 0x0005e80000100800 */
[----:B------:R-:W4:Y:S04]  /*167b70*/  LDL.LU R23, [R1+0x1a8] ;  /* 0x0001a80001177983 */ /* 0x000f280000300800 */
[----:B------:R-:W4:Y:S01]  /*167b80*/  LDL.LU R25, [R1+0x484] ;  /* 0x0004840001197983 */ /* 0x000f220000300800 */
[----:B0-----:R-:W-:-:S02]  /*167b90*/  PRMT R14, R53, 0x3340, R0 ;  /* 0x00003340350e7816 */ /* 0x001fc40000000000 */
[----:B--2---:R-:W-:Y:S02]  /*167ba0*/  LOP3.LUT R11, R52, 0xffff, RZ, 0xc0, !PT ;  /* 0x0000ffff340b7812 */ /* 0x004fe400078ec0ff */
[----:B---3--:R-:W-:-:S04]  /*167bb0*/  LOP3.LUT R7, R31, 0xffff, RZ, 0xc0, !PT ;  /* 0x0000ffff1f077812 */ /* 0x008fc800078ec0ff */
        /* <DEDUP_REMOVED lines=10> */
[----:B------:R0:W-:Y:S04]  /*167c60*/  STL.64 [R1+0xda8], R14 ;  /* 0x000da80e01007387 */ /* 0x0001e80000100a00 */
[----:B------:R-:W-:Y:S04]  /*167c70*/  STL [R1+0x6a48], R52 ;  /* 0x006a483401007387 */ /* 0x000fe80000100800 */
[----:B------:R-:W2:Y:S01]  /*167c80*/  LDL.LU R31, [R1+0x5d4] ;  /* 0x0005d400011f7983 */ /* 0x000ea20000300800 */
[----:B----4-:R-:W-:-:S03]  /*167c90*/  LOP3.LUT R7, R21, 0xffff, RZ, 0xc0, !PT ;  /* 0x0000ffff15077812 */ /* 0x010fc600078ec0ff */
[----:B------:R-:W3:Y:S01]  /*167ca0*/  LDL.LU R21, [R1+0x2d8] ;  /* 0x0002d80001157983 */ /* 0x000ee20000300800 */
[----:B------:R-:W-:Y:S02]  /*167cb0*/  LOP3.LUT R11, R9, 0xffff, RZ, 0xc0, !PT ;  /* 0x0000ffff090b7812 */ /* 0x000fe400078ec0ff */
[----:B------:R-:W-:Y:S02]  /*167cc0*/  LOP3.LUT R9, R51, 0xffff, RZ, 0xc0, !PT ;  /* 0x0000ffff33097812 */ /* 0x000fe400078ec0ff */
[----:B0-----:R-:W-:Y:S02]  /*167cd0*/  PRMT R14, R11, 0x3340, R0 ;  /* 0x000033400b0e7816 */ /* 0x001fe40000000000 */
        /* <DEDUP_REMOVED lines=12> */
[----:B------:R-:W-:-:S02]  /*167da0*/  LOP3.LUT R7, R28, 0xffff, RZ, 0xc0, !PT ;  /* 0x0000ffff1c077812 */ /* 0x000fc400078ec0ff */
[----:B0-----:R-:W-:Y:S02]  /*167db0*/  LOP3.LUT R14, R23, 0xffff, RZ, 0xc0, !PT ;  /* 0x0000ffff170e7812 */ /* 0x001fe400078ec0ff */
[----:B-1----:R-:W-:Y:S02]  /*167dc0*/  LOP3.LUT R9, R25, 0xffff, RZ, 0xc0, !PT ;  /* 0x0000ffff19097812 */ /* 0x002fe400078ec0ff */
[----:B------:R-:W-:Y:S01]  /*167dd0*/  PRMT R61, R14, 0x3340, R0 ;  /* 0x000033400e3d7816 */ /* 0x000fe20000000000 */
[----:B------:R-:W4:Y:S01]  /*167de0*/  LDL.LU R25, [R1+0x5d8] ;  /* 0x0005d80001197983 */ /* 0x000f220000300800 */
[----:B------:R-:W-:-:S04]  /*167df0*/  PRMT R13, R7, 0x3340, R9 ;  /* 0x00003340070d7816 */ /* 0x000fc80000000009 */
[----:B------:R-:W-:Y:S02]  /*167e00*/  PRMT R13, R13, 0x5410, R61 ;  /* 0x000054100d0d7816 */ /* 0x000fe4000000003d */
[----:B------:R-:W-:Y:S02]  /*167e10*/  SHF.R.U32.HI R61, RZ, 0x8, R11 ;  /* 0x00000008ff3d7819 */ /* 0x000fe4000001160b */
[----:B------:R-:W-:Y:S02]  /*167e20*/  SHF.R.U32.HI R7, RZ, 0x8, R7 ;  /* 0x00000008ff077819 */ /* 0x000fe40000011607 */
[----:B------:R-:W-:Y:S02]  /*167e30*/  SHF.R.U32.HI R9, RZ, 0x8, R9 ;  /* 0x00000008ff097819 */ /* 0x000fe40000011609 */
[----:B------:R-:W-:Y:S02]  /*167e40*/  LOP3.LUT R61, R61, 0xffff, RZ, 0xc0, !PT ;  /* 0x0000ffff3d3d7812 */ /* 0x000fe400078ec0ff */
[----:B------:R-:W-:-:S02]  /*167e50*/  LOP3.LUT R7, R7, 0xffff, RZ, 0xc0, !PT ;  /* 0x0000ffff07077812 */ /* 0x000fc400078ec0ff */
[----:B------:R-:W-:Y:S02]  /*167e60*/  LOP3.LUT R9, R9, 0xffff, RZ, 0xc0, !PT ;  /* 0x0000ffff09097812 */ /* 0x000fe400078ec0ff */
[----:B------:R-:W-:Y:S01]  /*167e70*/  PRMT R11, R61, 0x3340, R0 ;  /* 0x000033403d0b7816 */ /* 0x000fe20000000000 */
[----:B------:R0:W-:Y:S01]  /*167e80*/  STL [R1+0x54a4], R13 ;  /* 0x0054a40d01007387 */ /* 0x0001e20000100800 */
[----:B------:R-:W-:-:S03]  /*167e90*/  PRMT R7, R7, 0x3340, R9 ;  /* 0x0000334007077816 */ /* 0x000fc60000000009 */
[----:B------:R3:W-:Y:S01]  /*167ea0*/  STL [R1+0x350], R11 ;  /* 0x0003500b01007387 */ /* 0x0007e20000100800 */
[----:B0-----:R-:W-:-:S03]  /*167eb0*/  LOP3.LUT R13, R54, 0xffff, RZ, 0xc0, !PT ;  /* 0x0000ffff360d7812 */ /* 0x001fc600078ec0ff */
[----:B------:R-:W4:Y:S04]  /*167ec0*/  LDL.LU R54, [R1+0x6de4] ;  /* 0x006de40001367983 */ /* 0x000f280000300800 */
[----:B------:R0:W-:Y:S01]  /*167ed0*/  STL [R1+0x22ec], R7 ;  /* 0x0022ec0701007387 */ /* 0x0001e20000100800 */
[----:B------:R-:W-:Y:S01]  /*167ee0*/  PRMT R61, R13, 0x3340, R0 ;  /* 0x000033400d3d7816 */ /* 0x000fe20000000000 */
[----:B------:R-:W-:Y:S01]  /*167ef0*/  VIADD R50, R50, UR6 ;  /* 0x0000000632327c36 */ /* 0x000fe20008000000 */
[----:B--2---:R-:W-:-:S04]  /*167f00*/  LOP3.LUT R9, R31, 0xffff, RZ, 0xc0, !PT ;  /* 0x0000ffff1f097812 */ /* 0x004fc800078ec0ff */
[----:B------:R-:W-:Y:S02]  /*167f10*/  IADD3 R30, P1, PT, R50, R34, RZ ;  /* 0x00000022321e7210 */ /* 0x000fe40007f3e0ff */
[----:B---3--:R-:W-:Y:S02]  /*167f20*/  LOP3.LUT R11, R21, 0xffff, RZ, 0xc0, !PT ;  /* 0x0000ffff150b7812 */ /* 0x008fe400078ec0ff */
[----:B------:R-:W-:Y:S02]  /*167f30*/  SHF.R.U32.HI R14, RZ, 0x8, R14 ;  /* 0x00000008ff0e7819 */ /* 0x000fe4000001160e */
[----:B------:R-:W-:Y:S02]  /*167f40*/  LOP3.LUT R55, R55, 0xffff, RZ, 0xc0, !PT ;  /* 0x0000ffff37377812 */ /* 0x000fe400078ec0ff */
[----:B------:R-:W-:Y:S02]  /*167f50*/  SHF.R.U32.HI R13, RZ, 0x8, R13 ;  /* 0x00000008ff0d7819 */ /* 0x000fe4000001160d */
[----:B0-----:R-:W-:Y:S01]  /*167f60*/  PRMT R7, R9, 0x3340, R11 ;  /* 0x0000334009077816 */ /* 0x001fe2000000000b */
[----:B------:R-:W0:Y:S03]  /*167f70*/  LDCU UR6, c[0x0][0x3b8] ;  /* 0x00007700ff0677ac */ /* 0x000e260008000800 */
[----:B------:R-:W-:-:S02]  /*167f80*/  PRMT R7, R7, 0x5410, R61 ;  /* 0x0000541007077816 */ /* 0x000fc4000000003d */
[----:B------:R-:W-:-:S05]  /*167f90*/  SHF.R.S32.HI R61, RZ, 0x1f, R50 ;  /* 0x0000001fff3d7819 */ /* 0x000fca0000011432 */
[----:B------:R-:W-:Y:S01]  /*167fa0*/  IMAD.X R31, R61, 0x1, R35, P1 ;  /* 0x000000013d1f7824 */ /* 0x000fe200008e0623 */
[----:B------:R1:W-:Y:S04]  /*167fb0*/  STL [R1+0x549c], R7 ;  /* 0x00549c0701007387 */ /* 0x0003e80000100800 */
[----:B-1----:R-:W2:Y:S04]  /*167fc0*/  LDL.LU R7, [R1+0x7f8] ;  /* 0x0007f80001077983 */ /* 0x002ea80000300800 */
[----:B------:R1:W-:Y:S04]  /*167fd0*/  STL.64 [R1+0xd98], R30 ;  /* 0x000d981e01007387 */ /* 0x0003e80000100a00 */
[----:B-1----:R-:W3:Y:S04]  /*167fe0*/  LDL.LU R31, [R1+0x1c4] ;  /* 0x0001c400011f7983 */ /* 0x002ee80000300800 */
[----:B------:R-:W2:Y:S01]  /*167ff0*/  LDL.LU R21, [R1+0x4a0] ;  /* 0x0004a00001157983 */ /* 0x000ea20000300800 */
[----:B------:R-:W-:-:S02]  /*168000*/  SHF.R.U32.HI R9, RZ, 0x8, R9 ;  /* 0x00000008ff097819 */ /* 0x000fc40000011609 */
[----:B------:R-:W-:Y:S02]  /*168010*/  SHF.R.U32.HI R11, RZ, 0x8, R11 ;  /* 0x00000008ff0b7819 */ /* 0x000fe4000001160b */
[----:B------:R-:W-:Y:S02]  /*168020*/  LOP3.LUT R14, R14, 0xffff, RZ, 0xc0, !PT ;  /* 0x0000ffff0e0e7812 */ /* 0x000fe400078ec0ff */
[----:B------:R-:W-:Y:S02]  /*168030*/  LOP3.LUT R9, R9, 0xffff, RZ, 0xc0, !PT ;  /* 0x0000ffff09097812 */ /* 0x000fe400078ec0ff */
[----:B------:R-:W-:Y:S02]  /*168040*/  LOP3.LUT R11, R11, 0xffff, RZ, 0xc0, !PT ;  /* 0x0000ffff0b0b7812 */ /* 0x000fe400078ec0ff */
[----:B------:R-:W-:Y:S02]  /*168050*/  PRMT R14, R14, 0x3340, R0 ;  /* 0x000033400e0e7816 */ /* 0x000fe40000000000 */
[----:B------:R-:W-:-:S03]  /*168060*/  PRMT R11, R9, 0x3340, R11 ;  /* 0x00003340090b7816 */ /* 0x000fc6000000000b */
[----:B------:R-:W-:Y:S04]  /*168070*/  STL [R1+0x34c], R14 ;  /* 0x00034c0e01007387 */ /* 0x000fe80000100800 */
[----:B------:R1:W-:Y:S04]  /*168080*/  STL [R1+0x708], R11 ;  /* 0x0007080b01007387 */ /* 0x0003e80000100800 */
[----:B------:R-:W2:Y:S01]  /*168090*/  LDL.LU R28, [R1+0x820] ;  /* 0x00082000011c7983 */ /* 0x000ea20000300800 */
[----:B----4-:R-:W-:-:S03]  /*1680a0*/  LOP3.LUT R9, R25, 0xffff, RZ, 0xc0, !PT ;  /* 0x0000ffff19097812 */ /* 0x010fc600078ec0ff */
[----:B------:R-:W4:Y:S04]  /*1680b0*/  LDL.LU R23, [R1+0x1c0] ;  /* 0x0001c00001177983 */ /* 0x000f280000300800 */
[----:B------:R-:W4:Y:S01]  /*1680c0*/  LDL.LU R25, [R1+0x48c] ;  /* 0x00048c0001197983 */ /* 0x000f220000300800 */
[----:B------:R-:W-:Y:S02]  /*1680d0*/  PRMT R15, R55, 0x3340, R0 ;  /* 0x00003340370f7816 */ /* 0x000fe40000000000 */
[----:B------:R-:W-:-:S04]  /*1680e0*/  LOP3.LUT R13, R13, 0xffff, RZ, 0xc0, !PT ;  /* 0x0000ffff0d0d7812 */ /* 0x000fc800078ec0ff */
[----:B------:R-:W-:Y:S02]  /*1680f0*/  PRMT R13, R13, 0x3340, R0 ;  /* 0x000033400d0d7816 */ /* 0x000fe40000000000 */
[----:B-1----:R-:W-:-:S04]  /*168100*/  LOP3.LUT R11, R54, 0xffff, RZ, 0xc0, !PT ;  /* 0x0000ffff360b7812 */ /* 0x002fc800078ec0ff */
        /* <DEDUP_REMOVED lines=10> */
[----:B------:R-:W-:Y:S04]  /*1681b0*/  STL.64 [R1+0xd90], R14 ;  /* 0x000d900e01007387 */ /* 0x000fe80000100a00 */
[----:B------:R-:W-:Y:S04]  /*1681c0*/  STL [R1+0x6a4c], R54 ;  /* 0x006a4c3601007387 */ /* 0x000fe80000100800 */
[----:B------:R3:W-:Y:S02]  /*1681d0*/  STL [R1+0x348], R13 ;  /* 0x0003480d01007387 */ /* 0x0007e40000100800 */
[----:B---3--:R-:W-:-:S02]  /*1681e0*/  LOP3.LUT R13, R31, 0xffff, RZ, 0xc0, !PT ;  /* 0x0000ffff1f0d7812 */ /* 0x008fc400078ec0ff */
[----:B--2---:R-:W-:Y:S01]  /*1681f0*/  LOP3.LUT R9, R21, 0xffff, RZ, 0xc0, !PT ;  /* 0x0000ffff15097812 */ /* 0x004fe200078ec0ff */
[----:B------:R-:W2:Y:S04]  /*168200*/  LDL.LU R31, [R1+0x5fc] ;  /* 0x0005fc00011f7983 */ /* 0x000ea80000300800 */
[----:B------:R-:W3:Y:S01]  /*168210*/  LDL.LU R21, [R1+0x2e8] ;  /* 0x0002e80001157983 */ /* 0x000ee20000300800 */
[----:B------:R-:W-:Y:S02]  /*168220*/  LOP3.LUT R7, R7, 0xffff, RZ, 0xc0, !PT ;  /* 0x0000ffff07077812 */ /* 0x000fe400078ec0ff */
[----:B------:R-:W-:Y:S02]  /*168230*/  PRMT R14, R13, 0x3340, R0 ;  /* 0x000033400d0e7816 */ /* 0x000fe40000000000 */
[----:B------:R-:W-:-:S02]  /*168240*/  PRMT R11, R7, 0x3340, R9 ;  /* 0x00003340070b7816 */ /* 0x000fc40000000009 */
[----:B------:R-:W-:Y:S02]  /*168250*/  SHF.R.U32.HI R7, RZ, 0x8, R7 ;  /* 0x00000008ff077819 */ /* 0x000fe40000011607 */
[----:B------:R-:W-:Y:S02]  /*168260*/  SHF.R.U32.HI R9, RZ, 0x8, R9 ;  /* 0x00000008ff097819 */ /* 0x000fe40000011609 */
[----:B------:R-:W-:Y:S02]  /*168270*/  PRMT R11, R11, 0x5410, R14 ;  /* 0x000054100b0b7816 */ /* 0x000fe4000000000e */
[----:B------:R-:W-:Y:S02]  /*168280*/  IADD3 R14, P1, PT, R50, R38, RZ ;  /* 0x00000026320e7210 */ /* 0x000fe40007f3e0ff */
[----:B------:R-:W-:Y:S02]  /*168290*/  LOP3.LUT R7, R7, 0xffff, RZ, 0xc0, !PT ;  /* 0x0000ffff07077812 */ /* 0x000fe400078ec0ff */
[----:B------:R-:W-:Y:S01]  /*1682a0*/  LOP3.LUT R9, R9, 0xffff, RZ, 0xc0, !PT ;  /* 0x0000ffff09097812 */ /* 0x000fe200078ec0ff */
[----:B------:R-:W-:-:S03]  /*1682b0*/  IMAD.X R15, R61, 0x1, R39, P1 ;  /* 0x000000013d0f7824 */ /* 0x000fc600008e0627 */
[----:B------:R-:W-:Y:S01]  /*1682c0*/  PRMT R7, R7, 0x3340, R9 ;  /* 0x0000334007077816 */ /* 0x000fe20000000009 */
[----:B------:R1:W-:Y:S04]  /*1682d0*/  STL [R1+0x5484], R11 ;  /* 0x0054840b01007387 */ /* 0x0003e80000100800 */
[----:B------:R-:W-:Y:S01]  /*1682e0*/  STL.64 [R1+0xd88], R14 ;  /* 0x000d880e01007387 */ /* 0x000fe20000100a00 */
[----:B----4-:R-:W-:-:S03]  /*1682f0*/  LOP3.LUT R9, R23, 0xffff, RZ, 0xc0, !PT ;  /* 0x0000ffff17097812 */ /* 0x010fc600078ec0ff */
[----:B------:R4:W-:Y:S01]  /*168300*/  STL [R1+0x22e8], R7 ;  /* 0x0022e80701007387 */ /* 0x0009e20000100800 */
[----:B-1----:R-:W-:Y:S02]  /*168310*/  LOP3.LUT R11, R28, 0xffff, RZ, 0xc0, !PT ;  /* 0x0000ffff1c0b7812 */ /* 0x002fe400078ec0ff */
[----:B----4-:R-:W-:Y:S02]  /*168320*/  LOP3.LUT R7, R25, 0xffff, RZ, 0xc0, !PT ;  /* 0x0000ffff19077812 */ /* 0x010fe400078ec0ff */
[----:B------:R-:W-:Y:S02]  /*168330*/  PRMT R15, R9, 0x3340, R0 ;  /* 0x00003340090f7816 */ /* 0x000fe40000000000 */
[----:B------:R-:W-:-:S04]  /*168340*/  PRMT R14, R11, 0x3340, R7 ;  /* 0x000033400b0e7816 */ /* 0x000fc80000000007 */
[----:B------:R-:W-:Y:S02]  /*168350*/  PRMT R17, R14, 0x5410, R15 ;  /* 0x000054100e117816 */ /* 0x000fe4000000000f */
[----:B------:R-:W-:Y:S02]  /*168360*/  IADD3 R14, P1, PT, R50, R40, RZ ;  /* 0x00000028320e7210 */ /* 0x000fe40007f3e0ff */
[----:B------:R-:W-:-:S03]  /*168370*/  SHF.R.U32.HI R7, RZ, 0x8, R7 ;  /* 0x00000008ff077819 */ /* 0x000fc60000011607 */
[----:B------:R-:W-:Y:S01]  /*168380*/  IMAD.X R15, R61, 0x1, R41, P1 ;  /* 0x000000013d0f7824 */ /* 0x000fe200008e0629 */
[----:B------:R-:W-:Y:S01]  /*168390*/  SHF.R.U32.HI R61, RZ, 0x8, R13 ;  /* 0x00000008ff3d7819 */ /* 0x000fe2000001160d */
[----:B------:R-:W-:Y:S01]  /*1683a0*/  STL [R1+0x5480], R17 ;  /* 0x0054801101007387 */ /* 0x000fe20000100800 */
[----:B------:R-:W-:-:S03]  /*1683b0*/  SHF.R.U32.HI R11, RZ, 0x8, R11 ;  /* 0x00000008ff0b7819 */ /* 0x000fc6000001160b */
[----:B------:R1:W-:Y:S01]  /*1683c0*/  STL.64 [R1+0xd80], R14 ;  /* 0x000d800e01007387 */ /* 0x0003e20000100a00 */
[----:B------:R-:W-:-:S03]  /*1683d0*/  LOP3.LUT R13, R7, 0xffff, RZ, 0xc0, !PT ;  /* 0x0000ffff070d7812 */ /* 0x000fc600078ec0ff */
[----:B------:R-:W4:Y:S01]  /*1683e0*/  LDL.LU R51, [R1+0x870] ;  /* 0x0008700001337983 */ /* 0x000f220000300800 */
[----:B------:R-:W-:-:S03]  /*1683f0*/  LOP3.LUT R61, R61, 0xffff, RZ, 0xc0, !PT ;  /* 0x0000ffff3d3d7812 */ /* 0x000fc600078ec0ff */
[----:B------:R-:W4:Y:S01]  /*168400*/  LDL.LU R7, [R1+0x1e4] ;  /* 0x0001e40001077983 */ /* 0x000f220000300800 */
[----:B------:R-:W-:-:S03]  /*168410*/  LOP3.LUT R11, R11, 0xffff, RZ, 0xc0, !PT ;  /* 0x0000ffff0b0b7812 */ /* 0x000fc600078ec0ff */
[----:B------:R-:W4:Y:S04]  /*168420*/  LDL.LU R28, [R1+0x4a8] ;  /* 0x0004a800011c7983 */ /* 0x000f280000300800 */
[----:B------:R-:W4:Y:S01]  /*168430*/  LDL.LU R25, [R1+0x618] ;  /* 0x0006180001197983 */ /* 0x000f220000300800 */
[----:B------:R-:W-:Y:S02]  /*168440*/  PRMT R11, R11, 0x3340, R13 ;  /* 0x000033400b0b7816 */ /* 0x000fe4000000000d */
[----:B-1----:R-:W-:-:S05]  /*168450*/  PRMT R14, R61, 0x3340, R0 ;  /* 0x000033403d0e7816 */ /* 0x002fca0000000000 */
[----:B------:R-:W-:Y:S04]  /*168460*/  STL [R1+0x344], R14 ;  /* 0x0003440e01007387 */ /* 0x000fe80000100800 */
[----:B------:R1:W-:Y:S02]  /*168470*/  STL [R1+0x6fc], R11 ;  /* 0x0006fc0b01007387 */ /* 0x0003e40000100800 */
[----:B-1----:R-:W-:Y:S02]  /*168480*/  LOP3.LUT R11, R56, 0xffff, RZ, 0xc0, !PT ;  /* 0x0000ffff380b7812 */ /* 0x002fe400078ec0ff */
[----:B------:R-:W4:Y:S02]  /*168490*/  LDL.LU R56, [R1+0x6de0] ;  /* 0x006de00001387983 */ /* 0x000f240000300800 */
[----:B------:R-:W-:-:S02]  /*1684a0*/  PRMT R61, R11, 0x3340, R0 ;  /* 0x000033400b3d7816 */ /* 0x000fc40000000000 */
[----:B--2---:R-:W-:Y:S02]  /*1684b0*/  LOP3.LUT R13, R31, 0xffff, RZ, 0xc0, !PT ;  /* 0x0000ffff1f0d7812 */ /* 0x004fe400078ec0ff */
[----:B---3--:R-:W-:-:S04]  /*1684c0*/  LOP3.LUT R14, R21, 0xffff, RZ, 0xc0, !PT ;  /* 0x0000ffff150e7812 */ /* 0x008fc800078ec0ff */
[--C-:B------:R-:W-:Y:S02]  /*1684d0*/  PRMT R15, R13, 0x3340, R14.reuse ;  /* 0x000033400d0f7816 */ /* 0x100fe4000000000e */
[----:B------:R-:W-:Y:S02]  /*1684e0*/  SHF.R.U32.HI R13, RZ, 0x8, R13 ;  /* 0x00000008ff0d7819 */ /* 0x000fe4000001160d */
[----:B------:R-:W-:Y:S02]  /*1684f0*/  PRMT R15, R15, 0x5410, R61 ;  /* 0x000054100f0f7816 */ /* 0x000fe4000000003d */
[----:B------:R-:W-:Y:S02]  /*168500*/  SHF.R.U32.HI R61, RZ, 0x8, R14 ;  /* 0x00000008ff3d7819 */ /* 0x000fe4000001160e */
[----:B------:R-:W-:Y:S02]  /*168510*/  LOP3.LUT R13, R13, 0xffff, RZ, 0xc0, !PT ;  /* 0x0000ffff0d0d7812 */ /* 0x000fe400078ec0ff */
[----:B------:R-:W-:-:S04]  /*168520*/  LOP3.LUT R61, R61, 0xffff, RZ, 0xc0, !PT ;  /* 0x0000ffff3d3d7812 */ /* 0x000fc800078ec0ff */
[----:B------:R-:W-:Y:S01]  /*168530*/  PRMT R13, R13, 0x3340, R61 ;  /* 0x000033400d0d7816 */ /* 0x000fe2000000003d */
[----:B------:R1:W-:Y:S04]  /*168540*/  STL [R1+0x547c], R15 ;  /* 0x00547c0f01007387 */ /* 0x0003e80000100800 */
[----:B------:R2:W-:Y:S04]  /*168550*/  STL [R1+0x6f8], R13 ;  /* 0x0006f80d01007387 */ /* 0x0005e80000100800 */
[----:B------:R-:W3:Y:S04]  /*168560*/  LDL.LU R23, [R1+0x878] ;  /* 0x0008780001177983 */ /* 0x000ee80000300800 */
[----:B------:R-:W3:Y:S04]  /*168570*/  LDL.LU R31, [R1+0x1dc] ;  /* 0x0001dc00011f7983 */ /* 0x000ee80000300800 */
[----:B------:R-:W3:Y:S01]  /*168580*/  LDL.LU R21, [R1+0x4a4] ;  /* 0x0004a40001157983 */ /* 0x000ee20000300800 */
[----:B0-----:R-:W-:Y:S01]  /*168590*/  VIADD R50, R50, UR6 ;  /* 0x0000000632327c36 */ /* 0x001fe20008000000 */
[----:B------:R-:W-:-:S02]  /*1685a0*/  SHF.R.U32.HI R11, RZ, 0x8, R11 ;  /* 0x00000008ff0b7819 */ /* 0x000fc4000001160b */
[----:B------:R-:W-:Y:S01]  /*1685b0*/  SHF.R.U32.HI R9, RZ, 0x8, R9 ;  /* 0x00000008ff097819 */ /* 0x000fe20000011609 */
[----:B------:R-:W0:Y:S01]  /*1685c0*/  LDCU UR6, c[0x0][0x3b8] ;  /* 0x00007700ff0677ac */ /* 0x000e220008000800 */
[----:B------:R-:W-:Y:S02]  /*1685d0*/  SHF.R.S32.HI R61, RZ, 0x1f, R50 ;  /* 0x0000001fff3d7819 */ /* 0x000fe40000011432 */
[----:B------:R-:W-:Y:S02]  /*1685e0*/  IADD3 R14, P1, PT, R50, R34, RZ ;  /* 0x00000022320e7210 */ /* 0x000fe40007f3e0ff */
[----:B------:R-:W-:Y:S02]  /*1685f0*/  LOP3.LUT R11, R11, 0xffff, RZ, 0xc0, !PT ;  /* 0x0000ffff0b0b7812 */ /* 0x000fe400078ec0ff */
[----:B------:R-:W-:Y:S01]  /*168600*/  LOP3.LUT R9, R9, 0xffff, RZ, 0xc0, !PT ;  /* 0x0000ffff09097812 */ /* 0x000fe200078ec0ff */
[----:B-1----:R-:W-:Y:S01]  /*168610*/  IMAD.X R15, R61, 0x1, R35, P1 ;  /* 0x000000013d0f7824 */ /* 0x002fe200008e0623 */
[----:B--2---:R-:W-:-:S02]  /*168620*/  PRMT R13, R11, 0x3340, R0 ;  /* 0x000033400b0d7816 */ /* 0x004fc40000000000 */
[----:B------:R-:W-:Y:S02]  /*168630*/  PRMT R11, R9, 0x3340, R0 ;  /* 0x00003340090b7816 */ /* 0x000fe40000000000 */
[----:B------:R-:W-:Y:S04]  /*168640*/  STL.64 [R1+0xd78], R14 ;  /* 0x000d780e01007387 */ /* 0x000fe80000100a00 */
[----:B------:R-:W-:Y:S04]  /*168650*/  STL [R1+0x340], R13 ;  /* 0x0003400d01007387 */ /* 0x000fe80000100800 */
[----:B------:R1:W-:Y:S01]  /*168660*/  STL [R1+0x33c], R11 ;  /* 0x00033c0b01007387 */ /* 0x0003e20000100800 */
[----:B----4-:R-:W-:-:S02]  /*168670*/  LOP3.LUT R9, R51, 0xffff, RZ, 0xc0, !PT ;  /* 0x0000ffff33097812 */ /* 0x010fc400078ec0ff */
[----:B------:R-:W-:Y:S02]  /*168680*/  LOP3.LUT R7, R7, 0xffff, RZ, 0xc0, !PT ;  /* 0x0000ffff07077812 */ /* 0x000fe400078ec0ff */
[----:B-1----:R-:W-:Y:S02]  /*168690*/  LOP3.LUT R11, R28, 0xffff, RZ, 0xc0, !PT ;  /* 0x0000ffff1c0b7812 */ /* 0x002fe400078ec0ff */
[----:B------:R-:W-:Y:S02]  /*1686a0*/  PRMT R14, R7, 0x3340, R0 ;  /* 0x00003340070e7816 */ /* 0x000fe40000000000 */
[----:B------:R-:W-:-:S04]  /*1686b0*/  PRMT R13, R9, 0x3340, R11 ;  /* 0x00003340090d7816 */ /* 0x000fc8000000000b */
[----:B------:R-:W-:Y:S02]  /*1686c0*/  PRMT R13, R13, 0x5410, R14 ;  /* 0x000054100d0d7816 */ /* 0x000fe4000000000e */
[----:B------:R-:W-:-:S03]  /*1686d0*/  LOP3.LUT R24, R25, 0xffff, RZ, 0xc0, !PT ;  /* 0x0000ffff19187812 */ /* 0x000fc600078ec0ff */
[----:B------:R1:W-:Y:S04]  /*1686e0*/  STL [R1+0x5478], R13 ;  /* 0x0054780d01007387 */ /* 0x0003e80000100800 */
[----:B------:R-:W2:Y:S01]  /*1686f0*/  LDL.LU R25, [R1+0x620] ;  /* 0x0006200001197983 */ /* 0x000ea20000300800 */
[----:B------:R-:W-:Y:S02]  /*168700*/  SHF.R.U32.HI R9, RZ, 0x8, R9 ;  /* 0x00000008ff097819 */ /* 0x000fe40000011609 */
[----:B------:R-:W-:Y:S01]  /*168710*/  SHF.R.U32.HI R11, RZ, 0x8, R11 ;  /* 0x00000008ff0b7819 */ /* 0x000fe2000001160b */
[----:B------:R-:W4:Y:S01]  /*168720*/  LDL.LU R28, [R1+0x310] ;  /* 0x00031000011c7983 */ /* 0x000f220000300800 */
[----:B------:R-:W-:Y:S02]  /*168730*/  LOP3.LUT R43, R56, 0xffff, RZ, 0xc0, !PT ;  /* 0x0000ffff382b7812 */ /* 0x000fe400078ec0ff */
[----:B-1----:R-:W-:-:S02]  /*168740*/  SHF.R.U32.HI R13, RZ, 0x8, R24 ;  /* 0x00000008ff0d7819 */ /* 0x002fc40000011618 */
[----:B------:R-:W-:Y:S02]  /*168750*/  SHF.R.U32.HI R14, RZ, 0x8, R43 ;  /* 0x00000008ff0e7819 */ /* 0x000fe4000001162b */
[----:B------:R-:W-:Y:S02]  /*168760*/  LOP3.LUT R13, R13, 0xffff, RZ, 0xc0, !PT ;  /* 0x0000ffff0d0d7812 */ /* 0x000fe400078ec0ff */
[----:B------:R-:W-:Y:S02]  /*168770*/  LOP3.LUT R9, R9, 0xffff, RZ, 0xc0, !PT ;  /* 0x0000ffff09097812 */ /* 0x000fe400078ec0ff */
[----:B------:R-:W-:Y:S02]  /*168780*/  LOP3.LUT R11, R11, 0xffff, RZ, 0xc0, !PT ;  /* 0x0000ffff0b0b7812 */ /* 0x000fe400078ec0ff */
[----:B------:R-:W-:-:S04]  /*168790*/  LOP3.LUT R14, R14, 0xffff, RZ, 0xc0, !PT ;  /* 0x0000ffff0e0e7812 */ /* 0x000fc800078ec0ff */
[----:B------:R-:W-:Y:S02]  /*1687a0*/  PRMT R56, R13, 0x3340, R14 ;  /* 0x000033400d387816 */ /* 0x000fe4000000000e */
[----:B------:R-:W-:Y:S01]  /*1687b0*/  PRMT R13, R9, 0x3340, R11 ;  /* 0x00003340090d7816 */ /* 0x000fe2000000000b */
[----:B------:R-:W-:Y:S04]  /*1687c0*/  STL.64 [R1+0x6cc0], R42 ;  /* 0x006cc02a01007387 */ /* 0x000fe80000100a00 */
[----:B------:R-:W-:Y:S04]  /*1687d0*/  STL [R1+0x6a50], R56 ;  /* 0x006a503801007387 */ /* 0x000fe80000100800 */
[----:B------:R1:W-:Y:S01]  /*1687e0*/  STL [R1+0x22e0], R13 ;  /* 0x0022e00d01007387 */ /* 0x0003e20000100800 */
[----:B---3--:R-:W-:-:S02]  /*1687f0*/  LOP3.LUT R11, R23, 0xffff, RZ, 0xc0, !PT ;  /* 0x0000ffff170b7812 */ /* 0x008fc400078ec0ff */
[----:B------:R-:W-:Y:S02]  /*168800*/  LOP3.LUT R9, R31, 0xffff, RZ, 0xc0, !PT ;  /* 0x0000ffff1f097812 */ /* 0x000fe400078ec0ff */
[----:B-1----:R-:W-:Y:S02]  /*168810*/  LOP3.LUT R13, R21, 0xffff, RZ, 0xc0, !PT ;  /* 0x0000ffff150d7812 */ /* 0x002fe400078ec0ff */
[----:B------:R-:W-:Y:S02]  /*168820*/  PRMT R15, R9, 0x3340, R0 ;  /* 0x00003340090f7816 */ /* 0x000fe40000000000 */
[----:B------:R-:W-:-:S04]  /*168830*/  PRMT R14, R11, 0x3340, R13 ;  /* 0x000033400b0e7816 */ /* 0x000fc8000000000d */
[----:B------:R-:W-:-:S05]  /*168840*/  PRMT R17, R14, 0x5410, R15 ;  /* 0x000054100e117816 */ /* 0x000fca000000000f */
[----:B------:R-:W-:Y:S04]  /*168850*/  STL [R1+0x5474], R17 ;  /* 0x0054741101007387 */ /* 0x000fe80000100800 */
[----:B------:R-:W3:Y:S04]  /*168860*/  LDL.LU R31, [R1+0x628] ;  /* 0x00062800011f7983 */ /* 0x000ee80000300800 */
[----:B------:R-:W3:Y:S01]  /*168870*/  LDL.LU R21, [R1+0x314] ;  /* 0x0003140001157983 */ /* 0x000ee20000300800 */
[----:B------:R-:W-:Y:S02]  /*168880*/  IADD3 R14, P1, PT, R50, R36, RZ ;  /* 0x00000024320e7210 */ /* 0x000fe40007f3e0ff */
[----:B------:R-:W-:-:S02]  /*168890*/  SHF.R.U32.HI R11, RZ, 0x8, R11 ;  /* 0x00000008ff0b7819 */ /* 0x000fc4000001160b */
[----:B------:R-:W-:Y:S02]  /*1688a0*/  SHF.R.U32.HI R13, RZ, 0x8, R13 ;  /* 0x00000008ff0d7819 */ /* 0x000fe4000001160d */
[----:B------:R-:W-:Y:S01]  /*1688b0*/  SHF.R.U32.HI R9, RZ, 0x8, R9 ;  /* 0x00000008ff097819 */ /* 0x000fe20000011609 */
[----:B------:R-:W-:Y:S01]  /*1688c0*/  IMAD.X R15, R61, 0x1, R37, P1 ;  /* 0x000000013d0f7824 */ /* 0x000fe200008e0625 */
[----:B------:R-:W-:Y:S02]  /*1688d0*/  LOP3.LUT R11, R11, 0xffff, RZ, 0xc0, !PT ;  /* 0x0000ffff0b0b7812 */ /* 0x000fe400078ec0ff */
[----:B------:R-:W-:Y:S02]  /*1688e0*/  LOP3.LUT R13, R13, 0xffff, RZ, 0xc0, !PT ;  /* 0x0000ffff0d0d7812 */ /* 0x000fe400078ec0ff */
[----:B------:R-:W-:Y:S02]  /*1688f0*/  LOP3.LUT R9, R9, 0xffff, RZ, 0xc0, !PT ;  /* 0x0000ffff09097812 */ /* 0x000fe400078ec0ff */
[----:B------:R-:W-:Y:S01]  /*168900*/  SHF.R.U32.HI R7, RZ, 0x8, R7 ;  /* 0x00000008ff077819 */ /* 0x000fe20000011607 */
[----:B------:R1:W-:Y:S01]  /*168910*/  STL.64 [R1+0xd70], R14 ;  /* 0x000d700e01007387 */ /* 0x0003e20000100a00 */
[----:B------:R-:W-:-:S02]  /*168920*/  PRMT R11, R11, 0x3340, R13 ;  /* 0x000033400b0b7816 */ /* 0x000fc4000000000d */
[----:B------:R-:W-:Y:S02]  /*168930*/  PRMT R9, R9, 0x3340, R0 ;  /* 0x0000334009097816 */ /* 0x000fe40000000000 */
[----:B------:R-:W-:Y:S01]  /*168940*/  LOP3.LUT R7, R7, 0xffff, RZ, 0xc0, !PT ;  /* 0x0000ffff07077812 */ /* 0x000fe200078ec0ff */
[----:B------:R-:W-:Y:S01]  /*168950*/  STL [R1+0x6f0], R11 ;  /* 0x0006f00b01007387 */ /* 0x000fe20000100800 */
[----:B-1----:R-:W-:-:S03]  /*168960*/  IADD3 R14, P1, PT, R50, R38, RZ ;  /* 0x00000026320e7210 */ /* 0x002fc60007f3e0ff */
[----:B------:R1:W-:Y:S02]  /*168970*/  STL [R1+0x338], R9 ;  /* 0x0003380901007387 */ /* 0x0003e40000100800 */
[----:B------:R-:W-:Y:S01]  /*168980*/  IMAD.X R15, R61, 0x1, R39, P1 ;  /* 0x000000013d0f7824 */ /* 0x000fe200008e0627 */
[----:B-1----:R-:W-:-:S04]  /*168990*/  PRMT R9, R7, 0x3340, R0 ;  /* 0x0000334007097816 */ /* 0x002fc80000000000 */
[----:B------:R-:W-:Y:S04]  /*1689a0*/  STL.64 [R1+0xd68], R14 ;  /* 0x000d680e01007387 */ /* 0x000fe80000100a00 */
[----:B------:R-:W3:Y:S01]  /*1689b0*/  LDL.LU R51, [R1+0x8cc] ;  /* 0x0008cc0001337983 */ /* 0x000ee20000300800 */
[----:B--2---:R-:W-:-:S03]  /*1689c0*/  LOP3.LUT R7, R25, 0xffff, RZ, 0xc0, !PT ;  /* 0x0000ffff19077812 */ /* 0x004fc600078ec0ff */
[----:B------:R4:W-:Y:S04]  /*1689d0*/  STL [R1+0x334], R9 ;  /* 0x0003340901007387 */ /* 0x0009e80000100800 */
[----:B------:R-:W2:Y:S04]  /*1689e0*/  LDL.LU R23, [R1+0x1fc] ;  /* 0x0001fc0001177983 */ /* 0x000ea80000300800 */
[----:B------:R-:W2:Y:S01]  /*1689f0*/  LDL.LU R25, [R1+0x4b0] ;  /* 0x0004b00001197983 */ /* 0x000ea20000300800 */
[----:B------:R-:W-:Y:S02]  /*168a00*/  IADD3 R42, P1, PT, R50, R40, RZ ;  /* 0x00000028322a7210 */ /* 0x000fe40007f3e0ff */
[----:B----4-:R-:W-:-:S02]  /*168a10*/  LOP3.LUT R9, R28, 0xffff, RZ, 0xc0, !PT ;  /* 0x0000ffff1c097812 */ /* 0x010fc400078ec0ff */
[----:B------:R-:W-:Y:S01]  /*168a20*/  LOP3.LUT R15, R5, 0xffff, RZ, 0xc0, !PT ;  /* 0x0000ffff050f7812 */ /* 0x000fe200078ec0ff */
[----:B------:R-:W-:Y:S01]  /*168a30*/  IMAD.X R43, R61, 0x1, R41, P1 ;  /* 0x000000013d2b7824 */ /* 0x000fe200008e0629 */
[----:B------:R-:W4:Y:S01]  /*168a40*/  LDL.LU R5, [R1+0x6ddc] ;  /* 0x006ddc0001057983 */ /* 0x000f220000300800 */
[----:B------:R-:W-:Y:S02]  /*168a50*/  PRMT R11, R7, 0x3340, R9 ;  /* 0x00003340070b7816 */ /* 0x000fe40000000009 */
[----:B------:R-:W-:Y:S02]  /*168a60*/  SHF.R.U32.HI R7, RZ, 0x8, R7 ;  /* 0x00000008ff077819 */ /* 0x000fe40000011607 */
[----:B------:R-:W-:Y:S02]  /*168a70*/  SHF.R.U32.HI R61, RZ, 0x8, R9 ;  /* 0x00000008ff3d7819 */ /* 0x000fe40000011609 */
[----:B------:R-:W-:Y:S02]  /*168a80*/  PRMT R13, R15, 0x3340, R0 ;  /* 0x000033400f0d7816 */ /* 0x000fe40000000000 */
[----:B------:R-:W-:-:S02]  /*168a90*/  LOP3.LUT R7, R7, 0xffff, RZ, 0xc0, !PT ;  /* 0x0000ffff07077812 */ /* 0x000fc400078ec0ff */
[----:B------:R-:W-:Y:S02]  /*168aa0*/  LOP3.LUT R61, R61, 0xffff, RZ, 0xc0, !PT ;  /* 0x0000ffff3d3d7812 */ /* 0x000fe400078ec0ff */
[----:B------:R-:W-:Y:S02]  /*168ab0*/  PRMT R11, R11, 0x5410, R13 ;  /* 0x000054100b0b7816 */ /* 0x000fe4000000000d */
[----:B------:R-:W-:-:S03]  /*168ac0*/  PRMT R7, R7, 0x3340, R61 ;  /* 0x0000334007077816 */ /* 0x000fc6000000003d */
[----:B------:R-:W-:Y:S04]  /*168ad0*/  STL [R1+0x546c], R11 ;  /* 0x00546c0b01007387 */ /* 0x000fe80000100800 */
[----:B------:R-:W-:Y:S04]  /*168ae0*/  STL.64 [R1+0xd60], R42 ;  /* 0x000d602a01007387 */ /* 0x000fe80000100a00 */
[----:B------:R1:W-:Y:S04]  /*168af0*/  STL [R1+0x1cdc], R7 ;  /* 0x001cdc0701007387 */ /* 0x0003e80000100800 */
[----:B-1----:R-:W4:Y:S04]  /*168b00*/  LDL.LU R7, [R1+0x1f8] ;  /* 0x0001f80001077983 */ /* 0x002f280000300800 */
[----:B------:R-:W4:Y:S01]  /*168b10*/  LDL.LU R28, [R1+0x8e8] ;  /* 0x0008e800011c7983 */ /* 0x000f220000300800 */
[----:B---3--:R-:W-:-:S03]  /*168b20*/  LOP3.LUT R11, R31, 0xffff, RZ, 0xc0, !PT ;  /* 0x0000ffff1f0b7812 */ /* 0x008fc600078ec0ff */
[----:B------:R-:W3:Y:S01]  /*168b30*/  LDL.LU R31, [R1+0x4ac] ;  /* 0x0004ac00011f7983 */ /* 0x000ee20000300800 */
[----:B------:R-:W-:Y:S02]  /*168b40*/  LOP3.LUT R61, R21, 0xffff, RZ, 0xc0, !PT ;  /* 0x0000ffff153d7812 */ /* 0x000fe400078ec0ff */
[----:B------:R-:W-:Y:S02]  /*168b50*/  SHF.R.U32.HI R9, RZ, 0x8, R11 ;  /* 0x00000008ff097819 */ /* 0x000fe4000001160b */
[--C-:B------:R-:W-:Y:S02]  /*168b60*/  PRMT R21, R11, 0x3340, R61.reuse ;  /* 0x000033400b157816 */ /* 0x100fe4000000003d */
[----:B------:R-:W-:Y:S02]  /*168b70*/  SHF.R.U32.HI R61, RZ, 0x8, R61 ;  /* 0x00000008ff3d7819 */ /* 0x000fe4000001163d */
[----:B------:R-:W-:Y:S02]  /*168b80*/  LOP3.LUT R9, R9, 0xffff, RZ, 0xc0, !PT ;  /* 0x0000ffff09097812 */ /* 0x000fe400078ec0ff */
[----:B------:R-:W-:-:S02]  /*168b90*/  LOP3.LUT R14, R3, 0xffff, RZ, 0xc0, !PT ;  /* 0x0000ffff030e7812 */ /* 0x000fc400078ec0ff */
[----:B------:R-:W-:-:S04]  /*168ba0*/  LOP3.LUT R61, R61, 0xffff, RZ, 0xc0, !PT ;  /* 0x0000ffff3d3d7812 */ /* 0x000fc800078ec0ff */
[----:B------:R-:W-:Y:S02]  /*168bb0*/  PRMT R9, R9, 0x3340, R61 ;  /* 0x0000334009097816 */ /* 0x000fe4000000003d */
[----:B------:R-:W-:-:S04]  /*168bc0*/  SHF.R.U32.HI R61, RZ, 0x8, R14 ;  /* 0x00000008ff3d7819 */ /* 0x000fc8000001160e */
[----:B------:R-:W-:Y:S01]  /*168bd0*/  LOP3.LUT R61, R61, 0xffff, RZ, 0xc0, !PT ;  /* 0x0000ffff3d3d7812 */ /* 0x000fe200078ec0ff */
[----:B------:R-:W-:Y:S04]  /*168be0*/  STL.64 [R1+0x6cd0], R20 ;  /* 0x006cd01401007387 */ /* 0x000fe80000100a00 */
[----:B------:R-:W3:Y:S01]  /*168bf0*/  LDL.LU R3, [R1+0x6dd8] ;  /* 0x006dd80001037983 */ /* 0x000ee20000300800 */
[----:B------:R-:W-:-:S03]  /*168c00*/  PRMT R11, R61, 0x3340, R0 ;  /* 0x000033403d0b7816 */ /* 0x000fc60000000000 */
[----:B------:R-:W-:Y:S04]  /*168c10*/  STL [R1+0x6f4], R9 ;  /* 0x0006f40901007387 */ /* 0x000fe80000100800 */
[----:B------:R1:W-:Y:S01]  /*168c20*/  STL [R1+0x330], R11 ;  /* 0x0003300b01007387 */ /* 0x0003e20000100800 */
[----:B--2---:R-:W-:Y:S02]  /*168c30*/  LOP3.LUT R13, R23, 0xffff, RZ, 0xc0, !PT ;  /* 0x0000ffff170d7812 */ /* 0x004fe400078ec0ff */
[----:B-1----:R-:W-:Y:S01]  /*168c40*/  LOP3.LUT R11, R25, 0xffff, RZ, 0xc0, !PT ;  /* 0x0000ffff190b7812 */ /* 0x002fe200078ec0ff */
[----:B------:R-:W2:Y:S04]  /*168c50*/  LDL.LU R23, [R1+0x6b4] ;  /* 0x0006b40001177983 */ /* 0x000ea80000300800 */
[----:B------:R-:W2:Y:S01]  /*168c60*/  LDL.LU R25, [R1+0x320] ;  /* 0x0003200001197983 */ /* 0x000ea20000300800 */
[----:B------:R-:W-:-:S02]  /*168c70*/  LOP3.LUT R9, R51, 0xffff, RZ, 0xc0, !PT ;  /* 0x0000ffff33097812 */ /* 0x000fc400078ec0ff */
[----:B------:R-:W-:Y:S02]  /*168c80*/  PRMT R61, R13, 0x3340, R0 ;  /* 0x000033400d3d7816 */ /* 0x000fe40000000000 */
[----:B------:R-:W-:Y:S02]  /*168c90*/  PRMT R17, R9, 0x3340, R11 ;  /* 0x0000334009117816 */ /* 0x000fe4000000000b */
        /* <DEDUP_REMOVED lines=10> */
[----:B------:R-:W-:Y:S04]  /*168d40*/  STL [R1+0x32c], R15 ;  /* 0x00032c0f01007387 */ /* 0x000fe80000100800 */
[----:B------:R3:W-:Y:S01]  /*168d50*/  STL [R1+0x6e4], R11 ;  /* 0x0006e40b01007387 */ /* 0x0007e20000100800 */
[----:B----4-:R-:W-:-:S02]  /*168d60*/  LOP3.LUT R9, R7, 0xffff, RZ, 0xc0, !PT ;  /* 0x0000ffff07097812 */ /* 0x010fc400078ec0ff */
[----:B------:R-:W-:Y:S02]  /*168d70*/  LOP3.LUT R7, R28, 0xffff, RZ, 0xc0, !PT ;  /* 0x0000ffff1c077812 */ /* 0x000fe400078ec0ff */
[----:B------:R-:W-:Y:S02]  /*168d80*/  PRMT R61, R9, 0x3340, R0 ;  /* 0x00003340093d7816 */ /* 0x000fe40000000000 */
[----:B---3--:R-:W-:-:S04]  /*168d90*/  LOP3.LUT R11, R31, 0xffff, RZ, 0xc0, !PT ;  /* 0x0000ffff1f0b7812 */ /* 0x008fc800078ec0ff */
[----:B------:R-:W-:-:S04]  /*168da0*/  PRMT R15, R7, 0x3340, R11 ;  /* 0x00003340070f7816 */ /* 0x000fc8000000000b */
[----:B------:R-:W-:-:S05]  /*168db0*/  PRMT R15, R15, 0x5410, R61 ;  /* 0x000054100f0f7816 */ /* 0x000fca000000003d */
[----:B------:R1:W-:Y:S04]  /*168dc0*/  STL [R1+0x5460], R15 ;  /* 0x0054600f01007387 */ /* 0x0003e80000100800 */
[----:B------:R-:W3:Y:S01]  /*168dd0*/  LDL.LU R31, [R1+0x6e8] ;  /* 0x0006e800011f7983 */ /* 0x000ee20000300800 */
[----:B0-----:R-:W-:Y:S01]  /*168de0*/  VIADD R50, R50, UR6 ;  /* 0x0000000632327c36 */ /* 0x001fe20008000000 */
[----:B------:R-:W-:Y:S02]  /*168df0*/  SHF.R.U32.HI R13, RZ, 0x8, R13 ;  /* 0x00000008ff0d7819 */ /* 0x000fe4000001160d */
[----:B------:R-:W-:Y:S02]  /*168e00*/  SHF.R.U32.HI R7, RZ, 0x8, R7 ;  /* 0x00000008ff077819 */ /* 0x000fe40000011607 */
[----:B------:R-:W-:-:S02]  /*168e10*/  SHF.R.U32.HI R11, RZ, 0x8, R11 ;  /* 0x00000008ff0b7819 */ /* 0x000fc4000001160b */
[----:B------:R-:W-:Y:S02]  /*168e20*/  SHF.R.U32.HI R9, RZ, 0x8, R9 ;  /* 0x00000008ff097819 */ /* 0x000fe40000011609 */
[----:B------:R-:W-:Y:S02]  /*168e30*/  SHF.R.S32.HI R61, RZ, 0x1f, R50 ;  /* 0x0000001fff3d7819 */ /* 0x000fe40000011432 */
[----:B------:R-:W-:Y:S02]  /*168e40*/  IADD3 R20, P1, PT, R50, R34, RZ ;  /* 0x0000002232147210 */ /* 0x000fe40007f3e0ff */
[----:B------:R-:W-:Y:S02]  /*168e50*/  LOP3.LUT R13, R13, 0xffff, RZ, 0xc0, !PT ;  /* 0x0000ffff0d0d7812 */ /* 0x000fe400078ec0ff */
[----:B------:R-:W-:Y:S02]  /*168e60*/  LOP3.LUT R7, R7, 0xffff, RZ, 0xc0, !PT ;  /* 0x0000ffff07077812 */ /* 0x000fe400078ec0ff */
[----:B------:R-:W-:-:S02]  /*168e70*/  LOP3.LUT R11, R11, 0xffff, RZ, 0xc0, !PT ;  /* 0x0000ffff0b0b7812 */ /* 0x000fc400078ec0ff */
[----:B------:R-:W-:Y:S01]  /*168e80*/  LOP3.LUT R57, R57, 0xffff, RZ, 0xc0, !PT ;  /* 0x0000ffff39397812 */ /* 0x000fe200078ec0ff */
[----:B------:R-:W-:Y:S01]  /*168e90*/  IMAD.X R21, R61, 0x1, R35, P1 ;  /* 0x000000013d157824 */ /* 0x000fe200008e0623 */
[----:B-1----:R-:W-:Y:S02]  /*168ea0*/  PRMT R15, R13, 0x3340, R0 ;  /* 0x000033400d0f7816 */ /* 0x002fe40000000000 */
[----:B------:R-:W-:Y:S01]  /*168eb0*/  PRMT R11, R7, 0x3340, R11 ;  /* 0x00003340070b7816 */ /* 0x000fe2000000000b */
[----:B------:R-:W0:Y:S01]  /*168ec0*/  LDCU UR6, c[0x0][0x3b8] ;  /* 0x00007700ff0677ac */ /* 0x000e220008000800 */
[----:B------:R-:W-:Y:S04]  /*168ed0*/  STL.64 [R1+0xd58], R20 ;  /* 0x000d581401007387 */ /* 0x000fe80000100a00 */
[----:B------:R-:W-:Y:S04]  /*168ee0*/  STL [R1+0x328], R15 ;  /* 0x0003280f01007387 */ /* 0x000fe80000100800 */
[----:B------:R1:W-:Y:S01]  /*168ef0*/  STL [R1+0x6e0], R11 ;  /* 0x0006e00b01007387 */ /* 0x0003e20000100800 */
[----:B------:R-:W-:-:S03]  /*168f00*/  LOP3.LUT R7, R49, 0xffff, RZ, 0xc0, !PT ;  /* 0x0000ffff31077812 */ /* 0x000fc600078ec0ff */
[----:B------:R-:W4:Y:S01]  /*168f10*/  LDL.LU R49, [R1+0x6dd4] ;  /* 0x006dd40001317983 */ /* 0x000f220000300800 */
[----:B--2---:R-:W-:Y:S02]  /*168f20*/  LOP3.LUT R13, R23, 0xffff, RZ, 0xc0, !PT ;  /* 0x0000ffff170d7812 */ /* 0x004fe400078ec0ff */
[----:B-1----:R-:W-:Y:S02]  /*168f30*/  LOP3.LUT R11, R25, 0xffff, RZ, 0xc0, !PT ;  /* 0x0000ffff190b7812 */ /* 0x002fe400078ec0ff */
[----:B------:R-:W-:Y:S02]  /*168f40*/  PRMT R17, R7, 0x3340, R0 ;  /* 0x0000334007117816 */ /* 0x000fe40000000000 */
[----:B------:R-:W-:Y:S02]  /*168f50*/  IADD3 R20, P1, PT, R50, R36, RZ ;  /* 0x0000002432147210 */ /* 0x000fe40007f3e0ff */
[----:B------:R-:W-:-:S03]  /*168f60*/  PRMT R15, R13, 0x3340, R11 ;  /* 0x000033400d0f7816 */ /* 0x000fc6000000000b */
[----:B------:R-:W-:Y:S01]  /*168f70*/  IMAD.X R21, R61, 0x1, R37, P1 ;  /* 0x000000013d157824 */ /* 0x000fe200008e0625 */
[----:B------:R-:W-:Y:S02]  /*168f80*/  PRMT R15, R15, 0x5410, R17 ;  /* 0x000054100f0f7816 */ /* 0x000fe40000000011 */
[----:B------:R-:W-:-:S03]  /*168f90*/  LOP3.LUT R17, R9, 0xffff, RZ, 0xc0, !PT ;  /* 0x0000ffff09117812 */ /* 0x000fc600078ec0ff */
[----:B------:R1:W-:Y:S04]  /*168fa0*/  STL [R1+0x545c], R15 ;  /* 0x00545c0f01007387 */ /* 0x0003e80000100800 */
[----:B------:R2:W-:Y:S04]  /*168fb0*/  STL.64 [R1+0xd50], R20 ;  /* 0x000d501401007387 */ /* 0x0005e80000100a00 */
[----:B------:R-:W4:Y:S01]  /*168fc0*/  LDL.LU R9, [R1+0x50b0] ;  /* 0x0050b00001097983 */ /* 0x000f220000300800 */
[----:B------:R-:W-:Y:S02]  /*168fd0*/  SHF.R.U32.HI R13, RZ, 0x8, R13 ;  /* 0x00000008ff0d7819 */ /* 0x000fe4000001160d */
[----:B------:R-:W-:-:S02]  /*168fe0*/  SHF.R.U32.HI R7, RZ, 0x8, R7 ;  /* 0x00000008ff077819 */ /* 0x000fc40000011607 */
[----:B-1----:R-:W-:Y:S02]  /*168ff0*/  SHF.R.U32.HI R15, RZ, 0x8, R11 ;  /* 0x00000008ff0f7819 */ /* 0x002fe4000001160b */
[----:B------:R-:W4:Y:S04]  /*169000*/  LDL.LU R11, [R1+0x214] ;  /* 0x00021400010b7983 */ /* 0x000f280000300800 */
[----:B------:R-:W4:Y:S01]  /*169010*/  LDL.LU R51, [R1+0x4b8] ;  /* 0x0004b80001337983 */ /* 0x000f220000300800 */
[----:B------:R-:W-:Y:S02]  /*169020*/  LOP3.LUT R13, R13, 0xffff, RZ, 0xc0, !PT ;  /* 0x0000ffff0d0d7812 */ /* 0x000fe400078ec0ff */
[----:B------:R-:W-:Y:S02]  /*169030*/  LOP3.LUT R15, R15, 0xffff, RZ, 0xc0, !PT ;  /* 0x0000ffff0f0f7812 */ /* 0x000fe400078ec0ff */
[----:B--2---:R-:W-:-:S02]  /*169040*/  IADD3 R20, P1, PT, R50, R38, RZ ;  /* 0x0000002632147210 */ /* 0x004fc40007f3e0ff */
[----:B------:R-:W-:Y:S02]  /*169050*/  LOP3.LUT R7, R7, 0xffff, RZ, 0xc0, !PT ;  /* 0x0000ffff07077812 */ /* 0x000fe400078ec0ff */
[--C-:B------:R-:W-:Y:S02]  /*169060*/  PRMT R17, R17, 0x3340, R0.reuse ;  /* 0x0000334011117816 */ /* 0x100fe40000000000 */
[----:B------:R-:W-:Y:S01]  /*169070*/  PRMT R13, R13, 0x3340, R15 ;  /* 0x000033400d0d7816 */ /* 0x000fe2000000000f */
[----:B------:R-:W-:Y:S01]  /*169080*/  IMAD.X R21, R61, 0x1, R39, P1 ;  /* 0x000000013d157824 */ /* 0x000fe200008e0627 */
[----:B------:R-:W-:Y:S01]  /*169090*/  PRMT R7, R7, 0x3340, R0 ;  /* 0x0000334007077816 */ /* 0x000fe20000000000 */
[----:B------:R-:W-:Y:S04]  /*1690a0*/  STL [R1+0x324], R17 ;  /* 0x0003241101007387 */ /* 0x000fe80000100800 */
[----:B------:R-:W-:Y:S04]  /*1690b0*/  STL [R1+0x6ac], R13 ;  /* 0x0006ac0d01007387 */ /* 0x000fe80000100800 */
[----:B------:R-:W-:Y:S04]  /*1690c0*/  STL.64 [R1+0xd48], R20 ;  /* 0x000d481401007387 */ /* 0x000fe80000100a00 */
[----:B------:R1:W-:Y:S04]  /*1690d0*/  STL [R1+0x320], R7 ;  /* 0x0003200701007387 */ /* 0x0003e80000100800 */
[----:B-1----:R-:W2:Y:S04]  /*1690e0*/  LDL.LU R7, [R1+0x50b4] ;  /* 0x0050b40001077983 */ /* 0x002ea80000300800 */
[----:B------:R-:W2:Y:S04]  /*1690f0*/  LDL.LU R28, [R1+0x210] ;  /* 0x00021000011c7983 */ /* 0x000ea80000300800 */
[----:B------:R-:W2:Y:S04]  /*169100*/  LDL.LU R23, [R1+0x4b4] ;  /* 0x0004b40001177983 */ /* 0x000ea80000300800 */
[----:B------:R-:W2:Y:S01]  /*169110*/  LDL.LU R25, [R1+0x738] ;  /* 0x0007380001197983 */ /* 0x000ea20000300800 */
[----:B---3--:R-:W-:-:S03]  /*169120*/  LOP3.LUT R13, R31, 0xffff, RZ, 0xc0, !PT ;  /* 0x0000ffff1f0d7812 */ /* 0x008fc600078ec0ff */
[----:B------:R-:W3:Y:S01]  /*169130*/  LDL.LU R31, [R1+0x3f8] ;  /* 0x0003f800011f7983 */ /* 0x000ee20000300800 */
[----:B------:R-:W-:-:S05]  /*169140*/  IADD3 R20, P1, PT, R50, R40, RZ ;  /* 0x0000002832147210 */ /* 0x000fca0007f3e0ff */
[----:B------:R-:W-:Y:S01]  /*169150*/  IMAD.X R21, R61, 0x1, R41, P1 ;  /* 0x000000013d157824 */ /* 0x000fe200008e0629 */
[----:B----4-:R-:W-:-:S04]  /*169160*/  LOP3.LUT R15, R49, 0xffff, RZ, 0xc0, !PT ;  /* 0x0000ffff310f7812 */ /* 0x010fc800078ec0ff */
[----:B------:R-:W-:Y:S02]  /*169170*/  PRMT R17, R13, 0x3340, R15 ;  /* 0x000033400d117816 */ /* 0x000fe4000000000f */
[----:B------:R-:W-:Y:S02]  /*169180*/  SHF.R.U32.HI R13, RZ, 0x8, R13 ;  /* 0x00000008ff0d7819 */ /* 0x000fe4000001160d */
[----:B------:R-:W-:Y:S02]  /*169190*/  SHF.R.U32.HI R61, RZ, 0x8, R15 ;  /* 0x00000008ff3d7819 */ /* 0x000fe4000001160f */
[----:B------:R-:W-:Y:S02]  /*1691a0*/  LOP3.LUT R13, R13, 0xffff, RZ, 0xc0, !PT ;  /* 0x0000ffff0d0d7812 */ /* 0x000fe400078ec0ff */
[----:B------:R-:W-:-:S04]  /*1691b0*/  LOP3.LUT R61, R61, 0xffff, RZ, 0xc0, !PT ;  /* 0x0000ffff3d3d7812 */ /* 0x000fc800078ec0ff */
[----:B------:R-:W-:Y:S02]  /*1691c0*/  PRMT R49, R13, 0x3340, R61 ;  /* 0x000033400d317816 */ /* 0x000fe4000000003d */
[----:B------:R-:W-:Y:S02]  /*1691d0*/  LOP3.LUT R9, R9, 0xffff, RZ, 0xc0, !PT ;  /* 0x0000ffff09097812 */ /* 0x000fe400078ec0ff */
[--C-:B------:R-:W-:Y:S02]  /*1691e0*/  PRMT R19, R57, 0x3340, R0.reuse ;  /* 0x0000334039137816 */ /* 0x100fe40000000000 */
[----:B------:R-:W-:Y:S02]  /*1691f0*/  LOP3.LUT R13, R11, 0xffff, RZ, 0xc0, !PT ;  /* 0x0000ffff0b0d7812 */ /* 0x000fe400078ec0ff */
[----:B------:R-:W-:Y:S02]  /*169200*/  LOP3.LUT R11, R51, 0xffff, RZ, 0xc0, !PT ;  /* 0x0000ffff330b7812 */ /* 0x000fe400078ec0ff */
[----:B------:R-:W-:-:S02]  /*169210*/  PRMT R61, R13, 0x3340, R0 ;  /* 0x000033400d3d7816 */ /* 0x000fc40000000000 */
[----:B------:R-:W-:Y:S02]  /*169220*/  PRMT R15, R9, 0x3340, R11 ;  /* 0x00003340090f7816 */ /* 0x000fe4000000000b */
[----:B------:R-:W-:Y:S02]  /*169230*/  SHF.R.U32.HI R9, RZ, 0x8, R9 ;  /* 0x00000008ff097819 */ /* 0x000fe40000011609 */
[----:B------:R-:W-:Y:S02]  /*169240*/  SHF.R.U32.HI R11, RZ, 0x8, R11 ;  /* 0x00000008ff0b7819 */ /* 0x000fe4000001160b */
[----:B------:R-:W-:Y:S02]  /*169250*/  PRMT R15, R15, 0x5410, R61 ;  /* 0x000054100f0f7816 */ /* 0x000fe4000000003d */
[----:B------:R-:W-:Y:S02]  /*169260*/  SHF.R.U32.HI R61, RZ, 0x8, R13 ;  /* 0x00000008ff3d7819 */ /* 0x000fe4000001160d */
[----:B------:R-:W-:-:S02]  /*169270*/  PRMT R17, R17, 0x5410, R19 ;  /* 0x0000541011117816 */ /* 0x000fc40000000013 */
[----:B------:R-:W-:Y:S02]  /*169280*/  LOP3.LUT R9, R9, 0xffff, RZ, 0xc0, !PT ;  /* 0x0000ffff09097812 */ /* 0x000fe400078ec0ff */
[----:B------:R-:W-:Y:S02]  /*169290*/  LOP3.LUT R11, R11, 0xffff, RZ, 0xc0, !PT ;  /* 0x0000ffff0b0b7812 */ /* 0x000fe400078ec0ff */
[----:B------:R-:W-:Y:S01]  /*1692a0*/  LOP3.LUT R61, R61, 0xffff, RZ, 0xc0, !PT ;  /* 0x0000ffff3d3d7812 */ /* 0x000fe200078ec0ff */
[----:B------:R1:W-:Y:S01]  /*1692b0*/  STL [R1+0x5458], R17 ;  /* 0x0054581101007387 */ /* 0x0003e20000100800 */
[----:B------:R-:W-:Y:S02]  /*1692c0*/  PRMT R11, R9, 0x3340, R11 ;  /* 0x00003340090b7816 */ /* 0x000fe4000000000b */
[----:B------:R-:W-:Y:S01]  /*1692d0*/  PRMT R9, R61, 0x3340, R0 ;  /* 0x000033403d097816 */ /* 0x000fe20000000000 */
[----:B------:R-:W-:Y:S04]  /*1692e0*/  STL.64 [R1+0xd40], R20 ;  /* 0x000d401401007387 */ /* 0x000fe80000100a00 */
[----:B------:R-:W-:Y:S04]  /*1692f0*/  STL [R1+0x6a54], R49 ;  /* 0x006a543101007387 */ /* 0x000fe80000100800 */
[----:B------:R4:W-:Y:S04]  /*169300*/  STL [R1+0x5448], R15 ;  /* 0x0054480f01007387 */ /* 0x0009e80000100800 */
[----:B------:R-:W-:Y:S01]  /*169310*/  STL [R1+0x6a0], R11 ;  /* 0x0006a00b01007387 */ /* 0x000fe20000100800 */
[----:B--2---:R-:W-:-:S02]  /*169320*/  LOP3.LUT R19, R7, 0xffff, RZ, 0xc0, !PT ;  /* 0x0000ffff07137812 */ /* 0x004fc400078ec0ff */
[----:B------:R-:W-:Y:S02]  /*169330*/  LOP3.LUT R7, R28, 0xffff, RZ, 0xc0, !PT ;  /* 0x0000ffff1c077812 */ /* 0x000fe400078ec0ff */
[----:B-1----:R-:W-:Y:S01]  /*169340*/  LOP3.LUT R17, R23, 0xffff, RZ, 0xc0, !PT ;  /* 0x0000ffff17117812 */ /* 0x002fe200078ec0ff */
[----:B------:R1:W-:Y:S01]  /*169350*/  STL [R1+0x31c], R9 ;  /* 0x00031c0901007387 */ /* 0x0003e20000100800 */
[----:B------:R-:W-:Y:S02]  /*169360*/  PRMT R61, R7, 0x3340, R0 ;  /* 0x00003340073d7816 */ /* 0x000fe40000000000 */
[----:B------:R-:W-:Y:S02]  /*169370*/  LOP3.LUT R13, R27, 0xffff, RZ, 0xc0, !PT ;  /* 0x0000ffff1b0d7812 */ /* 0x000fe400078ec0ff */
[----:B----4-:R-:W-:Y:S01]  /*169380*/  LOP3.LUT R15, R25, 0xffff, RZ, 0xc0, !PT ;  /* 0x0000ffff190f7812 */ /* 0x010fe200078ec0ff */
[----:B------:R-:W2:Y:S01]  /*169390*/  LDL.LU R27, [R1+0x6dd0] ;  /* 0x006dd000011b7983 */ /* 0x000ea20000300800 */
[----:B-1----:R-:W-:-:S04]  /*1693a0*/  PRMT R9, R19, 0x3340, R17 ;  /* 0x0000334013097816 */ /* 0x002fc80000000011 */
[----:B------:R-:W-:Y:S02]  /*1693b0*/  PRMT R9, R9, 0x5410, R61 ;  /* 0x0000541009097816 */ /* 0x000fe4000000003d */
[----:B------:R-:W-:-:S03]  /*1693c0*/  PRMT R61, R13, 0x3340, R0 ;  /* 0x000033400d3d7816 */ /* 0x000fc60000000000 */
[----:B------:R1:W-:Y:S01]  /*1693d0*/  STL [R1+0x5444], R9 ;  /* 0x0054440901007387 */ /* 0x0003e20000100800 */
[----:B0-----:R-:W-:Y:S01]  /*1693e0*/  VIADD R50, R50, UR6 ;  /* 0x0000000632327c36 */ /* 0x001fe20008000000 */
[----:B------:R-:W-:Y:S02]  /*1693f0*/  SHF.R.U32.HI R17, RZ, 0x8, R17 ;  /* 0x00000008ff117819 */ /* 0x000fe40000011611 */
[----:B------:R-:W-:Y:S02]  /*169400*/  SHF.R.U32.HI R19, RZ, 0x8, R19 ;  /* 0x00000008ff137819 */ /* 0x000fe40000011613 */
[----:B------:R-:W-:Y:S02]  /*169410*/  SHF.R.U32.HI R13, RZ, 0x8, R13 ;  /* 0x00000008ff0d7819 */ /* 0x000fe4000001160d */
[----:B------:R-:W-:Y:S02]  /*169420*/  SHF.R.U32.HI R7, RZ, 0x8, R7 ;  /* 0x00000008ff077819 */ /* 0x000fe40000011607 */
[----:B------:R-:W-:Y:S01]  /*169430*/  LOP3.LUT R48, R48, 0xffff, RZ, 0xc0, !PT ;  /* 0x0000ffff30307812 */ /* 0x000fe200078ec0ff */
[----:B-1----:R-:W4:Y:S04]  /*169440*/  LDL.LU R9, [R1+0x758] ;  /* 0x0007580001097983 */ /* 0x002f280000300800 */
[----:B------:R-:W2:Y:S01]  /*169450*/  LDL.LU R23, [R1+0x3fc] ;  /* 0x0003fc0001177983 */ /* 0x000ea20000300800 */
[----:B------:R-:W-:-:S02]  /*169460*/  LOP3.LUT R19, R19, 0xffff, RZ, 0xc0, !PT ;  /* 0x0000ffff13137812 */ /* 0x000fc400078ec0ff */
[----:B------:R-:W-:Y:S02]  /*169470*/  LOP3.LUT R13, R13, 0xffff, RZ, 0xc0, !PT ;  /* 0x0000ffff0d0d7812 */ /* 0x000fe400078ec0ff */
[----:B------:R-:W-:Y:S01]  /*169480*/  LOP3.LUT R7, R7, 0xffff, RZ, 0xc0, !PT ;  /* 0x0000ffff07077812 */ /* 0x000fe200078ec0ff */
[----:B------:R-:W0:Y:S01]  /*169490*/  LDCU UR6, c[0x0][0x3b8] ;  /* 0x00007700ff0677ac */ /* 0x000e220008000800 */
[----:B---3--:R-:W-:-:S04]  /*1694a0*/  LOP3.LUT R11, R31, 0xffff, RZ, 0xc0, !PT ;  /* 0x0000ffff1f0b7812 */ /* 0x008fc800078ec0ff */
[----:B------:R-:W-:-:S04]  /*1694b0*/  PRMT R20, R15, 0x3340, R11 ;  /* 0x000033400f147816 */ /* 0x000fc8000000000b */
[----:B------:R-:W-:Y:S02]  /*1694c0*/  PRMT R25, R20, 0x5410, R61 ;  /* 0x0000541014197816 */ /* 0x000fe4000000003d */
[----:B------:R-:W-:Y:S02]  /*1694d0*/  SHF.R.S32.HI R61, RZ, 0x1f, R50 ;  /* 0x0000001fff3d7819 */ /* 0x000fe40000011432 */
[----:B------:R-:W-:-:S05]  /*1694e0*/  IADD3 R20, P1, PT, R50, R34, RZ ;  /* 0x0000002232147210 */ /* 0x000fca0007f3e0ff */
[----:B------:R-:W-:Y:S01]  /*1694f0*/  IMAD.X R21, R61, 0x1, R35, P1 ;  /* 0x000000013d157824 */ /* 0x000fe200008e0623 */
[----:B------:R1:W-:Y:S04]  /*169500*/  STL [R1+0x5440], R25 ;  /* 0x0054401901007387 */ /* 0x0003e80000100800 */
[----:B------:R3:W-:Y:S04]  /*169510*/  STL.64 [R1+0xd30], R20 ;  /* 0x000d301401007387 */ /* 0x0007e80000100a00 */
[----:B-1----:R-:W2:Y:S01]  /*169520*/  LDL.LU R25, [R1+0x50b8] ;  /* 0x0050b80001197983 */ /* 0x002ea20000300800 */
[----:B------:R-:W-:-:S02]  /*169530*/  SHF.R.U32.HI R11, RZ, 0x8, R11 ;  /* 0x00000008ff0b7819 */ /* 0x000fc4000001160b */
[----:B------:R-:W-:Y:S02]  /*169540*/  SHF.R.U32.HI R15, RZ, 0x8, R15 ;  /* 0x00000008ff0f7819 */ /* 0x000fe4000001160f */
[----:B---3--:R-:W-:Y:S02]  /*169550*/  LOP3.LUT R20, R17, 0xffff, RZ, 0xc0, !PT ;  /* 0x0000ffff11147812 */ /* 0x008fe400078ec0ff */
[----:B------:R-:W-:Y:S02]  /*169560*/  LOP3.LUT R17, R11, 0xffff, RZ, 0xc0, !PT ;  /* 0x0000ffff0b117812 */ /* 0x000fe400078ec0ff */
[----:B------:R-:W3:Y:S04]  /*169570*/  LDL.LU R11, [R1+0x22c] ;  /* 0x00022c00010b7983 */ /* 0x000ee80000300800 */
[----:B------:R-:W3:Y:S01]  /*169580*/  LDL.LU R51, [R1+0x4d0] ;  /* 0x0004d00001337983 */ /* 0x000ee20000300800 */
[----:B------:R-:W-:-:S02]  /*169590*/  LOP3.LUT R15, R15, 0xffff, RZ, 0xc0, !PT ;  /* 0x0000ffff0f0f7812 */ /* 0x000fc400078ec0ff */
[----:B------:R-:W-:Y:S02]  /*1695a0*/  PRMT R19, R19, 0x3340, R20 ;  /* 0x0000334013137816 */ /* 0x000fe40000000014 */
[----:B------:R-:W-:Y:S02]  /*1695b0*/  IADD3 R20, P1, PT, R50, R36, RZ ;  /* 0x0000002432147210 */ /* 0x000fe40007f3e0ff */
[----:B------:R-:W-:Y:S01]  /*1695c0*/  PRMT R15, R15, 0x3340, R17 ;  /* 0x000033400f0f7816 */ /* 0x000fe20000000011 */
[----:B------:R-:W-:Y:S02]  /*1695d0*/  STL [R1+0x1bd8], R19 ;  /* 0x001bd81301007387 */ /* 0x000fe40000100800 */
[----:B------:R-:W-:Y:S02]  /*1695e0*/  IMAD.X R21, R61, 0x1, R37, P1 ;  /* 0x000000013d157824 */ /* 0x000fe400008e0625 */
[----:B------:R1:W-:Y:S04]  /*1695f0*/  STL [R1+0x69c], R15 ;  /* 0x00069c0f01007387 */ /* 0x0003e80000100800 */
[----:B------:R0:W-:Y:S01]  /*169600*/  STL.64 [R1+0xd38], R20 ;  /* 0x000d381401007387 */ /* 0x0001e20000100a00 */
[----:B-1----:R-:W-:-:S02]  /*169610*/  PRMT R15, R13, 0x3340, R0 ;  /* 0x000033400d0f7816 */ /* 0x002fc40000000000 */
[--C-:B------:R-:W-:Y:S02]  /*169620*/  PRMT R13, R7, 0x3340, R0.reuse ;  /* 0x00003340070d7816 */ /* 0x100fe40000000000 */
[----:B------:R-:W3:Y:S04]  /*169630*/  LDL.LU R7, [R1+0x50bc] ;  /* 0x0050bc0001077983 */ /* 0x000ee80000300800 */
[----:B------:R-:W-:Y:S04]  /*169640*/  STL [R1+0x318], R15 ;  /* 0x0003180f01007387 */ /* 0x000fe80000100800 */
[----:B------:R-:W3:Y:S04]  /*169650*/  LDL.LU R28, [R1+0x228] ;  /* 0x00022800011c7983 */ /* 0x000ee80000300800 */
[----:B------:R2:W-:Y:S04]  /*169660*/  STL [R1+0x314], R13 ;  /* 0x0003140d01007387 */ /* 0x0005e80000100800 */
[----:B------:R-:W3:Y:S01]  /*169670*/  LDL.LU R31, [R1+0x4bc] ;  /* 0x0004bc00011f7983 */ /* 0x000ee20000300800 */
[----:B------:R-:W-:-:S02]  /*169680*/  PRMT R17, R48, 0x3340, R0 ;  /* 0x0000334030117816 */ /* 0x000fc40000000000 */
[----:B0-----:R-:W-:-:S05]  /*169690*/  IADD3 R20, P1, PT, R50, R38, RZ ;  /* 0x0000002632147210 */ /* 0x001fca0007f3e0ff */
[----:B------:R-:W-:Y:S01]  /*1696a0*/  IMAD.X R21, R61, 0x1, R39, P1 ;  /* 0x000000013d157824 */ /* 0x000fe200008e0627 */
[----:B----4-:R-:W-:Y:S02]  /*1696b0*/  LOP3.LUT R9, R9, 0xffff, RZ, 0xc0, !PT ;  /* 0x0000ffff09097812 */ /* 0x010fe400078ec0ff */
[----:B--2---:R-:W-:-:S04]  /*1696c0*/  LOP3.LUT R13, R23, 0xffff, RZ, 0xc0, !PT ;  /* 0x0000ffff170d7812 */ /* 0x004fc800078ec0ff */
[----:B------:R-:W-:Y:S02]  /*1696d0*/  PRMT R15, R9, 0x3340, R13 ;  /* 0x00003340090f7816 */ /* 0x000fe4000000000d */
[----:B------:R-:W-:Y:S02]  /*1696e0*/  SHF.R.U32.HI R9, RZ, 0x8, R9 ;  /* 0x00000008ff097819 */ /* 0x000fe40000011609 */
[----:B------:R-:W-:Y:S02]  /*1696f0*/  SHF.R.U32.HI R13, RZ, 0x8, R13 ;  /* 0x00000008ff0d7819 */ /* 0x000fe4000001160d */
[----:B------:R-:W-:Y:S02]  /*169700*/  PRMT R15, R15, 0x5410, R17 ;  /* 0x000054100f0f7816 */ /* 0x000fe40000000011 */
[----:B------:R-:W-:Y:S02]  /*169710*/  LOP3.LUT R9, R9, 0xffff, RZ, 0xc0, !PT ;  /* 0x0000ffff09097812 */ /* 0x000fe400078ec0ff */
[----:B------:R-:W-:-:S04]  /*169720*/  LOP3.LUT R13, R13, 0xffff, RZ, 0xc0, !PT ;  /* 0x0000ffff0d0d7812 */ /* 0x000fc800078ec0ff */
[----:B------:R-:W-:Y:S01]  /*169730*/  PRMT R13, R9, 0x3340, R13 ;  /* 0x00003340090d7816 */ /* 0x000fe2000000000d */
[----:B------:R-:W-:Y:S04]  /*169740*/  STL [R1+0x5438], R15 ;  /* 0x0054380f01007387 */ /* 0x000fe80000100800 */
[----:B------:R0:W-:Y:S04]  /*169750*/  STL.64 [R1+0xd28], R20 ;  /* 0x000d281401007387 */ /* 0x0001e80000100a00 */
[----:B------:R-:W2:Y:S04]  /*169760*/  LDL.LU R23, [R1+0x7ac] ;  /* 0x0007ac0001177983 */ /* 0x000ea80000300800 */
[----:B------:R3:W-:Y:S01]  /*169770*/  STL [R1+0x256c], R13 ;  /* 0x00256c0d01007387 */ /* 0x0007e20000100800 */
[----:B0-----:R-:W-:-:S05]  /*169780*/  IADD3 R20, P1, PT, R50, R40, RZ ;  /* 0x0000002832147210 */ /* 0x001fca0007f3e0ff */
[----:B------:R-:W-:Y:S01]  /*169790*/  IMAD.X R21, R61, 0x1, R41, P1 ;  /* 0x000000013d157824 */ /* 0x000fe200008e0629 */
[----:B------:R-:W-:Y:S02]  /*1697a0*/  LOP3.LUT R9, R25, 0xffff, RZ, 0xc0, !PT ;  /* 0x0000ffff19097812 */ /* 0x000fe400078ec0ff */
[----:B------:R-:W4:Y:S01]  /*1697b0*/  LDL.LU R25, [R1+0x400] ;  /* 0x0004000001197983 */ /* 0x000f220000300800 */
[----:B---3--:R-:W-:Y:S02]  /*1697c0*/  LOP3.LUT R13, R51, 0xffff, RZ, 0xc0, !PT ;  /* 0x0000ffff330d7812 */ /* 0x008fe400078ec0ff */
[----:B------:R-:W-:Y:S02]  /*1697d0*/  LOP3.LUT R11, R11, 0xffff, RZ, 0xc0, !PT ;  /* 0x0000ffff0b0b7812 */ /* 0x000fe400078ec0ff */
[----:B------:R-:W-:Y:S02]  /*1697e0*/  PRMT R15, R9, 0x3340, R13 ;  /* 0x00003340090f7816 */ /* 0x000fe4000000000d */
[----:B------:R-:W-:-:S02]  /*1697f0*/  SHF.R.U32.HI R9, RZ, 0x8, R9 ;  /* 0x00000008ff097819 */ /* 0x000fc40000011609 */
[----:B------:R-:W-:Y:S02]  /*169800*/  SHF.R.U32.HI R61, RZ, 0x8, R13 ;  /* 0x00000008ff3d7819 */ /* 0x000fe4000001160d */
[----:B------:R-:W-:Y:S02]  /*169810*/  PRMT R17, R11, 0x3340, R0 ;  /* 0x000033400b117816 */ /* 0x000fe40000000000 */
[----:B------:R-:W-:Y:S02]  /*169820*/  LOP3.LUT R9, R9, 0xffff, RZ, 0xc0, !PT ;  /* 0x0000ffff09097812 */ /* 0x000fe400078ec0ff */
[----:B------:R-:W-:Y:S02]  /*169830*/  LOP3.LUT R61, R61, 0xffff, RZ, 0xc0, !PT ;  /* 0x0000ffff3d3d7812 */ /* 0x000fe400078ec0ff */
[----:B------:R-:W-:Y:S02]  /*169840*/  PRMT R15, R15, 0x5410, R17 ;  /* 0x000054100f0f7816 */ /* 0x000fe40000000011 */
[----:B------:R-:W-:-:S03]  /*169850*/  PRMT R9, R9, 0x3340, R61 ;  /* 0x0000334009097816 */ /* 0x000fc6000000003d */
[----:B------:R-:W-:Y:S04]  /*169860*/  STL [R1+0x542c], R15 ;  /* 0x00542c0f01007387 */ /* 0x000fe80000100800 */
[----:B------:R-:W-:Y:S04]  /*169870*/  STL.64 [R1+0xd20], R20 ;  /* 0x000d201401007387 */ /* 0x000fe80000100a00 */
[----:B------:R0:W-:Y:S02]  /*169880*/  STL [R1+0x1b98], R9 ;  /* 0x001b980901007387 */ /* 0x0001e40000100800 */
[----:B0-----:R-:W-:-:S02]  /*169890*/  LOP3.LUT R9, R31, 0xffff, RZ, 0xc0, !PT ;  /* 0x0000ffff1f097812 */ /* 0x001fc400078ec0ff */
[----:B------:R-:W3:Y:S01]  /*1698a0*/  LDL.LU R31, [R1+0x7d8] ;  /* 0x0007d800011f7983 */ /* 0x000ee20000300800 */
[----:B------:R-:W-:Y:S02]  /*1698b0*/  LOP3.LUT R7, R7, 0xffff, RZ, 0xc0, !PT ;  /* 0x0000ffff07077812 */ /* 0x000fe400078ec0ff */
[----:B------:R-:W-:Y:S02]  /*1698c0*/  LOP3.LUT R15, R28, 0xffff, RZ, 0xc0, !PT ;  /* 0x0000ffff1c0f7812 */ /* 0x000fe400078ec0ff */
[----:B------:R-:W-:Y:S02]  /*1698d0*/  PRMT R13, R7, 0x3340, R9 ;  /* 0x00003340070d7816 */ /* 0x000fe40000000009 */
        /* <DEDUP_REMOVED lines=13> */
[----:B------:R-:W3:Y:S04]  /*1699b0*/  LDL.LU R60, [R1+0x6dcc] ;  /* 0x006dcc00013c7983 */ /* 0x000ee80000300800 */
[----:B------:R2:W-:Y:S01]  /*1699c0*/  STL [R1+0x1b78], R9 ;  /* 0x001b780901007387 */ /* 0x0005e20000100800 */
[----:B------:R-:W-:-:S02]  /*1699d0*/  PRMT R61, R7, 0x3340, R0 ;  /* 0x00003340073d7816 */ /* 0x000fc40000000000 */
[----:B--2---:R-:W-:Y:S01]  /*1699e0*/  LOP3.LUT R9, R23, 0xffff, RZ, 0xc0, !PT ;  /* 0x0000ffff17097812 */ /* 0x004fe200078ec0ff */
[----:B------:R-:W-:Y:S01]  /*1699f0*/  VIADD R50, R50, UR6 ;  /* 0x0000000632327c36 */ /* 0x000fe20008000000 */
[----:B------:R-:W-:Y:S02]  /*169a00*/  SHF.R.U32.HI R7, RZ, 0x8, R7 ;  /* 0x00000008ff077819 */ /* 0x000fe40000011607 */
[----:B------:R-:W-:Y:S02]  /*169a10*/  LOP3.LUT R51, R46, 0xffff, RZ, 0xc0, !PT ;  /* 0x0000ffff2e337812 */ /* 0x000fe400078ec0ff */
[----:B------:R-:W-:Y:S01]  /*169a20*/  SHF.R.U32.HI R15, RZ, 0x8, R15 ;  /* 0x00000008ff0f7819 */ /* 0x000fe2000001160f */
[----:B------:R-:W0:Y:S01]  /*169a30*/  LDCU UR6, c[0x0][0x3b8] ;  /* 0x00007700ff0677ac */ /* 0x000e220008000800 */
[----:B------:R-:W-:Y:S02]  /*169a40*/  IADD3 R20, P1, PT, R50, R34, RZ ;  /* 0x0000002232147210 */ /* 0x000fe40007f3e0ff */
[----:B------:R-:W-:-:S02]  /*169a50*/  LOP3.LUT R7, R7, 0xffff, RZ, 0xc0, !PT ;  /* 0x0000ffff07077812 */ /* 0x000fc400078ec0ff */
[----:B----4-:R-:W-:-:S04]  /*169a60*/  LOP3.LUT R11, R25, 0xffff, RZ, 0xc0, !PT ;  /* 0x0000ffff190b7812 */ /* 0x010fc800078ec0ff */
[----:B------:R-:W-:-:S04]  /*169a70*/  PRMT R13, R9, 0x3340, R11 ;  /* 0x00003340090d7816 */ /* 0x000fc8000000000b */
[----:B------:R-:W-:-:S05]  /*169a80*/  PRMT R13, R13, 0x5410, R61 ;  /* 0x000054100d0d7816 */ /* 0x000fca000000003d */
[----:B------:R1:W-:Y:S04]  /*169a90*/  STL [R1+0x541c], R13 ;  /* 0x00541c0d01007387 */ /* 0x0003e80000100800 */
[----:B------:R-:W2:Y:S04]  /*169aa0*/  LDL.LU R28, [R1+0x50c0] ;  /* 0x0050c000011c7983 */ /* 0x000ea80000300800 */
[----:B------:R-:W4:Y:S01]  /*169ab0*/  LDL.LU R23, [R1+0x248] ;  /* 0x0002480001177983 */ /* 0x000f220000300800 */
[----:B------:R-:W-:Y:S02]  /*169ac0*/  SHF.R.U32.HI R9, RZ, 0x8, R9 ;  /* 0x00000008ff097819 */ /* 0x000fe40000011609 */
[----:B------:R-:W-:Y:S01]  /*169ad0*/  SHF.R.U32.HI R11, RZ, 0x8, R11 ;  /* 0x00000008ff0b7819 */ /* 0x000fe2000001160b */
[----:B------:R-:W4:Y:S01]  /*169ae0*/  LDL.LU R25, [R1+0x4dc] ;  /* 0x0004dc0001197983 */ /* 0x000f220000300800 */
[----:B------:R-:W-:-:S02]  /*169af0*/  SHF.R.S32.HI R61, RZ, 0x1f, R50 ;  /* 0x0000001fff3d7819 */ /* 0x000fc40000011432 */
[----:B------:R-:W-:Y:S02]  /*169b00*/  LOP3.LUT R9, R9, 0xffff, RZ, 0xc0, !PT ;  /* 0x0000ffff09097812 */ /* 0x000fe400078ec0ff */
[----:B------:R-:W-:Y:S01]  /*169b10*/  LOP3.LUT R11, R11, 0xffff, RZ, 0xc0, !PT ;  /* 0x0000ffff0b0b7812 */ /* 0x000fe200078ec0ff */
[----:B------:R-:W-:-:S03]  /*169b20*/  IMAD.X R21, R61, 0x1, R35, P1 ;  /* 0x000000013d157824 */ /* 0x000fc600008e0623 */
[----:B------:R-:W-:Y:S02]  /*169b30*/  PRMT R11, R9, 0x3340, R11 ;  /* 0x00003340090b7816 */ /* 0x000fe4000000000b */
[----:B------:R-:W-:Y:S01]  /*169b40*/  PRMT R9, R7, 0x3340, R0 ;  /* 0x0000334007097816 */ /* 0x000fe20000000000 */
[----:B------:R-:W-:Y:S04]  /*169b50*/  STL.64 [R1+0xd18], R20 ;  /* 0x000d181401007387 */ /* 0x000fe80000100a00 */
[----:B------:R0:W-:Y:S04]  /*169b60*/  STL [R1+0x1b58], R11 ;  /* 0x001b580b01007387 */ /* 0x0001e80000100800 */
[----:B------:R0:W-:Y:S04]  /*169b70*/  STL [R1+0x30c], R9 ;  /* 0x00030c0901007387 */ /* 0x0001e80000100800 */
[----:B------:R-:W4:Y:S01]  /*169b80*/  LDL.LU R46, [R1+0x6dc8] ;  /* 0x006dc800012e7983 */ /* 0x000f220000300800 */
[----:B---3--:R-:W-:-:S03]  /*169b90*/  LOP3.LUT R7, R31, 0xffff, RZ, 0xc0, !PT ;  /* 0x0000ffff1f077812 */ /* 0x008fc600078ec0ff */
[----:B------:R-:W3:Y:S01]  /*169ba0*/  LDL.LU R31, [R1+0x50c4] ;  /* 0x0050c400011f7983 */ /* 0x000ee20000300800 */
[----:B-1----:R-:W-:Y:S02]  /*169bb0*/  PRMT R13, R51, 0x3340, R0 ;  /* 0x00003340330d7816 */ /* 0x002fe40000000000 */
[----:B0-----:R-:W-:-:S04]  /*169bc0*/  LOP3.LUT R11, R60, 0xffff, RZ, 0xc0, !PT ;  /* 0x0000ffff3c0b7812 */ /* 0x001fc800078ec0ff */
[----:B------:R-:W-:-:S04]  /*169bd0*/  PRMT R9, R7, 0x3340, R11 ;  /* 0x0000334007097816 */ /* 0x000fc8000000000b */
[----:B------:R-:W-:Y:S02]  /*169be0*/  PRMT R17, R9, 0x5410, R13 ;  /* 0x0000541009117816 */ /* 0x000fe4000000000d */
[----:B------:R-:W3:Y:S04]  /*169bf0*/  LDL.LU R9, [R1+0x24c] ;  /* 0x00024c0001097983 */ /* 0x000ee80000300800 */
[----:B------:R-:W3:Y:S01]  /*169c00*/  LDL.LU R13, [R1+0x4e0] ;  /* 0x0004e000010d7983 */ /* 0x000ee20000300800 */
[----:B------:R-:W-:Y:S02]  /*169c10*/  SHF.R.U32.HI R7, RZ, 0x8, R7 ;  /* 0x00000008ff077819 */ /* 0x000fe40000011607 */
[----:B------:R-:W-:Y:S02]  /*169c20*/  SHF.R.U32.HI R11, RZ, 0x8, R11 ;  /* 0x00000008ff0b7819 */ /* 0x000fe4000001160b */
[----:B------:R-:W-:-:S02]  /*169c30*/  IADD3 R20, P1, PT, R50, R36, RZ ;  /* 0x0000002432147210 */ /* 0x000fc40007f3e0ff */
        /* <DEDUP_REMOVED lines=10> */
[----:B0-----:R-:W-:-:S05]  /*169ce0*/  IADD3 R20, P1, PT, R50, R38, RZ ;  /* 0x0000002632147210 */ /* 0x001fca0007f3e0ff */
[----:B------:R-:W-:Y:S01]  /*169cf0*/  IMAD.X R21, R61, 0x1, R39, P1 ;  /* 0x000000013d157824 */ /* 0x000fe200008e0627 */
[----:B--2---:R-:W-:Y:S02]  /*169d00*/  LOP3.LUT R11, R28, 0xffff, RZ, 0xc0, !PT ;  /* 0x0000ffff1c0b7812 */ /* 0x004fe400078ec0ff */
[----:B----4-:R-:W-:Y:S01]  /*169d10*/  LOP3.LUT R7, R23, 0xffff, RZ, 0xc0, !PT ;  /* 0x0000ffff17077812 */ /* 0x010fe200078ec0ff */
[----:B------:R-:W2:Y:S04]  /*169d20*/  LDL.LU R28, [R1+0x828] ;  /* 0x00082800011c7983 */ /* 0x000ea80000300800 */
[----:B------:R-:W4:Y:S01]  /*169d30*/  LDL.LU R23, [R1+0x40c] ;  /* 0x00040c0001177983 */ /* 0x000f220000300800 */
[----:B-1----:R-:W-:Y:S02]  /*169d40*/  LOP3.LUT R15, R25, 0xffff, RZ, 0xc0, !PT ;  /* 0x0000ffff190f7812 */ /* 0x002fe400078ec0ff */
[----:B------:R-:W-:-:S02]  /*169d50*/  PRMT R19, R7, 0x3340, R0 ;  /* 0x0000334007137816 */ /* 0x000fc40000000000 */
[----:B------:R-:W-:Y:S02]  /*169d60*/  PRMT R17, R11, 0x3340, R15 ;  /* 0x000033400b117816 */ /* 0x000fe4000000000f */
[----:B------:R-:W-:Y:S02]  /*169d70*/  SHF.R.U32.HI R11, RZ, 0x8, R11 ;  /* 0x00000008ff0b7819 */ /* 0x000fe4000001160b */
[----:B------:R-:W-:Y:S02]  /*169d80*/  SHF.R.U32.HI R15, RZ, 0x8, R15 ;  /* 0x00000008ff0f7819 */ /* 0x000fe4000001160f */
[----:B------:R-:W-:Y:S02]  /*169d90*/  PRMT R17, R17, 0x5410, R19 ;  /* 0x0000541011117816 */ /* 0x000fe40000000013 */
[----:B------:R-:W-:Y:S02]  /*169da0*/  LOP3.LUT R11, R11, 0xffff, RZ, 0xc0, !PT ;  /* 0x0000ffff0b0b7812 */ /* 0x000fe400078ec0ff */
[----:B------:R-:W-:Y:S01]  /*169db0*/  LOP3.LUT R15, R15, 0xffff, RZ, 0xc0, !PT ;  /* 0x0000ffff0f0f7812 */ /* 0x000fe200078ec0ff */
[----:B------:R-:W-:Y:S04]  /*169dc0*/  STL [R1+0x5404], R17 ;  /* 0x0054041101007387 */ /* 0x000fe80000100800 */
[----:B------:R0:W-:Y:S01]  /*169dd0*/  STL.64 [R1+0xd08], R20 ;  /* 0x000d081401007387 */ /* 0x0001e20000100a00 */
[----:B------:R-:W-:-:S03]  /*169de0*/  PRMT R15, R11, 0x3340, R15 ;  /* 0x000033400b0f7816 */ /* 0x000fc6000000000f */
[----:B------:R-:W4:Y:S01]  /*169df0*/  LDL.LU R25, [R1+0x840] ;  /* 0x0008400001197983 */ /* 0x000f220000300800 */
[----:B---3--:R-:W-:-:S03]  /*169e00*/  LOP3.LUT R11, R31, 0xffff, RZ, 0xc0, !PT ;  /* 0x0000ffff1f0b7812 */ /* 0x008fc600078ec0ff */
[----:B------:R-:W3:Y:S01]  /*169e10*/  LDL.LU R31, [R1+0x408] ;  /* 0x00040800011f7983 */ /* 0x000ee20000300800 */
[----:B0-----:R-:W-:-:S03]  /*169e20*/  IADD3 R20, P1, PT, R50, R40, RZ ;  /* 0x0000002832147210 */ /* 0x001fc60007f3e0ff */
[----:B------:R0:W-:Y:S02]  /*169e30*/  STL [R1+0x1b28], R15 ;  /* 0x001b280f01007387 */ /* 0x0001e40000100800 */
[----:B------:R-:W-:Y:S01]  /*169e40*/  IMAD.X R21, R61, 0x1, R41, P1 ;  /* 0x000000013d157824 */ /* 0x000fe200008e0629 */
[----:B------:R-:W-:Y:S02]  /*169e50*/  SHF.R.U32.HI R7, RZ, 0x8, R7 ;  /* 0x00000008ff077819 */ /* 0x000fe40000011607 */
[----:B------:R-:W-:-:S04]  /*169e60*/  LOP3.LUT R13, R13, 0xffff, RZ, 0xc0, !PT ;  /* 0x0000ffff0d0d7812 */ /* 0x000fc800078ec0ff */
[----:B0-----:R-:W-:Y:S02]  /*169e70*/  PRMT R15, R11, 0x3340, R13 ;  /* 0x000033400b0f7816 */ /* 0x001fe4000000000d */
[----:B------:R-:W-:Y:S02]  /*169e80*/  SHF.R.U32.HI R11, RZ, 0x8, R11 ;  /* 0x00000008ff0b7819 */ /* 0x000fe4000001160b */
[----:B------:R-:W-:Y:S02]  /*169e90*/  SHF.R.U32.HI R61, RZ, 0x8, R13 ;  /* 0x00000008ff3d7819 */ /* 0x000fe4000001160d */
[----:B------:R-:W-:Y:S02]  /*169ea0*/  LOP3.LUT R9, R9, 0xffff, RZ, 0xc0, !PT ;  /* 0x0000ffff09097812 */ /* 0x000fe400078ec0ff */
[----:B------:R-:W-:Y:S02]  /*169eb0*/  LOP3.LUT R11, R11, 0xffff, RZ, 0xc0, !PT ;  /* 0x0000ffff0b0b7812 */ /* 0x000fe400078ec0ff */
[----:B------:R-:W-:-:S02]  /*169ec0*/  LOP3.LUT R61, R61, 0xffff, RZ, 0xc0, !PT ;  /* 0x0000ffff3d3d7812 */ /* 0x000fc400078ec0ff */
[--C-:B------:R-:W-:Y:S02]  /*169ed0*/  PRMT R17, R9, 0x3340, R0.reuse ;  /* 0x0000334009117816 */ /* 0x100fe40000000000 */
[----:B------:R-:W-:Y:S02]  /*169ee0*/  PRMT R11, R11, 0x3340, R61 ;  /* 0x000033400b0b7816 */ /* 0x000fe4000000003d */
[----:B------:R-:W-:Y:S02]  /*169ef0*/  SHF.R.U32.HI R61, RZ, 0x8, R9 ;  /* 0x00000008ff3d7819 */ /* 0x000fe40000011609 */
[----:B------:R-:W-:Y:S02]  /*169f00*/  PRMT R15, R15, 0x5410, R17 ;  /* 0x000054100f0f7816 */ /* 0x000fe40000000011 */
[----:B------:R-:W-:Y:S02]  /*169f10*/  LOP3.LUT R61, R61, 0xffff, RZ, 0xc0, !PT ;  /* 0x0000ffff3d3d7812 */ /* 0x000fe400078ec0ff */
[----:B------:R-:W-:Y:S01]  /*169f20*/  LOP3.LUT R7, R7, 0xffff, RZ, 0xc0, !PT ;  /* 0x0000ffff07077812 */ /* 0x000fe200078ec0ff */
[----:B------:R-:W-:Y:S01]  /*169f30*/  STL [R1+0x5400], R15 ;  /* 0x0054000f01007387 */ /* 0x000fe20000100800 */
[----:B------:R-:W-:-:S03]  /*169f40*/  PRMT R9, R61, 0x3340, R0 ;  /* 0x000033403d097816 */ /* 0x000fc60000000000 */
[----:B------:R-:W-:Y:S04]  /*169f50*/  STL.64 [R1+0xd00], R20 ;  /* 0x000d001401007387 */ /* 0x000fe80000100a00 */
[----:B------:R-:W-:Y:S01]  /*169f60*/  STL [R1+0x1aec], R11 ;  /* 0x001aec0b01007387 */ /* 0x000fe20000100800 */
[----:B------:R-:W-:-:S03]  /*169f70*/  PRMT R7, R7, 0x3340, R0 ;  /* 0x0000334007077816 */ /* 0x000fc60000000000 */
[----:B------:R0:W-:Y:S04]  /*169f80*/  STL [R1+0x304], R9 ;  /* 0x0003040901007387 */ /* 0x0001e80000100800 */
[----:B------:R1:W-:Y:S01]  /*169f90*/  STL [R1+0x300], R7 ;  /* 0x0003000701007387 */ /* 0x0003e20000100800 */
[----:B0-----:R-:W-:Y:S02]  /*169fa0*/  LOP3.LUT R9, R2, 0xffff, RZ, 0xc0, !PT ;  /* 0x0000ffff02097812 */ /* 0x001fe400078ec0ff */
[----:B------:R-:W-:Y:S01]  /*169fb0*/  LOP3.LUT R11, R47, 0xffff, RZ, 0xc0, !PT ;  /* 0x0000ffff2f0b7812 */ /* 0x000fe200078ec0ff */
[----:B------:R-:W3:Y:S04]  /*169fc0*/  LDL.LU R2, [R1+0x6dc4] ;  /* 0x006dc40001027983 */ /* 0x000ee80000300800 */
[----:B------:R-:W3:Y:S01]  /*169fd0*/  LDL.LU R47, [R1+0x6dc0] ;  /* 0x006dc000012f7983 */ /* 0x000ee20000300800 */
[----:B------:R-:W-:Y:S01]  /*169fe0*/  PRMT R61, R9, 0x3340, R0 ;  /* 0x00003340093d7816 */ /* 0x000fe20000000000 */
[----:B------:R-:W-:Y:S01]  /*169ff0*/  VIADD R50, R50, UR6 ;  /* 0x0000000632327c36 */ /* 0x000fe20008000000 */
[----:B--2---:R-:W-:-:S02]  /*16a000*/  LOP3.LUT R17, R28, 0xffff, RZ, 0xc0, !PT ;  /* 0x0000ffff1c117812 */ /* 0x004fc400078ec0ff */
[----:B----4-:R-:W-:Y:S02]  /*16a010*/  LOP3.LUT R19, R23, 0xffff, RZ, 0xc0, !PT ;  /* 0x0000ffff17137812 */ /* 0x010fe400078ec0ff */
[----:B------:R-:W-:Y:S02]  /*16a020*/  LOP3.LUT R13, R25, 0xffff, RZ, 0xc0, !PT ;  /* 0x0000ffff190d7812 */ /* 0x000fe400078ec0ff */
[----:B-1----:R-:W-:Y:S02]  /*16a030*/  PRMT R7, R17, 0x3340, R19 ;  /* 0x0000334011077816 */ /* 0x002fe40000000013 */
[----:B---3--:R-:W-:Y:S02]  /*16a040*/  LOP3.LUT R15, R31, 0xffff, RZ, 0xc0, !PT ;  /* 0x0000ffff1f0f7812 */ /* 0x008fe400078ec0ff */
[----:B------:R-:W-:Y:S02]  /*16a050*/  PRMT R7, R7, 0x5410, R61 ;  /* 0x0000541007077816 */ /* 0x000fe4000000003d */
[----:B------:R-:W-:Y:S01]  /*16a060*/  SHF.R.U32.HI R9, RZ, 0x8, R9 ;  /* 0x00000008ff097819 */ /* 0x000fe20000011609 */
[----:B------:R-:W0:Y:S02]  /*16a070*/  LDCU UR6, c[0x0][0x3b8] ;  /* 0x00007700ff0677ac */ /* 0x000e240008000800 */
[----:B------:R1:W-:Y:S04]  /*16a080*/  STL [R1+0x53e4], R7 ;  /* 0x0053e40701007387 */ /* 0x0003e80000100800 */
[----:B-1----:R-:W2:Y:S04]  /*16a090*/  LDL.LU R7, [R1+0x50c8] ;  /* 0x0050c80001077983 */ /* 0x002ea80000300800 */
[----:B------:R-:W3:Y:S04]  /*16a0a0*/  LDL.LU R28, [R1+0x258] ;  /* 0x00025800011c7983 */ /* 0x000ee80000300800 */
[----:B------:R-:W4:Y:S01]  /*16a0b0*/  LDL.LU R23, [R1+0x4ec] ;  /* 0x0004ec0001177983 */ /* 0x000f220000300800 */
[----:B------:R-:W-:-:S02]  /*16a0c0*/  PRMT R61, R11, 0x3340, R0 ;  /* 0x000033400b3d7816 */ /* 0x000fc40000000000 */
[----:B------:R-:W-:-:S04]  /*16a0d0*/  PRMT R20, R13, 0x3340, R15 ;  /* 0x000033400d147816 */ /* 0x000fc8000000000f */
[----:B------:R-:W-:Y:S02]  /*16a0e0*/  PRMT R25, R20, 0x5410, R61 ;  /* 0x0000541014197816 */ /* 0x000fe4000000003d */
[----:B------:R-:W-:Y:S02]  /*16a0f0*/  SHF.R.S32.HI R61, RZ, 0x1f, R50 ;  /* 0x0000001fff3d7819 */ /* 0x000fe40000011432 */
[----:B------:R-:W-:-:S05]  /*16a100*/  IADD3 R20, P1, PT, R50, R34, RZ ;  /* 0x0000002232147210 */ /* 0x000fca0007f3e0ff */
[----:B------:R-:W-:Y:S01]  /*16a110*/  IMAD.X R21, R61, 0x1, R35, P1 ;  /* 0x000000013d157824 */ /* 0x000fe200008e0623 */
[----:B------:R1:W-:Y:S04]  /*16a120*/  STL [R1+0x53dc], R25 ;  /* 0x0053dc1901007387 */ /* 0x0003e80000100800 */
[----:B------:R0:W-:Y:S04]  /*16a130*/  STL.64 [R1+0xcd8], R20 ;  /* 0x000cd81401007387 */ /* 0x0001e80000100a00 */
[----:B-1----:R-:W4:Y:S04]  /*16a140*/  LDL.LU R25, [R1+0x50cc] ;  /* 0x0050cc0001197983 */ /* 0x002f280000300800 */
[----:B------:R-:W4:Y:S01]  /*16a150*/  LDL.LU R31, [R1+0x4f0] ;  /* 0x0004f000011f7983 */ /* 0x000f220000300800 */
[----:B------:R-:W-:-:S02]  /*16a160*/  SHF.R.U32.HI R17, RZ, 0x8, R17 ;  /* 0x00000008ff117819 */ /* 0x000fc40000011611 */
[----:B------:R-:W-:Y:S02]  /*16a170*/  SHF.R.U32.HI R19, RZ, 0x8, R19 ;  /* 0x00000008ff137819 */ /* 0x000fe40000011613 */
[----:B------:R-:W-:Y:S02]  /*16a180*/  SHF.R.U32.HI R13, RZ, 0x8, R13 ;  /* 0x00000008ff0d7819 */ /* 0x000fe4000001160d */
[----:B------:R-:W-:Y:S02]  /*16a190*/  SHF.R.U32.HI R15, RZ, 0x8, R15 ;  /* 0x00000008ff0f7819 */ /* 0x000fe4000001160f */
[----:B------:R-:W-:Y:S02]  /*16a1a0*/  SHF.R.U32.HI R11, RZ, 0x8, R11 ;  /* 0x00000008ff0b7819 */ /* 0x000fe4000001160b */
[----:B------:R-:W-:Y:S02]  /*16a1b0*/  LOP3.LUT R17, R17, 0xffff, RZ, 0xc0, !PT ;  /* 0x0000ffff11117812 */ /* 0x000fe400078ec0ff */
[----:B------:R-:W-:-:S02]  /*16a1c0*/  LOP3.LUT R19, R19, 0xffff, RZ, 0xc0, !PT ;  /* 0x0000ffff13137812 */ /* 0x000fc400078ec0ff */
[----:B------:R-:W-:Y:S02]  /*16a1d0*/  LOP3.LUT R13, R13, 0xffff, RZ, 0xc0, !PT ;  /* 0x0000ffff0d0d7812 */ /* 0x000fe400078ec0ff */
[----:B------:R-:W-:Y:S02]  /*16a1e0*/  LOP3.LUT R15, R15, 0xffff, RZ, 0xc0, !PT ;  /* 0x0000ffff0f0f7812 */ /* 0x000fe400078ec0ff */
[----:B0-----:R-:W-:Y:S02]  /*16a1f0*/  IADD3 R20, P1, PT, R50, R36, RZ ;  /* 0x0000002432147210 */ /* 0x001fe40007f3e0ff */
[----:B------:R-:W-:Y:S02]  /*16a200*/  LOP3.LUT R11, R11, 0xffff, RZ, 0xc0, !PT ;  /* 0x0000ffff0b0b7812 */ /* 0x000fe400078ec0ff */
[----:B------:R-:W-:Y:S02]  /*16a210*/  PRMT R17, R17, 0x3340, R19 ;  /* 0x0000334011117816 */ /* 0x000fe40000000013 */
[----:B------:R-:W-:Y:S01]  /*16a220*/  PRMT R13, R13, 0x3340, R15 ;  /* 0x000033400d0d7816 */ /* 0x000fe2000000000f */
[----:B------:R-:W-:Y:S01]  /*16a230*/  IMAD.X R21, R61, 0x1, R37, P1 ;  /* 0x000000013d157824 */ /* 0x000fe200008e0625 */
[----:B------:R-:W-:Y:S01]  /*16a240*/  PRMT R11, R11, 0x3340, R0 ;  /* 0x000033400b0b7816 */ /* 0x000fe20000000000 */
[----:B------:R-:W-:Y:S04]  /*16a250*/  STL [R1+0x1ac8], R17 ;  /* 0x001ac81101007387 */ /* 0x000fe80000100800 */
[----:B------:R-:W-:Y:S04]  /*16a260*/  STL [R1+0x1abc], R13 ;  /* 0x001abc0d01007387 */ /* 0x000fe80000100800 */
[----:B------:R0:W-:Y:S04]  /*16a270*/  STL.64 [R1+0xce8], R20 ;  /* 0x000ce81401007387 */ /* 0x0001e80000100a00 */
[----:B------:R-:W-:Y:S01]  /*16a280*/  STL [R1+0x2fc], R11 ;  /* 0x0002fc0b01007387 */ /* 0x000fe20000100800 */
[----:B------:R-:W-:-:S04]  /*16a290*/  LOP3.LUT R9, R9, 0xffff, RZ, 0xc0, !PT ;  /* 0x0000ffff09097812 */ /* 0x000fc800078ec0ff */
[----:B------:R-:W-:Y:S02]  /*16a2a0*/  PRMT R9, R9, 0x3340, R0 ;  /* 0x0000334009097816 */ /* 0x000fe40000000000 */
[----:B0-----:R-:W-:-:S03]  /*16a2b0*/  IADD3 R20, P1, PT, R50, R38, RZ ;  /* 0x0000002632147210 */ /* 0x001fc60007f3e0ff */
[----:B------:R0:W-:Y:S02]  /*16a2c0*/  STL [R1+0x2f8], R9 ;  /* 0x0002f80901007387 */ /* 0x0001e40000100800 */
[----:B------:R-:W-:Y:S02]  /*16a2d0*/  IMAD.X R21, R61, 0x1, R39, P1 ;  /* 0x000000013d157824 */ /* 0x000fe400008e0627 */
[----:B0-----:R-:W4:Y:S01]  /*16a2e0*/  LDL.LU R9, [R1+0x8c0] ;  /* 0x0008c00001097983 */ /* 0x001f220000300800 */
[----:B--2---:R-:W-:Y:S02]  /*16a2f0*/  LOP3.LUT R7, R7, 0xffff, RZ, 0xc0, !PT ;  /* 0x0000ffff07077812 */ /* 0x004fe400078ec0ff */
[----:B---3--:R-:W-:Y:S02]  /*16a300*/  LOP3.LUT R15, R28, 0xffff, RZ, 0xc0, !PT ;  /* 0x0000ffff1c0f7812 */ /* 0x008fe400078ec0ff */
[----:B----4-:R-:W-:Y:S02]  /*16a310*/  LOP3.LUT R11, R23, 0xffff, RZ, 0xc0, !PT ;  /* 0x0000ffff170b7812 */ /* 0x010fe400078ec0ff */
[----:B------:R-:W-:-:S02]  /*16a320*/  PRMT R17, R15, 0x3340, R0 ;  /* 0x000033400f117816 */ /* 0x000fc40000000000 */
[----:B------:R-:W-:Y:S02]  /*16a330*/  PRMT R13, R7, 0x3340, R11 ;  /* 0x00003340070d7816 */ /* 0x000fe4000000000b */
[----:B------:R-:W-:Y:S02]  /*16a340*/  SHF.R.U32.HI R7, RZ, 0x8, R7 ;  /* 0x00000008ff077819 */ /* 0x000fe40000011607 */
[----:B------:R-:W-:Y:S02]  /*16a350*/  SHF.R.U32.HI R11, RZ, 0x8, R11 ;  /* 0x00000008ff0b7819 */ /* 0x000fe4000001160b */
[----:B------:R-:W-:Y:S02]  /*16a360*/  PRMT R13, R13, 0x5410, R17 ;  /* 0x000054100d0d7816 */ /* 0x000fe40000000011 */
[----:B------:R-:W-:Y:S02]  /*16a370*/  LOP3.LUT R7, R7, 0xffff, RZ, 0xc0, !PT ;  /* 0x0000ffff07077812 */ /* 0x000fe400078ec0ff */
[----:B------:R-:W-:Y:S01]  /*16a380*/  LOP3.LUT R11, R11, 0xffff, RZ, 0xc0, !PT ;  /* 0x0000ffff0b0b7812 */ /* 0x000fe200078ec0ff */
[----:B------:R0:W-:Y:S04]  /*16a390*/  STL [R1+0x53c4], R13 ;  /* 0x0053c40d01007387 */ /* 0x0001e80000100800 */
[----:B------:R1:W-:Y:S01]  /*16a3a0*/  STL.64 [R1+0xce0], R20 ;  /* 0x000ce01401007387 */ /* 0x0003e20000100a00 */
[----:B0-----:R-:W-:-:S02]  /*16a3b0*/  PRMT R13, R7, 0x3340, R11 ;  /* 0x00003340070d7816 */ /* 0x001fc4000000000b */
[----:B------:R-:W-:-:S03]  /*16a3c0*/  LOP3.LUT R7, R47, 0xffff, RZ, 0xc0, !PT ;  /* 0x0000ffff2f077812 */ /* 0x000fc600078ec0ff */
[----:B------:R0:W-:Y:S04]  /*16a3d0*/  STL [R1+0x1a9c], R13 ;  /* 0x001a9c0d01007387 */ /* 0x0001e80000100800 */
[----:B------:R-:W2:Y:S01]  /*16a3e0*/  LDL.LU R47, [R1+0x6dbc] ;  /* 0x006dbc00012f7983 */ /* 0x000ea20000300800 */
[----:B------:R-:W-:Y:S02]  /*16a3f0*/  LOP3.LUT R11, R25, 0xffff, RZ, 0xc0, !PT ;  /* 0x0000ffff190b7812 */ /* 0x000fe400078ec0ff */
[----:B------:R-:W-:Y:S02]  /*16a400*/  PRMT R19, R7, 0x3340, R0 ;  /* 0x0000334007137816 */ /* 0x000fe40000000000 */
[----:B-1----:R-:W-:Y:S02]  /*16a410*/  IADD3 R20, P1, PT, R50, R40, RZ ;  /* 0x0000002832147210 */ /* 0x002fe40007f3e0ff */
[----:B0-----:R-:W-:-:S04]  /*16a420*/  LOP3.LUT R13, R31, 0xffff, RZ, 0xc0, !PT ;  /* 0x0000ffff1f0d7812 */ /* 0x001fc800078ec0ff */
[----:B------:R-:W-:Y:S01]  /*16a430*/  PRMT R17, R11, 0x3340, R13 ;  /* 0x000033400b117816 */ /* 0x000fe2000000000d */
[----:B------:R-:W-:-:S03]  /*16a440*/  IMAD.X R21, R61, 0x1, R41, P1 ;  /* 0x000000013d157824 */ /* 0x000fc600008e0629 */
[----:B------:R-:W-:-:S05]  /*16a450*/  PRMT R17, R17, 0x5410, R19 ;  /* 0x0000541011117816 */ /* 0x000fca0000000013 */
[----:B------:R-:W-:Y:S04]  /*16a460*/  STL [R1+0x53bc], R17 ;  /* 0x0053bc1101007387 */ /* 0x000fe80000100800 */
[----:B------:R0:W-:Y:S04]  /*16a470*/  STL.64 [R1+0xcf8], R20 ;  /* 0x000cf81401007387 */ /* 0x0001e80000100a00 */
[----:B------:R-:W3:Y:S04]  /*16a480*/  LDL.LU R23, [R1+0x8c8] ;  /* 0x0008c80001177983 */ /* 0x000ee80000300800 */
        /* <DEDUP_REMOVED lines=10> */
[----:B------:R-:W-:Y:S02]  /*16a530*/  PRMT R13, R11, 0x3340, R13 ;  /* 0x000033400b0d7816 */ /* 0x000fe4000000000d */
[----:B------:R-:W-:Y:S02]  /*16a540*/  LOP3.LUT R11, R9, 0xffff, RZ, 0xc0, !PT ;  /* 0x0000ffff090b7812 */ /* 0x000fe400078ec0ff */
[----:B------:R-:W-:Y:S01]  /*16a550*/  LOP3.LUT R9, R4, 0xffff, RZ, 0xc0, !PT ;  /* 0x0000ffff04097812 */ /* 0x000fe200078ec0ff */
[----:B------:R-:W-:Y:S04]  /*16a560*/  STL [R1+0x2f4], R15 ;  /* 0x0002f40f01007387 */ /* 0x000fe80000100800 */
[----:B------:R2:W-:Y:S04]  /*16a570*/  STL [R1+0x1a88], R13 ;  /* 0x001a880d01007387 */ /* 0x0005e80000100800 */
[----:B------:R-:W4:Y:S01]  /*16a580*/  LDL.LU R4, [R1+0x6db8] ;  /* 0x006db80001047983 */ /* 0x000f220000300800 */
[----:B------:R-:W-:Y:S01]  /*16a590*/  PRMT R61, R9, 0x3340, R0 ;  /* 0x00003340093d7816 */ /* 0x000fe20000000000 */
[----:B------:R-:W-:Y:S01]  /*16a5a0*/  VIADD R50, R50, UR6 ;  /* 0x0000000632327c36 */ /* 0x000fe20008000000 */
[----:B------:R-:W-:-:S02]  /*16a5b0*/  SHF.R.U32.HI R9, RZ, 0x8, R9 ;  /* 0x00000008ff097819 */ /* 0x000fc40000011609 */
[----:B------:R-:W-:Y:S01]  /*16a5c0*/  SHF.R.U32.HI R7, RZ, 0x8, R7 ;  /* 0x00000008ff077819 */ /* 0x000fe20000011607 */
[----:B------:R-:W1:Y:S01]  /*16a5d0*/  LDCU UR6, c[0x0][0x3b8] ;  /* 0x00007700ff0677ac */ /* 0x000e620008000800 */
[----:B0-----:R-:W-:Y:S02]  /*16a5e0*/  IADD3 R20, P1, PT, R50, R34, RZ ;  /* 0x0000002232147210 */ /* 0x001fe40007f3e0ff */
[----:B------:R-:W-:Y:S02]  /*16a5f0*/  LOP3.LUT R9, R9, 0xffff, RZ, 0xc0, !PT ;  /* 0x0000ffff09097812 */ /* 0x000fe400078ec0ff */
[----:B------:R-:W-:Y:S02]  /*16a600*/  LOP3.LUT R7, R7, 0xffff, RZ, 0xc0, !PT ;  /* 0x0000ffff07077812 */ /* 0x000fe400078ec0ff */
[--C-:B------:R-:W-:Y:S02]  /*16a610*/  PRMT R9, R9, 0x3340, R0.reuse ;  /* 0x0000334009097816 */ /* 0x100fe40000000000 */
[----:B------:R-:W-:-:S02]  /*16a620*/  PRMT R7, R7, 0x3340, R0 ;  /* 0x0000334007077816 */ /* 0x000fc40000000000 */
[----:B--2---:R-:W-:Y:S02]  /*16a630*/  LOP3.LUT R13, R47, 0xffff, RZ, 0xc0, !PT ;  /* 0x0000ffff2f0d7812 */ /* 0x004fe400078ec0ff */
[----:B------:R-:W2:Y:S02]  /*16a640*/  LDL.LU R47, [R1+0x6db4] ;  /* 0x006db400012f7983 */ /* 0x000ea40000300800 */
[----:B------:R-:W-:Y:S02]  /*16a650*/  PRMT R15, R11, 0x3340, R13 ;  /* 0x000033400b0f7816 */ /* 0x000fe4000000000d */
[----:B------:R-:W-:Y:S02]  /*16a660*/  SHF.R.U32.HI R11, RZ, 0x8, R11 ;  /* 0x00000008ff0b7819 */ /* 0x000fe4000001160b */
[----:B------:R-:W-:Y:S02]  /*16a670*/  PRMT R15, R15, 0x5410, R61 ;  /* 0x000054100f0f7816 */ /* 0x000fe4000000003d */
[----:B------:R-:W-:-:S02]  /*16a680*/  SHF.R.U32.HI R61, RZ, 0x8, R13 ;  /* 0x00000008ff3d7819 */ /* 0x000fc4000001160d */
[----:B------:R-:W-:Y:S02]  /*16a690*/  LOP3.LUT R11, R11, 0xffff, RZ, 0xc0, !PT ;  /* 0x0000ffff0b0b7812 */ /* 0x000fe400078ec0ff */
[----:B------:R-:W-:-:S04]  /*16a6a0*/  LOP3.LUT R61, R61, 0xffff, RZ, 0xc0, !PT ;  /* 0x0000ffff3d3d7812 */ /* 0x000fc800078ec0ff */
[----:B------:R-:W-:Y:S02]  /*16a6b0*/  PRMT R11, R11, 0x3340, R61 ;  /* 0x000033400b0b7816 */ /* 0x000fe4000000003d */
[----:B------:R-:W-:Y:S01]  /*16a6c0*/  SHF.R.S32.HI R61, RZ, 0x1f, R50 ;  /* 0x0000001fff3d7819 */ /* 0x000fe20000011432 */
[----:B------:R-:W-:Y:S04]  /*16a6d0*/  STL [R1+0x53ac], R15 ;  /* 0x0053ac0f01007387 */ /* 0x000fe80000100800 */
[----:B------:R-:W-:Y:S01]  /*16a6e0*/  IMAD.X R21, R61, 0x1, R35, P1 ;  /* 0x000000013d157824 */ /* 0x000fe200008e0623 */
[----:B------:R-:W-:Y:S01]  /*16a6f0*/  STL [R1+0x1a6c], R11 ;  /* 0x001a6c0b01007387 */ /* 0x000fe20000100800 */
[----:B---3--:R-:W-:Y:S02]  /*16a700*/  LOP3.LUT R17, R23, 0xffff, RZ, 0xc0, !PT ;  /* 0x0000ffff17117812 */ /* 0x008fe400078ec0ff */
[----:B------:R-:W-:Y:S01]  /*16a710*/  LOP3.LUT R23, R6, 0xffff, RZ, 0xc0, !PT ;  /* 0x0000ffff06177812 */ /* 0x000fe200078ec0ff */
[----:B------:R-:W-:Y:S04]  /*16a720*/  STL.64 [R1+0xcf0], R20 ;  /* 0x000cf01401007387 */ /* 0x000fe80000100a00 */
[----:B------:R0:W-:Y:S04]  /*16a730*/  STL [R1+0x2f0], R9 ;  /* 0x0002f00901007387 */ /* 0x0001e80000100800 */
[----:B------:R3:W-:Y:S04]  /*16a740*/  STL [R1+0x2ec], R7 ;  /* 0x0002ec0701007387 */ /* 0x0007e80000100800 */
[----:B------:R-:W2:Y:S01]  /*16a750*/  LDL.LU R6, [R1+0x6db0] ;  /* 0x006db00001067983 */ /* 0x000ea20000300800 */
[----:B----4-:R-:W-:-:S03]  /*16a760*/  LOP3.LUT R13, R25, 0xffff, RZ, 0xc0, !PT ;  /* 0x0000ffff190d7812 */ /* 0x010fc600078ec0ff */
[----:B0-----:R-:W4:Y:S01]  /*16a770*/  LDL.LU R9, [R1+0x50d4] ;  /* 0x0050d40001097983 */ /* 0x001f220000300800 */
[----:B---3--:R-:W-:-:S03]  /*16a780*/  LOP3.LUT R7, R28, 0xffff, RZ, 0xc0, !PT ;  /* 0x0000ffff1c077812 */ /* 0x008fc600078ec0ff */
[----:B------:R-:W3:Y:S04]  /*16a790*/  LDL.LU R28, [R1+0x27c] ;  /* 0x00027c00011c7983 */ /* 0x000ee80000300800 */
[----:B------:R-:W3:Y:S01]  /*16a7a0*/  LDL.LU R25, [R1+0x520] ;  /* 0x0005200001197983 */ /* 0x000ee20000300800 */
[----:B------:R-:W-:Y:S02]  /*16a7b0*/  PRMT R20, R23, 0x3340, R0 ;  /* 0x0000334017147816 */ /* 0x000fe40000000000 */
[----:B------:R-:W-:Y:S02]  /*16a7c0*/  PRMT R19, R17, 0x3340, R7 ;  /* 0x0000334011137816 */ /* 0x000fe40000000007 */
[----:B------:R-:W-:Y:S02]  /*16a7d0*/  LOP3.LUT R11, R31, 0xffff, RZ, 0xc0, !PT ;  /* 0x0000ffff1f0b7812 */ /* 0x000fe400078ec0ff */
[----:B------:R-:W-:-:S02]  /*16a7e0*/  PRMT R21, R19, 0x5410, R20 ;  /* 0x0000541013157816 */ /* 0x000fc40000000014 */
[----:B------:R-:W-:-:S03]  /*16a7f0*/  PRMT R20, R11, 0x3340, R0 ;  /* 0x000033400b147816 */ /* 0x000fc60000000000 */
[----:B------:R0:W-:Y:S01]  /*16a800*/  STL [R1+0x5390], R21 ;  /* 0x0053901501007387 */ /* 0x0001e20000100800 */
[----:B------:R-:W-:Y:S02]  /*16a810*/  SHF.R.U32.HI R17, RZ, 0x8, R17 ;  /* 0x00000008ff117819 */ /* 0x000fe40000011611 */
[----:B------:R-:W-:Y:S02]  /*16a820*/  SHF.R.U32.HI R11, RZ, 0x8, R11 ;  /* 0x00000008ff0b7819 */ /* 0x000fe4000001160b */
[----:B------:R-:W-:Y:S02]  /*16a830*/  LOP3.LUT R17, R17, 0xffff, RZ, 0xc0, !PT ;  /* 0x0000ffff11117812 */ /* 0x000fe400078ec0ff */
[----:B------:R-:W-:Y:S02]  /*16a840*/  LOP3.LUT R11, R11, 0xffff, RZ, 0xc0, !PT ;  /* 0x0000ffff0b0b7812 */ /* 0x000fe400078ec0ff */
[----:B--2---:R-:W-:-:S04]  /*16a850*/  LOP3.LUT R15, R47, 0xffff, RZ, 0xc0, !PT ;  /* 0x0000ffff2f0f7812 */ /* 0x004fc800078ec0ff */
[----:B------:R-:W-:-:S04]  /*16a860*/  PRMT R19, R13, 0x3340, R15 ;  /* 0x000033400d137816 */ /* 0x000fc8000000000f */
[----:B------:R-:W-:Y:S02]  /*16a870*/  PRMT R19, R19, 0x5410, R20 ;  /* 0x0000541013137816 */ /* 0x000fe40000000014 */
[----:B------:R-:W-:-:S05]  /*16a880*/  IADD3 R20, P1, PT, R50, R36, RZ ;  /* 0x0000002432147210 */ /* 0x000fca0007f3e0ff */
[----:B0-----:R-:W-:Y:S01]  /*16a890*/  IMAD.X R21, R61, 0x1, R37, P1 ;  /* 0x000000013d157824 */ /* 0x001fe200008e0625 */
[----:B------:R0:W-:Y:S02]  /*16a8a0*/  STL [R1+0x5378], R19 ;  /* 0x0053781301007387 */ /* 0x0001e40000100800 */
[----:B0-----:R-:W-:Y:S02]  /*16a8b0*/  SHF.R.U32.HI R19, RZ, 0x8, R7 ;  /* 0x00000008ff137819 */ /* 0x001fe40000011607 */
        /* <DEDUP_REMOVED lines=8> */
[----:B------:R-:W-:Y:S02]  /*16a940*/  PRMT R47, R17, 0x3340, R19 ;  /* 0x00003340112f7816 */ /* 0x000fe40000000013 */
[----:B------:R-:W-:-:S02]  /*16a950*/  PRMT R13, R13, 0x3340, R15 ;  /* 0x000033400d0d7816 */ /* 0x000fc4000000000f */
[----:B0-----:R-:W-:Y:S01]  /*16a960*/  IADD3 R20, P1, PT, R50, R38, RZ ;  /* 0x0000002632147210 */ /* 0x001fe20007f3e0ff */
[----:B------:R-:W-:Y:S04]  /*16a970*/  STL [R1+0x6a5c], R47 ;  /* 0x006a5c2f01007387 */ /* 0x000fe80000100800 */
[----:B------:R0:W-:Y:S01]  /*16a980*/  STL [R1+0x54c], R13 ;  /* 0x00054c0d01007387 */ /* 0x0001e20000100800 */
[----:B------:R-:W-:-:S05]  /*16a990*/  IMAD.X R21, R61, 0x1, R39, P1 ;  /* 0x000000013d157824 */ /* 0x000fca00008e0627 */
[----:B------:R-:W-:Y:S01]  /*16a9a0*/  STL.64 [R1+0xcd0], R20 ;  /* 0x000cd01401007387 */ /* 0x000fe20000100a00 */
[----:B0-----:R-:W-:Y:S02]  /*16a9b0*/  PRMT R13, R11, 0x3340, R0 ;  /* 0x000033400b0d7816 */ /* 0x001fe40000000000 */
[----:B---3--:R-:W-:-:S03]  /*16a9c0*/  LOP3.LUT R11, R28, 0xffff, RZ, 0xc0, !PT ;  /* 0x0000ffff1c0b7812 */ /* 0x008fc600078ec0ff */
[----:B------:R0:W-:Y:S04]  /*16a9d0*/  STL [R1+0x2e8], R13 ;  /* 0x0002e80d01007387 */ /* 0x0001e80000100800 */
[----:B------:R-:W3:Y:S01]  /*16a9e0*/  LDL.LU R28, [R1+0x2740] ;  /* 0x00274000011c7983 */ /* 0x000ee20000300800 */
[----:B0-----:R-:W-:-:S03]  /*16a9f0*/  LOP3.LUT R13, R25, 0xffff, RZ, 0xc0, !PT ;  /* 0x0000ffff190d7812 */ /* 0x001fc600078ec0ff */
[----:B------:R-:W3:Y:S01]  /*16aa00*/  LDL.LU R25, [R1+0x418] ;  /* 0x0004180001197983 */ /* 0x000ee20000300800 */
[----:B------:R-:W-:Y:S02]  /*16aa10*/  IADD3 R20, P1, PT, R50, R40, RZ ;  /* 0x0000002832147210 */ /* 0x000fe40007f3e0ff */
[----:B----4-:R-:W-:Y:S02]  /*16aa20*/  LOP3.LUT R9, R9, 0xffff, RZ, 0xc0, !PT ;  /* 0x0000ffff09097812 */ /* 0x010fe400078ec0ff */
[----:B------:R-:W-:Y:S02]  /*16aa30*/  PRMT R17, R11, 0x3340, R0 ;  /* 0x000033400b117816 */ /* 0x000fe40000000000 */
[----:B------:R-:W-:Y:S01]  /*16aa40*/  PRMT R15, R9, 0x3340, R13 ;  /* 0x00003340090f7816 */ /* 0x000fe2000000000d */
[----:B------:R-:W-:Y:S01]  /*16aa50*/  IMAD.X R21, R61, 0x1, R41, P1 ;  /* 0x000000013d157824 */ /* 0x000fe200008e0629 */
[----:B------:R-:W-:Y:S02]  /*16aa60*/  SHF.R.U32.HI R9, RZ, 0x8, R9 ;  /* 0x00000008ff097819 */ /* 0x000fe40000011609 */
[----:B------:R-:W-:-:S02]  /*16aa70*/  SHF.R.U32.HI R61, RZ, 0x8, R13 ;  /* 0x00000008ff3d7819 */ /* 0x000fc4000001160d */
[----:B------:R-:W-:Y:S02]  /*16aa80*/  PRMT R15, R15, 0x5410, R17 ;  /* 0x000054100f0f7816 */ /* 0x000fe40000000011 */
[----:B------:R-:W-:Y:S02]  /*16aa90*/  LOP3.LUT R9, R9, 0xffff, RZ, 0xc0, !PT ;  /* 0x0000ffff09097812 */ /* 0x000fe400078ec0ff */
[----:B------:R-:W-:-:S04]  /*16aaa0*/  LOP3.LUT R61, R61, 0xffff, RZ, 0xc0, !PT ;  /* 0x0000ffff3d3d7812 */ /* 0x000fc800078ec0ff */
[----:B------:R-:W-:Y:S01]  /*16aab0*/  PRMT R9, R9, 0x3340, R61 ;  /* 0x0000334009097816 */ /* 0x000fe2000000003d */
[----:B------:R-:W-:Y:S04]  /*16aac0*/  STL [R1+0x5368], R15 ;  /* 0x0053680f01007387 */ /* 0x000fe80000100800 */
[----:B------:R0:W-:Y:S04]  /*16aad0*/  STL.64 [R1+0xcc0], R20 ;  /* 0x000cc01401007387 */ /* 0x0001e80000100a00 */
[----:B------:R4:W-:Y:S01]  /*16aae0*/  STL [R1+0x548], R9 ;  /* 0x0005480901007387 */ /* 0x0009e20000100800 */
[----:B0-----:R-:W-:-:S03]  /*16aaf0*/  LOP3.LUT R20, R3, 0xffff, RZ, 0xc0, !PT ;  /* 0x0000ffff03147812 */ /* 0x001fc600078ec0ff */
[----:B------:R-:W3:Y:S01]  /*16ab00*/  LDL.LU R3, [R1+0x6dac] ;  /* 0x006dac0001037983 */ /* 0x000ee20000300800 */
[----:B------:R-:W-:Y:S02]  /*16ab10*/  PRMT R61, R20, 0x3340, R0 ;  /* 0x00003340143d7816 */ /* 0x000fe40000000000 */
[----:B--2---:R-:W-:Y:S02]  /*16ab20*/  LOP3.LUT R7, R7, 0xffff, RZ, 0xc0, !PT ;  /* 0x0000ffff07077812 */ /* 0x004fe400078ec0ff */
[----:B----4-:R-:W-:-:S04]  /*16ab30*/  LOP3.LUT R9, R31, 0xffff, RZ, 0xc0, !PT ;  /* 0x0000ffff1f097812 */ /* 0x010fc800078ec0ff */
[----:B------:R-:W-:-:S04]  /*16ab40*/  PRMT R13, R7, 0x3340, R9 ;  /* 0x00003340070d7816 */ /* 0x000fc80000000009 */
[----:B------:R-:W-:Y:S02]  /*16ab50*/  PRMT R13, R13, 0x5410, R61 ;  /* 0x000054100d0d7816 */ /* 0x000fe4000000003d */
[----:B------:R-:W-:-:S03]  /*16ab60*/  SHF.R.U32.HI R61, RZ, 0x8, R11 ;  /* 0x00000008ff3d7819 */ /* 0x000fc6000001160b */
[----:B------:R0:W-:Y:S04]  /*16ab70*/  STL [R1+0x50d4], R13 ;  /* 0x0050d40d01007387 */ /* 0x0001e80000100800 */
[----:B0-----:R-:W2:Y:S04]  /*16ab80*/  LDL.LU R13, [R1+0x50d8] ;  /* 0x0050d800010d7983 */ /* 0x001ea80000300800 */
[----:B------:R-:W4:Y:S04]  /*16ab90*/  LDL.LU R11, [R1+0x28c] ;  /* 0x00028c00010b7983 */ /* 0x000f280000300800 */
[----:B------:R-:W2:Y:S01]  /*16aba0*/  LDL.LU R15, [R1+0x704] ;  /* 0x00070400010f7983 */ /* 0x000ea20000300800 */
[----:B------:R-:W-:-:S02]  /*16abb0*/  SHF.R.U32.HI R7, RZ, 0x8, R7 ;  /* 0x00000008ff077819 */ /* 0x000fc40000011607 */
[----:B------:R-:W-:Y:S02]  /*16abc0*/  SHF.R.U32.HI R9, RZ, 0x8, R9 ;  /* 0x00000008ff097819 */ /* 0x000fe40000011609 */
[----:B------:R-:W-:Y:S02]  /*16abd0*/  LOP3.LUT R61, R61, 0xffff, RZ, 0xc0, !PT ;  /* 0x0000ffff3d3d7812 */ /* 0x000fe400078ec0ff */
[----:B------:R-:W-:Y:S02]  /*16abe0*/  LOP3.LUT R7, R7, 0xffff, RZ, 0xc0, !PT ;  /* 0x0000ffff07077812 */ /* 0x000fe400078ec0ff */
[----:B------:R-:W-:Y:S02]  /*16abf0*/  LOP3.LUT R9, R9, 0xffff, RZ, 0xc0, !PT ;  /* 0x0000ffff09097812 */ /* 0x000fe400078ec0ff */
[----:B------:R-:W-:Y:S02]  /*16ac00*/  PRMT R17, R61, 0x3340, R0 ;  /* 0x000033403d117816 */ /* 0x000fe40000000000 */
[----:B------:R-:W-:-:S02]  /*16ac10*/  LOP3.LUT R31, R5, 0xffff, RZ, 0xc0, !PT ;  /* 0x0000ffff051f7812 */ /* 0x000fc400078ec0ff */
[----:B------:R-:W-:Y:S01]  /*16ac20*/  PRMT R7, R7, 0x3340, R9 ;  /* 0x0000334007077816 */ /* 0x000fe20000000009 */
[----:B------:R0:W-:Y:S04]  /*16ac30*/  STL [R1+0x2e4], R17 ;  /* 0x0002e41101007387 */ /* 0x0001e80000100800 */
[----:B------:R-:W4:Y:S01]  /*16ac40*/  LDL.LU R5, [R1+0x6da8] ;  /* 0x006da80001057983 */ /* 0x000f220000300800 */
[----:B---3--:R-:W-:-:S03]  /*16ac50*/  LOP3.LUT R19, R25, 0xffff, RZ, 0xc0, !PT ;  /* 0x0000ffff19137812 */ /* 0x008fc600078ec0ff */
[----:B------:R3:W-:Y:S01]  /*16ac60*/  STL [R1+0x544], R7 ;  /* 0x0005440701007387 */ /* 0x0007e20000100800 */
[----:B------:R-:W-:Y:S02]  /*16ac70*/  PRMT R61, R31, 0x3340, R0 ;  /* 0x000033401f3d7816 */ /* 0x000fe40000000000 */
[----:B0-----:R-:W-:-:S04]  /*16ac80*/  LOP3.LUT R17, R28, 0xffff, RZ, 0xc0, !PT ;  /* 0x0000ffff1c117812 */ /* 0x001fc800078ec0ff */
[----:B---3--:R-:W-:-:S04]  /*16ac90*/  PRMT R7, R17, 0x3340, R19 ;  /* 0x0000334011077816 */ /* 0x008fc80000000013 */
[----:B------:R-:W-:Y:S02]  /*16aca0*/  PRMT R21, R7, 0x5410, R61 ;  /* 0x0000541007157816 */ /* 0x000fe4000000003d */
[----:B------:R-:W3:Y:S04]  /*16acb0*/  LDL.LU R7, [R1+0x50dc] ;  /* 0x0050dc0001077983 */ /* 0x000ee80000300800 */
[----:B------:R-:W3:Y:S04]  /*16acc0*/  LDL.LU R9, [R1+0x290] ;  /* 0x0002900001097983 */ /* 0x000ee80000300800 */
[----:B------:R-:W-:Y:S04]  /*16acd0*/  STL [R1+0x50d0], R21 ;  /* 0x0050d01501007387 */ /* 0x000fe80000100800 */
[----:B------:R-:W3:Y:S01]  /*16ace0*/  LDL.LU R28, [R1+0x730] ;  /* 0x00073000011c7983 */ /* 0x000ee20000300800 */
[----:B-1----:R-:W-:Y:S01]  /*16acf0*/  VIADD R50, R50, UR6 ;  /* 0x0000000632327c36 */ /* 0x002fe20008000000 */
[----:B------:R-:W-:-:S02]  /*16ad00*/  SHF.R.U32.HI R17, RZ, 0x8, R17 ;  /* 0x00000008ff117819 */ /* 0x000fc40000011611 */
[----:B------:R-:W-:Y:S02]  /*16ad10*/  SHF.R.U32.HI R19, RZ, 0x8, R19 ;  /* 0x00000008ff137819 */ /* 0x000fe40000011613 */
[----:B------:R-:W-:Y:S01]  /*16ad20*/  SHF.R.U32.HI R20, RZ, 0x8, R20 ;  /* 0x00000008ff147819 */ /* 0x000fe20000011614 */
[----:B------:R-:W0:Y:S01]  /*16ad30*/  LDCU UR6, c[0x0][0x3b8] ;  /* 0x00007700ff0677ac */ /* 0x000e220008000800 */
[----:B------:R-:W-:Y:S02]  /*16ad40*/  SHF.R.S32.HI R61, RZ, 0x1f, R50 ;  /* 0x0000001fff3d7819 */ /* 0x000fe40000011432 */
[----:B------:R-:W-:Y:S02]  /*16ad50*/  IADD3 R42, P1, PT, R50, R34, RZ ;  /* 0x00000022322a7210 */ /* 0x000fe40007f3e0ff */
[----:B------:R-:W-:Y:S02]  /*16ad60*/  LOP3.LUT R17, R17, 0xffff, RZ, 0xc0, !PT ;  /* 0x0000ffff11117812 */ /* 0x000fe400078ec0ff */
[----:B------:R-:W-:-:S02]  /*16ad70*/  LOP3.LUT R19, R19, 0xffff, RZ, 0xc0, !PT ;  /* 0x0000ffff13137812 */ /* 0x000fc400078ec0ff */
[----:B------:R-:W-:Y:S01]  /*16ad80*/  LOP3.LUT R20, R20, 0xffff, RZ, 0xc0, !PT ;  /* 0x0000ffff14147812 */ /* 0x000fe200078ec0ff */
[----:B------:R-:W-:Y:S01]  /*16ad90*/  IMAD.X R43, R61, 0x1, R35, P1 ;  /* 0x000000013d2b7824 */ /* 0x000fe200008e0623 */
[----:B------:R-:W-:Y:S02]  /*16ada0*/  PRMT R25, R17, 0x3340, R19 ;  /* 0x0000334011197816 */ /* 0x000fe40000000013 */
[----:B------:R-:W-:Y:S02]  /*16adb0*/  PRMT R20, R20, 0x3340, R0 ;  /* 0x0000334014147816 */ /* 0x000fe40000000000 */
[----:B------:R-:W-:Y:S04]  /*16adc0*/  STL.64 [R1+0xcb8], R42 ;  /* 0x000cb82a01007387 */ /* 0x000fe80000100a00 */
[----:B------:R-:W-:Y:S04]  /*16add0*/  STL [R1+0x6a60], R25 ;  /* 0x006a601901007387 */ /* 0x000fe80000100800 */
[----:B------:R1:W-:Y:S01]  /*16ade0*/  STL [R1+0x2e0], R20 ;  /* 0x0002e01401007387 */ /* 0x0003e20000100800 */
[----:B--2---:R-:W-:-:S03]  /*16adf0*/  LOP3.LUT R17, R15, 0xffff, RZ, 0xc0, !PT ;  /* 0x0000ffff0f117812 */ /* 0x004fc600078ec0ff */
[----:B------:R-:W2:Y:S04]  /*16ae00*/  LDL.LU R15, [R1+0x2750] ;  /* 0x00275000010f7983 */ /* 0x000ea80000300800 */
[----:B------:R-:W2:Y:S01]  /*16ae10*/  LDL.LU R19, [R1+0x430] ;  /* 0x0004300001137983 */ /* 0x000ea20000300800 */
[----:B------:R-:W-:Y:S02]  /*16ae20*/  LOP3.LUT R13, R13, 0xffff, RZ, 0xc0, !PT ;  /* 0x0000ffff0d0d7812 */ /* 0x000fe400078ec0ff */
[----:B----4-:R-:W-:Y:S02]  /*16ae30*/  LOP3.LUT R11, R11, 0xffff, RZ, 0xc0, !PT ;  /* 0x0000ffff0b0b7812 */ /* 0x010fe400078ec0ff */
[----:B-1----:R-:W-:Y:S02]  /*16ae40*/  PRMT R20, R13, 0x3340, R17 ;  /* 0x000033400d147816 */ /* 0x002fe40000000011 */
[----:B------:R-:W-:-:S02]  /*16ae50*/  PRMT R21, R11, 0x3340, R0 ;  /* 0x000033400b157816 */ /* 0x000fc40000000000 */
[----:B------:R-:W-:Y:S02]  /*16ae60*/  SHF.R.U32.HI R13, RZ, 0x8, R13 ;  /* 0x00000008ff0d7819 */ /* 0x000fe4000001160d */
[----:B------:R-:W-:Y:S02]  /*16ae70*/  SHF.R.U32.HI R17, RZ, 0x8, R17 ;  /* 0x00000008ff117819 */ /* 0x000fe40000011611 */
[----:B------:R-:W-:Y:S02]  /*16ae80*/  SHF.R.U32.HI R11, RZ, 0x8, R11 ;  /* 0x00000008ff0b7819 */ /* 0x000fe4000001160b */
[----:B------:R-:W-:Y:S02]  /*16ae90*/  PRMT R25, R20, 0x5410, R21 ;  /* 0x0000541014197816 */ /* 0x000fe40000000015 */
[----:B------:R-:W-:Y:S02]  /*16aea0*/  IADD3 R20, P1, PT, R50, R36, RZ ;  /* 0x0000002432147210 */ /* 0x000fe40007f3e0ff */
[----:B------:R-:W-:-:S02]  /*16aeb0*/  LOP3.LUT R13, R13, 0xffff, RZ, 0xc0, !PT ;  /* 0x0000ffff0d0d7812 */ /* 0x000fc400078ec0ff */
[----:B------:R-:W-:Y:S02]  /*16aec0*/  LOP3.LUT R17, R17, 0xffff, RZ, 0xc0, !PT ;  /* 0x0000ffff11117812 */ /* 0x000fe400078ec0ff */
[----:B------:R-:W-:Y:S01]  /*16aed0*/  LOP3.LUT R11, R11, 0xffff, RZ, 0xc0, !PT ;  /* 0x0000ffff0b0b7812 */ /* 0x000fe200078ec0ff */
[----:B------:R-:W-:Y:S01]  /*16aee0*/  IMAD.X R21, R61, 0x1, R37, P1 ;  /* 0x000000013d157824 */ /* 0x000fe200008e0625 */
[----:B------:R-:W-:Y:S02]  /*16aef0*/  PRMT R13, R13, 0x3340, R17 ;  /* 0x000033400d0d7816 */ /* 0x000fe40000000011 */
[----:B------:R-:W-:Y:S01]  /*16af00*/  PRMT R11, R11, 0x3340, R0 ;  /* 0x000033400b0b7816 */ /* 0x000fe20000000000 */
[----:B------:R-:W-:Y:S04]  /*16af10*/  STL [R1+0x50cc], R25 ;  /* 0x0050cc1901007387 */ /* 0x000fe80000100800 */
[----:B------:R-:W-:Y:S04]  /*16af20*/  STL.64 [R1+0xcb0], R20 ;  /* 0x000cb01401007387 */ /* 0x000fe80000100a00 */
[----:B------:R1:W-:Y:S04]  /*16af30*/  STL [R1+0x19f8], R13 ;  /* 0x0019f80d01007387 */ /* 0x0003e80000100800 */
[----:B------:R4:W-:Y:S01]  /*16af40*/  STL [R1+0x2dc], R11 ;  /* 0x0002dc0b01007387 */ /* 0x0009e20000100800 */
[----:B---3--:R-:W-:-:S03]  /*16af50*/  LOP3.LUT R17, R28, 0xffff, RZ, 0xc0, !PT ;  /* 0x0000ffff1c117812 */ /* 0x008fc600078ec0ff */
[----:B------:R-:W3:Y:S01]  /*16af60*/  LDL.LU R28, [R1+0x50e0] ;  /* 0x0050e000011c7983 */ /* 0x000ee20000300800 */
[----:B------:R-:W-:Y:S02]  /*16af70*/  LOP3.LUT R7, R7, 0xffff, RZ, 0xc0, !PT ;  /* 0x0000ffff07077812 */ /* 0x000fe400078ec0ff */
[----:B-1----:R-:W-:Y:S02]  /*16af80*/  LOP3.LUT R13, R9, 0xffff, RZ, 0xc0, !PT ;  /* 0x0000ffff090d7812 */ /* 0x002fe400078ec0ff */
[----:B------:R-:W-:Y:S02]  /*16af90*/  IADD3 R20, P1, PT, R50, R38, RZ ;  /* 0x0000002632147210 */ /* 0x000fe40007f3e0ff */
[----:B------:R-:W-:Y:S02]  /*16afa0*/  PRMT R9, R7, 0x3340, R17 ;  /* 0x0000334007097816 */ /* 0x000fe40000000011 */
[----:B----4-:R-:W-:Y:S02]  /*16afb0*/  PRMT R11, R13, 0x3340, R0 ;  /* 0x000033400d0b7816 */ /* 0x010fe40000000000 */
[----:B------:R-:W-:-:S02]  /*16afc0*/  SHF.R.U32.HI R7, RZ, 0x8, R7 ;  /* 0x00000008ff077819 */ /* 0x000fc40000011607 */
[----:B------:R-:W-:Y:S02]  /*16afd0*/  SHF.R.U32.HI R17, RZ, 0x8, R17 ;  /* 0x00000008ff117819 */ /* 0x000fe40000011611 */
[----:B------:R-:W-:Y:S01]  /*16afe0*/  PRMT R9, R9, 0x5410, R11 ;  /* 0x0000541009097816 */ /* 0x000fe2000000000b */
[----:B------:R-:W-:Y:S01]  /*16aff0*/  IMAD.X R21, R61, 0x1, R39, P1 ;  /* 0x000000013d157824 */ /* 0x000fe200008e0627 */
[----:B------:R-:W-:Y:S02]  /*16b000*/  LOP3.LUT R7, R7, 0xffff, RZ, 0xc0, !PT ;  /* 0x0000ffff07077812 */ /* 0x000fe400078ec0ff */
[----:B------:R-:W-:Y:S01]  /*16b010*/  LOP3.LUT R17, R17, 0xffff, RZ, 0xc0, !PT ;  /* 0x0000ffff11117812 */ /* 0x000fe200078ec0ff */
[----:B------:R1:W-:Y:S04]  /*16b020*/  STL [R1+0x50c8], R9 ;  /* 0x0050c80901007387 */ /* 0x0003e80000100800 */
[----:B------:R-:W4:Y:S04]  /*16b030*/  LDL.LU R11, [R1+0x298] ;  /* 0x00029800010b7983 */ /* 0x000f280000300800 */
[----:B-1----:R-:W4:Y:S04]  /*16b040*/  LDL.LU R9, [R1+0x780] ;  /* 0x0007800001097983 */ /* 0x002f280000300800 */
[----:B------:R1:W-:Y:S02]  /*16b050*/  STL.64 [R1+0xca8], R20 ;  /* 0x000ca81401007387 */ /* 0x0003e40000100a00 */
[----:B-1----:R-:W-:-:S02]  /*16b060*/  PRMT R20, R7, 0x3340, R17 ;  /* 0x0000334007147816 */ /* 0x002fc40000000011 */
[----:B------:R-:W4:Y:S04]  /*16b070*/  LDL.LU R7, [R1+0x2754] ;  /* 0x0027540001077983 */ /* 0x000f280000300800 */
[----:B------:R1:W-:Y:S01]  /*16b080*/  STL [R1+0x19dc], R20 ;  /* 0x0019dc1401007387 */ /* 0x0003e20000100800 */
[----:B------:R-:W-:-:S04]  /*16b090*/  SHF.R.U32.HI R13, RZ, 0x8, R13 ;  /* 0x00000008ff0d7819 */ /* 0x000fc8000001160d */
[----:B------:R-:W-:-:S04]  /*16b0a0*/  LOP3.LUT R13, R13, 0xffff, RZ, 0xc0, !PT ;  /* 0x0000ffff0d0d7812 */ /* 0x000fc800078ec0ff */
[--C-:B------:R-:W-:Y:S02]  /*16b0b0*/  PRMT R13, R13, 0x3340, R0.reuse ;  /* 0x000033400d0d7816 */ /* 0x100fe40000000000 */
[----:B--2---:R-:W-:Y:S02]  /*16b0c0*/  LOP3.LUT R17, R15, 0xffff, RZ, 0xc0, !PT ;  /* 0x0000ffff0f117812 */ /* 0x004fe400078ec0ff */
[----:B------:R-:W-:Y:S02]  /*16b0d0*/  LOP3.LUT R15, R46, 0xffff, RZ, 0xc0, !PT ;  /* 0x0000ffff2e0f7812 */ /* 0x000fe400078ec0ff */
[----:B------:R-:W-:Y:S01]  /*16b0e0*/  LOP3.LUT R19, R19, 0xffff, RZ, 0xc0, !PT ;  /* 0x0000ffff13137812 */ /* 0x000fe200078ec0ff */
[----:B------:R-:W2:Y:S01]  /*16b0f0*/  LDL.LU R46, [R1+0x6da4] ;  /* 0x006da400012e7983 */ /* 0x000ea20000300800 */
[----:B------:R-:W-:Y:S02]  /*16b100*/  PRMT R21, R15, 0x3340, R0 ;  /* 0x000033400f157816 */ /* 0x000fe40000000000 */
[----:B-1----:R-:W-:-:S04]  /*16b110*/  PRMT R20, R17, 0x3340, R19 ;  /* 0x0000334011147816 */ /* 0x002fc80000000013 */
[----:B------:R-:W-:Y:S02]  /*16b120*/  PRMT R25, R20, 0x5410, R21 ;  /* 0x0000541014197816 */ /* 0x000fe40000000015 */
[----:B------:R-:W-:Y:S02]  /*16b130*/  IADD3 R20, P1, PT, R50, R40, RZ ;  /* 0x0000002832147210 */ /* 0x000fe40007f3e0ff */
[----:B------:R-:W-:-:S03]  /*16b140*/  SHF.R.U32.HI R17, RZ, 0x8, R17 ;  /* 0x00000008ff117819 */ /* 0x000fc60000011611 */
[----:B------:R-:W-:Y:S01]  /*16b150*/  IMAD.X R21, R61, 0x1, R41, P1 ;  /* 0x000000013d157824 */ /* 0x000fe200008e0629 */
[----:B------:R-:W-:Y:S02]  /*16b160*/  SHF.R.U32.HI R61, RZ, 0x8, R19 ;  /* 0x00000008ff3d7819 */ /* 0x000fe40000011613 */
[----:B------:R-:W-:Y:S02]  /*16b170*/  LOP3.LUT R17, R17, 0xffff, RZ, 0xc0, !PT ;  /* 0x0000ffff11117812 */ /* 0x000fe400078ec0ff */
[----:B------:R-:W-:-:S04]  /*16b180*/  LOP3.LUT R61, R61, 0xffff, RZ, 0xc0, !PT ;  /* 0x0000ffff3d3d7812 */ /* 0x000fc800078ec0ff */
[----:B------:R-:W-:Y:S02]  /*16b190*/  PRMT R17, R17, 0x3340, R61 ;  /* 0x0000334011117816 */ /* 0x000fe4000000003d */
[----:B------:R-:W-:-:S04]  /*16b1a0*/  SHF.R.U32.HI R61, RZ, 0x8, R15 ;  /* 0x00000008ff3d7819 */ /* 0x000fc8000001160f */
[----:B------:R-:W-:Y:S01]  /*16b1b0*/  LOP3.LUT R61, R61, 0xffff, RZ, 0xc0, !PT ;  /* 0x0000ffff3d3d7812 */ /* 0x000fe200078ec0ff */
[----:B------:R-:W-:Y:S03]  /*16b1c0*/  STL [R1+0x50c4], R25 ;  /* 0x0050c41901007387 */ /* 0x000fe60000100800 */
[----:B------:R-:W-:Y:S01]  /*16b1d0*/  PRMT R15, R61, 0x3340, R0 ;  /* 0x000033403d0f7816 */ /* 0x000fe20000000000 */
[----:B------:R-:W-:Y:S04]  /*16b1e0*/  STL.64 [R1+0xca0], R20 ;  /* 0x000ca01401007387 */ /* 0x000fe80000100a00 */
[----:B------:R1:W-:Y:S04]  /*16b1f0*/  STL [R1+0x192c], R17 ;  /* 0x00192c1101007387 */ /* 0x0003e80000100800 */
[----:B------:R0:W-:Y:S04]  /*16b200*/  STL [R1+0x2d8], R15 ;  /* 0x0002d80f01007387 */ /* 0x0001e80000100800 */
[----:B------:R4:W-:Y:S01]  /*16b210*/  STL [R1+0x2d4], R13 ;  /* 0x0002d40d01007387 */ /* 0x0009e20000100800 */
[----:B---3--:R-:W-:-:S03]  /*16b220*/  LOP3.LUT R19, R28, 0xffff, RZ, 0xc0, !PT ;  /* 0x0000ffff1c137812 */ /* 0x008fc600078ec0ff */
[----:B-1----:R-:W3:Y:S04]  /*16b230*/  LDL.LU R17, [R1+0x50e4] ;  /* 0x0050e40001117983 */ /* 0x002ee80000300800 */
[----:B0-----:R-:W3:Y:S04]  /*16b240*/  LDL.LU R15, [R1+0x2a0] ;  /* 0x0002a000010f7983 */ /* 0x001ee80000300800 */
[----:B------:R-:W3:Y:S01]  /*16b250*/  LDL.LU R28, [R1+0x78c] ;  /* 0x00078c00011c7983 */ /* 0x000ee20000300800 */
[----:B----4-:R-:W-:-:S04]  /*16b260*/  LOP3.LUT R13, R11, 0xffff, RZ, 0xc0, !PT ;  /* 0x0000ffff0b0d7812 */ /* 0x010fc800078ec0ff */
[----:B------:R-:W-:Y:S02]  /*16b270*/  PRMT R61, R13, 0x3340, R0 ;  /* 0x000033400d3d7816 */ /* 0x000fe40000000000 */
[----:B------:R-:W-:-:S04]  /*16b280*/  LOP3.LUT R20, R9, 0xffff, RZ, 0xc0, !PT ;  /* 0x0000ffff09147812 */ /* 0x000fc800078ec0ff */
[----:B------:R-:W-:-:S04]  /*16b290*/  PRMT R9, R19, 0x3340, R20 ;  /* 0x0000334013097816 */ /* 0x000fc80000000014 */
[----:B------:R-:W-:Y:S02]  /*16b2a0*/  PRMT R11, R9, 0x5410, R61 ;  /* 0x00005410090b7816 */ /* 0x000fe4000000003d */
[----:B------:R-:W-:Y:S02]  /*16b2b0*/  LOP3.LUT R9, R27, 0xffff, RZ, 0xc0, !PT ;  /* 0x0000ffff1b097812 */ /* 0x000fe400078ec0ff */
[----:B------:R-:W4:Y:S04]  /*16b2c0*/  LDL.LU R27, [R1+0x6da0] ;  /* 0x006da000011b7983 */ /* 0x000f280000300800 */
[----:B------:R0:W-:Y:S01]  /*16b2d0*/  STL [R1+0x50bc], R11 ;  /* 0x0050bc0b01007387 */ /* 0x0001e20000100800 */
[----:B------:R-:W-:Y:S01]  /*16b2e0*/  PRMT R61, R9, 0x3340, R0 ;  /* 0x00003340093d7816 */ /* 0x000fe20000000000 */
[----:B------:R-:W-:Y:S01]  /*16b2f0*/  VIADD R50, R50, UR6 ;  /* 0x0000000632327c36 */ /* 0x000fe20008000000 */
[----:B------:R-:W-:-:S02]  /*16b300*/  SHF.R.U32.HI R19, RZ, 0x8, R19 ;  /* 0x00000008ff137819 */ /* 0x000fc40000011613 */
[----:B------:R-:W-:Y:S02]  /*16b310*/  SHF.R.U32.HI R20, RZ, 0x8, R20 ;  /* 0x00000008ff147819 */ /* 0x000fe40000011614 */
[----:B------:R-:W-:Y:S01]  /*16b320*/  SHF.R.U32.HI R13, RZ, 0x8, R13 ;  /* 0x00000008ff0d7819 */ /* 0x000fe2000001160d */
[----:B------:R-:W1:Y:S01]  /*16b330*/  LDCU UR6, c[0x0][0x3b8] ;  /* 0x00007700ff0677ac */ /* 0x000e620008000800 */
[----:B0-----:R-:W-:Y:S02]  /*16b340*/  LOP3.LUT R11, R7, 0xffff, RZ, 0xc0, !PT ;  /* 0x0000ffff070b7812 */ /* 0x001fe400078ec0ff */
[----:B------:R-:W-:Y:S02]  /*16b350*/  IADD3 R42, P1, PT, R50, R34, RZ ;  /* 0x00000022322a7210 */ /* 0x000fe40007f3e0ff */
[----:B------:R-:W-:Y:S02]  /*16b360*/  LOP3.LUT R19, R19, 0xffff, RZ, 0xc0, !PT ;  /* 0x0000ffff13137812 */ /* 0x000fe400078ec0ff */
[----:B------:R-:W-:-:S04]  /*16b370*/  LOP3.LUT R20, R20, 0xffff, RZ, 0xc0, !PT ;  /* 0x0000ffff14147812 */ /* 0x000fc800078ec0ff */
[----:B------:R-:W-:Y:S02]  /*16b380*/  PRMT R20, R19, 0x3340, R20 ;  /* 0x0000334013147816 */ /* 0x000fe40000000014 */
[----:B--2---:R-:W-:-:S04]  /*16b390*/  LOP3.LUT R7, R46, 0xffff, RZ, 0xc0, !PT ;  /* 0x0000ffff2e077812 */ /* 0x004fc800078ec0ff */
[----:B------:R-:W-:-:S04]  /*16b3a0*/  PRMT R21, R11, 0x3340, R7 ;  /* 0x000033400b157816 */ /* 0x000fc80000000007 */
[----:B------:R-:W-:Y:S02]  /*16b3b0*/  PRMT R21, R21, 0x5410, R61 ;  /* 0x0000541015157816 */ /* 0x000fe4000000003d */
[----:B------:R-:W-:Y:S02]  /*16b3c0*/  SHF.R.S32.HI R61, RZ, 0x1f, R50 ;  /* 0x0000001fff3d7819 */ /* 0x000fe40000011432 */
[----:B------:R-:W-:Y:S02]  /*16b3d0*/  SHF.R.U32.HI R11, RZ, 0x8, R11 ;  /* 0x00000008ff0b7819 */ /* 0x000fe4000001160b */
[----:B------:R-:W-:Y:S01]  /*16b3e0*/  SHF.R.U32.HI R7, RZ, 0x8, R7 ;  /* 0x00000008ff077819 */ /* 0x000fe20000011607 */
[----:B------:R-:W-:Y:S01]  /*16b3f0*/  IMAD.X R43, R61, 0x1, R35, P1 ;  /* 0x000000013d2b7824 */ /* 0x000fe200008e0623 */
[----:B------:R0:W-:Y:S02]  /*16b400*/  STL [R1+0x50c0], R21 ;  /* 0x0050c01501007387 */ /* 0x0001e40000100800 */
[----:B------:R-:W-:-:S02]  /*16b410*/  LOP3.LUT R25, R7, 0xffff, RZ, 0xc0, !PT ;  /* 0x0000ffff07197812 */ /* 0x000fc400078ec0ff */
[----:B------:R-:W-:Y:S01]  /*16b420*/  STL.64 [R1+0xc98], R42 ;  /* 0x000c982a01007387 */ /* 0x000fe20000100a00 */
[----:B0-----:R-:W-:-:S03]  /*16b430*/  LOP3.LUT R21, R11, 0xffff, RZ, 0xc0, !PT ;  /* 0x0000ffff0b157812 */ /* 0x001fc600078ec0ff */
[----:B------:R-:W2:Y:S04]  /*16b440*/  LDL.LU R11, [R1+0x2760] ;  /* 0x00276000010b7983 */ /* 0x000ea80000300800 */
[----:B------:R-:W4:Y:S01]  /*16b450*/  LDL.LU R7, [R1+0x438] ;  /* 0x0004380001077983 */ /* 0x000f220000300800 */
[----:B------:R-:W-:-:S05]  /*16b460*/  PRMT R46, R21, 0x3340, R25 ;  /* 0x00003340152e7816 */ /* 0x000fca0000000019 */
[----:B------:R-:W-:Y:S04]  /*16b470*/  STL [R1+0x6a64], R46 ;  /* 0x006a642e01007387 */ /* 0x000fe80000100800 */
[----:B------:R0:W-:Y:S01]  /*16b480*/  STL [R1+0x4fc], R20 ;  /* 0x0004fc1401007387 */ /* 0x0001e20000100800 */
[----:B---3--:R-:W-:Y:S02]  /*16b490*/  LOP3.LUT R19, R17, 0xffff, RZ, 0xc0, !PT ;  /* 0x0000ffff11137812 */ /* 0x008fe400078ec0ff */
[----:B------:R-:W-:Y:S02]  /*16b4a0*/  LOP3.LUT R17, R15, 0xffff, RZ, 0xc0, !PT ;  /* 0x0000ffff0f117812 */ /* 0x000fe400078ec0ff */
[----:B0-----:R-:W-:Y:S02]  /*16b4b0*/  LOP3.LUT R20, R28, 0xffff, RZ, 0xc0, !PT ;  /* 0x0000ffff1c147812 */ /* 0x001fe400078ec0ff */
[----:B------:R-:W-:-:S02]  /*16b4c0*/  PRMT R21, R17, 0x3340, R0 ;  /* 0x0000334011157816 */ /* 0x000fc40000000000 */
[----:B------:R-:W-:-:S04]  /*16b4d0*/  PRMT R15, R19, 0x3340, R20 ;  /* 0x00003340130f7816 */ /* 0x000fc80000000014 */
[----:B------:R-:W-:-:S05]  /*16b4e0*/  PRMT R15, R15, 0x5410, R21 ;  /* 0x000054100f0f7816 */ /* 0x000fca0000000015 */
[----:B------:R0:W-:Y:S04]  /*16b4f0*/  STL [R1+0x50b8], R15 ;  /* 0x0050b80f01007387 */ /* 0x0001e80000100800 */
[----:B0-----:R-:W3:Y:S04]  /*16b500*/  LDL.LU R15, [R1+0x2764] ;  /* 0x00276400010f7983 */ /* 0x001ee80000300800 */
[----:B------:R-:W3:Y:S01]  /*16b510*/  LDL.LU R28, [R1+0x43c] ;  /* 0x00043c00011c7983 */ /* 0x000ee20000300800 */
[----:B------:R-:W-:Y:S02]  /*16b520*/  SHF.R.U32.HI R19, RZ, 0x8, R19 ;  /* 0x00000008ff137819 */ /* 0x000fe40000011613 */
[----:B------:R-:W-:-:S02]  /*16b530*/  SHF.R.U32.HI R20, RZ, 0x8, R20 ;  /* 0x00000008ff147819 */ /* 0x000fc40000011614 */
[----:B------:R-:W-:Y:S02]  /*16b540*/  IADD3 R42, P1, PT, R50, R36, RZ ;  /* 0x00000024322a7210 */ /* 0x000fe40007f3e0ff */
[----:B------:R-:W-:Y:S02]  /*16b550*/  SHF.R.U32.HI R17, RZ, 0x8, R17 ;  /* 0x00000008ff117819 */ /* 0x000fe40000011611 */
[----:B------:R-:W-:Y:S02]  /*16b560*/  LOP3.LUT R19, R19, 0xffff, RZ, 0xc0, !PT ;  /* 0x0000ffff13137812 */ /* 0x000fe400078ec0ff */
[----:B------:R-:W-:Y:S01]  /*16b570*/  LOP3.LUT R20, R20, 0xffff, RZ, 0xc0, !PT ;  /* 0x0000ffff14147812 */ /* 0x000fe200078ec0ff */
[----:B------:R-:W-:Y:S01]  /*16b580*/  IMAD.X R43, R61, 0x1, R37, P1 ;  /* 0x000000013d2b7824 */ /* 0x000fe200008e0625 */
[----:B------:R-:W-:Y:S02]  /*16b590*/  LOP3.LUT R17, R17, 0xffff, RZ, 0xc0, !PT ;  /* 0x0000ffff11117812 */ /* 0x000fe400078ec0ff */
[----:B------:R-:W-:-:S02]  /*16b5a0*/  PRMT R19, R19, 0x3340, R20 ;  /* 0x0000334013137816 */ /* 0x000fc40000000014 */
[----:B------:R-:W-:Y:S02]  /*16b5b0*/  IADD3 R20, P1, PT, R50, R38, RZ ;  /* 0x0000002632147210 */ /* 0x000fe40007f3e0ff */
[----:B------:R-:W-:Y:S02]  /*16b5c0*/  LOP3.LUT R13, R13, 0xffff, RZ, 0xc0, !PT ;  /* 0x0000ffff0d0d7812 */ /* 0x000fe400078ec0ff */
[--C-:B------:R-:W-:Y:S01]  /*16b5d0*/  PRMT R17, R17, 0x3340, R0.reuse ;  /* 0x0000334011117816 */ /* 0x100fe20000000000 */
[----:B------:R-:W-:Y:S01]  /*16b5e0*/  STL.64 [R1+0xc90], R42 ;  /* 0x000c902a01007387 */ /* 0x000fe20000100a00 */
[----:B------:R-:W-:Y:S01]  /*16b5f0*/  IMAD.X R21, R61, 0x1, R39, P1 ;  /* 0x000000013d157824 */ /* 0x000fe200008e0627 */
[----:B------:R-:W-:Y:S02]  /*16b600*/  PRMT R13, R13, 0x3340, R0 ;  /* 0x000033400d0d7816 */ /* 0x000fe40000000000 */
[----:B------:R0:W-:Y:S04]  /*16b610*/  STL [R1+0x4f8], R19 ;  /* 0x0004f81301007387 */ /* 0x0001e80000100800 */
[----:B------:R2:W-:Y:S04]  /*16b620*/  STL [R1+0x2d0], R17 ;  /* 0x0002d01101007387 */ /* 0x0005e80000100800 */
[----:B------:R4:W-:Y:S04]  /*16b630*/  STL.64 [R1+0xc88], R20 ;  /* 0x000c881401007387 */ /* 0x0009e80000100a00 */
[----:B------:R1:W-:Y:S01]  /*16b640*/  STL [R1+0x2cc], R13 ;  /* 0x0002cc0d01007387 */ /* 0x0003e20000100800 */
[----:B0-----:R-:W-:-:S03]  /*16b650*/  LOP3.LUT R19, R4, 0xffff, RZ, 0xc0, !PT ;  /* 0x0000ffff04137812 */ /* 0x001fc600078ec0ff */
[----:B------:R-:W3:Y:S01]  /*16b660*/  LDL.LU R4, [R1+0x6d9c] ;  /* 0x006d9c0001047983 */ /* 0x000ee20000300800 */
[----:B------:R-:W-:Y:S02]  /*16b670*/  IADD3 R42, P1, PT, R50, R40, RZ ;  /* 0x00000028322a7210 */ /* 0x000fe40007f3e0ff */
[----:B------:R-:W-:-:S03]  /*16b680*/  PRMT R25, R19, 0x3340, R0 ;  /* 0x0000334013197816 */ /* 0x000fc60000000000 */
[----:B------:R-:W-:Y:S01]  /*16b690*/  IMAD.X R43, R61, 0x1, R41, P1 ;  /* 0x000000013d2b7824 */ /* 0x000fe200008e0629 */
[----:B--2---:R-:W-:Y:S02]  /*16b6a0*/  LOP3.LUT R17, R11, 0xffff, RZ, 0xc0, !PT ;  /* 0x0000ffff0b117812 */ /* 0x004fe400078ec0ff */
[----:B----4-:R-:W-:Y:S01]  /*16b6b0*/  LOP3.LUT R20, R7, 0xffff, RZ, 0xc0, !PT ;  /* 0x0000ffff07147812 */ /* 0x010fe200078ec0ff */
[----:B------:R-:W2:Y:S04]  /*16b6c0*/  LDL.LU R11, [R1+0x2a8] ;  /* 0x0002a800010b7983 */ /* 0x000ea80000300800 */
[----:B------:R-:W4:Y:S04]  /*16b6d0*/  LDL.LU R7, [R1+0x50e8] ;  /* 0x0050e80001077983 */ /* 0x000f280000300800 */
[----:B-1----:R-:W4:Y:S01]  /*16b6e0*/  LDL.LU R13, [R1+0x7f4] ;  /* 0x0007f400010d7983 */ /* 0x002f220000300800 */
[----:B------:R-:W-:-:S02]  /*16b6f0*/  PRMT R21, R17, 0x3340, R20 ;  /* 0x0000334011157816 */ /* 0x000fc40000000014 */
[----:B------:R-:W-:Y:S02]  /*16b700*/  SHF.R.U32.HI R17, RZ, 0x8, R17 ;  /* 0x00000008ff117819 */ /* 0x000fe40000011611 */
[----:B------:R-:W-:Y:S02]  /*16b710*/  SHF.R.U32.HI R61, RZ, 0x8, R20 ;  /* 0x00000008ff3d7819 */ /* 0x000fe40000011614 */
[----:B------:R-:W-:Y:S02]  /*16b720*/  PRMT R21, R21, 0x5410, R25 ;  /* 0x0000541015157816 */ /* 0x000fe40000000019 */
[----:B------:R-:W-:Y:S02]  /*16b730*/  LOP3.LUT R17, R17, 0xffff, RZ, 0xc0, !PT ;  /* 0x0000ffff11117812 */ /* 0x000fe400078ec0ff */
[----:B------:R-:W-:Y:S02]  /*16b740*/  LOP3.LUT R61, R61, 0xffff, RZ, 0xc0, !PT ;  /* 0x0000ffff3d3d7812 */ /* 0x000fe400078ec0ff */
[----:B------:R-:W-:Y:S01]  /*16b750*/  LOP3.LUT R25, R2, 0xffff, RZ, 0xc0, !PT ;  /* 0x0000ffff02197812 */ /* 0x000fe200078ec0ff */
[----:B------:R-:W-:Y:S01]  /*16b760*/  STL [R1+0x50b4], R21 ;  /* 0x0050b41501007387 */ /* 0x000fe20000100800 */
[----:B------:R-:W-:-:S02]  /*16b770*/  PRMT R17, R17, 0x3340, R61 ;  /* 0x0000334011117816 */ /* 0x000fc4000000003d */
[----:B------:R-:W-:Y:S01]  /*16b780*/  PRMT R61, R25, 0x3340, R0 ;  /* 0x00003340193d7816 */ /* 0x000fe20000000000 */
[----:B------:R-:W-:Y:S04]  /*16b790*/  STL.64 [R1+0xc80], R42 ;  /* 0x000c802a01007387 */ /* 0x000fe80000100a00 */
[----:B------:R0:W-:Y:S04]  /*16b7a0*/  STL [R1+0x8d0], R17 ;  /* 0x0008d01101007387 */ /* 0x0001e80000100800 */
[----:B------:R-:W4:Y:S04]  /*16b7b0*/  LDL.LU R2, [R1+0x6d98] ;  /* 0x006d980001027983 */ /* 0x000f280000300800 */
[----:B0-----:R-:W4:Y:S01]  /*16b7c0*/  LDL.LU R17, [R1+0x50ec] ;  /* 0x0050ec0001117983 */ /* 0x001f220000300800 */
[----:B---3--:R-:W-:-:S02]  /*16b7d0*/  LOP3.LUT R20, R15, 0xffff, RZ, 0xc0, !PT ;  /* 0x0000ffff0f147812 */ /* 0x008fc400078ec0ff */
[----:B------:R-:W-:-:S04]  /*16b7e0*/  LOP3.LUT R21, R28, 0xffff, RZ, 0xc0, !PT ;  /* 0x0000ffff1c157812 */ /* 0x000fc800078ec0ff */
[----:B------:R-:W-:-:S04]  /*16b7f0*/  PRMT R15, R20, 0x3340, R21 ;  /* 0x00003340140f7816 */ /* 0x000fc80000000015 */
[----:B------:R-:W-:Y:S02]  /*16b800*/  PRMT R26, R15, 0x5410, R61 ;  /* 0x000054100f1a7816 */ /* 0x000fe4000000003d */
[----:B------:R-:W3:Y:S04]  /*16b810*/  LDL.LU R15, [R1+0x2b0] ;  /* 0x0002b000010f7983 */ /* 0x000ee80000300800 */
[----:B------:R-:W-:Y:S04]  /*16b820*/  STL [R1+0x50b0], R26 ;  /* 0x0050b01a01007387 */ /* 0x000fe80000100800 */
[----:B------:R-:W3:Y:S01]  /*16b830*/  LDL.LU R28, [R1+0x824] ;  /* 0x00082400011c7983 */ /* 0x000ee20000300800 */
[----:B------:R-:W-:-:S02]  /*16b840*/  SHF.R.U32.HI R20, RZ, 0x8, R20 ;  /* 0x00000008ff147819 */ /* 0x000fc40000011614 */
[----:B------:R-:W-:Y:S02]  /*16b850*/  SHF.R.U32.HI R21, RZ, 0x8, R21 ;  /* 0x00000008ff157819 */ /* 0x000fe40000011615 */
[----:B------:R-:W-:Y:S02]  /*16b860*/  SHF.R.U32.HI R61, RZ, 0x8, R25 ;  /* 0x00000008ff3d7819 */ /* 0x000fe40000011619 */
[----:B------:R-:W-:Y:S02]  /*16b870*/  LOP3.LUT R20, R20, 0xffff, RZ, 0xc0, !PT ;  /* 0x0000ffff14147812 */ /* 0x000fe400078ec0ff */
[----:B------:R-:W-:Y:S02]  /*16b880*/  LOP3.LUT R21, R21, 0xffff, RZ, 0xc0, !PT ;  /* 0x0000ffff15157812 */ /* 0x000fe400078ec0ff */
[----:B------:R-:W-:Y:S02]  /*16b890*/  LOP3.LUT R61, R61, 0xffff, RZ, 0xc0, !PT ;  /* 0x0000ffff3d3d7812 */ /* 0x000fe400078ec0ff */
[----:B------:R-:W-:-:S02]  /*16b8a0*/  PRMT R21, R20, 0x3340, R21 ;  /* 0x0000334014157816 */ /* 0x000fc40000000015 */
[----:B------:R-:W-:Y:S01]  /*16b8b0*/  PRMT R20, R61, 0x3340, R0 ;  /* 0x000033403d147816 */ /* 0x000fe20000000000 */
[----:B------:R-:W-:Y:S01]  /*16b8c0*/  VIADD R50, R50, UR6 ;  /* 0x0000000632327c36 */ /* 0x000fe20008000000 */
[----:B------:R-:W-:Y:S01]  /*16b8d0*/  LOP3.LUT R3, R3, 0xffff, RZ, 0xc0, !PT ;  /* 0x0000ffff03037812 */ /* 0x000fe200078ec0ff */
[----:B------:R-:W0:Y:S01]  /*16b8e0*/  LDCU UR6, c[0x0][0x3b8] ;  /* 0x00007700ff0677ac */ /* 0x000e220008000800 */
[----:B------:R-:W-:Y:S04]  /*16b8f0*/  STL [R1+0x4f4], R21 ;  /* 0x0004f41501007387 */ /* 0x000fe80000100800 */
[----:B------:R1:W-:Y:S01]  /*16b900*/  STL [R1+0x2c8], R20 ;  /* 0x0002c81401007387 */ /* 0x0003e20000100800 */
[----:B--2---:R-:W-:Y:S02]  /*16b910*/  LOP3.LUT R11, R11, 0xffff, RZ, 0xc0, !PT ;  /* 0x0000ffff0b0b7812 */ /* 0x004fe400078ec0ff */
[----:B----4-:R-:W-:-:S02]  /*16b920*/  LOP3.LUT R7, R7, 0xffff, RZ, 0xc0, !PT ;  /* 0x0000ffff07077812 */ /* 0x010fc400078ec0ff */
[----:B------:R-:W-:Y:S02]  /*16b930*/  LOP3.LUT R13, R13, 0xffff, RZ, 0xc0, !PT ;  /* 0x0000ffff0d0d7812 */ /* 0x000fe400078ec0ff */
[----:B------:R-:W-:Y:S02]  /*16b940*/  PRMT R61, R11, 0x3340, R0 ;  /* 0x000033400b3d7816 */ /* 0x000fe40000000000 */
[----:B-1----:R-:W-:-:S04]  /*16b950*/  PRMT R20, R7, 0x3340, R13 ;  /* 0x0000334007147816 */ /* 0x002fc8000000000d */
[----:B------:R-:W-:Y:S02]  /*16b960*/  PRMT R25, R20, 0x5410, R61 ;  /* 0x0000541014197816 */ /* 0x000fe4000000003d */
[----:B------:R-:W-:Y:S02]  /*16b970*/  SHF.R.S32.HI R61, RZ, 0x1f, R50 ;  /* 0x0000001fff3d7819 */ /* 0x000fe40000011432 */
[----:B------:R-:W-:-:S05]  /*16b980*/  IADD3 R20, P1, PT, R50, R34, RZ ;  /* 0x0000002232147210 */ /* 0x000fca0007f3e0ff */
[----:B------:R-:W-:Y:S01]  /*16b990*/  IMAD.X R21, R61, 0x1, R35, P1 ;  /* 0x000000013d157824 */ /* 0x000fe200008e0623 */
[----:B------:R-:W-:Y:S04]  /*16b9a0*/  STL [R1+0x2764], R25 ;  /* 0x0027641901007387 */ /* 0x000fe80000100800 */
[----:B------:R1:W-:Y:S02]  /*16b9b0*/  STL.64 [R1+0xc78], R20 ;  /* 0x000c781401007387 */ /* 0x0003e40000100a00 */
[----:B-1----:R-:W-:Y:S02]  /*16b9c0*/  SHF.R.U32.HI R21, RZ, 0x8, R19 ;  /* 0x00000008ff157819 */ /* 0x002fe40000011613 */
[----:B------:R-:W-:Y:S02]  /*16b9d0*/  SHF.R.U32.HI R19, RZ, 0x8, R7 ;  /* 0x00000008ff137819 */ /* 0x000fe40000011607 */
[----:B------:R-:W-:Y:S01]  /*16b9e0*/  SHF.R.U32.HI R20, RZ, 0x8, R13 ;  /* 0x00000008ff147819 */ /* 0x000fe2000001160d */
[----:B------:R-:W2:Y:S01]  /*16b9f0*/  LDL.LU R7, [R1+0x2770] ;  /* 0x0027700001077983 */ /* 0x000ea20000300800 */
[----:B------:R-:W-:-:S02]  /*16ba00*/  LOP3.LUT R21, R21, 0xffff, RZ, 0xc0, !PT ;  /* 0x0000ffff15157812 */ /* 0x000fc400078ec0ff */
[----:B------:R-:W-:Y:S02]  /*16ba10*/  LOP3.LUT R19, R19, 0xffff, RZ, 0xc0, !PT ;  /* 0x0000ffff13137812 */ /* 0x000fe400078ec0ff */
[----:B------:R-:W-:Y:S01]  /*16ba20*/  LOP3.LUT R20, R20, 0xffff, RZ, 0xc0, !PT ;  /* 0x0000ffff14147812 */ /* 0x000fe200078ec0ff */
[----:B------:R-:W4:Y:S01]  /*16ba30*/  LDL.LU R13, [R1+0x440] ;  /* 0x00044000010d7983 */ /* 0x000f220000300800 */
[----:B------:R-:W-:Y:S02]  /*16ba40*/  PRMT R21, R21, 0x3340, R0 ;  /* 0x0000334015157816 */ /* 0x000fe40000000000 */
[----:B------:R-:W-:Y:S02]  /*16ba50*/  PRMT R19, R19, 0x3340, R20 ;  /* 0x0000334013137816 */ /* 0x000fe40000000014 */
[----:B------:R-:W-:Y:S01]  /*16ba60*/  LOP3.LUT R17, R17, 0xffff, RZ, 0xc0, !PT ;  /* 0x0000ffff11117812 */ /* 0x000fe200078ec0ff */
[----:B------:R-:W-:Y:S04]  /*16ba70*/  STL [R1+0x2c4], R21 ;  /* 0x0002c41501007387 */ /* 0x000fe80000100800 */
[----:B------:R1:W-:Y:S01]  /*16ba80*/  STL [R1+0x4f0], R19 ;  /* 0x0004f01301007387 */ /* 0x0003e20000100800 */
[----:B---3--:R-:W-:-:S02]  /*16ba90*/  LOP3.LUT R15, R15, 0xffff, RZ, 0xc0, !PT ;  /* 0x0000ffff0f0f7812 */ /* 0x008fc400078ec0ff */
[----:B-1----:R-:W-:Y:S02]  /*16baa0*/  LOP3.LUT R19, R28, 0xffff, RZ, 0xc0, !PT ;  /* 0x0000ffff1c137812 */ /* 0x002fe400078ec0ff */
[----:B------:R-:W-:Y:S02]  /*16bab0*/  PRMT R21, R15, 0x3340, R0 ;  /* 0x000033400f157816 */ /* 0x000fe40000000000 */
[----:B------:R-:W-:-:S04]  /*16bac0*/  PRMT R20, R17, 0x3340, R19 ;  /* 0x0000334011147816 */ /* 0x000fc80000000013 */
[----:B------:R-:W-:Y:S02]  /*16bad0*/  PRMT R25, R20, 0x5410, R21 ;  /* 0x0000541014197816 */ /* 0x000fe40000000015 */
[----:B------:R-:W-:-:S05]  /*16bae0*/  IADD3 R20, P1, PT, R50, R36, RZ ;  /* 0x0000002432147210 */ /* 0x000fca0007f3e0ff */
[----:B------:R-:W-:Y:S01]  /*16baf0*/  IMAD.X R21, R61, 0x1, R37, P1 ;  /* 0x000000013d157824 */ /* 0x000fe200008e0625 */
[----:B------:R-:W-:Y:S04]  /*16bb00*/  STL [R1+0x2760], R25 ;  /* 0x0027601901007387 */ /* 0x000fe80000100800 */
[----:B------:R-:W3:Y:S04]  /*16bb10*/  LDL.LU R28, [R1+0x2774] ;  /* 0x00277400011c7983 */ /* 0x000ee80000300800 */
[----:B------:R1:W-:Y:S02]  /*16bb20*/  STL.64 [R1+0xc70], R20 ;  /* 0x000c701401007387 */ /* 0x0003e40000100a00 */
[----:B-1----:R-:W-:-:S02]  /*16bb30*/  SHF.R.U32.HI R20, RZ, 0x8, R11 ;  /* 0x00000008ff147819 */ /* 0x002fc4000001160b */
[----:B------:R-:W3:Y:S01]  /*16bb40*/  LDL.LU R11, [R1+0x444] ;  /* 0x00044400010b7983 */ /* 0x000ee20000300800 */
[----:B------:R-:W-:Y:S02]  /*16bb50*/  SHF.R.U32.HI R17, RZ, 0x8, R17 ;  /* 0x00000008ff117819 */ /* 0x000fe40000011611 */
[----:B------:R-:W-:Y:S02]  /*16bb60*/  LOP3.LUT R20, R20, 0xffff, RZ, 0xc0, !PT ;  /* 0x0000ffff14147812 */ /* 0x000fe400078ec0ff */
[----:B------:R-:W-:Y:S02]  /*16bb70*/  SHF.R.U32.HI R19, RZ, 0x8, R19 ;  /* 0x00000008ff137819 */ /* 0x000fe40000011613 */
[----:B------:R-:W-:Y:S02]  /*16bb80*/  SHF.R.U32.HI R15, RZ, 0x8, R15 ;  /* 0x00000008ff0f7819 */ /* 0x000fe4000001160f */
[----:B------:R-:W-:Y:S02]  /*16bb90*/  LOP3.LUT R17, R17, 0xffff, RZ, 0xc0, !PT ;  /* 0x0000ffff11117812 */ /* 0x000fe400078ec0ff */
[----:B------:R-:W-:-:S02]  /*16bba0*/  PRMT R25, R20, 0x3340, R0 ;  /* 0x0000334014197816 */ /* 0x000fc40000000000 */
[----:B------:R-:W-:Y:S02]  /*16bbb0*/  LOP3.LUT R19, R19, 0xffff, RZ, 0xc0, !PT ;  /* 0x0000ffff13137812 */ /* 0x000fe400078ec0ff */
[----:B------:R-:W-:Y:S02]  /*16bbc0*/  IADD3 R20, P1, PT, R50, R38, RZ ;  /* 0x0000002632147210 */ /* 0x000fe40007f3e0ff */
[----:B------:R-:W-:Y:S02]  /*16bbd0*/  LOP3.LUT R15, R15, 0xffff, RZ, 0xc0, !PT ;  /* 0x0000ffff0f0f7812 */ /* 0x000fe400078ec0ff */
[----:B------:R-:W-:Y:S01]  /*16bbe0*/  PRMT R17, R17, 0x3340, R19 ;  /* 0x0000334011117816 */ /* 0x000fe20000000013 */
[----:B------:R-:W-:Y:S01]  /*16bbf0*/  IMAD.X R21, R61, 0x1, R39, P1 ;  /* 0x000000013d157824 */ /* 0x000fe200008e0627 */
[--C-:B------:R-:W-:Y:S01]  /*16bc00*/  PRMT R15, R15, 0x3340, R0.reuse ;  /* 0x000033400f0f7816 */ /* 0x100fe20000000000 */
[----:B------:R-:W-:Y:S04]  /*16bc10*/  STL [R1+0x2c0], R25 ;  /* 0x0002c01901007387 */ /* 0x000fe80000100800 */
[----:B------:R1:W-:Y:S04]  /*16bc20*/  STL [R1+0x8c0], R17 ;  /* 0x0008c01101007387 */ /* 0x0003e80000100800 */
[----:B------:R0:W-:Y:S04]  /*16bc30*/  STL.64 [R1+0xc68], R20 ;  /* 0x000c681401007387 */ /* 0x0001e80000100a00 */
[----:B------:R0:W-:Y:S04]  /*16bc40*/  STL [R1+0x2bc], R15 ;  /* 0x0002bc0f01007387 */ /* 0x0001e80000100800 */
[----:B------:R-:W3:Y:S04]  /*16bc50*/  LDL.LU R30, [R1+0x3bc] ;  /* 0x0003bc00011e7983 */ /* 0x000ee80000300800 */
[----:B------:R-:W3:Y:S01]  /*16bc60*/  LDL.LU R19, [R1+0x50f0] ;  /* 0x0050f00001137983 */ /* 0x000ee20000300800 */
[----:B-1----:R-:W-:-:S02]  /*16bc70*/  PRMT R17, R3, 0x3340, R0 ;  /* 0x0000334003117816 */ /* 0x002fc40000000000 */
[----:B0-----:R-:W-:-:S05]  /*16bc80*/  IADD3 R20, P1, PT, R50, R40, RZ ;  /* 0x0000002832147210 */ /* 0x001fca0007f3e0ff */
[----:B------:R-:W-:Y:S01]  /*16bc90*/  IMAD.X R21, R61, 0x1, R41, P1 ;  /* 0x000000013d157824 */ /* 0x000fe200008e0629 */
[----:B--2---:R-:W-:Y:S02]  /*16bca0*/  LOP3.LUT R7, R7, 0xffff, RZ, 0xc0, !PT ;  /* 0x0000ffff07077812 */ /* 0x004fe400078ec0ff */
[----:B----4-:R-:W-:-:S04]  /*16bcb0*/  LOP3.LUT R13, R13, 0xffff, RZ, 0xc0, !PT ;  /* 0x0000ffff0d0d7812 */ /* 0x010fc800078ec0ff */
[----:B------:R-:W-:Y:S02]  /*16bcc0*/  PRMT R15, R7, 0x3340, R13 ;  /* 0x00003340070f7816 */ /* 0x000fe4000000000d */
[----:B------:R-:W-:Y:S02]  /*16bcd0*/  SHF.R.U32.HI R7, RZ, 0x8, R7 ;  /* 0x00000008ff077819 */ /* 0x000fe40000011607 */
[----:B------:R-:W-:Y:S02]  /*16bce0*/  PRMT R15, R15, 0x5410, R17 ;  /* 0x000054100f0f7816 */ /* 0x000fe40000000011 */
[----:B------:R-:W-:Y:S02]  /*16bcf0*/  SHF.R.U32.HI R61, RZ, 0x8, R13 ;  /* 0x00000008ff3d7819 */ /* 0x000fe4000001160d */
[----:B------:R-:W-:Y:S01]  /*16bd00*/  LOP3.LUT R7, R7, 0xffff, RZ, 0xc0, !PT ;  /* 0x0000ffff07077812 */ /* 0x000fe200078ec0ff */
[----:B------:R0:W-:Y:S04]  /*16bd10*/  STL [R1+0x2754], R15 ;  /* 0x0027540f01007387 */ /* 0x0001e80000100800 */
[----:B------:R-:W2:Y:S01]  /*16bd20*/  LDL.LU R26, [R1+0x874] ;  /* 0x00087400011a7983 */ /* 0x000ea20000300800 */
[----:B------:R-:W-:-:S04]  /*16bd30*/  LOP3.LUT R61, R61, 0xffff, RZ, 0xc0, !PT ;  /* 0x0000ffff3d3d7812 */ /* 0x000fc800078ec0ff */
[----:B------:R-:W-:Y:S01]  /*16bd40*/  PRMT R13, R7, 0x3340, R61 ;  /* 0x00003340070d7816 */ /* 0x000fe2000000003d */
[----:B------:R-:W-:Y:S01]  /*16bd50*/  STL.64 [R1+0xc50], R20 ;  /* 0x000c501401007387 */ /* 0x000fe20000100a00 */
[----:B---3--:R-:W-:Y:S02]  /*16bd60*/  LOP3.LUT R7, R28, 0xffff, RZ, 0xc0, !PT ;  /* 0x0000ffff1c077812 */ /* 0x008fe400078ec0ff */
[----:B------:R-:W-:-:S04]  /*16bd70*/  LOP3.LUT R28, R6, 0xffff, RZ, 0xc0, !PT ;  /* 0x0000ffff061c7812 */ /* 0x000fc800078ec0ff */
[----:B------:R-:W-:Y:S01]  /*16bd80*/  PRMT R61, R28, 0x3340, R0 ;  /* 0x000033401c3d7816 */ /* 0x000fe20000000000 */
[----:B------:R1:W-:Y:S04]  /*16bd90*/  STL [R1+0x8b8], R13 ;  /* 0x0008b80d01007387 */ /* 0x0003e80000100800 */
[----:B------:R-:W3:Y:S01]  /*16bda0*/  LDL.LU R6, [R1+0x6d94] ;  /* 0x006d940001067983 */ /* 0x000ee20000300800 */
[----:B------:R-:W-:-:S04]  /*16bdb0*/  LOP3.LUT R17, R11, 0xffff, RZ, 0xc0, !PT ;  /* 0x0000ffff0b117812 */ /* 0x000fc800078ec0ff */
[----:B------:R-:W-:-:S04]  /*16bdc0*/  PRMT R11, R7, 0x3340, R17 ;  /* 0x00003340070b7816 */ /* 0x000fc80000000011 */
[----:B------:R-:W-:Y:S02]  /*16bdd0*/  PRMT R11, R11, 0x5410, R61 ;  /* 0x000054100b0b7816 */ /* 0x000fe4000000003d */
[----:B------:R-:W-:-:S03]  /*16bde0*/  SHF.R.U32.HI R61, RZ, 0x8, R3 ;  /* 0x00000008ff3d7819 */ /* 0x000fc60000011603 */
[----:B------:R4:W-:Y:S04]  /*16bdf0*/  STL [R1+0x2750], R11 ;  /* 0x0027500b01007387 */ /* 0x0009e80000100800 */
[----:B0-----:R-:W3:Y:S04]  /*16be00*/  LDL.LU R15, [R1+0x50f4] ;  /* 0x0050f400010f7983 */ /* 0x001ee80000300800 */
[----:B------:R-:W3:Y:S04]  /*16be10*/  LDL.LU R3, [R1+0x3c0] ;  /* 0x0003c00001037983 */ /* 0x000ee80000300800 */
[----:B-1----:R-:W3:Y:S01]  /*16be20*/  LDL.LU R13, [R1+0x890] ;  /* 0x00089000010d7983 */ /* 0x002ee20000300800 */
[----:B------:R-:W-:-:S03]  /*16be30*/  SHF.R.U32.HI R20, RZ, 0x8, R17 ;  /* 0x00000008ff147819 */ /* 0x000fc60000011611 */
[----:B----4-:R-:W4:Y:S04]  /*16be40*/  LDL.LU R11, [R1+0x2780] ;  /* 0x00278000010b7983 */ /* 0x010f280000300800 */
[----:B------:R-:W4:Y:S01]  /*16be50*/  LDL.LU R17, [R1+0x460] ;  /* 0x0004600001117983 */ /* 0x000f220000300800 */
[----:B------:R-:W-:Y:S02]  /*16be60*/  SHF.R.U32.HI R7, RZ, 0x8, R7 ;  /* 0x00000008ff077819 */ /* 0x000fe40000011607 */
[----:B------:R-:W-:Y:S02]  /*16be70*/  LOP3.LUT R20, R20, 0xffff, RZ, 0xc0, !PT ;  /* 0x0000ffff14147812 */ /* 0x000fe400078ec0ff */
[----:B------:R-:W-:Y:S02]  /*16be80*/  LOP3.LUT R61, R61, 0xffff, RZ, 0xc0, !PT ;  /* 0x0000ffff3d3d7812 */ /* 0x000fe400078ec0ff */
[----:B------:R-:W-:-:S02]  /*16be90*/  LOP3.LUT R7, R7, 0xffff, RZ, 0xc0, !PT ;  /* 0x0000ffff07077812 */ /* 0x000fc400078ec0ff */
[----:B------:R-:W-:Y:S02]  /*16bea0*/  PRMT R21, R61, 0x3340, R0 ;  /* 0x000033403d157816 */ /* 0x000fe40000000000 */
[----:B------:R-:W-:Y:S02]  /*16beb0*/  PRMT R7, R7, 0x3340, R20 ;  /* 0x0000334007077816 */ /* 0x000fe40000000014 */
[----:B------:R-:W-:-:S03]  /*16bec0*/  LOP3.LUT R19, R19, 0xffff, RZ, 0xc0, !PT ;  /* 0x0000ffff13137812 */ /* 0x000fc600078ec0ff */
[----:B------:R-:W-:Y:S04]  /*16bed0*/  STL [R1+0x6a68], R7 ;  /* 0x006a680701007387 */ /* 0x000fe80000100800 */
[----:B------:R0:W-:Y:S02]  /*16bee0*/  STL [R1+0x2b8], R21 ;  /* 0x0002b81501007387 */ /* 0x0001e40000100800 */
[----:B0-----:R-:W-:-:S04]  /*16bef0*/  LOP3.LUT R21, R30, 0xffff, RZ, 0xc0, !PT ;  /* 0x0000ffff1e157812 */ /* 0x001fc800078ec0ff */
[----:B------:R-:W-:Y:S01]  /*16bf00*/  PRMT R61, R21, 0x3340, R0 ;  /* 0x00003340153d7816 */ /* 0x000fe20000000000 */
[----:B------:R-:W-:Y:S01]  /*16bf10*/  VIADD R50, R50, UR6 ;  /* 0x0000000632327c36 */ /* 0x000fe20008000000 */
[----:B------:R-:W0:Y:S04]  /*16bf20*/  LDCU UR6, c[0x0][0x3b8] ;  /* 0x00007700ff0677ac */ /* 0x000e280008000800 */
[----:B------:R-:W-:Y:S02]  /*16bf30*/  IADD3 R42, P1, PT, R50, R34, RZ ;  /* 0x00000022322a7210 */ /* 0x000fe40007f3e0ff */
[----:B--2---:R-:W-:-:S04]  /*16bf40*/  LOP3.LUT R7, R26, 0xffff, RZ, 0xc0, !PT ;  /* 0x0000ffff1a077812 */ /* 0x004fc800078ec0ff */
[----:B------:R-:W-:-:S04]  /*16bf50*/  PRMT R20, R19, 0x3340, R7 ;  /* 0x0000334013147816 */ /* 0x000fc80000000007 */
[----:B------:R-:W-:Y:S02]  /*16bf60*/  PRMT R20, R20, 0x5410, R61 ;  /* 0x0000541014147816 */ /* 0x000fe4000000003d */
[----:B------:R-:W-:-:S03]  /*16bf70*/  SHF.R.U32.HI R19, RZ, 0x8, R19 ;  /* 0x00000008ff137819 */ /* 0x000fc60000011613 */
[----:B------:R1:W-:Y:S01]  /*16bf80*/  STL [R1+0x2740], R20 ;  /* 0x0027401401007387 */ /* 0x0003e20000100800 */
[----:B------:R-:W-:Y:S02]  /*16bf90*/  LOP3.LUT R19, R19, 0xffff, RZ, 0xc0, !PT ;  /* 0x0000ffff13137812 */ /* 0x000fe400078ec0ff */
[----:B------:R-:W-:Y:S02]  /*16bfa0*/  SHF.R.S32.HI R61, RZ, 0x1f, R50 ;  /* 0x0000001fff3d7819 */ /* 0x000fe40000011432 */
[----:B-1----:R-:W-:Y:S02]  /*16bfb0*/  SHF.R.U32.HI R20, RZ, 0x8, R7 ;  /* 0x00000008ff147819 */ /* 0x002fe40000011607 */
[----:B------:R-:W-:Y:S02]  /*16bfc0*/  SHF.R.U32.HI R7, RZ, 0x8, R21 ;  /* 0x00000008ff077819 */ /* 0x000fe40000011615 */
[----:B------:R-:W-:Y:S02]  /*16bfd0*/  LOP3.LUT R20, R20, 0xffff, RZ, 0xc0, !PT ;  /* 0x0000ffff14147812 */ /* 0x000fe400078ec0ff */
[----:B------:R-:W-:-:S02]  /*16bfe0*/  LOP3.LUT R7, R7, 0xffff, RZ, 0xc0, !PT ;  /* 0x0000ffff07077812 */ /* 0x000fc400078ec0ff */
[----:B------:R-:W-:Y:S01]  /*16bff0*/  PRMT R19, R19, 0x3340, R20 ;  /* 0x0000334013137816 */ /* 0x000fe20000000014 */
[----:B------:R-:W-:Y:S01]  /*16c000*/  IMAD.X R43, R61, 0x1, R35, P1 ;  /* 0x000000013d2b7824 */ /* 0x000fe200008e0623 */
[----:B------:R-:W-:-:S04]  /*16c010*/  PRMT R7, R7, 0x3340, R0 ;  /* 0x0000334007077816 */ /* 0x000fc80000000000 */
[----:B------:R-:W-:Y:S04]  /*16c020*/  STL.64 [R1+0xc48], R42 ;  /* 0x000c482a01007387 */ /* 0x000fe80000100a00 */
[----:B------:R-:W-:Y:S04]  /*16c030*/  STL [R1+0x8a4], R19 ;  /* 0x0008a41301007387 */ /* 0x000fe80000100800 */
[----:B------:R1:W-:Y:S01]  /*16c040*/  STL [R1+0x2b4], R7 ;  /* 0x0002b40701007387 */ /* 0x0003e20000100800 */
[----:B---3--:R-:W-:Y:S02]  /*16c050*/  LOP3.LUT R20, R15, 0xffff, RZ, 0xc0, !PT ;  /* 0x0000ffff0f147812 */ /* 0x008fe400078ec0ff */
[----:B------:R-:W-:-:S02]  /*16c060*/  LOP3.LUT R3, R3, 0xffff, RZ, 0xc0, !PT ;  /* 0x0000ffff03037812 */ /* 0x000fc400078ec0ff */
[----:B------:R-:W-:Y:S02]  /*16c070*/  LOP3.LUT R21, R13, 0xffff, RZ, 0xc0, !PT ;  /* 0x0000ffff0d157812 */ /* 0x000fe400078ec0ff */
[----:B------:R-:W-:Y:S02]  /*16c080*/  PRMT R15, R3, 0x3340, R0 ;  /* 0x00003340030f7816 */ /* 0x000fe40000000000 */
[----:B----4-:R-:W-:Y:S02]  /*16c090*/  LOP3.LUT R13, R11, 0xffff, RZ, 0xc0, !PT ;  /* 0x0000ffff0b0d7812 */ /* 0x010fe400078ec0ff */
[----:B------:R-:W-:Y:S02]  /*16c0a0*/  PRMT R11, R20, 0x3340, R21 ;  /* 0x00003340140b7816 */ /* 0x000fe40000000015 */
[----:B-1----:R-:W-:Y:S02]  /*16c0b0*/  LOP3.LUT R7, R27, 0xffff, RZ, 0xc0, !PT ;  /* 0x0000ffff1b077812 */ /* 0x002fe400078ec0ff */
[----:B------:R-:W-:Y:S01]  /*16c0c0*/  LOP3.LUT R17, R17, 0xffff, RZ, 0xc0, !PT ;  /* 0x0000ffff11117812 */ /* 0x000fe200078ec0ff */
[----:B------:R-:W2:Y:S01]  /*16c0d0*/  LDL.LU R27, [R1+0x6d90] ;  /* 0x006d9000011b7983 */ /* 0x000ea20000300800 */
[----:B------:R-:W-:-:S03]  /*16c0e0*/  PRMT R15, R11, 0x5410, R15 ;  /* 0x000054100b0f7816 */ /* 0x000fc6000000000f */
[----:B------:R-:W3:Y:S01]  /*16c0f0*/  LDL.LU R11, [R1+0x2784] ;  /* 0x00278400010b7983 */ /* 0x000ee20000300800 */
[----:B------:R-:W-:-:S03]  /*16c100*/  PRMT R19, R7, 0x3340, R0 ;  /* 0x0000334007137816 */ /* 0x000fc60000000000 */
[----:B------:R1:W-:Y:S04]  /*16c110*/  STL [R1+0x2734], R15 ;  /* 0x0027340f01007387 */ /* 0x0003e80000100800 */
[----:B------:R-:W4:Y:S04]  /*16c120*/  LDL.LU R59, [R1+0x464] ;  /* 0x00046400013b7983 */ /* 0x000f280000300800 */
[----:B------:R-:W2:Y:S01]  /*16c130*/  LDL.LU R30, [R1+0x50f8] ;  /* 0x0050f800011e7983 */ /* 0x000ea20000300800 */
[----:B-1----:R-:W-:-:S04]  /*16c140*/  PRMT R15, R13, 0x3340, R17 ;  /* 0x000033400d0f7816 */ /* 0x002fc80000000011 */
[----:B------:R-:W-:-:S05]  /*16c150*/  PRMT R15, R15, 0x5410, R19 ;  /* 0x000054100f0f7816 */ /* 0x000fca0000000013 */
[----:B------:R1:W-:Y:S04]  /*16c160*/  STL [R1+0x2730], R15 ;  /* 0x0027300f01007387 */ /* 0x0003e80000100800 */
[----:B-1----:R-:W2:Y:S04]  /*16c170*/  LDL.LU R15, [R1+0x3c8] ;  /* 0x0003c800010f7983 */ /* 0x002ea80000300800 */
[----:B------:R-:W2:Y:S01]  /*16c180*/  LDL.LU R19, [R1+0x8e4] ;  /* 0x0008e40001137983 */ /* 0x000ea20000300800 */
[----:B------:R-:W-:Y:S02]  /*16c190*/  SHF.R.U32.HI R20, RZ, 0x8, R20 ;  /* 0x00000008ff147819 */ /* 0x000fe40000011614 */
[----:B------:R-:W-:-:S02]  /*16c1a0*/  SHF.R.U32.HI R21, RZ, 0x8, R21 ;  /* 0x00000008ff157819 */ /* 0x000fc40000011615 */
[----:B------:R-:W-:Y:S02]  /*16c1b0*/  IADD3 R42, P1, PT, R50, R36, RZ ;  /* 0x00000024322a7210 */ /* 0x000fe40007f3e0ff */
[----:B------:R-:W-:Y:S02]  /*16c1c0*/  SHF.R.U32.HI R13, RZ, 0x8, R13 ;  /* 0x00000008ff0d7819 */ /* 0x000fe4000001160d */
[----:B------:R-:W-:Y:S02]  /*16c1d0*/  LOP3.LUT R20, R20, 0xffff, RZ, 0xc0, !PT ;  /* 0x0000ffff14147812 */ /* 0x000fe400078ec0ff */
[----:B------:R-:W-:Y:S02]  /*16c1e0*/  LOP3.LUT R21, R21, 0xffff, RZ, 0xc0, !PT ;  /* 0x0000ffff15157812 */ /* 0x000fe400078ec0ff */
[----:B------:R-:W-:Y:S01]  /*16c1f0*/  SHF.R.U32.HI R17, RZ, 0x8, R17 ;  /* 0x00000008ff117819 */ /* 0x000fe20000011611 */
[----:B------:R-:W-:Y:S01]  /*16c200*/  IMAD.X R43, R61, 0x1, R37, P1 ;  /* 0x000000013d2b7824 */ /* 0x000fe200008e0625 */
[----:B------:R-:W-:-:S02]  /*16c210*/  LOP3.LUT R13, R13, 0xffff, RZ, 0xc0, !PT ;  /* 0x0000ffff0d0d7812 */ /* 0x000fc400078ec0ff */
[----:B------:R-:W-:Y:S02]  /*16c220*/  PRMT R25, R20, 0x3340, R21 ;  /* 0x0000334014197816 */ /* 0x000fe40000000015 */
[----:B------:R-:W-:Y:S02]  /*16c230*/  LOP3.LUT R17, R17, 0xffff, RZ, 0xc0, !PT ;  /* 0x0000ffff11117812 */ /* 0x000fe400078ec0ff */
[----:B------:R-:W-:Y:S02]  /*16c240*/  IADD3 R20, P1, PT, R50, R38, RZ ;  /* 0x0000002632147210 */ /* 0x000fe40007f3e0ff */
[----:B------:R-:W-:Y:S02]  /*16c250*/  SHF.R.U32.HI R7, RZ, 0x8, R7 ;  /* 0x00000008ff077819 */ /* 0x000fe40000011607 */
[----:B------:R-:W-:Y:S01]  /*16c260*/  PRMT R13, R13, 0x3340, R17 ;  /* 0x000033400d0d7816 */ /* 0x000fe20000000011 */
[----:B------:R-:W-:Y:S01]  /*16c270*/  IMAD.X R21, R61, 0x1, R39, P1 ;  /* 0x000000013d157824 */ /* 0x000fe200008e0627 */
[----:B------:R-:W-:Y:S04]  /*16c280*/  STL.64 [R1+0xc40], R42 ;  /* 0x000c402a01007387 */ /* 0x000fe80000100a00 */
[----:B------:R-:W-:Y:S04]  /*16c290*/  STL [R1+0x4bc], R25 ;  /* 0x0004bc1901007387 */ /* 0x000fe80000100800 */
[----:B------:R-:W-:Y:S01]  /*16c2a0*/  STL [R1+0x4b8], R13 ;  /* 0x0004b80d01007387 */ /* 0x000fe20000100800 */
[----:B------:R-:W-:-:S03]  /*16c2b0*/  LOP3.LUT R7, R7, 0xffff, RZ, 0xc0, !PT ;  /* 0x0000ffff07077812 */ /* 0x000fc600078ec0ff */
[----:B------:R1:W-:Y:S01]  /*16c2c0*/  STL.64 [R1+0xc60], R20 ;  /* 0x000c601401007387 */ /* 0x0003e20000100a00 */
[----:B------:R-:W-:Y:S02]  /*16c2d0*/  PRMT R7, R7, 0x3340, R0 ;  /* 0x0000334007077816 */ /* 0x000fe40000000000 */
[----:B-1----:R-:W-:-:S03]  /*16c2e0*/  IADD3 R20, P1, PT, R50, R40, RZ ;  /* 0x0000002832147210 */ /* 0x002fc60007f3e0ff */
[----:B------:R1:W-:Y:S04]  /*16c2f0*/  STL [R1+0x2b0], R7 ;  /* 0x0002b00701007387 */ /* 0x0003e80000100800 */
[----:B------:R-:W2:Y:S01]  /*16c300*/  LDL.LU R26, [R1+0x3c4] ;  /* 0x0003c400011a7983 */ /* 0x000ea20000300800 */
[----:B------:R-:W-:-:S03]  /*16c310*/  IMAD.X R21, R61, 0x1, R41, P1 ;  /* 0x000000013d157824 */ /* 0x000fc600008e0629 */
[----:B------:R-:W2:Y:S01]  /*16c320*/  LDL.LU R17, [R1+0x50fc] ;  /* 0x0050fc0001117983 */ /* 0x000ea20000300800 */
[----:B------:R-:W-:-:S03]  /*16c330*/  SHF.R.U32.HI R61, RZ, 0x8, R3 ;  /* 0x00000008ff3d7819 */ /* 0x000fc60000011603 */
[----:B------:R4:W-:Y:S04]  /*16c340*/  STL.64 [R1+0xc58], R20 ;  /* 0x000c581401007387 */ /* 0x0009e80000100a00 */
[----:B------:R-:W2:Y:S01]  /*16c350*/  LDL.LU R3, [R1+0x8ec] ;  /* 0x0008ec0001037983 */ /* 0x000ea20000300800 */
[----:B------:R-:W-:Y:S02]  /*16c360*/  LOP3.LUT R61, R61, 0xffff, RZ, 0xc0, !PT ;  /* 0x0000ffff3d3d7812 */ /* 0x000fe400078ec0ff */
[----:B------:R-:W-:Y:S02]  /*16c370*/  LOP3.LUT R13, R5, 0xffff, RZ, 0xc0, !PT ;  /* 0x0000ffff050d7812 */ /* 0x000fe400078ec0ff */
[--C-:B-1----:R-:W-:Y:S02]  /*16c380*/  PRMT R7, R61, 0x3340, R0.reuse ;  /* 0x000033403d077816 */ /* 0x102fe40000000000 */
[----:B------:R-:W-:-:S03]  /*16c390*/  PRMT R61, R13, 0x3340, R0 ;  /* 0x000033400d3d7816 */ /* 0x000fc60000000000 */
[----:B------:R2:W-:Y:S04]  /*16c3a0*/  STL [R1+0x2ac], R7 ;  /* 0x0002ac0701007387 */ /* 0x0005e80000100800 */
[----:B------:R-:W2:Y:S01]  /*16c3b0*/  LDL.LU R5, [R1+0x6d8c] ;  /* 0x006d8c0001057983 */ /* 0x000ea20000300800 */
[----:B---3--:R-:W-:Y:S02]  /*16c3c0*/  LOP3.LUT R11, R11, 0xffff, RZ, 0xc0, !PT ;  /* 0x0000ffff0b0b7812 */ /* 0x008fe400078ec0ff */
[----:B----4-:R-:W-:Y:S02]  /*16c3d0*/  LOP3.LUT R20, R59, 0xffff, RZ, 0xc0, !PT ;  /* 0x0000ffff3b147812 */ /* 0x010fe400078ec0ff */
[----:B--2---:R-:W-:Y:S02]  /*16c3e0*/  LOP3.LUT R7, R30, 0xffff, RZ, 0xc0, !PT ;  /* 0x0000ffff1e077812 */ /* 0x004fe400078ec0ff */
[----:B------:R-:W-:-:S04]  /*16c3f0*/  PRMT R21, R11, 0x3340, R20 ;  /* 0x000033400b157816 */ /* 0x000fc80000000014 */
[----:B------:R-:W-:-:S05]  /*16c400*/  PRMT R25, R21, 0x5410, R61 ;  /* 0x0000541015197816 */ /* 0x000fca000000003d */
[----:B------:R-:W-:Y:S01]  /*16c410*/  STL [R1+0x26e8], R25 ;  /* 0x0026e81901007387 */ /* 0x000fe20000100800 */
[----:B------:R-:W-:Y:S02]  /*16c420*/  LOP3.LUT R15, R15, 0xffff, RZ, 0xc0, !PT ;  /* 0x0000ffff0f0f7812 */ /* 0x000fe400078ec0ff */
[----:B------:R-:W-:Y:S02]  /*16c430*/  LOP3.LUT R19, R19, 0xffff, RZ, 0xc0, !PT ;  /* 0x0000ffff13137812 */ /* 0x000fe400078ec0ff */
[----:B------:R-:W-:Y:S02]  /*16c440*/  PRMT R61, R15, 0x3340, R0 ;  /* 0x000033400f3d7816 */ /* 0x000fe40000000000 */
[----:B------:R-:W-:-:S04]  /*16c450*/  PRMT R21, R7, 0x3340, R19 ;  /* 0x0000334007157816 */ /* 0x000fc80000000013 */
[----:B------:R-:W-:-:S05]  /*16c460*/  PRMT R21, R21, 0x5410, R61 ;  /* 0x0000541015157816 */ /* 0x000fca000000003d */
[----:B------:R1:W-:Y:S02]  /*16c470*/  STL [R1+0x26ac], R21 ;  /* 0x0026ac1501007387 */ /* 0x0003e40000100800 */
[----:B-1----:R-:W-:Y:S02]  /*16c480*/  SHF.R.U32.HI R21, RZ, 0x8, R19 ;  /* 0x00000008ff157819 */ /* 0x002fe40000011613 */
[----:B------:R-:W2:Y:S01]  /*16c490*/  LDL.LU R19, [R1+0x2790] ;  /* 0x0027900001137983 */ /* 0x000ea20000300800 */
[----:B------:R-:W-:Y:S02]  /*16c4a0*/  SHF.R.U32.HI R11, RZ, 0x8, R11 ;  /* 0x00000008ff0b7819 */ /* 0x000fe4000001160b */
[----:B------:R-:W-:Y:S01]  /*16c4b0*/  SHF.R.U32.HI R61, RZ, 0x8, R20 ;  /* 0x00000008ff3d7819 */ /* 0x000fe20000011614 */
[----:B------:R-:W3:Y:S01]  /*16c4c0*/  LDL.LU R30, [R1+0x480] ;  /* 0x00048000011e7983 */ /* 0x000ee20000300800 */
[----:B------:R-:W-:Y:S02]  /*16c4d0*/  SHF.R.U32.HI R7, RZ, 0x8, R7 ;  /* 0x00000008ff077819 */ /* 0x000fe40000011607 */
[----:B------:R-:W-:-:S02]  /*16c4e0*/  LOP3.LUT R11, R11, 0xffff, RZ, 0xc0, !PT ;  /* 0x0000ffff0b0b7812 */ /* 0x000fc400078ec0ff */
[----:B------:R-:W-:Y:S02]  /*16c4f0*/  LOP3.LUT R20, R61, 0xffff, RZ, 0xc0, !PT ;  /* 0x0000ffff3d147812 */ /* 0x000fe400078ec0ff */
[----:B------:R-:W-:Y:S02]  /*16c500*/  LOP3.LUT R61, R21, 0xffff, RZ, 0xc0, !PT ;  /* 0x0000ffff153d7812 */ /* 0x000fe400078ec0ff */
[----:B------:R-:W-:Y:S02]  /*16c510*/  LOP3.LUT R7, R7, 0xffff, RZ, 0xc0, !PT ;  /* 0x0000ffff07077812 */ /* 0x000fe400078ec0ff */
[----:B------:R-:W-:Y:S02]  /*16c520*/  PRMT R11, R11, 0x3340, R20 ;  /* 0x000033400b0b7816 */ /* 0x000fe40000000014 */
[----:B------:R-:W-:Y:S02]  /*16c530*/  PRMT R20, R7, 0x3340, R61 ;  /* 0x0000334007147816 */ /* 0x000fe4000000003d */
[----:B------:R-:W-:Y:S01]  /*16c540*/  LOP3.LUT R7, R26, 0xffff, RZ, 0xc0, !PT ;  /* 0x0000ffff1a077812 */ /* 0x000fe200078ec0ff */
[----:B------:R1:W-:Y:S01]  /*16c550*/  STL [R1+0x6a6c], R11 ;  /* 0x006a6c0b01007387 */ /* 0x0003e20000100800 */
[----:B------:R-:W-:-:S02]  /*16c560*/  LOP3.LUT R3, R3, 0xffff, RZ, 0xc0, !PT ;  /* 0x0000ffff03037812 */ /* 0x000fc400078ec0ff */
[----:B------:R-:W-:Y:S01]  /*16c570*/  PRMT R61, R7, 0x3340, R0 ;  /* 0x00003340073d7816 */ /* 0x000fe20000000000 */
[----:B0-----:R-:W-:Y:S01]  /*16c580*/  VIADD R50, R50, UR6 ;  /* 0x0000000632327c36 */ /* 0x001fe20008000000 */
[----:B-1----:R-:W-:Y:S01]  /*16c590*/  LOP3.LUT R11, R17, 0xffff, RZ, 0xc0, !PT ;  /* 0x0000ffff110b7812 */ /* 0x002fe200078ec0ff */
[----:B------:R0:W-:Y:S01]  /*16c5a0*/  STL [R1+0x4b4], R20 ;  /* 0x0004b41401007387 */ /* 0x0001e20000100800 */
[----:B------:R-:W-:Y:S02]  /*16c5b0*/  SHF.R.U32.HI R15, RZ, 0x8, R15 ;  /* 0x00000008ff0f7819 */ /* 0x000fe4000001160f */
[----:B------:R-:W-:Y:S02]  /*16c5c0*/  SHF.R.U32.HI R7, RZ, 0x8, R7 ;  /* 0x00000008ff077819 */ /* 0x000fe40000011607 */
[----:B------:R-:W-:Y:S01]  /*16c5d0*/  PRMT R17, R11, 0x3340, R3 ;  /* 0x000033400b117816 */ /* 0x000fe20000000003 */
[----:B------:R-:W1:Y:S03]  /*16c5e0*/  LDCU UR6, c[0x0][0x3b8] ;  /* 0x00007700ff0677ac */ /* 0x000e660008000800 */
[----:B------:R-:W-:-:S02]  /*16c5f0*/  PRMT R17, R17, 0x5410, R61 ;  /* 0x0000541011117816 */ /* 0x000fc4000000003d */
[----:B------:R-:W-:Y:S02]  /*16c600*/  SHF.R.S32.HI R61, RZ, 0x1f, R50 ;  /* 0x0000001fff3d7819 */ /* 0x000fe40000011432 */
[----:B0-----:R-:W-:-:S05]  /*16c610*/  IADD3 R20, P1, PT, R50, R34, RZ ;  /* 0x0000002232147210 */ /* 0x001fca0007f3e0ff */
[----:B------:R-:W-:Y:S01]  /*16c620*/  IMAD.X R21, R61, 0x1, R35, P1 ;  /* 0x000000013d157824 */ /* 0x000fe200008e0623 */
[----:B------:R0:W-:Y:S01]  /*16c630*/  STL [R1+0x2684], R17 ;  /* 0x0026841101007387 */ /* 0x0001e20000100800 */
[----:B------:R-:W-:Y:S02]  /*16c640*/  SHF.R.U32.HI R11, RZ, 0x8, R11 ;  /* 0x00000008ff0b7819 */ /* 0x000fe4000001160b */
[----:B------:R-:W-:Y:S01]  /*16c650*/  SHF.R.U32.HI R3, RZ, 0x8, R3 ;  /* 0x00000008ff037819 */ /* 0x000fe20000011603 */
[----:B------:R4:W-:Y:S04]  /*16c660*/  STL.64 [R1+0xc38], R20 ;  /* 0x000c381401007387 */ /* 0x0009e80000100a00 */
[----:B------:R-:W3:Y:S01]  /*16c670*/  LDL.LU R26, [R1+0x5100] ;  /* 0x00510000011a7983 */ /* 0x000ee20000300800 */
[----:B------:R-:W-:-:S03]  /*16c680*/  LOP3.LUT R11, R11, 0xffff, RZ, 0xc0, !PT ;  /* 0x0000ffff0b0b7812 */ /* 0x000fc600078ec0ff */
[----:B0-----:R-:W3:Y:S01]  /*16c690*/  LDL.LU R17, [R1+0x3cc] ;  /* 0x0003cc0001117983 */ /* 0x001ee20000300800 */
[----:B----4-:R-:W-:Y:S02]  /*16c6a0*/  LOP3.LUT R21, R15, 0xffff, RZ, 0xc0, !PT ;  /* 0x0000ffff0f157812 */ /* 0x010fe400078ec0ff */
[----:B------:R-:W-:Y:S01]  /*16c6b0*/  LOP3.LUT R20, R3, 0xffff, RZ, 0xc0, !PT ;  /* 0x0000ffff03147812 */ /* 0x000fe200078ec0ff */
[----:B------:R-:W4:Y:S04]  /*16c6c0*/  LDL.LU R15, [R1+0x1ce8] ;  /* 0x001ce800010f7983 */ /* 0x000f280000300800 */
[----:B------:R-:W4:Y:S01]  /*16c6d0*/  LDL.LU R3, [R1+0x2794] ;  /* 0x0027940001037983 */ /* 0x000f220000300800 */
[----:B------:R-:W-:Y:S02]  /*16c6e0*/  PRMT R21, R21, 0x3340, R0 ;  /* 0x0000334015157816 */ /* 0x000fe40000000000 */
[----:B------:R-:W-:-:S03]  /*16c6f0*/  PRMT R11, R11, 0x3340, R20 ;  /* 0x000033400b0b7816 */ /* 0x000fc60000000014 */
[----:B------:R3:W-:Y:S01]  /*16c700*/  STL [R1+0x2a8], R21 ;  /* 0x0002a81501007387 */ /* 0x0007e20000100800 */
[----:B--2---:R-:W-:-:S03]  /*16c710*/  LOP3.LUT R20, R19, 0xffff, RZ, 0xc0, !PT ;  /* 0x0000ffff13147812 */ /* 0x004fc600078ec0ff */
[----:B------:R-:W2:Y:S04]  /*16c720*/  LDL.LU R19, [R1+0x700] ;  /* 0x0007000001137983 */ /* 0x000ea80000300800 */
[----:B------:R0:W-:Y:S01]  /*16c730*/  STL [R1+0x884], R11 ;  /* 0x0008840b01007387 */ /* 0x0001e20000100800 */
[----:B---3--:R-:W-:-:S04]  /*16c740*/  LOP3.LUT R21, R30, 0xffff, RZ, 0xc0, !PT ;  /* 0x0000ffff1e157812 */ /* 0x008fc800078ec0ff */
[--C-:B------:R-:W-:Y:S02]  /*16c750*/  PRMT R25, R20, 0x3340, R21.reuse ;  /* 0x0000334014197816 */ /* 0x100fe40000000015 */
[----:B0-----:R-:W-:Y:S02]  /*16c760*/  LOP3.LUT R11, R2, 0xffff, RZ, 0xc0, !PT ;  /* 0x0000ffff020b7812 */ /* 0x001fe400078ec0ff */
[----:B------:R-:W-:Y:S02]  /*16c770*/  SHF.R.U32.HI R20, RZ, 0x8, R20 ;  /* 0x00000008ff147819 */ /* 0x000fe40000011614 */
[----:B------:R-:W-:Y:S02]  /*16c780*/  SHF.R.U32.HI R21, RZ, 0x8, R21 ;  /* 0x00000008ff157819 */ /* 0x000fe40000011615 */
[----:B------:R-:W-:Y:S02]  /*16c790*/  IADD3 R42, P1, PT, R50, R36, RZ ;  /* 0x00000024322a7210 */ /* 0x000fe40007f3e0ff */
[----:B------:R-:W-:-:S02]  /*16c7a0*/  PRMT R30, R11, 0x3340, R0 ;  /* 0x000033400b1e7816 */ /* 0x000fc40000000000 */
[----:B------:R-:W-:Y:S02]  /*16c7b0*/  LOP3.LUT R20, R20, 0xffff, RZ, 0xc0, !PT ;  /* 0x0000ffff14147812 */ /* 0x000fe400078ec0ff */
[----:B------:R-:W-:Y:S01]  /*16c7c0*/  LOP3.LUT R21, R21, 0xffff, RZ, 0xc0, !PT ;  /* 0x0000ffff15157812 */ /* 0x000fe200078ec0ff */
[----:B------:R-:W3:Y:S01]  /*16c7d0*/  LDL.LU R2, [R1+0x6d88] ;  /* 0x006d880001027983 */ /* 0x000ee20000300800 */
[----:B------:R-:W-:Y:S02]  /*16c7e0*/  PRMT R25, R25, 0x5410, R30 ;  /* 0x0000541019197816 */ /* 0x000fe4000000001e */
[----:B------:R-:W-:Y:S01]  /*16c7f0*/  SHF.R.U32.HI R11, RZ, 0x8, R11 ;  /* 0x00000008ff0b7819 */ /* 0x000fe2000001160b */
[----:B------:R-:W-:Y:S02]  /*16c800*/  IMAD.X R43, R61, 0x1, R37, P1 ;  /* 0x000000013d2b7824 */ /* 0x000fe400008e0625 */
[----:B------:R0:W-:Y:S01]  /*16c810*/  STL [R1+0x2664], R25 ;  /* 0x0026641901007387 */ /* 0x0001e20000100800 */
[----:B------:R-:W-:-:S03]  /*16c820*/  LOP3.LUT R11, R11, 0xffff, RZ, 0xc0, !PT ;  /* 0x0000ffff0b0b7812 */ /* 0x000fc600078ec0ff */
[----:B------:R-:W-:Y:S01]  /*16c830*/  STL.64 [R1+0xc30], R42 ;  /* 0x000c302a01007387 */ /* 0x000fe20000100a00 */
[----:B------:R-:W-:Y:S02]  /*16c840*/  PRMT R11, R11, 0x3340, R0 ;  /* 0x000033400b0b7816 */ /* 0x000fe40000000000 */
[----:B0-----:R-:W-:Y:S02]  /*16c850*/  PRMT R25, R20, 0x3340, R21 ;  /* 0x0000334014197816 */ /* 0x001fe40000000015 */
[----:B------:R-:W-:Y:S02]  /*16c860*/  IADD3 R20, P1, PT, R50, R38, RZ ;  /* 0x0000002632147210 */ /* 0x000fe40007f3e0ff */
[----:B------:R-:W-:-:S03]  /*16c870*/  LOP3.LUT R7, R7, 0xffff, RZ, 0xc0, !PT ;  /* 0x0000ffff07077812 */ /* 0x000fc600078ec0ff */
[----:B------:R-:W-:Y:S01]  /*16c880*/  IMAD.X R21, R61, 0x1, R39, P1 ;  /* 0x000000013d157824 */ /* 0x000fe200008e0627 */
[----:B------:R-:W-:Y:S04]  /*16c890*/  STL [R1+0x4b0], R25 ;  /* 0x0004b01901007387 */ /* 0x000fe80000100800 */
[----:B------:R-:W-:Y:S04]  /*16c8a0*/  STL [R1+0x2a4], R11 ;  /* 0x0002a40b01007387 */ /* 0x000fe80000100800 */
[----:B------:R0:W-:Y:S02]  /*16c8b0*/  STL.64 [R1+0xc28], R20 ;  /* 0x000c281401007387 */ /* 0x0001e40000100a00 */
[----:B0-----:R-:W-:-:S02]  /*16c8c0*/  PRMT R20, R7, 0x3340, R0 ;  /* 0x0000334007147816 */ /* 0x001fc40000000000 */
[----:B------:R-:W-:Y:S02]  /*16c8d0*/  LOP3.LUT R11, R26, 0xffff, RZ, 0xc0, !PT ;  /* 0x0000ffff1a0b7812 */ /* 0x000fe400078ec0ff */
[----:B------:R-:W-:Y:S01]  /*16c8e0*/  LOP3.LUT R7, R17, 0xffff, RZ, 0xc0, !PT ;  /* 0x0000ffff11077812 */ /* 0x000fe200078ec0ff */
[----:B------:R0:W-:Y:S04]  /*16c8f0*/  STL [R1+0x2a0], R20 ;  /* 0x0002a01401007387 */ /* 0x0001e80000100800 */
[----:B------:R-:W3:Y:S04]  /*16c900*/  LDL.LU R33, [R1+0x5104] ;  /* 0x0051040001217983 */ /* 0x000ee80000300800 */
[----:B------:R-:W3:Y:S04]  /*16c910*/  LDL.LU R58, [R1+0x3d0] ;  /* 0x0003d000013a7983 */ /* 0x000ee80000300800 */
[----:B------:R-:W3:Y:S01]  /*16c920*/  LDL.LU R59, [R1+0x1cd8] ;  /* 0x001cd800013b7983 */ /* 0x000ee20000300800 */
[----:B----4-:R-:W-:-:S02]  /*16c930*/  LOP3.LUT R15, R15, 0xffff, RZ, 0xc0, !PT ;  /* 0x0000ffff0f0f7812 */ /* 0x010fc400078ec0ff */
[----:B------:R-:W-:Y:S02]  /*16c940*/  PRMT R21, R7, 0x3340, R0 ;  /* 0x0000334007157816 */ /* 0x000fe40000000000 */
[----:B------:R-:W-:Y:S02]  /*16c950*/  LOP3.LUT R3, R3, 0xffff, RZ, 0xc0, !PT ;  /* 0x0000ffff03037812 */ /* 0x000fe400078ec0ff */
[----:B------:R-:W-:Y:S02]  /*16c960*/  LOP3.LUT R17, R4, 0xffff, RZ, 0xc0, !PT ;  /* 0x0000ffff04117812 */ /* 0x000fe400078ec0ff */
[----:B------:R-:W4:Y:S01]  /*16c970*/  LDL.LU R4, [R1+0x6d84] ;  /* 0x006d840001047983 */ /* 0x000f220000300800 */
[----:B0-----:R-:W-:-:S04]  /*16c980*/  PRMT R20, R11, 0x3340, R15 ;  /* 0x000033400b147816 */ /* 0x001fc8000000000f */
[----:B------:R-:W-:Y:S02]  /*16c990*/  PRMT R25, R20, 0x5410, R21 ;  /* 0x0000541014197816 */ /* 0x000fe40000000015 */
[----:B------:R-:W-:-:S03]  /*16c9a0*/  PRMT R21, R17, 0x3340, R0 ;  /* 0x0000334011157816 */ /* 0x000fc60000000000 */
[----:B------:R0:W-:Y:S01]  /*16c9b0*/  STL [R1+0x2604], R25 ;  /* 0x0026041901007387 */ /* 0x0001e20000100800 */
[----:B--2---:R-:W-:-:S04]  /*16c9c0*/  LOP3.LUT R19, R19, 0xffff, RZ, 0xc0, !PT ;  /* 0x0000ffff13137812 */ /* 0x004fc800078ec0ff */
[----:B------:R-:W-:-:S04]  /*16c9d0*/  PRMT R20, R3, 0x3340, R19 ;  /* 0x0000334003147816 */ /* 0x000fc80000000013 */
[----:B0-----:R-:W-:Y:S02]  /*16c9e0*/  PRMT R25, R20, 0x5410, R21 ;  /* 0x0000541014197816 */ /* 0x001fe40000000015 */
[----:B------:R-:W-:Y:S02]  /*16c9f0*/  IADD3 R20, P1, PT, R50, R40, RZ ;  /* 0x0000002832147210 */ /* 0x000fe40007f3e0ff */
[----:B------:R-:W-:-:S03]  /*16ca00*/  SHF.R.U32.HI R3, RZ, 0x8, R3 ;  /* 0x00000008ff037819 */ /* 0x000fc60000011603 */
[----:B------:R-:W-:Y:S01]  /*16ca10*/  IMAD.X R21, R61, 0x1, R41, P1 ;  /* 0x000000013d157824 */ /* 0x000fe200008e0629 */
[----:B------:R-:W-:Y:S04]  /*16ca20*/  STL [R1+0x2630], R25 ;  /* 0x0026301901007387 */ /* 0x000fe80000100800 */
[----:B------:R0:W-:Y:S02]  /*16ca30*/  STL.64 [R1+0xc20], R20 ;  /* 0x000c201401007387 */ /* 0x0001e40000100a00 */
[----:B0-----:R-:W-:Y:S02]  /*16ca40*/  SHF.R.U32.HI R20, RZ, 0x8, R15 ;  /* 0x00000008ff147819 */ /* 0x001fe4000001160f */
[----:B------:R-:W-:Y:S02]  /*16ca50*/  LOP3.LUT R15, R3, 0xffff, RZ, 0xc0, !PT ;  /* 0x0000ffff030f7812 */ /* 0x000fe400078ec0ff */
[----:B------:R-:W2:Y:S04]  /*16ca60*/  LDL.LU R3, [R1+0x27a0] ;  /* 0x0027a00001037983 */ /* 0x000ea80000300800 */
[----:B------:R-:W4:Y:S01]  /*16ca70*/  LDL.LU R30, [R1+0x754] ;  /* 0x00075400011e7983 */ /* 0x000f220000300800 */
[----:B------:R-:W-:-:S03]  /*16ca80*/  SHF.R.U32.HI R61, RZ, 0x8, R19 ;  /* 0x00000008ff3d7819 */ /* 0x000fc60000011613 */
[----:B------:R-:W4:Y:S01]  /*16ca90*/  LDL.LU R26, [R1+0x27a4] ;  /* 0x0027a400011a7983 */ /* 0x000f220000300800 */
[----:B------:R-:W-:-:S04]  /*16caa0*/  LOP3.LUT R19, R61, 0xffff, RZ, 0xc0, !PT ;  /* 0x0000ffff3d137812 */ /* 0x000fc800078ec0ff */
[----:B------:R-:W-:Y:S02]  /*16cab0*/  PRMT R15, R15, 0x3340, R19 ;  /* 0x000033400f0f7816 */ /* 0x000fe40000000013 */
[----:B------:R-:W4:Y:S01]  /*16cac0*/  LDL.LU R19, [R1+0x75c] ;  /* 0x00075c0001137983 */ /* 0x000f220000300800 */
[----:B------:R-:W-:Y:S02]  /*16cad0*/  SHF.R.U32.HI R11, RZ, 0x8, R11 ;  /* 0x00000008ff0b7819 */ /* 0x000fe4000001160b */
[----:B------:R-:W-:Y:S02]  /*16cae0*/  LOP3.LUT R61, R20, 0xffff, RZ, 0xc0, !PT ;  /* 0x0000ffff143d7812 */ /* 0x000fe400078ec0ff */
[----:B------:R-:W-:-:S04]  /*16caf0*/  LOP3.LUT R11, R11, 0xffff, RZ, 0xc0, !PT ;  /* 0x0000ffff0b0b7812 */ /* 0x000fc800078ec0ff */
[----:B------:R-:W-:Y:S01]  /*16cb00*/  PRMT R11, R11, 0x3340, R61 ;  /* 0x000033400b0b7816 */ /* 0x000fe2000000003d */
[----:B------:R0:W-:Y:S04]  /*16cb10*/  STL [R1+0x6a70], R15 ;  /* 0x006a700f01007387 */ /* 0x0001e80000100800 */
[----:B------:R0:W-:Y:S01]  /*16cb20*/  STL [R1+0x86c], R11 ;  /* 0x00086c0b01007387 */ /* 0x0001e20000100800 */
[----:B---3--:R-:W-:Y:S02]  /*16cb30*/  LOP3.LUT R20, R59, 0xffff, RZ, 0xc0, !PT ;  /* 0x0000ffff3b147812 */ /* 0x008fe400078ec0ff */
[----:B0-----:R-:W-:Y:S02]  /*16cb40*/  LOP3.LUT R15, R33, 0xffff, RZ, 0xc0, !PT ;  /* 0x0000ffff210f7812 */ /* 0x001fe400078ec0ff */
[----:B------:R-:W-:-:S02]  /*16cb50*/  LOP3.LUT R11, R58, 0xffff, RZ, 0xc0, !PT ;  /* 0x0000ffff3a0b7812 */ /* 0x000fc400078ec0ff */
[----:B------:R-:W-:Y:S02]  /*16cb60*/  PRMT R21, R15, 0x3340, R20 ;  /* 0x000033400f157816 */ /* 0x000fe40000000014 */
[----:B------:R-:W-:Y:S02]  /*16cb70*/  PRMT R61, R11, 0x3340, R0 ;  /* 0x000033400b3d7816 */ /* 0x000fe40000000000 */
[----:B------:R-:W-:Y:S02]  /*16cb80*/  SHF.R.U32.HI R15, RZ, 0x8, R15 ;  /* 0x00000008ff0f7819 */ /* 0x000fe4000001160f */
[----:B------:R-:W-:Y:S02]  /*16cb90*/  PRMT R21, R21, 0x5410, R61 ;  /* 0x0000541015157816 */ /* 0x000fe4000000003d */
[----:B------:R-:W-:Y:S02]  /*16cba0*/  SHF.R.U32.HI R61, RZ, 0x8, R20 ;  /* 0x00000008ff3d7819 */ /* 0x000fe40000011614 */
[----:B------:R-:W-:Y:S01]  /*16cbb0*/  LOP3.LUT R15, R15, 0xffff, RZ, 0xc0, !PT ;  /* 0x0000ffff0f0f7812 */ /* 0x000fe200078ec0ff */
[----:B-1----:R-:W-:Y:S01]  /*16cbc0*/  VIADD R50, R50, UR6 ;  /* 0x0000000632327c36 */ /* 0x002fe20008000000 */
[----:B------:R-:W-:-:S02]  /*16cbd0*/  SHF.R.U32.HI R11, RZ, 0x8, R11 ;  /* 0x00000008ff0b7819 */ /* 0x000fc4000001160b */
[----:B------:R-:W-:Y:S02]  /*16cbe0*/  LOP3.LUT R61, R61, 0xffff, RZ, 0xc0, !PT ;  /* 0x0000ffff3d3d7812 */ /* 0x000fe400078ec0ff */
[----:B------:R-:W-:Y:S01]  /*16cbf0*/  SHF.R.U32.HI R7, RZ, 0x8, R7 ;  /* 0x00000008ff077819 */ /* 0x000fe20000011607 */
[----:B------:R0:W-:Y:S01]  /*16cc00*/  STL [R1+0x25d8], R21 ;  /* 0x0025d81501007387 */ /* 0x0001e20000100800 */
[----:B------:R-:W-:Y:S02]  /*16cc10*/  IADD3 R20, P1, PT, R50, R34, RZ ;  /* 0x0000002232147210 */ /* 0x000fe40007f3e0ff */
[----:B------:R-:W-:Y:S02]  /*16cc20*/  PRMT R15, R15, 0x3340, R61 ;  /* 0x000033400f0f7816 */ /* 0x000fe4000000003d */
[----:B------:R-:W-:Y:S02]  /*16cc30*/  SHF.R.S32.HI R61, RZ, 0x1f, R50 ;  /* 0x0000001fff3d7819 */ /* 0x000fe40000011432 */
[----:B------:R-:W-:-:S02]  /*16cc40*/  LOP3.LUT R11, R11, 0xffff, RZ, 0xc0, !PT ;  /* 0x0000ffff0b0b7812 */ /* 0x000fc400078ec0ff */
[----:B------:R-:W-:Y:S01]  /*16cc50*/  LOP3.LUT R7, R7, 0xffff, RZ, 0xc0, !PT ;  /* 0x0000ffff07077812 */ /* 0x000fe200078ec0ff */
[----:B------:R-:W1:Y:S01]  /*16cc60*/  LDCU UR6, c[0x0][0x3b8] ;  /* 0x00007700ff0677ac */ /* 0x000e620008000800 */
[----:B------:R3:W-:Y:S01]  /*16cc70*/  STL [R1+0x868], R15 ;  /* 0x0008680f01007387 */ /* 0x0007e20000100800 */
[----:B0-----:R-:W-:-:S05]  /*16cc80*/  IMAD.X R21, R61, 0x1, R35, P1 ;  /* 0x000000013d157824 */ /* 0x001fca00008e0623 */
[----:B------:R-:W-:Y:S01]  /*16cc90*/  STL.64 [R1+0xc18], R20 ;  /* 0x000c181401007387 */ /* 0x000fe20000100a00 */
[--C-:B---3--:R-:W-:Y:S02]  /*16cca0*/  PRMT R15, R11, 0x3340, R0.reuse ;  /* 0x000033400b0f7816 */ /* 0x108fe40000000000 */
[----:B------:R-:W-:Y:S02]  /*16ccb0*/  PRMT R11, R7, 0x3340, R0 ;  /* 0x00003340070b7816 */ /* 0x000fe40000000000 */
[----:B------:R-:W-:-:S04]  /*16ccc0*/  LOP3.LUT R7, R27, 0xffff, RZ, 0xc0, !PT ;  /* 0x0000ffff1b077812 */ /* 0x000fc800078ec0ff */
[----:B------:R-:W-:Y:S01]  /*16ccd0*/  PRMT R25, R7, 0x3340, R0 ;  /* 0x0000334007197816 */ /* 0x000fe20000000000 */
[----:B------:R-:W-:Y:S04]  /*16cce0*/  STL [R1+0x29c], R15 ;  /* 0x00029c0f01007387 */ /* 0x000fe80000100800 */
[----:B------:R0:W-:Y:S04]  /*16ccf0*/  STL [R1+0x298], R11 ;  /* 0x0002980b01007387 */ /* 0x0001e80000100800 */
[----:B------:R-:W3:Y:S01]  /*16cd00*/  LDL.LU R27, [R1+0x6d80] ;  /* 0x006d8000011b7983 */ /* 0x000ee20000300800 */
[----:B0-----:R-:W-:-:S03]  /*16cd10*/  LOP3.LUT R11, R6, 0xffff, RZ, 0xc0, !PT ;  /* 0x0000ffff060b7812 */ /* 0x001fc600078ec0ff */
[----:B------:R-:W3:Y:S04]  /*16cd20*/  LDL.LU R6, [R1+0x6d7c] ;  /* 0x006d7c0001067983 */ /* 0x000ee80000300800 */
[----:B------:R-:W3:Y:S04]  /*16cd30*/  LDL.LU R45, [R1+0x5108] ;  /* 0x00510800012d7983 */ /* 0x000ee80000300800 */
[----:B------:R-:W3:Y:S01]  /*16cd40*/  LDL.LU R33, [R1+0x3d8] ;  /* 0x0003d80001217983 */ /* 0x000ee20000300800 */
[----:B------:R-:W-:-:S05]  /*16cd50*/  IADD3 R42, P1, PT, R50, R36, RZ ;  /* 0x00000024322a7210 */ /* 0x000fca0007f3e0ff */
[----:B------:R-:W-:Y:S01]  /*16cd60*/  IMAD.X R43, R61, 0x1, R37, P1 ;  /* 0x000000013d2b7824 */ /* 0x000fe200008e0625 */
[----:B--2---:R-:W-:Y:S02]  /*16cd70*/  LOP3.LUT R3, R3, 0xffff, RZ, 0xc0, !PT ;  /* 0x0000ffff03037812 */ /* 0x004fe400078ec0ff */
[----:B----4-:R-:W-:-:S04]  /*16cd80*/  LOP3.LUT R20, R30, 0xffff, RZ, 0xc0, !PT ;  /* 0x0000ffff1e147812 */ /* 0x010fc800078ec0ff */
[----:B------:R-:W-:-:S04]  /*16cd90*/  PRMT R21, R3, 0x3340, R20 ;  /* 0x0000334003157816 */ /* 0x000fc80000000014 */
[----:B------:R-:W-:-:S05]  /*16cda0*/  PRMT R21, R21, 0x5410, R25 ;  /* 0x0000541015157816 */ /* 0x000fca0000000019 */
[----:B------:R0:W-:Y:S04]  /*16cdb0*/  STL [R1+0x25b0], R21 ;  /* 0x0025b01501007387 */ /* 0x0001e80000100800 */
[----:B------:R-:W2:Y:S01]  /*16cdc0*/  LDL.LU R58, [R1+0x1cf8] ;  /* 0x001cf800013a7983 */ /* 0x000ea20000300800 */
[----:B------:R-:W-:Y:S02]  /*16cdd0*/  LOP3.LUT R15, R26, 0xffff, RZ, 0xc0, !PT ;  /* 0x0000ffff1a0f7812 */ /* 0x000fe400078ec0ff */
[----:B------:R-:W-:Y:S02]  /*16cde0*/  LOP3.LUT R19, R19, 0xffff, RZ, 0xc0, !PT ;  /* 0x0000ffff13137812 */ /* 0x000fe400078ec0ff */
[----:B------:R-:W-:Y:S02]  /*16cdf0*/  PRMT R25, R11, 0x3340, R0 ;  /* 0x000033400b197816 */ /* 0x000fe40000000000 */
[----:B------:R-:W-:-:S02]  /*16ce00*/  SHF.R.U32.HI R3, RZ, 0x8, R3 ;  /* 0x00000008ff037819 */ /* 0x000fc40000011603 */
[----:B------:R-:W-:Y:S02]  /*16ce10*/  SHF.R.U32.HI R20, RZ, 0x8, R20 ;  /* 0x00000008ff147819 */ /* 0x000fe40000011614 */
[----:B0-----:R-:W-:Y:S02]  /*16ce20*/  PRMT R21, R15, 0x3340, R19 ;  /* 0x000033400f157816 */ /* 0x001fe40000000013 */
[----:B------:R-:W-:Y:S02]  /*16ce30*/  LOP3.LUT R3, R3, 0xffff, RZ, 0xc0, !PT ;  /* 0x0000ffff03037812 */ /* 0x000fe400078ec0ff */
[----:B------:R-:W-:Y:S02]  /*16ce40*/  LOP3.LUT R20, R20, 0xffff, RZ, 0xc0, !PT ;  /* 0x0000ffff14147812 */ /* 0x000fe400078ec0ff */
[----:B------:R-:W-:Y:S02]  /*16ce50*/  PRMT R21, R21, 0x5410, R25 ;  /* 0x0000541015157816 */ /* 0x000fe40000000019 */
[----:B------:R-:W-:-:S03]  /*16ce60*/  PRMT R3, R3, 0x3340, R20 ;  /* 0x0000334003037816 */ /* 0x000fc60000000014 */
[----:B------:R-:W-:Y:S04]  /*16ce70*/  STL [R1+0x25a4], R21 ;  /* 0x0025a41501007387 */ /* 0x000fe80000100800 */
[----:B------:R-:W-:Y:S04]  /*16ce80*/  STL.64 [R1+0xc00], R42 ;  /* 0x000c002a01007387 */ /* 0x000fe80000100a00 */
[----:B------:R-:W4:Y:S04]  /*16ce90*/  LDL.LU R59, [R1+0x510c] ;  /* 0x00510c00013b7983 */ /* 0x000f280000300800 */
[----:B------:R-:W4:Y:S01]  /*16cea0*/  LDL.LU R30, [R1+0x3d4] ;  /* 0x0003d400011e7983 */ /* 0x000f220000300800 */
[----:B------:R-:W-:-:S02]  /*16ceb0*/  SHF.R.U32.HI R15, RZ, 0x8, R15 ;  /* 0x00000008ff0f7819 */ /* 0x000fc4000001160f */
[----:B------:R-:W-:Y:S01]  /*16cec0*/  SHF.R.U32.HI R19, RZ, 0x8, R19 ;  /* 0x00000008ff137819 */ /* 0x000fe20000011613 */
[----:B------:R0:W-:Y:S01]  /*16ced0*/  STL [R1+0x85c], R3 ;  /* 0x00085c0301007387 */ /* 0x0001e20000100800 */
[----:B------:R-:W-:Y:S02]  /*16cee0*/  IADD3 R20, P1, PT, R50, R38, RZ ;  /* 0x0000002632147210 */ /* 0x000fe40007f3e0ff */
[----:B------:R-:W-:Y:S02]  /*16cef0*/  LOP3.LUT R15, R15, 0xffff, RZ, 0xc0, !PT ;  /* 0x0000ffff0f0f7812 */ /* 0x000fe400078ec0ff */
[----:B------:R-:W-:Y:S01]  /*16cf00*/  LOP3.LUT R19, R19, 0xffff, RZ, 0xc0, !PT ;  /* 0x0000ffff13137812 */ /* 0x000fe200078ec0ff */
[----:B0-----:R-:W4:Y:S03]  /*16cf10*/  LDL.LU R3, [R1+0x1cec] ;  /* 0x001cec0001037983 */ /* 0x001f260000300800 */
[----:B------:R-:W-:Y:S01]  /*16cf20*/  PRMT R15, R15, 0x3340, R19 ;  /* 0x000033400f0f7816 */ /* 0x000fe20000000013 */
[----:B------:R-:W-:-:S04]  /*16cf30*/  IMAD.X R21, R61, 0x1, R39, P1 ;  /* 0x000000013d157824 */ /* 0x000fc800008e0627 */
[----:B------:R-:W-:Y:S04]  /*16cf40*/  STL [R1+0x44c], R15 ;  /* 0x00044c0f01007387 */ /* 0x000fe80000100800 */
[----:B------:R-:W4:Y:S04]  /*16cf50*/  LDL.LU R26, [R1+0x27b0] ;  /* 0x0027b000011a7983 */ /* 0x000f280000300800 */
[----:B------:R0:W-:Y:S04]  /*16cf60*/  STL.64 [R1+0xc10], R20 ;  /* 0x000c101401007387 */ /* 0x0001e80000100a00 */
[----:B------:R-:W4:Y:S01]  /*16cf70*/  LDL.LU R19, [R1+0x7d4] ;  /* 0x0007d40001137983 */ /* 0x000f220000300800 */
[----:B------:R-:W-:-:S04]  /*16cf80*/  SHF.R.U32.HI R11, RZ, 0x8, R11 ;  /* 0x00000008ff0b7819 */ /* 0x000fc8000001160b */
[----:B------:R-:W-:Y:S02]  /*16cf90*/  LOP3.LUT R11, R11, 0xffff, RZ, 0xc0, !PT ;  /* 0x0000ffff0b0b7812 */ /* 0x000fe400078ec0ff */
[----:B0-----:R-:W-:Y:S02]  /*16cfa0*/  IADD3 R20, P1, PT, R50, R40, RZ ;  /* 0x0000002832147210 */ /* 0x001fe40007f3e0ff */
[----:B------:R-:W-:-:S03]  /*16cfb0*/  PRMT R11, R11, 0x3340, R0 ;  /* 0x000033400b0b7816 */ /* 0x000fc60000000000 */
[----:B------:R-:W-:Y:S01]  /*16cfc0*/  IMAD.X R21, R61, 0x1, R41, P1 ;  /* 0x000000013d157824 */ /* 0x000fe200008e0629 */
[----:B------:R-:W-:Y:S01]  /*16cfd0*/  SHF.R.U32.HI R61, RZ, 0x8, R7 ;  /* 0x00000008ff3d7819 */ /* 0x000fe20000011607 */
[----:B------:R0:W-:Y:S03]  /*16cfe0*/  STL [R1+0x294], R11 ;  /* 0x0002940b01007387 */ /* 0x0001e60000100800 */
[----:B------:R-:W-:Y:S01]  /*16cff0*/  LOP3.LUT R61, R61, 0xffff, RZ, 0xc0, !PT ;  /* 0x0000ffff3d3d7812 */ /* 0x000fe200078ec0ff */
[----:B------:R-:W-:Y:S03]  /*16d000*/  STL.64 [R1+0xc08], R20 ;  /* 0x000c081401007387 */ /* 0x000fe60000100a00 */
[----:B0-----:R-:W-:Y:S02]  /*16d010*/  PRMT R11, R61, 0x3340, R0 ;  /* 0x000033403d0b7816 */ /* 0x001fe40000000000 */
[----:B---3--:R-:W-:-:S02]  /*16d020*/  LOP3.LUT R7, R45, 0xffff, RZ, 0xc0, !PT ;  /* 0x0000ffff2d077812 */ /* 0x008fc400078ec0ff */
[----:B------:R-:W-:Y:S01]  /*16d030*/  LOP3.LUT R15, R33, 0xffff, RZ, 0xc0, !PT ;  /* 0x0000ffff210f7812 */ /* 0x000fe200078ec0ff */
[----:B------:R2:W-:Y:S03]  /*16d040*/  STL [R1+0x290], R11 ;  /* 0x0002900b01007387 */ /* 0x0005e60000100800 */
[----:B------:R-:W-:Y:S01]  /*16d050*/  PRMT R61, R15, 0x3340, R0 ;  /* 0x000033400f3d7816 */ /* 0x000fe20000000000 */
[----:B-1----:R-:W-:Y:S01]  /*16d060*/  VIADD R50, R50, UR6 ;  /* 0x0000000632327c36 */ /* 0x002fe20008000000 */
[----:B------:R-:W0:Y:S04]  /*16d070*/  LDCU UR6, c[0x0][0x3b8] ;  /* 0x00007700ff0677ac */ /* 0x000e280008000800 */
[----:B------:R-:W-:-:S02]  /*16d080*/  IADD3 R42, P1, PT, R50, R34, RZ ;  /* 0x00000022322a7210 */ /* 0x000fc40007f3e0ff */
[----:B--2---:R-:W-:-:S04]  /*16d090*/  LOP3.LUT R11, R58, 0xffff, RZ, 0xc0, !PT ;  /* 0x0000ffff3a0b7812 */ /* 0x004fc800078ec0ff */
[----:B------:R-:W-:Y:S02]  /*16d0a0*/  PRMT R20, R7, 0x3340, R11 ;  /* 0x0000334007147816 */ /* 0x000fe4000000000b */
[----:B------:R-:W-:Y:S02]  /*16d0b0*/  SHF.R.U32.HI R7, RZ, 0x8, R7 ;  /* 0x00000008ff077819 */ /* 0x000fe40000011607 */
[----:B------:R-:W-:Y:S02]  /*16d0c0*/  SHF.R.U32.HI R11, RZ, 0x8, R11 ;  /* 0x00000008ff0b7819 */ /* 0x000fe4000001160b */
[----:B------:R-:W-:Y:S02]  /*16d0d0*/  PRMT R20, R20, 0x5410, R61 ;  /* 0x0000541014147816 */ /* 0x000fe4000000003d */
[----:B------:R-:W-:Y:S02]  /*16d0e0*/  SHF.R.U32.HI R61, RZ, 0x8, R15 ;  /* 0x00000008ff3d7819 */ /* 0x000fe4000001160f */
[----:B------:R-:W-:-:S02]  /*16d0f0*/  LOP3.LUT R7, R7, 0xffff, RZ, 0xc0, !PT ;  /* 0x0000ffff07077812 */ /* 0x000fc400078ec0ff */
[----:B------:R-:W-:Y:S02]  /*16d100*/  LOP3.LUT R11, R11, 0xffff, RZ, 0xc0, !PT ;  /* 0x0000ffff0b0b7812 */ /* 0x000fe400078ec0ff */
[----:B------:R-:W-:Y:S02]  /*16d110*/  LOP3.LUT R61, R61, 0xffff, RZ, 0xc0, !PT ;  /* 0x0000ffff3d3d7812 */ /* 0x000fe400078ec0ff */
[----:B------:R-:W-:Y:S02]  /*16d120*/  PRMT R11, R7, 0x3340, R11 ;  /* 0x00003340070b7816 */ /* 0x000fe4000000000b */
[----:B------:R-:W-:Y:S01]  /*16d130*/  PRMT R7, R61, 0x3340, R0 ;  /* 0x000033403d077816 */ /* 0x000fe20000000000 */
[----:B------:R-:W-:Y:S04]  /*16d140*/  STL [R1+0x2534], R20 ;  /* 0x0025341401007387 */ /* 0x000fe80000100800 */
[----:B------:R-:W-:Y:S01]  /*16d150*/  STL [R1+0x448], R11 ;  /* 0x0004480b01007387 */ /* 0x000fe20000100800 */
[----:B----4-:R-:W-:-:S03]  /*16d160*/  LOP3.LUT R21, R59, 0xffff, RZ, 0xc0, !PT ;  /* 0x0000ffff3b157812 */ /* 0x010fc600078ec0ff */
[----:B------:R1:W-:Y:S02]  /*16d170*/  STL [R1+0x28c], R7 ;  /* 0x00028c0701007387 */ /* 0x0003e40000100800 */
[----:B-1----:R-:W-:Y:S02]  /*16d180*/  LOP3.LUT R7, R30, 0xffff, RZ, 0xc0, !PT ;  /* 0x0000ffff1e077812 */ /* 0x002fe400078ec0ff */
[----:B------:R-:W-:Y:S02]  /*16d190*/  LOP3.LUT R3, R3, 0xffff, RZ, 0xc0, !PT ;  /* 0x0000ffff03037812 */ /* 0x000fe400078ec0ff */
[----:B------:R-:W-:Y:S02]  /*16d1a0*/  PRMT R61, R7, 0x3340, R0 ;  /* 0x00003340073d7816 */ /* 0x000fe40000000000 */
[----:B------:R-:W-:-:S04]  /*16d1b0*/  PRMT R11, R21, 0x3340, R3 ;  /* 0x00003340150b7816 */ /* 0x000fc80000000003 */
[----:B------:R-:W-:Y:S02]  /*16d1c0*/  PRMT R15, R11, 0x5410, R61 ;  /* 0x000054100b0f7816 */ /* 0x000fe4000000003d */
[----:B------:R-:W-:Y:S02]  /*16d1d0*/  LOP3.LUT R11, R2, 0xffff, RZ, 0xc0, !PT ;  /* 0x0000ffff020b7812 */ /* 0x000fe400078ec0ff */
[----:B------:R-:W2:Y:S04]  /*16d1e0*/  LDL.LU R2, [R1+0x6d78] ;  /* 0x006d780001027983 */ /* 0x000ea80000300800 */
[----:B------:R1:W-:Y:S01]  /*16d1f0*/  STL [R1+0x2508], R15 ;  /* 0x0025080f01007387 */ /* 0x0003e20000100800 */
[----:B------:R-:W-:Y:S02]  /*16d200*/  LOP3.LUT R20, R19, 0xffff, RZ, 0xc0, !PT ;  /* 0x0000ffff13147812 */ /* 0x000fe400078ec0ff */
[----:B------:R-:W-:-:S02]  /*16d210*/  PRMT R61, R11, 0x3340, R0 ;  /* 0x000033400b3d7816 */ /* 0x000fc40000000000 */
[----:B-1----:R-:W-:Y:S02]  /*16d220*/  LOP3.LUT R15, R26, 0xffff, RZ, 0xc0, !PT ;  /* 0x0000ffff1a0f7812 */ /* 0x002fe400078ec0ff */
[----:B------:R-:W3:Y:S04]  /*16d230*/  LDL.LU R26, [R1+0x27b4] ;  /* 0x0027b400011a7983 */ /* 0x000ee80000300800 */
[----:B------:R-:W4:Y:S01]  /*16d240*/  LDL.LU R19, [R1+0x7dc] ;  /* 0x0007dc0001137983 */ /* 0x000f220000300800 */
[----:B------:R-:W-:-:S04]  /*16d250*/  PRMT R25, R15, 0x3340, R20 ;  /* 0x000033400f197816 */ /* 0x000fc80000000014 */
[----:B------:R-:W-:Y:S02]  /*16d260*/  PRMT R25, R25, 0x5410, R61 ;  /* 0x0000541019197816 */ /* 0x000fe4000000003d */
[----:B------:R-:W-:-:S05]  /*16d270*/  SHF.R.S32.HI R61, RZ, 0x1f, R50 ;  /* 0x0000001fff3d7819 */ /* 0x000fca0000011432 */
[----:B------:R-:W-:Y:S01]  /*16d280*/  IMAD.X R43, R61, 0x1, R35, P1 ;  /* 0x000000013d2b7824 */ /* 0x000fe200008e0623 */
[----:B------:R1:W-:Y:S04]  /*16d290*/  STL [R1+0x24ec], R25 ;  /* 0x0024ec1901007387 */ /* 0x0003e80000100800 */
[----:B------:R-:W-:Y:S04]  /*16d2a0*/  STL.64 [R1+0xbf0], R42 ;  /* 0x000bf02a01007387 */ /* 0x000fe80000100a00 */
[----:B------:R-:W2:Y:S01]  /*16d2b0*/  LDL.LU R59, [R1+0x5110] ;  /* 0x00511000013b7983 */ /* 0x000ea20000300800 */
[----:B------:R-:W-:-:S02]  /*16d2c0*/  SHF.R.U32.HI R3, RZ, 0x8, R3 ;  /* 0x00000008ff037819 */ /* 0x000fc40000011603 */
[----:B------:R-:W-:Y:S02]  /*16d2d0*/  SHF.R.U32.HI R15, RZ, 0x8, R15 ;  /* 0x00000008ff0f7819 */ /* 0x000fe4000001160f */
[----:B------:R-:W-:Y:S02]  /*16d2e0*/  SHF.R.U32.HI R21, RZ, 0x8, R21 ;  /* 0x00000008ff157819 */ /* 0x000fe40000011615 */
[----:B------:R-:W-:Y:S02]  /*16d2f0*/  SHF.R.U32.HI R20, RZ, 0x8, R20 ;  /* 0x00000008ff147819 */ /* 0x000fe40000011614 */
[----:B-1----:R-:W-:Y:S02]  /*16d300*/  LOP3.LUT R25, R3, 0xffff, RZ, 0xc0, !PT ;  /* 0x0000ffff03197812 */ /* 0x002fe400078ec0ff */
[----:B------:R-:W-:Y:S02]  /*16d310*/  LOP3.LUT R15, R15, 0xffff, RZ, 0xc0, !PT ;  /* 0x0000ffff0f0f7812 */ /* 0x000fe400078ec0ff */
[----:B------:R-:W-:Y:S01]  /*16d320*/  LOP3.LUT R21, R21, 0xffff, RZ, 0xc0, !PT ;  /* 0x0000ffff15157812 */ /* 0x000fe200078ec0ff */
[----:B------:R-:W2:Y:S01]  /*16d330*/  LDL.LU R3, [R1+0x3e0] ;  /* 0x0003e00001037983 */ /* 0x000ea20000300800 */
[----:B------:R-:W-:-:S03]  /*16d340*/  LOP3.LUT R20, R20, 0xffff, RZ, 0xc0, !PT ;  /* 0x0000ffff14147812 */ /* 0x000fc600078ec0ff */
[----:B------:R-:W2:Y:S01]  /*16d350*/  LDL.LU R44, [R1+0x1d08] ;  /* 0x001d0800012c7983 */ /* 0x000ea20000300800 */
[----:B------:R-:W-:Y:S02]  /*16d360*/  SHF.R.U32.HI R11, RZ, 0x8, R11 ;  /* 0x00000008ff0b7819 */ /* 0x000fe4000001160b */
[----:B------:R-:W-:Y:S02]  /*16d370*/  PRMT R21, R21, 0x3340, R25 ;  /* 0x0000334015157816 */ /* 0x000fe40000000019 */
[----:B------:R-:W-:Y:S02]  /*16d380*/  PRMT R15, R15, 0x3340, R20 ;  /* 0x000033400f0f7816 */ /* 0x000fe40000000014 */
[----:B------:R-:W-:Y:S02]  /*16d390*/  IADD3 R20, P1, PT, R50, R36, RZ ;  /* 0x0000002432147210 */ /* 0x000fe40007f3e0ff */
[----:B------:R-:W-:Y:S02]  /*16d3a0*/  SHF.R.U32.HI R7, RZ, 0x8, R7 ;  /* 0x00000008ff077819 */ /* 0x000fe40000011607 */
[----:B------:R-:W-:Y:S01]  /*16d3b0*/  LOP3.LUT R11, R11, 0xffff, RZ, 0xc0, !PT ;  /* 0x0000ffff0b0b7812 */ /* 0x000fe200078ec0ff */
[----:B------:R1:W-:Y:S04]  /*16d3c0*/  STL [R1+0x444], R21 ;  /* 0x0004441501007387 */ /* 0x0003e80000100800 */
[----:B------:R0:W-:Y:S01]  /*16d3d0*/  STL [R1+0x41c], R15 ;  /* 0x00041c0f01007387 */ /* 0x0001e20000100800 */
[----:B------:R-:W-:Y:S01]  /*16d3e0*/  LOP3.LUT R7, R7, 0xffff, RZ, 0xc0, !PT ;  /* 0x0000ffff07077812 */ /* 0x000fe200078ec0ff */
[----:B-1----:R-:W-:Y:S01]  /*16d3f0*/  IMAD.X R21, R61, 0x1, R37, P1 ;  /* 0x000000013d157824 */ /* 0x002fe200008e0625 */
[----:B0-----:R-:W-:-:S02]  /*16d400*/  PRMT R15, R11, 0x3340, R0 ;  /* 0x000033400b0f7816 */ /* 0x001fc40000000000 */
[----:B------:R-:W-:Y:S02]  /*16d410*/  PRMT R11, R7, 0x3340, R0 ;  /* 0x00003340070b7816 */ /* 0x000fe40000000000 */
[----:B------:R0:W-:Y:S04]  /*16d420*/  STL.64 [R1+0xbf8], R20 ;  /* 0x000bf81401007387 */ /* 0x0001e80000100a00 */
[----:B------:R-:W-:Y:S04]  /*16d430*/  STL [R1+0x288], R15 ;  /* 0x0002880f01007387 */ /* 0x000fe80000100800 */
[----:B------:R-:W2:Y:S04]  /*16d440*/  LDL.LU R45, [R1+0x5114] ;  /* 0x00511400012d7983 */ /* 0x000ea80000300800 */
[----:B------:R4:W-:Y:S04]  /*16d450*/  STL [R1+0x284], R11 ;  /* 0x0002840b01007387 */ /* 0x0009e80000100800 */
[----:B------:R-:W2:Y:S04]  /*16d460*/  LDL.LU R33, [R1+0x3dc] ;  /* 0x0003dc0001217983 */ /* 0x000ea80000300800 */
[----:B------:R-:W2:Y:S01]  /*16d470*/  LDL.LU R30, [R1+0x1cfc] ;  /* 0x001cfc00011e7983 */ /* 0x000ea20000300800 */
[----:B0-----:R-:W-:-:S05]  /*16d480*/  IADD3 R20, P1, PT, R50, R38, RZ ;  /* 0x0000002632147210 */ /* 0x001fca0007f3e0ff */
[----:B------:R-:W-:Y:S01]  /*16d490*/  IMAD.X R21, R61, 0x1, R39, P1 ;  /* 0x000000013d157824 */ /* 0x000fe200008e0627 */
[----:B---3--:R-:W-:Y:S02]  /*16d4a0*/  LOP3.LUT R7, R26, 0xffff, RZ, 0xc0, !PT ;  /* 0x0000ffff1a077812 */ /* 0x008fe400078ec0ff */
[----:B----4-:R-:W-:Y:S02]  /*16d4b0*/  LOP3.LUT R11, R19, 0xffff, RZ, 0xc0, !PT ;  /* 0x0000ffff130b7812 */ /* 0x010fe400078ec0ff */
[----:B------:R-:W-:Y:S02]  /*16d4c0*/  LOP3.LUT R26, R5, 0xffff, RZ, 0xc0, !PT ;  /* 0x0000ffff051a7812 */ /* 0x000fe400078ec0ff */
[----:B------:R-:W3:Y:S01]  /*16d4d0*/  LDL.LU R5, [R1+0x6d74] ;  /* 0x006d740001057983 */ /* 0x000ee20000300800 */
        /* <DEDUP_REMOVED lines=9> */
[----:B------:R0:W-:Y:S04]  /*16d570*/  STL.64 [R1+0xbe8], R20 ;  /* 0x000be81401007387 */ /* 0x0001e80000100a00 */
[----:B------:R1:W-:Y:S01]  /*16d580*/  STL [R1+0x6a74], R19 ;  /* 0x006a741301007387 */ /* 0x0003e20000100800 */
[----:B--2---:R-:W-:-:S03]  /*16d590*/  LOP3.LUT R7, R59, 0xffff, RZ, 0xc0, !PT ;  /* 0x0000ffff3b077812 */ /* 0x004fc600078ec0ff */
[----:B------:R-:W2:Y:S04]  /*16d5a0*/  LDL.LU R58, [R1+0x27c0] ;  /* 0x0027c000013a7983 */ /* 0x000ea80000300800 */
[----:B------:R-:W4:Y:S01]  /*16d5b0*/  LDL.LU R59, [R1+0x848] ;  /* 0x00084800013b7983 */ /* 0x000f220000300800 */
[----:B------:R-:W-:Y:S02]  /*16d5c0*/  LOP3.LUT R11, R44, 0xffff, RZ, 0xc0, !PT ;  /* 0x0000ffff2c0b7812 */ /* 0x000fe400078ec0ff */
[----:B0-----:R-:W-:Y:S02]  /*16d5d0*/  IADD3 R20, P1, PT, R50, R40, RZ ;  /* 0x0000002832147210 */ /* 0x001fe40007f3e0ff */
[----:B------:R-:W-:Y:S02]  /*16d5e0*/  LOP3.LUT R3, R3, 0xffff, RZ, 0xc0, !PT ;  /* 0x0000ffff03037812 */ /* 0x000fe400078ec0ff */
[----:B------:R-:W-:-:S02]  /*16d5f0*/  PRMT R15, R7, 0x3340, R11 ;  /* 0x00003340070f7816 */ /* 0x000fc4000000000b */
[----:B------:R-:W-:Y:S01]  /*16d600*/  SHF.R.U32.HI R7, RZ, 0x8, R7 ;  /* 0x00000008ff077819 */ /* 0x000fe20000011607 */
[----:B------:R-:W-:Y:S01]  /*16d610*/  IMAD.X R21, R61, 0x1, R41, P1 ;  /* 0x000000013d157824 */ /* 0x000fe200008e0629 */
[----:B------:R-:W-:Y:S02]  /*16d620*/  SHF.R.U32.HI R61, RZ, 0x8, R11 ;  /* 0x00000008ff3d7819 */ /* 0x000fe4000001160b */
[----:B-1----:R-:W-:Y:S02]  /*16d630*/  PRMT R19, R3, 0x3340, R0 ;  /* 0x0000334003137816 */ /* 0x002fe40000000000 */
[----:B------:R-:W-:Y:S02]  /*16d640*/  LOP3.LUT R7, R7, 0xffff, RZ, 0xc0, !PT ;  /* 0x0000ffff07077812 */ /* 0x000fe400078ec0ff */
[----:B------:R-:W-:Y:S02]  /*16d650*/  LOP3.LUT R61, R61, 0xffff, RZ, 0xc0, !PT ;  /* 0x0000ffff3d3d7812 */ /* 0x000fe400078ec0ff */
[----:B------:R-:W-:-:S02]  /*16d660*/  PRMT R15, R15, 0x5410, R19 ;  /* 0x000054100f0f7816 */ /* 0x000fc40000000013 */
[----:B------:R-:W-:-:S03]  /*16d670*/  PRMT R11, R7, 0x3340, R61 ;  /* 0x00003340070b7816 */ /* 0x000fc6000000003d */
[----:B------:R-:W-:Y:S04]  /*16d680*/  STL [R1+0x1d08], R15 ;  /* 0x001d080f01007387 */ /* 0x000fe80000100800 */
[----:B------:R-:W-:Y:S04]  /*16d690*/  STL.64 [R1+0xbe0], R20 ;  /* 0x000be01401007387 */ /* 0x000fe80000100a00 */
[----:B------:R0:W-:Y:S01]  /*16d6a0*/  STL [R1+0x418], R11 ;  /* 0x0004180b01007387 */ /* 0x0001e20000100800 */
[----:B------:R-:W-:Y:S02]  /*16d6b0*/  LOP3.LUT R7, R45, 0xffff, RZ, 0xc0, !PT ;  /* 0x0000ffff2d077812 */ /* 0x000fe400078ec0ff */
[----:B------:R-:W-:-:S02]  /*16d6c0*/  LOP3.LUT R19, R33, 0xffff, RZ, 0xc0, !PT ;  /* 0x0000ffff21137812 */ /* 0x000fc400078ec0ff */
[----:B0-----:R-:W-:Y:S02]  /*16d6d0*/  LOP3.LUT R11, R30, 0xffff, RZ, 0xc0, !PT ;  /* 0x0000ffff1e0b7812 */ /* 0x001fe400078ec0ff */
[----:B------:R-:W-:Y:S01]  /*16d6e0*/  PRMT R61, R19, 0x3340, R0 ;  /* 0x00003340133d7816 */ /* 0x000fe20000000000 */
[----:B------:R-:W3:Y:S01]  /*16d6f0*/  LDL.LU R30, [R1+0x27c4] ;  /* 0x0027c400011e7983 */ /* 0x000ee20000300800 */
[----:B------:R-:W-:-:S04]  /*16d700*/  PRMT R15, R7, 0x3340, R11 ;  /* 0x00003340070f7816 */ /* 0x000fc8000000000b */
[----:B------:R-:W-:Y:S02]  /*16d710*/  PRMT R15, R15, 0x5410, R61 ;  /* 0x000054100f0f7816 */ /* 0x000fe4000000003d */
[----:B------:R-:W-:-:S03]  /*16d720*/  SHF.R.U32.HI R61, RZ, 0x8, R3 ;  /* 0x00000008ff3d7819 */ /* 0x000fc60000011603 */
[----:B------:R0:W-:Y:S04]  /*16d730*/  STL [R1+0x1cfc], R15 ;  /* 0x001cfc0f01007387 */ /* 0x0001e80000100800 */
[----:B------:R-:W3:Y:S01]  /*16d740*/  LDL.LU R3, [R1+0x84c] ;  /* 0x00084c0001037983 */ /* 0x000ee20000300800 */
[----:B------:R-:W-:Y:S02]  /*16d750*/  SHF.R.U32.HI R7, RZ, 0x8, R7 ;  /* 0x00000008ff077819 */ /* 0x000fe40000011607 */
[----:B------:R-:W-:Y:S02]  /*16d760*/  SHF.R.U32.HI R11, RZ, 0x8, R11 ;  /* 0x00000008ff0b7819 */ /* 0x000fe4000001160b */
[----:B------:R-:W-:Y:S02]  /*16d770*/  LOP3.LUT R61, R61, 0xffff, RZ, 0xc0, !PT ;  /* 0x0000ffff3d3d7812 */ /* 0x000fe400078ec0ff */
[----:B------:R-:W-:-:S02]  /*16d780*/  LOP3.LUT R7, R7, 0xffff, RZ, 0xc0, !PT ;  /* 0x0000ffff07077812 */ /* 0x000fc400078ec0ff */
[----:B------:R-:W-:Y:S02]  /*16d790*/  LOP3.LUT R11, R11, 0xffff, RZ, 0xc0, !PT ;  /* 0x0000ffff0b0b7812 */ /* 0x000fe400078ec0ff */
[--C-:B------:R-:W-:Y:S02]  /*16d7a0*/  PRMT R20, R61, 0x3340, R0.reuse ;  /* 0x000033403d147816 */ /* 0x100fe40000000000 */
[----:B------:R-:W-:Y:S02]  /*16d7b0*/  PRMT R7, R7, 0x3340, R11 ;  /* 0x0000334007077816 */ /* 0x000fe4000000000b */
[----:B0-----:R-:W-:Y:S01]  /*16d7c0*/  LOP3.LUT R15, R27, 0xffff, RZ, 0xc0, !PT ;  /* 0x0000ffff1b0f7812 */ /* 0x001fe200078ec0ff */
[----:B------:R-:W-:Y:S04]  /*16d7d0*/  STL [R1+0x280], R20 ;  /* 0x0002801401007387 */ /* 0x000fe80000100800 */
[----:B------:R-:W3:Y:S04]  /*16d7e0*/  LDL.LU R27, [R1+0x6d70] ;  /* 0x006d7000011b7983 */ /* 0x000ee80000300800 */
[----:B------:R2:W-:Y:S01]  /*16d7f0*/  STL [R1+0x414], R7 ;  /* 0x0004140701007387 */ /* 0x0005e20000100800 */
[----:B------:R-:W-:-:S02]  /*16d800*/  PRMT R61, R15, 0x3340, R0 ;  /* 0x000033400f3d7816 */ /* 0x000fc40000000000 */
[----:B--2---:R-:W-:Y:S02]  /*16d810*/  LOP3.LUT R7, R58, 0xffff, RZ, 0xc0, !PT ;  /* 0x0000ffff3a077812 */ /* 0x004fe400078ec0ff */
[----:B----4-:R-:W-:-:S04]  /*16d820*/  LOP3.LUT R11, R59, 0xffff, RZ, 0xc0, !PT ;  /* 0x0000ffff3b0b7812 */ /* 0x010fc800078ec0ff */
[----:B------:R-:W-:-:S04]  /*16d830*/  PRMT R20, R7, 0x3340, R11 ;  /* 0x0000334007147816 */ /* 0x000fc8000000000b */
[----:B------:R-:W-:-:S05]  /*16d840*/  PRMT R25, R20, 0x5410, R61 ;  /* 0x0000541014197816 */ /* 0x000fca000000003d */
[----:B------:R-:W-:Y:S04]  /*16d850*/  STL [R1+0x1cf8], R25 ;  /* 0x001cf81901007387 */ /* 0x000fe80000100800 */
[----:B------:R-:W2:Y:S04]  /*16d860*/  LDL.LU R52, [R1+0x5118] ;  /* 0x0051180001347983 */ /* 0x000ea80000300800 */
[----:B------:R-:W4:Y:S04]  /*16d870*/  LDL.LU R58, [R1+0x3e8] ;  /* 0x0003e800013a7983 */ /* 0x000f280000300800 */
[----:B------:R-:W2:Y:S01]  /*16d880*/  LDL.LU R59, [R1+0x1d18] ;  /* 0x001d1800013b7983 */ /* 0x000ea20000300800 */
[----:B------:R-:W-:Y:S01]  /*16d890*/  VIADD R50, R50, UR6 ;  /* 0x0000000632327c36 */ /* 0x000fe20008000000 */
[----:B------:R-:W-:-:S02]  /*16d8a0*/  SHF.R.U32.HI R19, RZ, 0x8, R19 ;  /* 0x00000008ff137819 */ /* 0x000fc40000011613 */
[----:B------:R-:W-:Y:S02]  /*16d8b0*/  SHF.R.U32.HI R7, RZ, 0x8, R7 ;  /* 0x00000008ff077819 */ /* 0x000fe40000011607 */
[----:B------:R-:W-:Y:S02]  /*16d8c0*/  SHF.R.U32.HI R11, RZ, 0x8, R11 ;  /* 0x00000008ff0b7819 */ /* 0x000fe4000001160b */
[----:B------:R-:W-:Y:S02]  /*16d8d0*/  LOP3.LUT R33, R4, 0xffff, RZ, 0xc0, !PT ;  /* 0x0000ffff04217812 */ /* 0x000fe400078ec0ff */
[----:B------:R-:W-:Y:S02]  /*16d8e0*/  SHF.R.S32.HI R61, RZ, 0x1f, R50 ;  /* 0x0000001fff3d7819 */ /* 0x000fe40000011432 */
[----:B------:R-:W-:Y:S02]  /*16d8f0*/  IADD3 R20, P1, PT, R50, R34, RZ ;  /* 0x0000002232147210 */ /* 0x000fe40007f3e0ff */
[----:B------:R-:W-:-:S02]  /*16d900*/  LOP3.LUT R19, R19, 0xffff, RZ, 0xc0, !PT ;  /* 0x0000ffff13137812 */ /* 0x000fc400078ec0ff */
[----:B------:R-:W-:Y:S02]  /*16d910*/  LOP3.LUT R7, R7, 0xffff, RZ, 0xc0, !PT ;  /* 0x0000ffff07077812 */ /* 0x000fe400078ec0ff */
[----:B------:R-:W-:Y:S02]  /*16d920*/  LOP3.LUT R11, R11, 0xffff, RZ, 0xc0, !PT ;  /* 0x0000ffff0b0b7812 */ /* 0x000fe400078ec0ff */
[----:B------:R-:W-:Y:S01]  /*16d930*/  SHF.R.U32.HI R15, RZ, 0x8, R15 ;  /* 0x00000008ff0f7819 */ /* 0x000fe2000001160f */
[----:B------:R-:W-:Y:S01]  /*16d940*/  IMAD.X R21, R61, 0x1, R35, P1 ;  /* 0x000000013d157824 */ /* 0x000fe200008e0623 */
[----:B------:R-:W-:Y:S02]  /*16d950*/  PRMT R19, R19, 0x3340, R0 ;  /* 0x0000334013137816 */ /* 0x000fe40000000000 */
[----:B------:R-:W-:Y:S01]  /*16d960*/  PRMT R11, R7, 0x3340, R11 ;  /* 0x00003340070b7816 */ /* 0x000fe2000000000b */
[----:B------:R-:W0:Y:S01]  /*16d970*/  LDCU UR6, c[0x0][0x3b8] ;  /* 0x00007700ff0677ac */ /* 0x000e220008000800 */
[----:B------:R-:W-:Y:S04]  /*16d980*/  STL.64 [R1+0xbd8], R20 ;  /* 0x000bd81401007387 */ /* 0x000fe80000100a00 */
[----:B------:R-:W-:Y:S04]  /*16d990*/  STL [R1+0x27c], R19 ;  /* 0x00027c1301007387 */ /* 0x000fe80000100800 */
[----:B------:R3:W-:Y:S04]  /*16d9a0*/  STL [R1+0x410], R11 ;  /* 0x0004100b01007387 */ /* 0x0007e80000100800 */
[----:B------:R-:W4:Y:S04]  /*16d9b0*/  LDL.LU R4, [R1+0x6d6c] ;  /* 0x006d6c0001047983 */ /* 0x000f280000300800 */
[----:B------:R-:W4:Y:S04]  /*16d9c0*/  LDL.LU R44, [R1+0x511c] ;  /* 0x00511c00012c7983 */ /* 0x000f280000300800 */
[----:B------:R-:W4:Y:S01]  /*16d9d0*/  LDL.LU R45, [R1+0x3e4] ;  /* 0x0003e400012d7983 */ /* 0x000f220000300800 */
[----:B---3--:R-:W-:-:S03]  /*16d9e0*/  LOP3.LUT R11, R3, 0xffff, RZ, 0xc0, !PT ;  /* 0x0000ffff030b7812 */ /* 0x008fc600078ec0ff */
[----:B------:R-:W3:Y:S01]  /*16d9f0*/  LDL.LU R3, [R1+0x1d0c] ;  /* 0x001d0c0001037983 */ /* 0x000ee20000300800 */
[----:B------:R-:W-:Y:S02]  /*16da00*/  LOP3.LUT R7, R30, 0xffff, RZ, 0xc0, !PT ;  /* 0x0000ffff1e077812 */ /* 0x000fe400078ec0ff */
[----:B------:R-:W-:Y:S02]  /*16da10*/  PRMT R20, R33, 0x3340, R0 ;  /* 0x0000334021147816 */ /* 0x000fe40000000000 */
[----:B------:R-:W-:Y:S02]  /*16da20*/  PRMT R19, R7, 0x3340, R11 ;  /* 0x0000334007137816 */ /* 0x000fe4000000000b */
[----:B------:R-:W-:Y:S02]  /*16da30*/  SHF.R.U32.HI R7, RZ, 0x8, R7 ;  /* 0x00000008ff077819 */ /* 0x000fe40000011607 */
[----:B------:R-:W-:Y:S02]  /*16da40*/  SHF.R.U32.HI R11, RZ, 0x8, R11 ;  /* 0x00000008ff0b7819 */ /* 0x000fe4000001160b */
[----:B------:R-:W-:-:S02]  /*16da50*/  PRMT R19, R19, 0x5410, R20 ;  /* 0x0000541013137816 */ /* 0x000fc40000000014 */
[----:B------:R-:W-:Y:S02]  /*16da60*/  IADD3 R20, P1, PT, R50, R36, RZ ;  /* 0x0000002432147210 */ /* 0x000fe40007f3e0ff */
[----:B------:R-:W-:Y:S02]  /*16da70*/  LOP3.LUT R7, R7, 0xffff, RZ, 0xc0, !PT ;  /* 0x0000ffff07077812 */ /* 0x000fe400078ec0ff */
[----:B------:R-:W-:Y:S02]  /*16da80*/  LOP3.LUT R11, R11, 0xffff, RZ, 0xc0, !PT ;  /* 0x0000ffff0b0b7812 */ /* 0x000fe400078ec0ff */
[----:B------:R-:W-:Y:S01]  /*16da90*/  LOP3.LUT R15, R15, 0xffff, RZ, 0xc0, !PT ;  /* 0x0000ffff0f0f7812 */ /* 0x000fe200078ec0ff */
[----:B------:R-:W-:Y:S01]  /*16daa0*/  IMAD.X R21, R61, 0x1, R37, P1 ;  /* 0x000000013d157824 */ /* 0x000fe200008e0625 */
[----:B------:R-:W-:Y:S02]  /*16dab0*/  PRMT R30, R7, 0x3340, R11 ;  /* 0x00003340071e7816 */ /* 0x000fe4000000000b */
[----:B------:R-:W-:Y:S01]  /*16dac0*/  PRMT R15, R15, 0x3340, R0 ;  /* 0x000033400f0f7816 */ /* 0x000fe20000000000 */
[----:B------:R-:W-:Y:S04]  /*16dad0*/  STL [R1+0x1cec], R19 ;  /* 0x001cec1301007387 */ /* 0x000fe80000100800 */
[----:B------:R-:W-:Y:S04]  /*16dae0*/  STL.64 [R1+0xbc8], R20 ;  /* 0x000bc81401007387 */ /* 0x000fe80000100a00 */
[----:B------:R-:W-:Y:S04]  /*16daf0*/  STL [R1+0x6a78], R30 ;  /* 0x006a781e01007387 */ /* 0x000fe80000100800 */
[----:B------:R4:W-:Y:S01]  /*16db00*/  STL [R1+0x278], R15 ;  /* 0x0002780f01007387 */ /* 0x0009e20000100800 */
[----:B--2---:R-:W-:-:S03]  /*16db10*/  LOP3.LUT R11, R59, 0xffff, RZ, 0xc0, !PT ;  /* 0x0000ffff3b0b7812 */ /* 0x004fc600078ec0ff */
[----:B------:R-:W2:Y:S01]  /*16db20*/  LDL.LU R59, [R1+0x27d0] ;  /* 0x0027d000013b7983 */ /* 0x000ea20000300800 */
[----:B----4-:R-:W-:Y:S02]  /*16db30*/  LOP3.LUT R15, R58, 0xffff, RZ, 0xc0, !PT ;  /* 0x0000ffff3a0f7812 */ /* 0x010fe400078ec0ff */
[----:B------:R-:W-:Y:S01]  /*16db40*/  LOP3.LUT R7, R52, 0xffff, RZ, 0xc0, !PT ;  /* 0x0000ffff34077812 */ /* 0x000fe200078ec0ff */
[----:B------:R-:W4:Y:S01]  /*16db50*/  LDL.LU R58, [R1+0x8c4] ;  /* 0x0008c400013a7983 */ /* 0x000f220000300800 */
[----:B------:R-:W-:Y:S02]  /*16db60*/  PRMT R20, R15, 0x3340, R0 ;  /* 0x000033400f147816 */ /* 0x000fe40000000000 */
[----:B------:R-:W-:Y:S02]  /*16db70*/  PRMT R19, R7, 0x3340, R11 ;  /* 0x0000334007137816 */ /* 0x000fe4000000000b */
[----:B------:R-:W-:Y:S02]  /*16db80*/  SHF.R.U32.HI R7, RZ, 0x8, R7 ;  /* 0x00000008ff077819 */ /* 0x000fe40000011607 */
[----:B------:R-:W-:-:S02]  /*16db90*/  SHF.R.U32.HI R11, RZ, 0x8, R11 ;  /* 0x00000008ff0b7819 */ /* 0x000fc4000001160b */
[----:B------:R-:W-:Y:S02]  /*16dba0*/  PRMT R19, R19, 0x5410, R20 ;  /* 0x0000541013137816 */ /* 0x000fe40000000014 */
[----:B------:R-:W-:Y:S02]  /*16dbb0*/  IADD3 R20, P1, PT, R50, R38, RZ ;  /* 0x0000002632147210 */ /* 0x000fe40007f3e0ff */
[----:B------:R-:W-:Y:S02]  /*16dbc0*/  LOP3.LUT R7, R7, 0xffff, RZ, 0xc0, !PT ;  /* 0x0000ffff07077812 */ /* 0x000fe400078ec0ff */
[----:B------:R-:W-:Y:S01]  /*16dbd0*/  LOP3.LUT R11, R11, 0xffff, RZ, 0xc0, !PT ;  /* 0x0000ffff0b0b7812 */ /* 0x000fe200078ec0ff */
[----:B------:R1:W-:Y:S01]  /*16dbe0*/  STL [R1+0x1ce8], R19 ;  /* 0x001ce81301007387 */ /* 0x0003e20000100800 */
[----:B------:R-:W-:-:S05]  /*16dbf0*/  IMAD.X R21, R61, 0x1, R39, P1 ;  /* 0x000000013d157824 */ /* 0x000fca00008e0627 */
[----:B------:R0:W-:Y:S01]  /*16dc00*/  STL.64 [R1+0xbb0], R20 ;  /* 0x000bb01401007387 */ /* 0x0001e20000100a00 */
[----:B-1----:R-:W-:Y:S02]  /*16dc10*/  PRMT R19, R7, 0x3340, R11 ;  /* 0x0000334007137816 */ /* 0x002fe4000000000b */
[----:B------:R-:W-:Y:S02]  /*16dc20*/  LOP3.LUT R11, R44, 0xffff, RZ, 0xc0, !PT ;  /* 0x0000ffff2c0b7812 */ /* 0x000fe400078ec0ff */
[----:B------:R-:W-:Y:S01]  /*16dc30*/  LOP3.LUT R7, R45, 0xffff, RZ, 0xc0, !PT ;  /* 0x0000ffff2d077812 */ /* 0x000fe200078ec0ff */
[----:B------:R1:W-:Y:S01]  /*16dc40*/  STL [R1+0x40c], R19 ;  /* 0x00040c1301007387 */ /* 0x0003e20000100800 */
[----:B---3--:R-:W-:Y:S02]  /*16dc50*/  LOP3.LUT R3, R3, 0xffff, RZ, 0xc0, !PT ;  /* 0x0000ffff03037812 */ /* 0x008fe400078ec0ff */
[----:B0-----:R-:W-:Y:S02]  /*16dc60*/  PRMT R20, R7, 0x3340, R0 ;  /* 0x0000334007147816 */ /* 0x001fe40000000000 */
[----:B-1----:R-:W-:-:S04]  /*16dc70*/  PRMT R19, R11, 0x3340, R3 ;  /* 0x000033400b137816 */ /* 0x002fc80000000003 */
[----:B------:R-:W-:Y:S02]  /*16dc80*/  PRMT R19, R19, 0x5410, R20 ;  /* 0x0000541013137816 */ /* 0x000fe40000000014 */
[----:B------:R-:W-:-:S05]  /*16dc90*/  IADD3 R20, P1, PT, R50, R40, RZ ;  /* 0x0000002832147210 */ /* 0x000fca0007f3e0ff */
[----:B------:R-:W-:Y:S01]  /*16dca0*/  IMAD.X R21, R61, 0x1, R41, P1 ;  /* 0x000000013d157824 */ /* 0x000fe200008e0629 */
[----:B------:R-:W-:Y:S02]  /*16dcb0*/  SHF.R.U32.HI R61, RZ, 0x8, R15 ;  /* 0x00000008ff3d7819 */ /* 0x000fe4000001160f */
[----:B------:R-:W-:Y:S02]  /*16dcc0*/  SHF.R.U32.HI R11, RZ, 0x8, R11 ;  /* 0x00000008ff0b7819 */ /* 0x000fe4000001160b */
[----:B------:R-:W-:Y:S02]  /*16dcd0*/  SHF.R.U32.HI R3, RZ, 0x8, R3 ;  /* 0x00000008ff037819 */ /* 0x000fe40000011603 */
[----:B------:R-:W-:Y:S01]  /*16dce0*/  LOP3.LUT R61, R61, 0xffff, RZ, 0xc0, !PT ;  /* 0x0000ffff3d3d7812 */ /* 0x000fe200078ec0ff */
[----:B------:R0:W-:Y:S04]  /*16dcf0*/  STL [R1+0x1cd8], R19 ;  /* 0x001cd81301007387 */ /* 0x0001e80000100800 */
[----:B------:R-:W-:Y:S01]  /*16dd00*/  STL.64 [R1+0xba8], R20 ;  /* 0x000ba81401007387 */ /* 0x000fe20000100a00 */
[----:B------:R-:W-:-:S02]  /*16dd10*/  LOP3.LUT R11, R11, 0xffff, RZ, 0xc0, !PT ;  /* 0x0000ffff0b0b7812 */ /* 0x000fc400078ec0ff */
[----:B------:R-:W-:Y:S01]  /*16dd20*/  LOP3.LUT R15, R3, 0xffff, RZ, 0xc0, !PT ;  /* 0x0000ffff030f7812 */ /* 0x000fe200078ec0ff */
[----:B------:R-:W3:Y:S04]  /*16dd30*/  LDL.LU R43, [R1+0x5120] ;  /* 0x00512000012b7983 */ /* 0x000ee80000300800 */
[----:B------:R-:W3:Y:S01]  /*16dd40*/  LDL.LU R3, [R1+0x3f0] ;  /* 0x0003f00001037983 */ /* 0x000ee20000300800 */
[----:B0-----:R-:W-:Y:S02]  /*16dd50*/  PRMT R19, R61, 0x3340, R0 ;  /* 0x000033403d137816 */ /* 0x001fe40000000000 */
[----:B------:R-:W-:-:S03]  /*16dd60*/  PRMT R11, R11, 0x3340, R15 ;  /* 0x000033400b0b7816 */ /* 0x000fc6000000000f */
[----:B------:R-:W-:Y:S04]  /*16dd70*/  STL [R1+0x274], R19 ;  /* 0x0002741301007387 */ /* 0x000fe80000100800 */
[----:B------:R-:W3:Y:S04]  /*16dd80*/  LDL.LU R52, [R1+0x2400] ;  /* 0x0024000001347983 */ /* 0x000ee80000300800 */
[----:B------:R-:W3:Y:S04]  /*16dd90*/  LDL.LU R44, [R1+0x27d4] ;  /* 0x0027d400012c7983 */ /* 0x000ee80000300800 */
[----:B------:R0:W-:Y:S01]  /*16dda0*/  STL [R1+0x408], R11 ;  /* 0x0004080b01007387 */ /* 0x0001e20000100800 */
[----:B--2---:R-:W-:-:S03]  /*16ddb0*/  LOP3.LUT R15, R59, 0xffff, RZ, 0xc0, !PT ;  /* 0x0000ffff3b0f7812 */ /* 0x004fc600078ec0ff */
[----:B------:R-:W2:Y:S01]  /*16ddc0*/  LDL.LU R59, [R1+0x8e0] ;  /* 0x0008e000013b7983 */ /* 0x000ea20000300800 */
[----:B0-----:R-:W-:Y:S02]  /*16ddd0*/  LOP3.LUT R11, R2, 0xffff, RZ, 0xc0, !PT ;  /* 0x0000ffff020b7812 */ /* 0x001fe400078ec0ff */
[----:B----4-:R-:W-:Y:S01]  /*16dde0*/  LOP3.LUT R19, R58, 0xffff, RZ, 0xc0, !PT ;  /* 0x0000ffff3a137812 */ /* 0x010fe200078ec0ff */
[----:B------:R-:W-:Y:S01]  /*16ddf0*/  VIADD R50, R50, UR6 ;  /* 0x0000000632327c36 */ /* 0x000fe20008000000 */
[----:B------:R-:W4:Y:S01]  /*16de00*/  LDL.LU R2, [R1+0x6d68] ;  /* 0x006d680001027983 */ /* 0x000f220000300800 */
[----:B------:R-:W-:Y:S02]  /*16de10*/  PRMT R61, R11, 0x3340, R0 ;  /* 0x000033400b3d7816 */ /* 0x000fe40000000000 */
[----:B------:R-:W-:Y:S02]  /*16de20*/  PRMT R20, R15, 0x3340, R19 ;  /* 0x000033400f147816 */ /* 0x000fe40000000013 */
[----:B------:R-:W-:-:S02]  /*16de30*/  SHF.R.U32.HI R15, RZ, 0x8, R15 ;  /* 0x00000008ff0f7819 */ /* 0x000fc4000001160f */
[----:B------:R-:W-:Y:S02]  /*16de40*/  SHF.R.U32.HI R7, RZ, 0x8, R7 ;  /* 0x00000008ff077819 */ /* 0x000fe40000011607 */
[----:B------:R-:W-:Y:S02]  /*16de50*/  LOP3.LUT R49, R6, 0xffff, RZ, 0xc0, !PT ;  /* 0x0000ffff06317812 */ /* 0x000fe400078ec0ff */
[----:B------:R-:W-:Y:S02]  /*16de60*/  PRMT R20, R20, 0x5410, R61 ;  /* 0x0000541014147816 */ /* 0x000fe4000000003d */
[----:B------:R-:W-:Y:S02]  /*16de70*/  SHF.R.U32.HI R61, RZ, 0x8, R19 ;  /* 0x00000008ff3d7819 */ /* 0x000fe40000011613 */
[----:B------:R-:W-:Y:S01]  /*16de80*/  LOP3.LUT R15, R15, 0xffff, RZ, 0xc0, !PT ;  /* 0x0000ffff0f0f7812 */ /* 0x000fe200078ec0ff */
[----:B------:R-:W0:Y:S01]  /*16de90*/  LDCU UR6, c[0x0][0x3b8] ;  /* 0x00007700ff0677ac */ /* 0x000e220008000800 */
[----:B------:R-:W-:Y:S01]  /*16dea0*/  LOP3.LUT R61, R61, 0xffff, RZ, 0xc0, !PT ;  /* 0x0000ffff3d3d7812 */ /* 0x000fe200078ec0ff */
[----:B------:R1:W-:Y:S01]  /*16deb0*/  STL [R1+0x1cac], R20 ;  /* 0x001cac1401007387 */ /* 0x0003e20000100800 */
[----:B------:R-:W-:-:S02]  /*16dec0*/  SHF.R.U32.HI R11, RZ, 0x8, R11 ;  /* 0x00000008ff0b7819 */ /* 0x000fc4000001160b */
[----:B------:R-:W-:Y:S02]  /*16ded0*/  PRMT R15, R15, 0x3340, R61 ;  /* 0x000033400f0f7816 */ /* 0x000fe4000000003d */
[----:B------:R-:W-:Y:S02]  /*16dee0*/  SHF.R.S32.HI R61, RZ, 0x1f, R50 ;  /* 0x0000001fff3d7819 */ /* 0x000fe40000011432 */
[----:B------:R-:W-:Y:S02]  /*16def0*/  LOP3.LUT R11, R11, 0xffff, RZ, 0xc0, !PT ;  /* 0x0000ffff0b0b7812 */ /* 0x000fe400078ec0ff */
[----:B-1----:R-:W-:Y:S02]  /*16df00*/  IADD3 R20, P1, PT, R50, R34, RZ ;  /* 0x0000002232147210 */ /* 0x002fe40007f3e0ff */
[----:B------:R-:W-:-:S03]  /*16df10*/  PRMT R11, R11, 0x3340, R0 ;  /* 0x000033400b0b7816 */ /* 0x000fc60000000000 */
[----:B------:R-:W-:Y:S01]  /*16df20*/  IMAD.X R21, R61, 0x1, R35, P1 ;  /* 0x000000013d157824 */ /* 0x000fe200008e0623 */
[----:B------:R-:W-:Y:S04]  /*16df30*/  STL [R1+0x404], R15 ;  /* 0x0004040f01007387 */ /* 0x000fe80000100800 */
[----:B------:R-:W-:Y:S04]  /*16df40*/  STL.64 [R1+0xba0], R20 ;  /* 0x000ba01401007387 */ /* 0x000fe80000100a00 */
[----:B------:R-:W4:Y:S04]  /*16df50*/  LDL.LU R54, [R1+0x5124] ;  /* 0x0051240001367983 */ /* 0x000f280000300800 */
[----:B------:R-:W4:Y:S04]  /*16df60*/  LDL.LU R45, [R1+0x3f4] ;  /* 0x0003f400012d7983 */ /* 0x000f280000300800 */
[----:B------:R1:W-:Y:S04]  /*16df70*/  STL [R1+0x270], R11 ;  /* 0x0002700b01007387 */ /* 0x0003e80000100800 */
[----:B------:R-:W4:Y:S01]  /*16df80*/  LDL.LU R58, [R1+0x1d1c] ;  /* 0x001d1c00013a7983 */ /* 0x000f220000300800 */
[----:B------:R-:W-:-:S04]  /*16df90*/  LOP3.LUT R7, R7, 0xffff, RZ, 0xc0, !PT ;  /* 0x0000ffff07077812 */ /* 0x000fc800078ec0ff */
[----:B-1----:R-:W-:-:S05]  /*16dfa0*/  PRMT R11, R7, 0x3340, R0 ;  /* 0x00003340070b7816 */ /* 0x002fca0000000000 */
[----:B------:R1:W-:Y:S04]  /*16dfb0*/  STL [R1+0x25c], R11 ;  /* 0x00025c0b01007387 */ /* 0x0003e80000100800 */
[----:B------:R-:W4:Y:S01]  /*16dfc0*/  LDL.LU R6, [R1+0x6d64] ;  /* 0x006d640001067983 */ /* 0x000f220000300800 */
[----:B---3--:R-:W-:Y:S02]  /*16dfd0*/  LOP3.LUT R7, R43, 0xffff, RZ, 0xc0, !PT ;  /* 0x0000ffff2b077812 */ /* 0x008fe400078ec0ff */
[----:B------:R-:W-:-:S04]  /*16dfe0*/  LOP3.LUT R3, R3, 0xffff, RZ, 0xc0, !PT ;  /* 0x0000ffff03037812 */ /* 0x000fc800078ec0ff */
[----:B------:R-:W-:Y:S02]  /*16dff0*/  PRMT R21, R3, 0x3340, R0 ;  /* 0x0000334003157816 */ /* 0x000fe40000000000 */
[----:B-1----:R-:W-:Y:S02]  /*16e000*/  LOP3.LUT R11, R52, 0xffff, RZ, 0xc0, !PT ;  /* 0x0000ffff340b7812 */ /* 0x002fe400078ec0ff */
[----:B------:R-:W-:Y:S02]  /*16e010*/  LOP3.LUT R15, R44, 0xffff, RZ, 0xc0, !PT ;  /* 0x0000ffff2c0f7812 */ /* 0x000fe400078ec0ff */
[----:B------:R-:W-:-:S04]  /*16e020*/  PRMT R20, R7, 0x3340, R11 ;  /* 0x0000334007147816 */ /* 0x000fc8000000000b */
[----:B------:R-:W-:Y:S02]  /*16e030*/  PRMT R25, R20, 0x5410, R21 ;  /* 0x0000541014197816 */ /* 0x000fe40000000015 */
[----:B------:R-:W-:-:S03]  /*16e040*/  PRMT R21, R49, 0x3340, R0 ;  /* 0x0000334031157816 */ /* 0x000fc60000000000 */
[----:B------:R1:W-:Y:S01]  /*16e050*/  STL [R1+0x1c2c], R25 ;  /* 0x001c2c1901007387 */ /* 0x0003e20000100800 */
        /* <DEDUP_REMOVED lines=8> */
[----:B------:R-:W3:Y:S01]  /*16e0e0*/  LDL.LU R59, [R1+0x1940] ;  /* 0x00194000013b7983 */ /* 0x000ee20000300800 */
[----:B------:R-:W-:-:S02]  /*16e0f0*/  SHF.R.U32.HI R15, RZ, 0x8, R15 ;  /* 0x00000008ff0f7819 */ /* 0x000fc4000001160f */
[----:B------:R-:W-:Y:S02]  /*16e100*/  SHF.R.U32.HI R19, RZ, 0x8, R19 ;  /* 0x00000008ff137819 */ /* 0x000fe40000011613 */
[----:B------:R-:W-:Y:S02]  /*16e110*/  SHF.R.U32.HI R7, RZ, 0x8, R7 ;  /* 0x00000008ff077819 */ /* 0x000fe40000011607 */
[----:B------:R-:W-:Y:S02]  /*16e120*/  SHF.R.U32.HI R11, RZ, 0x8, R11 ;  /* 0x00000008ff0b7819 */ /* 0x000fe4000001160b */
[----:B------:R-:W-:Y:S02]  /*16e130*/  LOP3.LUT R15, R15, 0xffff, RZ, 0xc0, !PT ;  /* 0x0000ffff0f0f7812 */ /* 0x000fe400078ec0ff */
[----:B------:R-:W-:Y:S02]  /*16e140*/  LOP3.LUT R19, R19, 0xffff, RZ, 0xc0, !PT ;  /* 0x0000ffff13137812 */ /* 0x000fe400078ec0ff */
[----:B------:R-:W-:-:S02]  /*16e150*/  LOP3.LUT R7, R7, 0xffff, RZ, 0xc0, !PT ;  /* 0x0000ffff07077812 */ /* 0x000fc400078ec0ff */
[----:B------:R-:W-:Y:S02]  /*16e160*/  LOP3.LUT R11, R11, 0xffff, RZ, 0xc0, !PT ;  /* 0x0000ffff0b0b7812 */ /* 0x000fe400078ec0ff */
[----:B------:R-:W-:Y:S02]  /*16e170*/  PRMT R52, R15, 0x3340, R19 ;  /* 0x000033400f347816 */ /* 0x000fe40000000013 */
[----:B------:R-:W-:-:S03]  /*16e180*/  PRMT R15, R7, 0x3340, R11 ;  /* 0x00003340070f7816 */ /* 0x000fc6000000000b */
[----:B------:R-:W-:Y:S04]  /*16e190*/  STL [R1+0x6a7c], R52 ;  /* 0x006a7c3401007387 */ /* 0x000fe80000100800 */
[----:B------:R0:W-:Y:S01]  /*16e1a0*/  STL [R1+0x400], R15 ;  /* 0x0004000f01007387 */ /* 0x0001e20000100800 */
[----:B----4-:R-:W-:Y:S02]  /*16e1b0*/  LOP3.LUT R11, R54, 0xffff, RZ, 0xc0, !PT ;  /* 0x0000ffff360b7812 */ /* 0x010fe400078ec0ff */
[----:B------:R-:W-:-:S04]  /*16e1c0*/  LOP3.LUT R7, R45, 0xffff, RZ, 0xc0, !PT ;  /* 0x0000ffff2d077812 */ /* 0x000fc800078ec0ff */
[----:B-1----:R-:W-:Y:S02]  /*16e1d0*/  PRMT R20, R7, 0x3340, R0 ;  /* 0x0000334007147816 */ /* 0x002fe40000000000 */
[----:B0-----:R-:W-:-:S04]  /*16e1e0*/  LOP3.LUT R15, R58, 0xffff, RZ, 0xc0, !PT ;  /* 0x0000ffff3a0f7812 */ /* 0x001fc800078ec0ff */
[----:B------:R-:W-:-:S04]  /*16e1f0*/  PRMT R19, R11, 0x3340, R15 ;  /* 0x000033400b137816 */ /* 0x000fc8000000000f */
[----:B------:R-:W-:Y:S02]  /*16e200*/  PRMT R19, R19, 0x5410, R20 ;  /* 0x0000541013137816 */ /* 0x000fe40000000014 */
[----:B------:R-:W-:-:S05]  /*16e210*/  IADD3 R20, P1, PT, R50, R38, RZ ;  /* 0x0000002632147210 */ /* 0x000fca0007f3e0ff */
[----:B------:R-:W-:Y:S01]  /*16e220*/  IMAD.X R21, R61, 0x1, R39, P1 ;  /* 0x000000013d157824 */ /* 0x000fe200008e0627 */
[----:B------:R-:W-:Y:S04]  /*16e230*/  STL [R1+0x1c08], R19 ;  /* 0x001c081301007387 */ /* 0x000fe80000100800 */
[----:B------:R-:W4:Y:S04]  /*16e240*/  LDL.LU R45, [R1+0x27e4] ;  /* 0x0027e400012d7983 */ /* 0x000f280000300800 */
[----:B------:R-:W4:Y:S01]  /*16e250*/  LDL.LU R58, [R1+0x1928] ;  /* 0x00192800013a7983 */ /* 0x000f220000300800 */
[----:B------:R-:W-:-:S03]  /*16e260*/  SHF.R.U32.HI R11, RZ, 0x8, R11 ;  /* 0x00000008ff0b7819 */ /* 0x000fc6000001160b */
[----:B------:R0:W-:Y:S01]  /*16e270*/  STL.64 [R1+0xbb8], R20 ;  /* 0x000bb81401007387 */ /* 0x0001e20000100a00 */
[----:B------:R-:W-:Y:S02]  /*16e280*/  SHF.R.U32.HI R15, RZ, 0x8, R15 ;  /* 0x00000008ff0f7819 */ /* 0x000fe4000001160f */
[----:B------:R-:W-:Y:S02]  /*16e290*/  LOP3.LUT R11, R11, 0xffff, RZ, 0xc0, !PT ;  /* 0x0000ffff0b0b7812 */ /* 0x000fe400078ec0ff */
        /* <DEDUP_REMOVED lines=9> */
[----:B------:R-:W-:-:S03]  /*16e330*/  LOP3.LUT R19, R27, 0xffff, RZ, 0xc0, !PT ;  /* 0x0000ffff1b137812 */ /* 0x000fc600078ec0ff */
[----:B------:R3:W-:Y:S01]  /*16e340*/  STL [R1+0x258], R11 ;  /* 0x0002580b01007387 */ /* 0x0007e20000100800 */
[----:B------:R-:W-:-:S03]  /*16e350*/  PRMT R61, R19, 0x3340, R0 ;  /* 0x00003340133d7816 */ /* 0x000fc60000000000 */
[----:B------:R-:W4:Y:S01]  /*16e360*/  LDL.LU R27, [R1+0x6d60] ;  /* 0x006d6000011b7983 */ /* 0x000f220000300800 */
[----:B--2---:R-:W-:Y:S02]  /*16e370*/  LOP3.LUT R7, R44, 0xffff, RZ, 0xc0, !PT ;  /* 0x0000ffff2c077812 */ /* 0x004fe400078ec0ff */
[----:B---3--:R-:W-:-:S04]  /*16e380*/  LOP3.LUT R11, R59, 0xffff, RZ, 0xc0, !PT ;  /* 0x0000ffff3b0b7812 */ /* 0x008fc800078ec0ff */
[----:B------:R-:W-:-:S04]  /*16e390*/  PRMT R15, R7, 0x3340, R11 ;  /* 0x00003340070f7816 */ /* 0x000fc8000000000b */
[----:B------:R-:W-:Y:S02]  /*16e3a0*/  PRMT R15, R15, 0x5410, R61 ;  /* 0x000054100f0f7816 */ /* 0x000fe4000000003d */
[----:B------:R-:W-:-:S03]  /*16e3b0*/  SHF.R.U32.HI R61, RZ, 0x8, R3 ;  /* 0x00000008ff3d7819 */ /* 0x000fc60000011603 */
[----:B------:R0:W-:Y:S04]  /*16e3c0*/  STL [R1+0x1bec], R15 ;  /* 0x001bec0f01007387 */ /* 0x0001e80000100800 */
[----:B------:R-:W2:Y:S04]  /*16e3d0*/  LDL.LU R44, [R1+0x5128] ;  /* 0x00512800012c7983 */ /* 0x000ea80000300800 */
[----:B------:R-:W3:Y:S04]  /*16e3e0*/  LDL.LU R59, [R1+0x70c] ;  /* 0x00070c00013b7983 */ /* 0x000ee80000300800 */
[----:B------:R-:W3:Y:S01]  /*16e3f0*/  LDL.LU R3, [R1+0x2404] ;  /* 0x0024040001037983 */ /* 0x000ee20000300800 */
[----:B------:R-:W-:-:S02]  /*16e400*/  SHF.R.U32.HI R7, RZ, 0x8, R7 ;  /* 0x00000008ff077819 */ /* 0x000fc40000011607 */
[----:B------:R-:W-:Y:S02]  /*16e410*/  SHF.R.U32.HI R11, RZ, 0x8, R11 ;  /* 0x00000008ff0b7819 */ /* 0x000fe4000001160b */
[----:B------:R-:W-:Y:S02]  /*16e420*/  LOP3.LUT R61, R61, 0xffff, RZ, 0xc0, !PT ;  /* 0x0000ffff3d3d7812 */ /* 0x000fe400078ec0ff */
[----:B------:R-:W-:Y:S02]  /*16e430*/  LOP3.LUT R7, R7, 0xffff, RZ, 0xc0, !PT ;  /* 0x0000ffff07077812 */ /* 0x000fe400078ec0ff */
[----:B------:R-:W-:Y:S02]  /*16e440*/  LOP3.LUT R11, R11, 0xffff, RZ, 0xc0, !PT ;  /* 0x0000ffff0b0b7812 */ /* 0x000fe400078ec0ff */
[----:B0-----:R-:W-:Y:S02]  /*16e450*/  PRMT R15, R61, 0x3340, R0 ;  /* 0x000033403d0f7816 */ /* 0x001fe40000000000 */
[----:B------:R-:W-:-:S03]  /*16e460*/  PRMT R7, R7, 0x3340, R11 ;  /* 0x0000334007077816 */ /* 0x000fc6000000000b */
[----:B------:R-:W-:Y:S04]  /*16e470*/  STL [R1+0x254], R15 ;  /* 0x0002540f01007387 */ /* 0x000fe80000100800 */
[----:B------:R0:W-:Y:S01]  /*16e480*/  STL [R1+0x3d8], R7 ;  /* 0x0003d80701007387 */ /* 0x0001e20000100800 */
[----:B------:R-:W-:Y:S01]  /*16e490*/  LOP3.LUT R5, R5, 0xffff, RZ, 0xc0, !PT ;  /* 0x0000ffff05057812 */ /* 0x000fe200078ec0ff */
[----:B------:R-:W-:Y:S01]  /*16e4a0*/  VIADD R50, R50, UR6 ;  /* 0x0000000632327c36 */ /* 0x000fe20008000000 */
[----:B------:R-:W-:Y:S02]  /*16e4b0*/  SHF.R.U32.HI R19, RZ, 0x8, R19 ;  /* 0x00000008ff137819 */ /* 0x000fe40000011613 */
[----:B------:R-:W-:Y:S02]  /*16e4c0*/  LOP3.LUT R54, R4, 0xffff, RZ, 0xc0, !PT ;  /* 0x0000ffff04367812 */ /* 0x000fe400078ec0ff */
[----:B------:R-:W-:Y:S01]  /*16e4d0*/  PRMT R61, R5, 0x3340, R0 ;  /* 0x00003340053d7816 */ /* 0x000fe20000000000 */
[----:B------:R-:W1:Y:S01]  /*16e4e0*/  LDCU UR6, c[0x0][0x3b8] ;  /* 0x00007700ff0677ac */ /* 0x000e620008000800 */
[----:B----4-:R-:W-:-:S02]  /*16e4f0*/  LOP3.LUT R11, R45, 0xffff, RZ, 0xc0, !PT ;  /* 0x0000ffff2d0b7812 */ /* 0x010fc400078ec0ff */
[----:B0-----:R-:W-:-:S04]  /*16e500*/  LOP3.LUT R7, R58, 0xffff, RZ, 0xc0, !PT ;  /* 0x0000ffff3a077812 */ /* 0x001fc800078ec0ff */
[----:B------:R-:W-:Y:S02]  /*16e510*/  PRMT R15, R11, 0x3340, R7 ;  /* 0x000033400b0f7816 */ /* 0x000fe40000000007 */
[----:B------:R-:W-:Y:S02]  /*16e520*/  IADD3 R20, P1, PT, R50, R34, RZ ;  /* 0x0000002232147210 */ /* 0x000fe40007f3e0ff */
[----:B------:R-:W-:Y:S02]  /*16e530*/  PRMT R15, R15, 0x5410, R61 ;  /* 0x000054100f0f7816 */ /* 0x000fe4000000003d */
[----:B------:R-:W-:-:S05]  /*16e540*/  SHF.R.S32.HI R61, RZ, 0x1f, R50 ;  /* 0x0000001fff3d7819 */ /* 0x000fca0000011432 */
[----:B------:R-:W-:Y:S01]  /*16e550*/  IMAD.X R21, R61, 0x1, R35, P1 ;  /* 0x000000013d157824 */ /* 0x000fe200008e0623 */
[----:B------:R0:W-:Y:S01]  /*16e560*/  STL [R1+0x1bcc], R15 ;  /* 0x001bcc0f01007387 */ /* 0x0001e20000100800 */
[----:B------:R-:W-:-:S03]  /*16e570*/  SHF.R.U32.HI R11, RZ, 0x8, R11 ;  /* 0x00000008ff0b7819 */ /* 0x000fc6000001160b */
[----:B------:R4:W-:Y:S04]  /*16e580*/  STL.64 [R1+0xb98], R20 ;  /* 0x000b981401007387 */ /* 0x0009e80000100a00 */
[----:B------:R-:W3:Y:S04]  /*16e590*/  LDL.LU R45, [R1+0x5130] ;  /* 0x00513000012d7983 */ /* 0x000ee80000300800 */
[----:B------:R-:W3:Y:S01]  /*16e5a0*/  LDL.LU R58, [R1+0x750] ;  /* 0x00075000013a7983 */ /* 0x000ee20000300800 */
[----:B0-----:R-:W-:Y:S02]  /*16e5b0*/  SHF.R.U32.HI R15, RZ, 0x8, R7 ;  /* 0x00000008ff0f7819 */ /* 0x001fe40000011607 */
[----:B------:R-:W-:-:S02]  /*16e5c0*/  SHF.R.U32.HI R7, RZ, 0x8, R5 ;  /* 0x00000008ff077819 */ /* 0x000fc40000011605 */
[----:B------:R-:W3:Y:S01]  /*16e5d0*/  LDL.LU R5, [R1+0x2408] ;  /* 0x0024080001057983 */ /* 0x000ee20000300800 */
[----:B------:R-:W-:Y:S02]  /*16e5e0*/  LOP3.LUT R11, R11, 0xffff, RZ, 0xc0, !PT ;  /* 0x0000ffff0b0b7812 */ /* 0x000fe400078ec0ff */
[----:B------:R-:W-:Y:S02]  /*16e5f0*/  LOP3.LUT R15, R15, 0xffff, RZ, 0xc0, !PT ;  /* 0x0000ffff0f0f7812 */ /* 0x000fe400078ec0ff */
[----:B------:R-:W-:Y:S02]  /*16e600*/  LOP3.LUT R7, R7, 0xffff, RZ, 0xc0, !PT ;  /* 0x0000ffff07077812 */ /* 0x000fe400078ec0ff */
[----:B----4-:R-:W-:Y:S02]  /*16e610*/  PRMT R20, R11, 0x3340, R15 ;  /* 0x000033400b147816 */ /* 0x010fe4000000000f */
[----:B------:R-:W-:-:S03]  /*16e620*/  PRMT R15, R7, 0x3340, R0 ;  /* 0x00003340070f7816 */ /* 0x000fc60000000000 */
[----:B------:R-:W-:Y:S04]  /*16e630*/  STL [R1+0x3d4], R20 ;  /* 0x0003d41401007387 */ /* 0x000fe80000100800 */
[----:B------:R0:W-:Y:S01]  /*16e640*/  STL [R1+0x250], R15 ;  /* 0x0002500f01007387 */ /* 0x0001e20000100800 */
[----:B--2---:R-:W-:Y:S02]  /*16e650*/  LOP3.LUT R11, R44, 0xffff, RZ, 0xc0, !PT ;  /* 0x0000ffff2c0b7812 */ /* 0x004fe400078ec0ff */
[----:B---3--:R-:W-:Y:S02]  /*16e660*/  LOP3.LUT R7, R59, 0xffff, RZ, 0xc0, !PT ;  /* 0x0000ffff3b077812 */ /* 0x008fe400078ec0ff */
[----:B0-----:R-:W-:Y:S02]  /*16e670*/  LOP3.LUT R15, R3, 0xffff, RZ, 0xc0, !PT ;  /* 0x0000ffff030f7812 */ /* 0x001fe400078ec0ff */
[----:B------:R-:W-:-:S02]  /*16e680*/  PRMT R20, R7, 0x3340, R0 ;  /* 0x0000334007147816 */ /* 0x000fc40000000000 */
[----:B------:R-:W-:-:S04]  /*16e690*/  PRMT R3, R11, 0x3340, R15 ;  /* 0x000033400b037816 */ /* 0x000fc8000000000f */
[----:B------:R-:W-:Y:S02]  /*16e6a0*/  PRMT R25, R3, 0x5410, R20 ;  /* 0x0000541003197816 */ /* 0x000fe40000000014 */
[----:B------:R-:W2:Y:S04]  /*16e6b0*/  LDL.LU R3, [R1+0x2808] ;  /* 0x0028080001037983 */ /* 0x000ea80000300800 */
[----:B------:R-:W-:Y:S04]  /*16e6c0*/  STL [R1+0x1b88], R25 ;  /* 0x001b881901007387 */ /* 0x000fe80000100800 */
[----:B------:R-:W3:Y:S01]  /*16e6d0*/  LDL.LU R59, [R1+0x1944] ;  /* 0x00194400013b7983 */ /* 0x000ee20000300800 */
[----:B------:R-:W-:-:S02]  /*16e6e0*/  IADD3 R20, P1, PT, R50, R36, RZ ;  /* 0x0000002432147210 */ /* 0x000fc40007f3e0ff */
[----:B------:R-:W-:Y:S02]  /*16e6f0*/  SHF.R.U32.HI R11, RZ, 0x8, R11 ;  /* 0x00000008ff0b7819 */ /* 0x000fe4000001160b */
[----:B------:R-:W-:Y:S01]  /*16e700*/  SHF.R.U32.HI R15, RZ, 0x8, R15 ;  /* 0x00000008ff0f7819 */ /* 0x000fe2000001160f */
[----:B------:R-:W-:Y:S01]  /*16e710*/  IMAD.X R21, R61, 0x1, R37, P1 ;  /* 0x000000013d157824 */ /* 0x000fe200008e0625 */
[----:B------:R-:W-:Y:S02]  /*16e720*/  SHF.R.U32.HI R7, RZ, 0x8, R7 ;  /* 0x00000008ff077819 */ /* 0x000fe40000011607 */
[----:B------:R-:W-:Y:S02]  /*16e730*/  LOP3.LUT R19, R19, 0xffff, RZ, 0xc0, !PT ;  /* 0x0000ffff13137812 */ /* 0x000fe400078ec0ff */
[----:B------:R-:W-:Y:S02]  /*16e740*/  LOP3.LUT R11, R11, 0xffff, RZ, 0xc0, !PT ;  /* 0x0000ffff0b0b7812 */ /* 0x000fe400078ec0ff */
[----:B------:R-:W-:Y:S01]  /*16e750*/  LOP3.LUT R15, R15, 0xffff, RZ, 0xc0, !PT ;  /* 0x0000ffff0f0f7812 */ /* 0x000fe200078ec0ff */
[----:B------:R0:W-:Y:S01]  /*16e760*/  STL.64 [R1+0xb90], R20 ;  /* 0x000b901401007387 */ /* 0x0001e20000100a00 */
[----:B------:R-:W-:-:S02]  /*16e770*/  LOP3.LUT R7, R7, 0xffff, RZ, 0xc0, !PT ;  /* 0x0000ffff07077812 */ /* 0x000fc400078ec0ff */
[--C-:B------:R-:W-:Y:S02]  /*16e780*/  PRMT R19, R19, 0x3340, R0.reuse ;  /* 0x0000334013137816 */ /* 0x100fe40000000000 */
[----:B------:R-:W-:Y:S02]  /*16e790*/  PRMT R11, R11, 0x3340, R15 ;  /* 0x000033400b0b7816 */ /* 0x000fe4000000000f */
[----:B------:R-:W-:Y:S02]  /*16e7a0*/  PRMT R15, R7, 0x3340, R0 ;  /* 0x00003340070f7816 */ /* 0x000fe40000000000 */
[----:B0-----:R-:W-:Y:S01]  /*16e7b0*/  IADD3 R20, P1, PT, R50, R38, RZ ;  /* 0x0000002632147210 */ /* 0x001fe20007f3e0ff */
[----:B------:R-:W-:Y:S04]  /*16e7c0*/  STL [R1+0x24c], R19 ;  /* 0x00024c1301007387 */ /* 0x000fe80000100800 */
[----:B------:R-:W-:Y:S01]  /*16e7d0*/  IMAD.X R21, R61, 0x1, R39, P1 ;  /* 0x000000013d157824 */ /* 0x000fe200008e0627 */
[----:B------:R0:W-:Y:S04]  /*16e7e0*/  STL [R1+0x3d0], R11 ;  /* 0x0003d00b01007387 */ /* 0x0001e80000100800 */
[----:B------:R-:W-:Y:S04]  /*16e7f0*/  STL.64 [R1+0xb88], R20 ;  /* 0x000b881401007387 */ /* 0x000fe80000100a00 */
[----:B------:R4:W-:Y:S01]  /*16e800*/  STL [R1+0x248], R15 ;  /* 0x0002480f01007387 */ /* 0x0009e20000100800 */
[----:B------:R-:W-:-:S03]  /*16e810*/  LOP3.LUT R7, R58, 0xffff, RZ, 0xc0, !PT ;  /* 0x0000ffff3a077812 */ /* 0x000fc600078ec0ff */
[----:B------:R-:W3:Y:S01]  /*16e820*/  LDL.LU R58, [R1+0x27f8] ;  /* 0x0027f800013a7983 */ /* 0x000ee20000300800 */
[----:B0-----:R-:W-:Y:S02]  /*16e830*/  LOP3.LUT R11, R45, 0xffff, RZ, 0xc0, !PT ;  /* 0x0000ffff2d0b7812 */ /* 0x001fe400078ec0ff */
[----:B----4-:R-:W-:Y:S02]  /*16e840*/  LOP3.LUT R15, R5, 0xffff, RZ, 0xc0, !PT ;  /* 0x0000ffff050f7812 */ /* 0x010fe400078ec0ff */
[----:B------:R-:W-:Y:S01]  /*16e850*/  PRMT R20, R7, 0x3340, R0 ;  /* 0x0000334007147816 */ /* 0x000fe20000000000 */
[----:B------:R-:W4:Y:S01]  /*16e860*/  LDL.LU R5, [R1+0x1948] ;  /* 0x0019480001057983 */ /* 0x000f220000300800 */
        /* <DEDUP_REMOVED lines=10> */
[----:B------:R-:W-:Y:S01]  /*16e910*/  STL.64 [R1+0xb80], R20 ;  /* 0x000b801401007387 */ /* 0x000fe20000100a00 */
        /* <DEDUP_REMOVED lines=8> */
[----:B------:R-:W-:Y:S02]  /*16e9a0*/  SHF.R.U32.HI R61, RZ, 0x8, R7 ;  /* 0x00000008ff3d7819 */ /* 0x000fe40000011607 */
[----:B------:R-:W-:Y:S01]  /*16e9b0*/  SHF.R.U32.HI R7, RZ, 0x8, R3 ;  /* 0x00000008ff077819 */ /* 0x000fe20000011603 */
[----:B------:R0:W-:Y:S04]  /*16e9c0*/  STL [R1+0x1b4c], R19 ;  /* 0x001b4c1301007387 */ /* 0x0001e80000100800 */
[----:B------:R-:W2:Y:S04]  /*16e9d0*/  LDL.LU R44, [R1+0x5134] ;  /* 0x00513400012c7983 */ /* 0x000ea80000300800 */
[----:B------:R-:W3:Y:S01]  /*16e9e0*/  LDL.LU R3, [R1+0x7a4] ;  /* 0x0007a40001037983 */ /* 0x000ee20000300800 */
[----:B------:R-:W-:-:S02]  /*16e9f0*/  SHF.R.U32.HI R11, RZ, 0x8, R11 ;  /* 0x00000008ff0b7819 */ /* 0x000fc4000001160b */
[----:B------:R-:W-:Y:S02]  /*16ea00*/  LOP3.LUT R61, R61, 0xffff, RZ, 0xc0, !PT ;  /* 0x0000ffff3d3d7812 */ /* 0x000fe400078ec0ff */
[----:B------:R-:W-:Y:S01]  /*16ea10*/  LOP3.LUT R7, R7, 0xffff, RZ, 0xc0, !PT ;  /* 0x0000ffff07077812 */ /* 0x000fe200078ec0ff */
[----:B------:R-:W2:Y:S01]  /*16ea20*/  LDL.LU R59, [R1+0x2410] ;  /* 0x00241000013b7983 */ /* 0x000ea20000300800 */
[----:B------:R-:W-:Y:S02]  /*16ea30*/  LOP3.LUT R11, R11, 0xffff, RZ, 0xc0, !PT ;  /* 0x0000ffff0b0b7812 */ /* 0x000fe400078ec0ff */
[----:B0-----:R-:W-:Y:S02]  /*16ea40*/  PRMT R19, R61, 0x3340, R0 ;  /* 0x000033403d137816 */ /* 0x001fe40000000000 */
[----:B------:R-:W-:-:S03]  /*16ea50*/  PRMT R7, R7, 0x3340, R11 ;  /* 0x0000334007077816 */ /* 0x000fc6000000000b */
[----:B------:R-:W-:Y:S04]  /*16ea60*/  STL [R1+0x244], R19 ;  /* 0x0002441301007387 */ /* 0x000fe80000100800 */
[----:B------:R-:W2:Y:S04]  /*16ea70*/  LDL.LU R4, [R1+0x6d58] ;  /* 0x006d580001047983 */ /* 0x000ea80000300800 */
[----:B------:R0:W-:Y:S01]  /*16ea80*/  STL [R1+0x3c8], R7 ;  /* 0x0003c80701007387 */ /* 0x0001e20000100800 */
[----:B------:R-:W-:-:S03]  /*16ea90*/  PRMT R61, R54, 0x3340, R0 ;  /* 0x00003340363d7816 */ /* 0x000fc60000000000 */
[----:B------:R-:W2:Y:S01]  /*16eaa0*/  LDL.LU R45, [R1+0x5138] ;  /* 0x00513800012d7983 */ /* 0x000ea20000300800 */
[----:B0-----:R-:W-:-:S03]  /*16eab0*/  LOP3.LUT R7, R58, 0xffff, RZ, 0xc0, !PT ;  /* 0x0000ffff3a077812 */ /* 0x001fc600078ec0ff */
[----:B------:R-:W2:Y:S01]  /*16eac0*/  LDL.LU R58, [R1+0x7d0] ;  /* 0x0007d000013a7983 */ /* 0x000ea20000300800 */
[----:B----4-:R-:W-:-:S04]  /*16ead0*/  LOP3.LUT R11, R5, 0xffff, RZ, 0xc0, !PT ;  /* 0x0000ffff050b7812 */ /* 0x010fc800078ec0ff */
[----:B------:R-:W-:-:S04]  /*16eae0*/  PRMT R5, R7, 0x3340, R11 ;  /* 0x0000334007057816 */ /* 0x000fc8000000000b */
[----:B------:R-:W-:-:S05]  /*16eaf0*/  PRMT R5, R5, 0x5410, R61 ;  /* 0x0000541005057816 */ /* 0x000fca000000003d */
[----:B------:R0:W-:Y:S04]  /*16eb00*/  STL [R1+0x1b2c], R5 ;  /* 0x001b2c0501007387 */ /* 0x0001e80000100800 */
[----:B0-----:R-:W4:Y:S01]  /*16eb10*/  LDL.LU R5, [R1+0x2414] ;  /* 0x0024140001057983 */ /* 0x001f220000300800 */
[----:B-1----:R-:W-:Y:S01]  /*16eb20*/  VIADD R50, R50, UR6 ;  /* 0x0000000632327c36 */ /* 0x002fe20008000000 */
[----:B------:R-:W-:Y:S02]  /*16eb30*/  SHF.R.U32.HI R7, RZ, 0x8, R7 ;  /* 0x00000008ff077819 */ /* 0x000fe40000011607 */
[----:B------:R-:W-:Y:S02]  /*16eb40*/  SHF.R.U32.HI R11, RZ, 0x8, R11 ;  /* 0x00000008ff0b7819 */ /* 0x000fe4000001160b */
[----:B------:R-:W-:-:S02]  /*16eb50*/  SHF.R.U32.HI R15, RZ, 0x8, R15 ;  /* 0x00000008ff0f7819 */ /* 0x000fc4000001160f */
[----:B------:R-:W-:Y:S02]  /*16eb60*/  LOP3.LUT R46, R6, 0xffff, RZ, 0xc0, !PT ;  /* 0x0000ffff062e7812 */ /* 0x000fe400078ec0ff */
[----:B------:R-:W-:Y:S02]  /*16eb70*/  SHF.R.S32.HI R61, RZ, 0x1f, R50 ;  /* 0x0000001fff3d7819 */ /* 0x000fe40000011432 */
[----:B------:R-:W-:Y:S02]  /*16eb80*/  IADD3 R20, P1, PT, R50, R34, RZ ;  /* 0x0000002232147210 */ /* 0x000fe40007f3e0ff */
[----:B------:R-:W-:Y:S02]  /*16eb90*/  LOP3.LUT R7, R7, 0xffff, RZ, 0xc0, !PT ;  /* 0x0000ffff07077812 */ /* 0x000fe400078ec0ff */
[----:B------:R-:W-:Y:S02]  /*16eba0*/  LOP3.LUT R11, R11, 0xffff, RZ, 0xc0, !PT ;  /* 0x0000ffff0b0b7812 */ /* 0x000fe400078ec0ff */
[----:B------:R-:W-:Y:S01]  /*16ebb0*/  LOP3.LUT R15, R15, 0xffff, RZ, 0xc0, !PT ;  /* 0x0000ffff0f0f7812 */ /* 0x000fe200078ec0ff */
[----:B------:R-:W0:Y:S01]  /*16ebc0*/  LDCU UR6, c[0x0][0x3b8] ;  /* 0x00007700ff0677ac */ /* 0x000e220008000800 */
[----:B------:R-:W-:Y:S01]  /*16ebd0*/  IMAD.X R21, R61, 0x1, R35, P1 ;  /* 0x000000013d157824 */ /* 0x000fe200008e0623 */
[----:B------:R-:W-:-:S02]  /*16ebe0*/  PRMT R56, R7, 0x3340, R11 ;  /* 0x0000334007387816 */ /* 0x000fc4000000000b */
[----:B------:R-:W-:Y:S02]  /*16ebf0*/  PRMT R15, R15, 0x3340, R0 ;  /* 0x000033400f0f7816 */ /* 0x000fe40000000000 */
[----:B------:R-:W-:Y:S04]  /*16ec00*/  STL.64 [R1+0xb78], R20 ;  /* 0x000b781401007387 */ /* 0x000fe80000100a00 */
[----:B------:R-:W-:Y:S04]  /*16ec10*/  STL [R1+0x6a80], R56 ;  /* 0x006a803801007387 */ /* 0x000fe80000100800 */
[----:B------:R1:W-:Y:S01]  /*16ec20*/  STL [R1+0x240], R15 ;  /* 0x0002400f01007387 */ /* 0x0003e20000100800 */
[----:B---3--:R-:W-:-:S03]  /*16ec30*/  LOP3.LUT R7, R3, 0xffff, RZ, 0xc0, !PT ;  /* 0x0000ffff03077812 */ /* 0x008fc600078ec0ff */
[----:B------:R-:W3:Y:S01]  /*16ec40*/  LDL.LU R3, [R1+0x2818] ;  /* 0x0028180001037983 */ /* 0x000ee20000300800 */
[----:B--2---:R-:W-:Y:S02]  /*16ec50*/  LOP3.LUT R11, R44, 0xffff, RZ, 0xc0, !PT ;  /* 0x0000ffff2c0b7812 */ /* 0x004fe400078ec0ff */
[----:B-1----:R-:W-:Y:S02]  /*16ec60*/  LOP3.LUT R15, R59, 0xffff, RZ, 0xc0, !PT ;  /* 0x0000ffff3b0f7812 */ /* 0x002fe400078ec0ff */
[----:B------:R-:W2:Y:S01]  /*16ec70*/  LDL.LU R59, [R1+0x1958] ;  /* 0x00195800013b7983 */ /* 0x000ea20000300800 */
[----:B------:R-:W-:Y:S02]  /*16ec80*/  PRMT R20, R7, 0x3340, R0 ;  /* 0x0000334007147816 */ /* 0x000fe40000000000 */
[----:B------:R-:W-:Y:S02]  /*16ec90*/  PRMT R19, R11, 0x3340, R15 ;  /* 0x000033400b137816 */ /* 0x000fe4000000000f */
        /* <DEDUP_REMOVED lines=10> */
[----:B------:R0:W-:Y:S01]  /*16ed40*/  STL.64 [R1+0xb70], R20 ;  /* 0x000b701401007387 */ /* 0x0001e20000100a00 */
[----:B-1----:R-:W-:Y:S02]  /*16ed50*/  PRMT R19, R11, 0x3340, R15 ;  /* 0x000033400b137816 */ /* 0x002fe4000000000f */
[----:B------:R-:W-:Y:S02]  /*16ed60*/  PRMT R15, R7, 0x3340, R0 ;  /* 0x00003340070f7816 */ /* 0x000fe40000000000 */
[----:B------:R-:W-:Y:S02]  /*16ed70*/  LOP3.LUT R11, R45, 0xffff, RZ, 0xc0, !PT ;  /* 0x0000ffff2d0b7812 */ /* 0x000fe400078ec0ff */
[----:B------:R-:W-:Y:S01]  /*16ed80*/  LOP3.LUT R7, R58, 0xffff, RZ, 0xc0, !PT ;  /* 0x0000ffff3a077812 */ /* 0x000fe200078ec0ff */
[----:B------:R1:W-:Y:S04]  /*16ed90*/  STL [R1+0x3c4], R19 ;  /* 0x0003c41301007387 */ /* 0x0003e80000100800 */
[----:B------:R4:W-:Y:S01]  /*16eda0*/  STL [R1+0x230], R15 ;  /* 0x0002300f01007387 */ /* 0x0009e20000100800 */
[----:B0-----:R-:W-:-:S02]  /*16edb0*/  IADD3 R20, P1, PT, R50, R38, RZ ;  /* 0x0000002632147210 */ /* 0x001fc40007f3e0ff */
[----:B-1----:R-:W-:-:S03]  /*16edc0*/  PRMT R19, R7, 0x3340, R0 ;  /* 0x0000334007137816 */ /* 0x002fc60000000000 */
[----:B------:R-:W-:Y:S01]  /*16edd0*/  IMAD.X R21, R61, 0x1, R39, P1 ;  /* 0x000000013d157824 */ /* 0x000fe200008e0627 */
[----:B----4-:R-:W-:-:S04]  /*16ede0*/  LOP3.LUT R15, R5, 0xffff, RZ, 0xc0, !PT ;  /* 0x0000ffff050f7812 */ /* 0x010fc800078ec0ff */
[----:B------:R-:W-:-:S04]  /*16edf0*/  PRMT R5, R11, 0x3340, R15 ;  /* 0x000033400b057816 */ /* 0x000fc8000000000f */
[----:B------:R-:W-:Y:S02]  /*16ee00*/  PRMT R19, R5, 0x5410, R19 ;  /* 0x0000541005137816 */ /* 0x000fe40000000013 */
[----:B------:R-:W4:Y:S04]  /*16ee10*/  LDL.LU R5, [R1+0x280c] ;  /* 0x00280c0001057983 */ /* 0x000f280000300800 */
[----:B------:R-:W-:Y:S01]  /*16ee20*/  STL [R1+0x1aac], R19 ;  /* 0x001aac1301007387 */ /* 0x000fe20000100800 */
[----:B------:R-:W-:Y:S02]  /*16ee30*/  SHF.R.U32.HI R11, RZ, 0x8, R11 ;  /* 0x00000008ff0b7819 */ /* 0x000fe4000001160b */
[----:B------:R-:W-:Y:S01]  /*16ee40*/  SHF.R.U32.HI R15, RZ, 0x8, R15 ;  /* 0x00000008ff0f7819 */ /* 0x000fe2000001160f */
[----:B------:R-:W-:Y:S04]  /*16ee50*/  STL.64 [R1+0xb68], R20 ;  /* 0x000b681401007387 */ /* 0x000fe80000100a00 */
[----:B------:R-:W4:Y:S01]  /*16ee60*/  LDL.LU R42, [R1+0x194c] ;  /* 0x00194c00012a7983 */ /* 0x000f220000300800 */
[----:B------:R-:W-:-:S02]  /*16ee70*/  LOP3.LUT R11, R11, 0xffff, RZ, 0xc0, !PT ;  /* 0x0000ffff0b0b7812 */ /* 0x000fc400078ec0ff */
[----:B------:R-:W-:Y:S01]  /*16ee80*/  LOP3.LUT R15, R15, 0xffff, RZ, 0xc0, !PT ;  /* 0x0000ffff0f0f7812 */ /* 0x000fe200078ec0ff */
[----:B------:R-:W4:Y:S03]  /*16ee90*/  LDL.LU R43, [R1+0x7fc] ;  /* 0x0007fc00012b7983 */ /* 0x000f260000300800 */
[----:B------:R-:W-:-:S05]  /*16eea0*/  PRMT R11, R11, 0x3340, R15 ;  /* 0x000033400b0b7816 */ /* 0x000fca000000000f */
[----:B------:R0:W-:Y:S04]  /*16eeb0*/  STL [R1+0x660], R11 ;  /* 0x0006600b01007387 */ /* 0x0001e80000100800 */
[----:B------:R-:W4:Y:S01]  /*16eec0*/  LDL.LU R44, [R1+0x512c] ;  /* 0x00512c00012c7983 */ /* 0x000f220000300800 */
[----:B---3--:R-:W-:-:S03]  /*16eed0*/  LOP3.LUT R15, R3, 0xffff, RZ, 0xc0, !PT ;  /* 0x0000ffff030f7812 */ /* 0x008fc600078ec0ff */
[----:B------:R-:W3:Y:S01]  /*16eee0*/  LDL.LU R3, [R1+0x2420] ;  /* 0x0024200001037983 */ /* 0x000ee20000300800 */
[----:B0-----:R-:W-:Y:S02]  /*16eef0*/  LOP3.LUT R11, R27, 0xffff, RZ, 0xc0, !PT ;  /* 0x0000ffff1b0b7812 */ /* 0x001fe400078ec0ff */
[----:B--2---:R-:W-:Y:S02]  /*16ef00*/  LOP3.LUT R19, R59, 0xffff, RZ, 0xc0, !PT ;  /* 0x0000ffff3b137812 */ /* 0x004fe400078ec0ff */
[----:B------:R-:W-:Y:S01]  /*16ef10*/  SHF.R.U32.HI R7, RZ, 0x8, R7 ;  /* 0x00000008ff077819 */ /* 0x000fe20000011607 */
[----:B------:R-:W2:Y:S01]  /*16ef20*/  LDL.LU R27, [R1+0x6d54] ;  /* 0x006d5400011b7983 */ /* 0x000ea20000300800 */
        /* <DEDUP_REMOVED lines=10> */
[----:B------:R-:W-:Y:S02]  /*16efd0*/  SHF.R.U32.HI R61, RZ, 0x8, R11 ;  /* 0x00000008ff3d7819 */ /* 0x000fe4000001160b */
[----:B------:R-:W-:Y:S02]  /*16efe0*/  LOP3.LUT R7, R7, 0xffff, RZ, 0xc0, !PT ;  /* 0x0000ffff07077812 */ /* 0x000fe400078ec0ff */
[----:B------:R-:W-:Y:S01]  /*16eff0*/  LOP3.LUT R61, R61, 0xffff, RZ, 0xc0, !PT ;  /* 0x0000ffff3d3d7812 */ /* 0x000fe200078ec0ff */
[----:B------:R-:W-:Y:S01]  /*16f000*/  STL [R1+0x1958], R25 ;  /* 0x0019581901007387 */ /* 0x000fe20000100800 */
[--C-:B------:R-:W-:Y:S02]  /*16f010*/  PRMT R7, R7, 0x3340, R0.reuse ;  /* 0x0000334007077816 */ /* 0x100fe40000000000 */
[--C-:B------:R-:W-:Y:S01]  /*16f020*/  PRMT R11, R61, 0x3340, R0.reuse ;  /* 0x000033403d0b7816 */ /* 0x100fe20000000000 */
[----:B------:R0:W-:Y:S04]  /*16f030*/  STL.64 [R1+0xb60], R20 ;  /* 0x000b601401007387 */ /* 0x0001e80000100a00 */
[----:B------:R-:W-:Y:S01]  /*16f040*/  STL [R1+0x3c0], R15 ;  /* 0x0003c00f01007387 */ /* 0x000fe20000100800 */
[----:B------:R-:W-:-:S03]  /*16f050*/  PRMT R61, R46, 0x3340, R0 ;  /* 0x000033402e3d7816 */ /* 0x000fc60000000000 */
[----:B------:R-:W-:Y:S04]  /*16f060*/  STL [R1+0x22c], R11 ;  /* 0x00022c0b01007387 */ /* 0x000fe80000100800 */
[----:B------:R1:W-:Y:S04]  /*16f070*/  STL [R1+0x228], R7 ;  /* 0x0002280701007387 */ /* 0x0003e80000100800 */
[----:B------:R-:W2:Y:S04]  /*16f080*/  LDL.LU R45, [R1+0x5144] ;  /* 0x00514400012d7983 */ /* 0x000ea80000300800 */
[----:B------:R-:W2:Y:S04]  /*16f090*/  LDL.LU R58, [R1+0x844] ;  /* 0x00084400013a7983 */ /* 0x000ea80000300800 */
[----:B------:R-:W2:Y:S04]  /*16f0a0*/  LDL.LU R59, [R1+0x2424] ;  /* 0x00242400013b7983 */ /* 0x000ea80000300800 */
[----:B------:R-:W2:Y:S01]  /*16f0b0*/  LDL.LU R6, [R1+0x6d50] ;  /* 0x006d500001067983 */ /* 0x000ea20000300800 */
[----:B----4-:R-:W-:-:S02]  /*16f0c0*/  LOP3.LUT R5, R5, 0xffff, RZ, 0xc0, !PT ;  /* 0x0000ffff05057812 */ /* 0x010fc400078ec0ff */
[----:B0-----:R-:W-:-:S04]  /*16f0d0*/  LOP3.LUT R20, R42, 0xffff, RZ, 0xc0, !PT ;  /* 0x0000ffff2a147812 */ /* 0x001fc800078ec0ff */
[----:B-1----:R-:W-:-:S04]  /*16f0e0*/  PRMT R7, R5, 0x3340, R20 ;  /* 0x0000334005077816 */ /* 0x002fc80000000014 */
[----:B------:R-:W-:Y:S02]  /*16f0f0*/  PRMT R11, R7, 0x5410, R61 ;  /* 0x00005410070b7816 */ /* 0x000fe4000000003d */
[----:B------:R-:W-:Y:S02]  /*16f100*/  LOP3.LUT R19, R43, 0xffff, RZ, 0xc0, !PT ;  /* 0x0000ffff2b137812 */ /* 0x000fe400078ec0ff */
[----:B------:R-:W-:Y:S01]  /*16f110*/  LOP3.LUT R7, R44, 0xffff, RZ, 0xc0, !PT ;  /* 0x0000ffff2c077812 */ /* 0x000fe200078ec0ff */
[----:B------:R3:W-:Y:S01]  /*16f120*/  STL [R1+0x194c], R11 ;  /* 0x00194c0b01007387 */ /* 0x0007e20000100800 */
[----:B------:R-:W-:Y:S02]  /*16f130*/  PRMT R61, R19, 0x3340, R0 ;  /* 0x00003340133d7816 */ /* 0x000fe40000000000 */
[----:B------:R-:W-:Y:S02]  /*16f140*/  SHF.R.U32.HI R15, RZ, 0x8, R5 ;  /* 0x00000008ff0f7819 */ /* 0x000fe40000011605 */
[----:B---3--:R-:W-:-:S04]  /*16f150*/  LOP3.LUT R11, R3, 0xffff, RZ, 0xc0, !PT ;  /* 0x0000ffff030b7812 */ /* 0x008fc800078ec0ff */
[----:B------:R-:W-:-:S04]  /*16f160*/  PRMT R3, R7, 0x3340, R11 ;  /* 0x0000334007037816 */ /* 0x000fc8000000000b */
[----:B------:R-:W-:-:S05]  /*16f170*/  PRMT R3, R3, 0x5410, R61 ;  /* 0x0000541003037816 */ /* 0x000fca000000003d */
[----:B------:R0:W-:Y:S04]  /*16f180*/  STL [R1+0x1948], R3 ;  /* 0x0019480301007387 */ /* 0x0001e80000100800 */
[----:B0-----:R-:W3:Y:S04]  /*16f190*/  LDL.LU R3, [R1+0x2828] ;  /* 0x0028280001037983 */ /* 0x001ee80000300800 */
[----:B------:R-:W4:Y:S01]  /*16f1a0*/  LDL.LU R5, [R1+0x1968] ;  /* 0x0019680001057983 */ /* 0x000f220000300800 */
        /* <DEDUP_REMOVED lines=13> */
[----:B------:R-:W-:Y:S02]  /*16f280*/  PRMT R11, R7, 0x3340, R11 ;  /* 0x00003340070b7816 */ /* 0x000fe4000000000b */
[----:B------:R-:W-:Y:S01]  /*16f290*/  LOP3.LUT R47, R2, 0xffff, RZ, 0xc0, !PT ;  /* 0x0000ffff022f7812 */ /* 0x000fe200078ec0ff */
[----:B------:R-:W0:Y:S01]  /*16f2a0*/  LDCU UR6, c[0x0][0x3b8] ;  /* 0x00007700ff0677ac */ /* 0x000e220008000800 */
[----:B------:R-:W-:Y:S04]  /*16f2b0*/  STL.64 [R1+0xb58], R42 ;  /* 0x000b582a01007387 */ /* 0x000fe80000100a00 */
[----:B------:R-:W-:Y:S04]  /*16f2c0*/  STL [R1+0x6a84], R60 ;  /* 0x006a843c01007387 */ /* 0x000fe80000100800 */
[----:B------:R1:W-:Y:S01]  /*16f2d0*/  STL [R1+0x618], R11 ;  /* 0x0006180b01007387 */ /* 0x0003e20000100800 */
[----:B--2---:R-:W-:-:S02]  /*16f2e0*/  LOP3.LUT R7, R45, 0xffff, RZ, 0xc0, !PT ;  /* 0x0000ffff2d077812 */ /* 0x004fc400078ec0ff */
        /* <DEDUP_REMOVED lines=12> */
[----:B------:R-:W-:Y:S01]  /*16f3b0*/  PRMT R19, R19, 0x3340, R0 ;  /* 0x0000334013137816 */ /* 0x000fe20000000000 */
[----:B------:R-:W-:Y:S01]  /*16f3c0*/  STL [R1+0x1944], R25 ;  /* 0x0019441901007387 */ /* 0x000fe20000100800 */
[----:B------:R-:W-:-:S03]  /*16f3d0*/  PRMT R11, R7, 0x3340, R11 ;  /* 0x00003340070b7816 */ /* 0x000fc6000000000b */
[----:B------:R1:W-:Y:S01]  /*16f3e0*/  STL.64 [R1+0xb50], R20 ;  /* 0x000b501401007387 */ /* 0x0003e20000100a00 */
[----:B------:R-:W-:Y:S02]  /*16f3f0*/  LOP3.LUT R7, R4, 0xffff, RZ, 0xc0, !PT ;  /* 0x0000ffff04077812 */ /* 0x000fe400078ec0ff */
[----:B------:R-:W-:Y:S01]  /*16f400*/  IADD3 R44, P1, PT, R50, R38, RZ ;  /* 0x00000026322c7210 */ /* 0x000fe20007f3e0ff */
[----:B-1----:R-:W2:Y:S04]  /*16f410*/  LDL.LU R21, [R1+0x281c] ;  /* 0x00281c0001157983 */ /* 0x002ea80000300800 */
[----:B------:R-:W2:Y:S04]  /*16f420*/  LDL.LU R42, [R1+0x195c] ;  /* 0x00195c00012a7983 */ /* 0x000ea80000300800 */
[----:B------:R-:W-:Y:S04]  /*16f430*/  STL [R1+0x224], R19 ;  /* 0x0002241301007387 */ /* 0x000fe80000100800 */
[----:B------:R1:W-:Y:S01]  /*16f440*/  STL [R1+0x614], R11 ;  /* 0x0006140b01007387 */ /* 0x0003e20000100800 */
[----:B------:R-:W-:Y:S01]  /*16f450*/  IMAD.X R45, R61, 0x1, R39, P1 ;  /* 0x000000013d2d7824 */ /* 0x000fe200008e0627 */
[----:B-1----:R-:W-:-:S02]  /*16f460*/  PRMT R11, R7, 0x3340, R0 ;  /* 0x00003340070b7816 */ /* 0x002fc40000000000 */
[----:B---3--:R-:W-:Y:S02]  /*16f470*/  LOP3.LUT R3, R3, 0xffff, RZ, 0xc0, !PT ;  /* 0x0000ffff03037812 */ /* 0x008fe400078ec0ff */
[----:B----4-:R-:W-:-:S04]  /*16f480*/  LOP3.LUT R4, R5, 0xffff, RZ, 0xc0, !PT ;  /* 0x0000ffff05047812 */ /* 0x010fc800078ec0ff */
[----:B------:R-:W-:-:S04]  /*16f490*/  PRMT R5, R3, 0x3340, R4 ;  /* 0x0000334003057816 */ /* 0x000fc80000000004 */
[----:B------:R-:W-:-:S05]  /*16f4a0*/  PRMT R5, R5, 0x5410, R11 ;  /* 0x0000541005057816 */ /* 0x000fca000000000b */
[----:B------:R-:W-:Y:S04]  /*16f4b0*/  STL [R1+0x1940], R5 ;  /* 0x0019400501007387 */ /* 0x000fe80000100800 */
[----:B------:R-:W3:Y:S04]  /*16f4c0*/  LDL.LU R43, [R1+0x513c] ;  /* 0x00513c00012b7983 */ /* 0x000ee80000300800 */
[----:B------:R1:W-:Y:S01]  /*16f4d0*/  STL.64 [R1+0xb40], R44 ;  /* 0x000b402c01007387 */ /* 0x0003e20000100a00 */
[----:B------:R-:W-:Y:S02]  /*16f4e0*/  SHF.R.U32.HI R3, RZ, 0x8, R3 ;  /* 0x00000008ff037819 */ /* 0x000fe40000011603 */
[----:B------:R-:W-:Y:S01]  /*16f4f0*/  SHF.R.U32.HI R4, RZ, 0x8, R4 ;  /* 0x00000008ff047819 */ /* 0x000fe20000011604 */
[----:B-1----:R-:W4:Y:S04]  /*16f500*/  LDL.LU R44, [R1+0x894] ;  /* 0x00089400012c7983 */ /* 0x002f280000300800 */
[----:B------:R-:W4:Y:S01]  /*16f510*/  LDL.LU R45, [R1+0x2430] ;  /* 0x00243000012d7983 */ /* 0x000f220000300800 */
[----:B------:R-:W-:-:S02]  /*16f520*/  LOP3.LUT R3, R3, 0xffff, RZ, 0xc0, !PT ;  /* 0x0000ffff03037812 */ /* 0x000fc400078ec0ff */
[----:B------:R-:W-:Y:S01]  /*16f530*/  LOP3.LUT R4, R4, 0xffff, RZ, 0xc0, !PT ;  /* 0x0000ffff04047812 */ /* 0x000fe200078ec0ff */
[----:B------:R-:W4:Y:S03]  /*16f540*/  LDL.LU R58, [R1+0x898] ;  /* 0x00089800013a7983 */ /* 0x000f260000300800 */
[----:B------:R-:W-:Y:S02]  /*16f550*/  PRMT R4, R3, 0x3340, R4 ;  /* 0x0000334003047816 */ /* 0x000fe40000000004 */
[----:B------:R-:W4:Y:S04]  /*16f560*/  LDL.LU R3, [R1+0x5140] ;  /* 0x0051400001037983 */ /* 0x000f280000300800 */
[----:B------:R-:W4:Y:S04]  /*16f570*/  LDL.LU R59, [R1+0x2434] ;  /* 0x00243400013b7983 */ /* 0x000f280000300800 */
[----:B------:R1:W-:Y:S02]  /*16f580*/  STL [R1+0x57c], R4 ;  /* 0x00057c0401007387 */ /* 0x0003e40000100800 */
[----:B-1----:R-:W-:-:S05]  /*16f590*/  IADD3 R4, P1, PT, R50, R40, RZ ;  /* 0x0000002832047210 */ /* 0x002fca0007f3e0ff */
[----:B------:R-:W-:Y:S01]  /*16f5a0*/  IMAD.X R5, R61, 0x1, R41, P1 ;  /* 0x000000013d057824 */ /* 0x000fe200008e0629 */
[----:B------:R-:W-:-:S04]  /*16f5b0*/  SHF.R.U32.HI R61, RZ, 0x8, R7 ;  /* 0x00000008ff3d7819 */ /* 0x000fc80000011607 */
[----:B------:R-:W-:Y:S01]  /*16f5c0*/  LOP3.LUT R61, R61, 0xffff, RZ, 0xc0, !PT ;  /* 0x0000ffff3d3d7812 */ /* 0x000fe200078ec0ff */
[----:B------:R1:W-:Y:S03]  /*16f5d0*/  STL.64 [R1+0xb48], R4 ;  /* 0x000b480401007387 */ /* 0x0003e60000100a00 */
[--C-:B------:R-:W-:Y:S02]  /*16f5e0*/  PRMT R11, R61, 0x3340, R0.reuse ;  /* 0x000033403d0b7816 */ /* 0x100fe40000000000 */
[----:B--2---:R-:W-:Y:S02]  /*16f5f0*/  LOP3.LUT R7, R21, 0xffff, RZ, 0xc0, !PT ;  /* 0x0000ffff15077812 */ /* 0x004fe400078ec0ff */
[----:B------:R-:W-:Y:S01]  /*16f600*/  PRMT R61, R47, 0x3340, R0 ;  /* 0x000033402f3d7816 */ /* 0x000fe20000000000 */
[----:B-1----:R-:W2:Y:S04]  /*16f610*/  LDL.LU.64 R4, [R1+0x6d48] ;  /* 0x006d480001047983 */ /* 0x002ea80000300a00 */
[----:B------:R1:W-:Y:S04]  /*16f620*/  STL [R1+0x220], R11 ;  /* 0x0002200b01007387 */ /* 0x0003e80000100800 */
[----:B------:R-:W2:Y:S01]  /*16f630*/  LDL.LU R2, [R1+0x6d40] ;  /* 0x006d400001027983 */ /* 0x000ea20000300800 */
        /* <DEDUP_REMOVED lines=9> */
[----:B------:R1:W-:Y:S01]  /*16f6d0*/  STL [R1+0x1928], R19 ;  /* 0x0019281301007387 */ /* 0x0003e20000100800 */
[----:B------:R-:W-:Y:S02]  /*16f6e0*/  PRMT R25, R7, 0x3340, R11 ;  /* 0x0000334007197816 */ /* 0x000fe4000000000b */
[----:B------:R-:W-:-:S03]  /*16f6f0*/  PRMT R15, R61, 0x3340, R0 ;  /* 0x000033403d0f7816 */ /* 0x000fc60000000000 */
[----:B------:R-:W-:Y:S04]  /*16f700*/  STL [R1+0x6a88], R25 ;  /* 0x006a881901007387 */ /* 0x000fe80000100800 */
[----:B------:R1:W-:Y:S01]  /*16f710*/  STL [R1+0x21c], R15 ;  /* 0x00021c0f01007387 */ /* 0x0003e20000100800 */
[----:B0-----:R-:W-:Y:S01]  /*16f720*/  VIADD R50, R50, UR6 ;  /* 0x0000000632327c36 */ /* 0x001fe20008000000 */
[----:B------:R-:W0:Y:S04]  /*16f730*/  LDCU UR6, c[0x0][0x3b8] ;  /* 0x00007700ff0677ac */ /* 0x000e280008000800 */
[----:B------:R-:W-:-:S02]  /*16f740*/  IADD3 R42, P1, PT, R50, R34, RZ ;  /* 0x00000022322a7210 */ /* 0x000fc40007f3e0ff */
[----:B---3--:R-:W-:Y:S02]  /*16f750*/  LOP3.LUT R20, R43, 0xffff, RZ, 0xc0, !PT ;  /* 0x0000ffff2b147812 */ /* 0x008fe400078ec0ff */
[----:B----4-:R-:W-:Y:S02]  /*16f760*/  LOP3.LUT R7, R44, 0xffff, RZ, 0xc0, !PT ;  /* 0x0000ffff2c077812 */ /* 0x010fe400078ec0ff */
[----:B-1----:R-:W-:Y:S02]  /*16f770*/  LOP3.LUT R19, R45, 0xffff, RZ, 0xc0, !PT ;  /* 0x0000ffff2d137812 */ /* 0x002fe400078ec0ff */
[----:B------:R-:W3:Y:S01]  /*16f780*/  LDL.LU R45, [R1+0x2838] ;  /* 0x00283800012d7983 */ /* 0x000ee20000300800 */
[----:B------:R-:W-:Y:S02]  /*16f790*/  PRMT R61, R7, 0x3340, R0 ;  /* 0x00003340073d7816 */ /* 0x000fe40000000000 */
[----:B------:R-:W-:-:S04]  /*16f7a0*/  PRMT R11, R20, 0x3340, R19 ;  /* 0x00003340140b7816 */ /* 0x000fc80000000013 */
[----:B------:R-:W-:Y:S02]  /*16f7b0*/  PRMT R15, R11, 0x5410, R61 ;  /* 0x000054100b0f7816 */ /* 0x000fe4000000003d */
[----:B------:R-:W-:-:S03]  /*16f7c0*/  LOP3.LUT R11, R58, 0xffff, RZ, 0xc0, !PT ;  /* 0x0000ffff3a0b7812 */ /* 0x000fc600078ec0ff */
[----:B------:R1:W-:Y:S04]  /*16f7d0*/  STL [R1+0x8ec], R15 ;  /* 0x0008ec0f01007387 */ /* 0x0003e80000100800 */
[----:B------:R-:W4:Y:S01]  /*16f7e0*/  LDL.LU R58, [R1+0x1978] ;  /* 0x00197800013a7983 */ /* 0x000f220000300800 */
[----:B------:R-:W-:Y:S02]  /*16f7f0*/  LOP3.LUT R3, R3, 0xffff, RZ, 0xc0, !PT ;  /* 0x0000ffff03037812 */ /* 0x000fe400078ec0ff */
[----:B------:R-:W-:Y:S02]  /*16f800*/  PRMT R61, R11, 0x3340, R0 ;  /* 0x000033400b3d7816 */ /* 0x000fe40000000000 */
[----:B-1----:R-:W-:-:S04]  /*16f810*/  LOP3.LUT R15, R59, 0xffff, RZ, 0xc0, !PT ;  /* 0x0000ffff3b0f7812 */ /* 0x002fc800078ec0ff */
[----:B------:R-:W-:-:S04]  /*16f820*/  PRMT R21, R3, 0x3340, R15 ;  /* 0x0000334003157816 */ /* 0x000fc8000000000f */
[----:B------:R-:W-:Y:S02]  /*16f830*/  PRMT R21, R21, 0x5410, R61 ;  /* 0x0000541015157816 */ /* 0x000fe4000000003d */
[----:B------:R-:W-:Y:S02]  /*16f840*/  SHF.R.S32.HI R61, RZ, 0x1f, R50 ;  /* 0x0000001fff3d7819 */ /* 0x000fe40000011432 */
[----:B------:R-:W-:-:S03]  /*16f850*/  SHF.R.U32.HI R3, RZ, 0x8, R3 ;  /* 0x00000008ff037819 */ /* 0x000fc60000011603 */
[----:B------:R-:W-:Y:S01]  /*16f860*/  IMAD.X R43, R61, 0x1, R35, P1 ;  /* 0x000000013d2b7824 */ /* 0x000fe200008e0623 */
[----:B------:R1:W-:Y:S04]  /*16f870*/  STL [R1+0x8e4], R21 ;  /* 0x0008e41501007387 */ /* 0x0003e80000100800 */
[----:B------:R-:W-:Y:S01]  /*16f880*/  STL.64 [R1+0xb30], R42 ;  /* 0x000b302a01007387 */ /* 0x000fe20000100a00 */
[----:B-1----:R-:W-:Y:S02]  /*16f890*/  SHF.R.U32.HI R21, RZ, 0x8, R19 ;  /* 0x00000008ff157819 */ /* 0x002fe40000011613 */
[----:B------:R-:W-:Y:S02]  /*16f8a0*/  SHF.R.U32.HI R19, RZ, 0x8, R15 ;  /* 0x00000008ff137819 */ /* 0x000fe4000001160f */
[----:B------:R-:W-:-:S02]  /*16f8b0*/  LOP3.LUT R15, R3, 0xffff, RZ, 0xc0, !PT ;  /* 0x0000ffff030f7812 */ /* 0x000fc400078ec0ff */
[----:B------:R-:W2:Y:S04]  /*16f8c0*/  LDL.LU R3, [R1+0x282c] ;  /* 0x00282c0001037983 */ /* 0x000ea80000300800 */
[----:B------:R-:W2:Y:S01]  /*16f8d0*/  LDL.LU R59, [R1+0x196c] ;  /* 0x00196c00013b7983 */ /* 0x000ea20000300800 */
[----:B------:R-:W-:Y:S02]  /*16f8e0*/  SHF.R.U32.HI R20, RZ, 0x8, R20 ;  /* 0x00000008ff147819 */ /* 0x000fe40000011614 */
[----:B------:R-:W-:Y:S02]  /*16f8f0*/  LOP3.LUT R21, R21, 0xffff, RZ, 0xc0, !PT ;  /* 0x0000ffff15157812 */ /* 0x000fe400078ec0ff */
[----:B------:R-:W-:Y:S02]  /*16f900*/  LOP3.LUT R19, R19, 0xffff, RZ, 0xc0, !PT ;  /* 0x0000ffff13137812 */ /* 0x000fe400078ec0ff */
[----:B------:R-:W-:-:S02]  /*16f910*/  LOP3.LUT R20, R20, 0xffff, RZ, 0xc0, !PT ;  /* 0x0000ffff14147812 */ /* 0x000fc400078ec0ff */
[----:B------:R-:W-:Y:S02]  /*16f920*/  SHF.R.U32.HI R11, RZ, 0x8, R11 ;  /* 0x00000008ff0b7819 */ /* 0x000fe4000001160b */
[----:B------:R-:W-:Y:S02]  /*16f930*/  SHF.R.U32.HI R7, RZ, 0x8, R7 ;  /* 0x00000008ff077819 */ /* 0x000fe40000011607 */
[----:B------:R-:W-:Y:S02]  /*16f940*/  PRMT R25, R20, 0x3340, R21 ;  /* 0x0000334014197816 */ /* 0x000fe40000000015 */
[----:B------:R-:W-:Y:S02]  /*16f950*/  IADD3 R20, P1, PT, R50, R36, RZ ;  /* 0x0000002432147210 */ /* 0x000fe40007f3e0ff */
[----:B------:R-:W-:Y:S02]  /*16f960*/  PRMT R15, R15, 0x3340, R19 ;  /* 0x000033400f0f7816 */ /* 0x000fe40000000013 */
[----:B------:R-:W-:-:S02]  /*16f970*/  LOP3.LUT R11, R11, 0xffff, RZ, 0xc0, !PT ;  /* 0x0000ffff0b0b7812 */ /* 0x000fc400078ec0ff */
[----:B------:R-:W-:Y:S01]  /*16f980*/  LOP3.LUT R7, R7, 0xffff, RZ, 0xc0, !PT ;  /* 0x0000ffff07077812 */ /* 0x000fe200078ec0ff */
[----:B------:R-:W-:Y:S01]  /*16f990*/  STL [R1+0x4a8], R25 ;  /* 0x0004a81901007387 */ /* 0x000fe20000100800 */
[----:B------:R-:W-:-:S03]  /*16f9a0*/  IMAD.X R21, R61, 0x1, R37, P1 ;  /* 0x000000013d157824 */ /* 0x000fc600008e0625 */
[----:B------:R1:W-:Y:S01]  /*16f9b0*/  STL [R1+0x4a0], R15 ;  /* 0x0004a00f01007387 */ /* 0x0003e20000100800 */
[----:B------:R-:W-:-:S03]  /*16f9c0*/  PRMT R19, R11, 0x3340, R0 ;  /* 0x000033400b137816 */ /* 0x000fc60000000000 */
[----:B------:R0:W-:Y:S04]  /*16f9d0*/  STL.64 [R1+0xb38], R20 ;  /* 0x000b381401007387 */ /* 0x0001e80000100a00 */
[----:B------:R-:W-:Y:S01]  /*16f9e0*/  STL [R1+0x218], R19 ;  /* 0x0002181301007387 */ /* 0x000fe20000100800 */
[----:B-1----:R-:W-:Y:S02]  /*16f9f0*/  PRMT R15, R7, 0x3340, R0 ;  /* 0x00003340070f7816 */ /* 0x002fe40000000000 */
[----:B------:R-:W-:-:S03]  /*16fa00*/  LOP3.LUT R7, R6, 0xffff, RZ, 0xc0, !PT ;  /* 0x0000ffff06077812 */ /* 0x000fc600078ec0ff */
[----:B------:R4:W-:Y:S01]  /*16fa10*/  STL [R1+0x214], R15 ;  /* 0x0002140f01007387 */ /* 0x0009e20000100800 */
[----:B0-----:R-:W-:-:S03]  /*16fa20*/  PRMT R20, R7, 0x3340, R0 ;  /* 0x0000334007147816 */ /* 0x001fc60000000000 */
[----:B------:R-:W2:Y:S01]  /*16fa30*/  LDL.LU R6, [R1+0x6d3c] ;  /* 0x006d3c0001067983 */ /* 0x000ea20000300800 */
[----:B---3--:R-:W-:Y:S02]  /*16fa40*/  LOP3.LUT R11, R45, 0xffff, RZ, 0xc0, !PT ;  /* 0x0000ffff2d0b7812 */ /* 0x008fe400078ec0ff */
        /* <DEDUP_REMOVED lines=11> */
[----:B------:R-:W-:-:S02]  /*16fb00*/  PRMT R15, R11, 0x3340, R15 ;  /* 0x000033400b0f7816 */ /* 0x000fc4000000000f */
[----:B------:R-:W-:Y:S01]  /*16fb10*/  LOP3.LUT R11, R27, 0xffff, RZ, 0xc0, !PT ;  /* 0x0000ffff1b0b7812 */ /* 0x000fe200078ec0ff */
[----:B0-----:R-:W3:Y:S04]  /*16fb20*/  LDL.LU R21, [R1+0x918] ;  /* 0x0009180001157983 */ /* 0x001ee80000300800 */
[----:B------:R-:W4:Y:S04]  /*16fb30*/  LDL.LU R42, [R1+0x5148] ;  /* 0x00514800012a7983 */ /* 0x000f280000300800 */
[----:B------:R-:W4:Y:S04]  /*16fb40*/  LDL.LU R43, [R1+0x2440] ;  /* 0x00244000012b7983 */ /* 0x000f280000300800 */
[----:B------:R0:W-:Y:S01]  /*16fb50*/  STL [R1+0x494], R15 ;  /* 0x0004940f01007387 */ /* 0x0001e20000100800 */
[----:B------:R-:W-:-:S02]  /*16fb60*/  PRMT R20, R11, 0x3340, R0 ;  /* 0x000033400b147816 */ /* 0x000fc40000000000 */
[----:B------:R-:W-:Y:S01]  /*16fb70*/  IADD3 R44, P1, PT, R50, R40, RZ ;  /* 0x00000028322c7210 */ /* 0x000fe20007f3e0ff */
[----:B------:R-:W4:Y:S01]  /*16fb80*/  LDL.LU R27, [R1+0x6d38] ;  /* 0x006d3800011b7983 */ /* 0x000f220000300800 */
[----:B--2---:R-:W-:Y:S02]  /*16fb90*/  LOP3.LUT R3, R3, 0xffff, RZ, 0xc0, !PT ;  /* 0x0000ffff03037812 */ /* 0x004fe400078ec0ff */
[----:B0-----:R-:W-:-:S04]  /*16fba0*/  LOP3.LUT R15, R59, 0xffff, RZ, 0xc0, !PT ;  /* 0x0000ffff3b0f7812 */ /* 0x001fc800078ec0ff */
[----:B------:R-:W-:Y:S01]  /*16fbb0*/  PRMT R19, R3, 0x3340, R15 ;  /* 0x0000334003137816 */ /* 0x000fe2000000000f */
[----:B------:R-:W-:Y:S01]  /*16fbc0*/  IMAD.X R45, R61, 0x1, R41, P1 ;  /* 0x000000013d2d7824 */ /* 0x000fe200008e0629 */
[----:B------:R-:W-:Y:S02]  /*16fbd0*/  SHF.R.U32.HI R3, RZ, 0x8, R3 ;  /* 0x00000008ff037819 */ /* 0x000fe40000011603 */
[----:B------:R-:W-:Y:S02]  /*16fbe0*/  PRMT R19, R19, 0x5410, R20 ;  /* 0x0000541013137816 */ /* 0x000fe40000000014 */
[----:B------:R-:W-:Y:S02]  /*16fbf0*/  SHF.R.U32.HI R61, RZ, 0x8, R15 ;  /* 0x00000008ff3d7819 */ /* 0x000fe4000001160f */
[----:B------:R-:W-:Y:S01]  /*16fc00*/  LOP3.LUT R15, R3, 0xffff, RZ, 0xc0, !PT ;  /* 0x0000ffff030f7812 */ /* 0x000fe200078ec0ff */
[----:B------:R-:W-:Y:S04]  /*16fc10*/  STL [R1+0x8dc], R19 ;  /* 0x0008dc1301007387 */ /* 0x000fe80000100800 */
[----:B------:R0:W-:Y:S01]  /*16fc20*/  STL.64 [R1+0xab0], R44 ;  /* 0x000ab02c01007387 */ /* 0x0001e20000100a00 */
[----:B------:R-:W-:-:S04]  /*16fc30*/  LOP3.LUT R61, R61, 0xffff, RZ, 0xc0, !PT ;  /* 0x0000ffff3d3d7812 */ /* 0x000fc800078ec0ff */
[----:B------:R-:W-:Y:S01]  /*16fc40*/  PRMT R15, R15, 0x3340, R61 ;  /* 0x000033400f0f7816 */ /* 0x000fe2000000003d */
[----:B0-----:R-:W2:Y:S04]  /*16fc50*/  LDL.LU R44, [R1+0x514c] ;  /* 0x00514c00012c7983 */ /* 0x001ea80000300800 */
[----:B------:R-:W2:Y:S04]  /*16fc60*/  LDL.LU R3, [R1+0x17b8] ;  /* 0x0017b80001037983 */ /* 0x000ea80000300800 */
[----:B------:R-:W2:Y:S04]  /*16fc70*/  LDL.LU R45, [R1+0x2444] ;  /* 0x00244400012d7983 */ /* 0x000ea80000300800 */
[----:B------:R-:W2:Y:S04]  /*16fc80*/  LDL.LU R58, [R1+0x2848] ;  /* 0x00284800013a7983 */ /* 0x000ea80000300800 */
[----:B------:R0:W-:Y:S04]  /*16fc90*/  STL [R1+0x490], R15 ;  /* 0x0004900f01007387 */ /* 0x0001e80000100800 */
[----:B------:R-:W2:Y:S01]  /*16fca0*/  LDL.LU R59, [R1+0x1988] ;  /* 0x00198800013b7983 */ /* 0x000ea20000300800 */
[----:B------:R-:W-:-:S02]  /*16fcb0*/  SHF.R.U32.HI R61, RZ, 0x8, R11 ;  /* 0x00000008ff3d7819 */ /* 0x000fc4000001160b */
[----:B------:R-:W-:Y:S02]  /*16fcc0*/  SHF.R.U32.HI R7, RZ, 0x8, R7 ;  /* 0x00000008ff077819 */ /* 0x000fe40000011607 */
[----:B------:R-:W-:Y:S02]  /*16fcd0*/  LOP3.LUT R61, R61, 0xffff, RZ, 0xc0, !PT ;  /* 0x0000ffff3d3d7812 */ /* 0x000fe400078ec0ff */
[----:B------:R-:W-:Y:S02]  /*16fce0*/  LOP3.LUT R7, R7, 0xffff, RZ, 0xc0, !PT ;  /* 0x0000ffff07077812 */ /* 0x000fe400078ec0ff */
[--C-:B------:R-:W-:Y:S02]  /*16fcf0*/  PRMT R11, R61, 0x3340, R0.reuse ;  /* 0x000033403d0b7816 */ /* 0x100fe40000000000 */
[----:B0-----:R-:W-:-:S03]  /*16fd00*/  PRMT R15, R7, 0x3340, R0 ;  /* 0x00003340070f7816 */ /* 0x001fc60000000000 */
[----:B------:R4:W-:Y:S04]  /*16fd10*/  STL [R1+0x210], R11 ;  /* 0x0002100b01007387 */ /* 0x0009e80000100800 */
[----:B------:R0:W-:Y:S01]  /*16fd20*/  STL [R1+0x20c], R15 ;  /* 0x00020c0f01007387 */ /* 0x0001e20000100800 */
[----:B------:R-:W-:Y:S01]  /*16fd30*/  VIADD R50, R50, UR6 ;  /* 0x0000000632327c36 */ /* 0x000fe20008000000 */
[----:B------:R-:W1:Y:S04]  /*16fd40*/  LDCU UR6, c[0x0][0x3b8] ;  /* 0x00007700ff0677ac */ /* 0x000e680008000800 */
[----:B------:R-:W-:-:S02]  /*16fd50*/  IADD3 R20, P1, PT, R50, R34, RZ ;  /* 0x0000002232147210 */ /* 0x000fc40007f3e0ff */
[----:B---3--:R-:W-:Y:S02]  /*16fd60*/  LOP3.LUT R7, R21, 0xffff, RZ, 0xc0, !PT ;  /* 0x0000ffff15077812 */ /* 0x008fe400078ec0ff */
[----:B----4-:R-:W-:Y:S02]  /*16fd70*/  LOP3.LUT R11, R42, 0xffff, RZ, 0xc0, !PT ;  /* 0x0000ffff2a0b7812 */ /* 0x010fe400078ec0ff */
[----:B0-----:R-:W-:Y:S02]  /*16fd80*/  LOP3.LUT R15, R43, 0xffff, RZ, 0xc0, !PT ;  /* 0x0000ffff2b0f7812 */ /* 0x001fe400078ec0ff */
[----:B------:R-:W-:Y:S02]  /*16fd90*/  PRMT R61, R7, 0x3340, R0 ;  /* 0x00003340073d7816 */ /* 0x000fe40000000000 */
[----:B------:R-:W-:Y:S02]  /*16fda0*/  PRMT R19, R11, 0x3340, R15 ;  /* 0x000033400b137816 */ /* 0x000fe4000000000f */
[----:B------:R-:W-:-:S02]  /*16fdb0*/  SHF.R.U32.HI R11, RZ, 0x8, R11 ;  /* 0x00000008ff0b7819 */ /* 0x000fc4000001160b */
[----:B------:R-:W-:Y:S02]  /*16fdc0*/  SHF.R.U32.HI R15, RZ, 0x8, R15 ;  /* 0x00000008ff0f7819 */ /* 0x000fe4000001160f */
[----:B------:R-:W-:Y:S02]  /*16fdd0*/  SHF.R.U32.HI R7, RZ, 0x8, R7 ;  /* 0x00000008ff077819 */ /* 0x000fe40000011607 */
[----:B------:R-:W-:Y:S02]  /*16fde0*/  PRMT R19, R19, 0x5410, R61 ;  /* 0x0000541013137816 */ /* 0x000fe4000000003d */
[----:B------:R-:W-:Y:S02]  /*16fdf0*/  SHF.R.S32.HI R61, RZ, 0x1f, R50 ;  /* 0x0000001fff3d7819 */ /* 0x000fe40000011432 */
[----:B------:R-:W-:Y:S02]  /*16fe00*/  LOP3.LUT R11, R11, 0xffff, RZ, 0xc0, !PT ;  /* 0x0000ffff0b0b7812 */ /* 0x000fe400078ec0ff */
[----:B------:R-:W-:-:S02]  /*16fe10*/  LOP3.LUT R15, R15, 0xffff, RZ, 0xc0, !PT ;  /* 0x0000ffff0f0f7812 */ /* 0x000fc400078ec0ff */
[----:B------:R-:W-:Y:S01]  /*16fe20*/  LOP3.LUT R7, R7, 0xffff, RZ, 0xc0, !PT ;  /* 0x0000ffff07077812 */ /* 0x000fe200078ec0ff */
[----:B------:R-:W-:Y:S01]  /*16fe30*/  IMAD.X R21, R61, 0x1, R35, P1 ;  /* 0x000000013d157824 */ /* 0x000fe200008e0623 */
[----:B------:R-:W-:Y:S02]  /*16fe40*/  PRMT R11, R11, 0x3340, R15 ;  /* 0x000033400b0b7816 */ /* 0x000fe4000000000f */
[----:B------:R-:W-:Y:S01]  /*16fe50*/  PRMT R7, R7, 0x3340, R0 ;  /* 0x0000334007077816 */ /* 0x000fe20000000000 */
[----:B------:R-:W-:Y:S04]  /*16fe60*/  STL [R1+0x8d4], R19 ;  /* 0x0008d41301007387 */ /* 0x000fe80000100800 */
[----:B------:R-:W-:Y:S04]  /*16fe70*/  STL.64 [R1+0xa90], R20 ;  /* 0x000a901401007387 */ /* 0x000fe80000100a00 */
[----:B------:R-:W-:Y:S04]  /*16fe80*/  STL [R1+0x48c], R11 ;  /* 0x00048c0b01007387 */ /* 0x000fe80000100800 */
[----:B------:R0:W-:Y:S04]  /*16fe90*/  STL [R1+0x208], R7 ;  /* 0x0002080701007387 */ /* 0x0001e80000100800 */
[----:B------:R-:W3:Y:S01]  /*16fea0*/  LDL.LU R42, [R1+0x283c] ;  /* 0x00283c00012a7983 */ /* 0x000ee20000300800 */
[----:B0-----:R-:W-:-:S02]  /*16feb0*/  LOP3.LUT R7, R5, 0xffff, RZ, 0xc0, !PT ;  /* 0x0000ffff05077812 */ /* 0x001fc400078ec0ff */
[----:B--2---:R-:W-:Y:S02]  /*16fec0*/  LOP3.LUT R19, R44, 0xffff, RZ, 0xc0, !PT ;  /* 0x0000ffff2c137812 */ /* 0x004fe400078ec0ff */
[----:B------:R-:W-:Y:S02]  /*16fed0*/  LOP3.LUT R3, R3, 0xffff, RZ, 0xc0, !PT ;  /* 0x0000ffff03037812 */ /* 0x000fe400078ec0ff */
[----:B------:R-:W-:Y:S02]  /*16fee0*/  LOP3.LUT R20, R45, 0xffff, RZ, 0xc0, !PT ;  /* 0x0000ffff2d147812 */ /* 0x000fe400078ec0ff */
[----:B------:R-:W-:Y:S02]  /*16fef0*/  PRMT R21, R3, 0x3340, R0 ;  /* 0x0000334003157816 */ /* 0x000fe40000000000 */
[----:B------:R-:W-:Y:S02]  /*16ff00*/  PRMT R5, R19, 0x3340, R20 ;  /* 0x0000334013057816 */ /* 0x000fe40000000014 */
[----:B------:R-:W-:-:S02]  /*16ff10*/  LOP3.LUT R11, R58, 0xffff, RZ, 0xc0, !PT ;  /* 0x0000ffff3a0b7812 */ /* 0x000fc400078ec0ff */
[----:B------:R-:W-:Y:S02]  /*16ff20*/  LOP3.LUT R15, R59, 0xffff, RZ, 0xc0, !PT ;  /* 0x0000ffff3b0f7812 */ /* 0x000fe400078ec0ff */
[----:B------:R-:W-:Y:S02]  /*16ff30*/  PRMT R5, R5, 0x5410, R21 ;  /* 0x0000541005057816 */ /* 0x000fe40000000015 */
[----:B------:R-:W-:-:S03]  /*16ff40*/  PRMT R21, R7, 0x3340, R0 ;  /* 0x0000334007157816 */ /* 0x000fc60000000000 */
[----:B------:R0:W-:Y:S04]  /*16ff50*/  STL [R1+0x8cc], R5 ;  /* 0x0008cc0501007387 */ /* 0x0001e80000100800 */
[----:B------:R-:W2:Y:S01]  /*16ff60*/  LDL.LU R43, [R1+0x197c] ;  /* 0x00197c00012b7983 */ /* 0x000ea20000300800 */
[----:B------:R-:W-:Y:S02]  /*16ff70*/  SHF.R.U32.HI R19, RZ, 0x8, R19 ;  /* 0x00000008ff137819 */ /* 0x000fe40000011613 */
[----:B------:R-:W-:Y:S01]  /*16ff80*/  SHF.R.U32.HI R20, RZ, 0x8, R20 ;  /* 0x00000008ff147819 */ /* 0x000fe20000011614 */
[----:B------:R-:W4:Y:S01]  /*16ff90*/  LDL.LU R58, [R1+0x5150] ;  /* 0x00515000013a7983 */ /* 0x000f220000300800 */
[----:B0-----:R-:W-:-:S04]  /*16ffa0*/  PRMT R5, R11, 0x3340, R15 ;  /* 0x000033400b057816 */ /* 0x001fc8000000000f */
[----:B------:R-:W-:Y:S02]  /*16ffb0*/  PRMT R5, R5, 0x5410, R21 ;  /* 0x0000541005057816 */ /* 0x000fe40000000015 */
[----:B------:R-:W-:Y:S02]  /*16ffc0*/  IADD3 R44, P1, PT, R50, R36, RZ ;  /* 0x00000024322c7210 */ /* 0x000fe40007f3e0ff */
[----:B------:R-:W-:Y:S02]  /*16ffd0*/  LOP3.LUT R19, R19, 0xffff, RZ, 0xc0, !PT ;  /* 0x0000ffff13137812 */ /* 0x000fe400078ec0ff */
[----:B------:R-:W-:Y:S01]  /*16ffe0*/  LOP3.LUT R20, R20, 0xffff, RZ, 0xc0, !PT ;  /* 0x0000ffff14147812 */ /* 0x000fe200078ec0ff */
[----:B------:R0:W-:Y:S01]  /*16fff0*/  STL [R1+0x8c8], R5 ;  /* 0x0008c80501007387 */ /* 0x0001e20000100800 */
[----:B------:R-:W-:Y:S02]  /*170000*/  SHF.R.U32.HI R11, RZ, 0x8, R11 ;  /* 0x00000008ff0b7819 */ /* 0x000fe4000001160b */
[----:B------:R-:W-:Y:S01]  /*170010*/  SHF.R.U32.HI R15, RZ, 0x8, R15 ;  /* 0x00000008ff0f7819 */ /* 0x000fe2000001160f */
[----:B------:R-:W-:Y:S01]  /*170020*/  IMAD.X R45, R61, 0x1, R37, P1 ;  /* 0x000000013d2d7824 */ /* 0x000fe200008e0625 */
[----:B------:R-:W-:-:S02]  /*170030*/  PRMT R19, R19, 0x3340, R20 ;  /* 0x0000334013137816 */ /* 0x000fc40000000014 */
[----:B------:R-:W-:Y:S01]  /*170040*/  LOP3.LUT R11, R11, 0xffff, RZ, 0xc0, !PT ;  /* 0x0000ffff0b0b7812 */ /* 0x000fe200078ec0ff */
[----:B0-----:R-:W4:Y:S04]  /*170050*/  LDL.LU R5, [R1+0x17c8] ;  /* 0x0017c80001057983 */ /* 0x001f280000300800 */
[----:B------:R-:W4:Y:S01]  /*170060*/  LDL.LU R59, [R1+0x2450] ;  /* 0x00245000013b7983 */ /* 0x000f220000300800 */
[----:B------:R-:W-:Y:S02]  /*170070*/  LOP3.LUT R15, R15, 0xffff, RZ, 0xc0, !PT ;  /* 0x0000ffff0f0f7812 */ /* 0x000fe400078ec0ff */
[----:B------:R-:W-:Y:S02]  /*170080*/  IADD3 R20, P1, PT, R50, R38, RZ ;  /* 0x0000002632147210 */ /* 0x000fe40007f3e0ff */
[----:B------:R-:W-:-:S02]  /*170090*/  SHF.R.U32.HI R7, RZ, 0x8, R7 ;  /* 0x00000008ff077819 */ /* 0x000fc40000011607 */
        /* <DEDUP_REMOVED lines=8> */
[----:B0-----:R-:W-:-:S03]  /*170120*/  IADD3 R20, P1, PT, R50, R40, RZ ;  /* 0x0000002832147210 */ /* 0x001fc60007f3e0ff */
[----:B------:R3:W-:Y:S04]  /*170130*/  STL [R1+0x200], R7 ;  /* 0x0002000701007387 */ /* 0x0007e80000100800 */
[----:B------:R-:W4:Y:S01]  /*170140*/  LDL.LU R44, [R1+0x17d8] ;  /* 0x0017d800012c7983 */ /* 0x000f220000300800 */
[----:B------:R-:W-:-:S03]  /*170150*/  IMAD.X R21, R61, 0x1, R41, P1 ;  /* 0x000000013d157824 */ /* 0x000fc600008e0629 */
[----:B------:R-:W4:Y:S01]  /*170160*/  LDL.LU R45, [R1+0x5154] ;  /* 0x00515400012d7983 */ /* 0x000f220000300800 */
[----:B------:R-:W-:-:S03]  /*170170*/  SHF.R.U32.HI R61, RZ, 0x8, R3 ;  /* 0x00000008ff3d7819 */ /* 0x000fc60000011603 */
[----:B------:R2:W-:Y:S04]  /*170180*/  STL.64 [R1+0xa60], R20 ;  /* 0x000a601401007387 */ /* 0x0005e80000100a00 */
[----:B------:R-:W4:Y:S01]  /*170190*/  LDL.LU R3, [R1+0x2454] ;  /* 0x0024540001037983 */ /* 0x000f220000300800 */
[----:B------:R-:W-:Y:S02]  /*1701a0*/  LOP3.LUT R61, R61, 0xffff, RZ, 0xc0, !PT ;  /* 0x0000ffff3d3d7812 */ /* 0x000fe400078ec0ff */
[----:B------:R-:W-:Y:S02]  /*1701b0*/  LOP3.LUT R11, R4, 0xffff, RZ, 0xc0, !PT ;  /* 0x0000ffff040b7812 */ /* 0x000fe400078ec0ff */
[--C-:B------:R-:W-:Y:S02]  /*1701c0*/  PRMT R15, R61, 0x3340, R0.reuse ;  /* 0x000033403d0f7816 */ /* 0x100fe40000000000 */
[----:B------:R-:W-:-:S03]  /*1701d0*/  PRMT R61, R11, 0x3340, R0 ;  /* 0x000033400b3d7816 */ /* 0x000fc60000000000 */
[----:B------:R4:W-:Y:S04]  /*1701e0*/  STL [R1+0x1f4], R15 ;  /* 0x0001f40f01007387 */ /* 0x0009e80000100800 */
[----:B------:R-:W4:Y:S01]  /*1701f0*/  LDL.LU R4, [R1+0x6d34] ;  /* 0x006d340001047983 */ /* 0x000f220000300800 */
[----:B-1----:R-:W-:Y:S01]  /*170200*/  VIADD R50, R50, UR6 ;  /* 0x0000000632327c36 */ /* 0x002fe20008000000 */
[----:B------:R-:W0:Y:S01]  /*170210*/  LDCU UR6, c[0x0][0x3b8] ;  /* 0x00007700ff0677ac */ /* 0x000e220008000800 */
[----:B---3--:R-:W-:Y:S02]  /*170220*/  LOP3.LUT R7, R42, 0xffff, RZ, 0xc0, !PT ;  /* 0x0000ffff2a077812 */ /* 0x008fe400078ec0ff */
[----:B--2---:R-:W-:Y:S02]  /*170230*/  LOP3.LUT R20, R43, 0xffff, RZ, 0xc0, !PT ;  /* 0x0000ffff2b147812 */ /* 0x004fe400078ec0ff */
[----:B----4-:R-:W-:-:S02]  /*170240*/  LOP3.LUT R15, R58, 0xffff, RZ, 0xc0, !PT ;  /* 0x0000ffff3a0f7812 */ /* 0x010fc400078ec0ff */
[----:B------:R-:W-:-:S04]  /*170250*/  PRMT R21, R7, 0x3340, R20 ;  /* 0x0000334007157816 */ /* 0x000fc80000000014 */
[----:B------:R-:W-:Y:S02]  /*170260*/  PRMT R25, R21, 0x5410, R61 ;  /* 0x0000541015197816 */ /* 0x000fe4000000003d */
[----:B------:R-:W-:-:S03]  /*170270*/  SHF.R.U32.HI R7, RZ, 0x8, R7 ;  /* 0x00000008ff077819 */ /* 0x000fc60000011607 */
[----:B------:R-:W-:Y:S01]  /*170280*/  STL [R1+0x8c4], R25 ;  /* 0x0008c41901007387 */ /* 0x000fe20000100800 */
[----:B------:R-:W-:Y:S02]  /*170290*/  LOP3.LUT R5, R5, 0xffff, RZ, 0xc0, !PT ;  /* 0x0000ffff05057812 */ /* 0x000fe400078ec0ff */
[----:B------:R-:W-:Y:S02]  /*1702a0*/  LOP3.LUT R19, R59, 0xffff, RZ, 0xc0, !PT ;  /* 0x0000ffff3b137812 */ /* 0x000fe400078ec0ff */
[----:B------:R-:W-:Y:S02]  /*1702b0*/  PRMT R61, R5, 0x3340, R0 ;  /* 0x00003340053d7816 */ /* 0x000fe40000000000 */
[----:B------:R-:W-:-:S04]  /*1702c0*/  PRMT R21, R15, 0x3340, R19 ;  /* 0x000033400f157816 */ /* 0x000fc80000000013 */
[----:B------:R-:W-:Y:S02]  /*1702d0*/  PRMT R21, R21, 0x5410, R61 ;  /* 0x0000541015157816 */ /* 0x000fe4000000003d */
[----:B------:R-:W-:Y:S02]  /*1702e0*/  SHF.R.U32.HI R61, RZ, 0x8, R20 ;  /* 0x00000008ff3d7819 */ /* 0x000fe40000011614 */
[----:B------:R-:W-:Y:S01]  /*1702f0*/  SHF.R.U32.HI R15, RZ, 0x8, R15 ;  /* 0x00000008ff0f7819 */ /* 0x000fe2000001160f */
[----:B------:R-:W-:Y:S04]  /*170300*/  STL [R1+0x8bc], R21 ;  /* 0x0008bc1501007387 */ /* 0x000fe80000100800 */
[----:B------:R-:W2:Y:S04]  /*170310*/  LDL.LU R58, [R1+0x2858] ;  /* 0x00285800013a7983 */ /* 0x000ea80000300800 */
[----:B------:R-:W3:Y:S01]  /*170320*/  LDL.LU R59, [R1+0x1998] ;  /* 0x00199800013b7983 */ /* 0x000ee20000300800 */
[----:B------:R-:W-:-:S02]  /*170330*/  SHF.R.U32.HI R19, RZ, 0x8, R19 ;  /* 0x00000008ff137819 */ /* 0x000fc40000011613 */
[----:B------:R-:W-:Y:S02]  /*170340*/  LOP3.LUT R7, R7, 0xffff, RZ, 0xc0, !PT ;  /* 0x0000ffff07077812 */ /* 0x000fe400078ec0ff */
[----:B------:R-:W-:Y:S02]  /*170350*/  LOP3.LUT R61, R61, 0xffff, RZ, 0xc0, !PT ;  /* 0x0000ffff3d3d7812 */ /* 0x000fe400078ec0ff */
[----:B------:R-:W-:Y:S02]  /*170360*/  LOP3.LUT R15, R15, 0xffff, RZ, 0xc0, !PT ;  /* 0x0000ffff0f0f7812 */ /* 0x000fe400078ec0ff */
[----:B------:R-:W-:Y:S02]  /*170370*/  LOP3.LUT R19, R19, 0xffff, RZ, 0xc0, !PT ;  /* 0x0000ffff13137812 */ /* 0x000fe400078ec0ff */
[----:B------:R-:W-:Y:S02]  /*170380*/  PRMT R7, R7, 0x3340, R61 ;  /* 0x0000334007077816 */ /* 0x000fe4000000003d */
[----:B------:R-:W-:-:S02]  /*170390*/  PRMT R15, R15, 0x3340, R19 ;  /* 0x000033400f0f7816 */ /* 0x000fc40000000013 */
[----:B------:R-:W-:Y:S01]  /*1703a0*/  LOP3.LUT R20, R44, 0xffff, RZ, 0xc0, !PT ;  /* 0x0000ffff2c147812 */ /* 0x000fe200078ec0ff */
[----:B------:R1:W-:Y:S04]  /*1703b0*/  STL [R1+0x6a8c], R7 ;  /* 0x006a8c0701007387 */ /* 0x0003e80000100800 */
[----:B------:R4:W-:Y:S01]  /*1703c0*/  STL [R1+0x480], R15 ;  /* 0x0004800f01007387 */ /* 0x0009e20000100800 */
[----:B------:R-:W-:Y:S02]  /*1703d0*/  LOP3.LUT R3, R3, 0xffff, RZ, 0xc0, !PT ;  /* 0x0000ffff03037812 */ /* 0x000fe400078ec0ff */
[----:B-1----:R-:W-:Y:S02]  /*1703e0*/  LOP3.LUT R7, R45, 0xffff, RZ, 0xc0, !PT ;  /* 0x0000ffff2d077812 */ /* 0x002fe400078ec0ff */
[----:B------:R-:W-:-:S02]  /*1703f0*/  PRMT R61, R20, 0x3340, R0 ;  /* 0x00003340143d7816 */ /* 0x000fc40000000000 */
[----:B----4-:R-:W-:Y:S02]  /*170400*/  PRMT R15, R7, 0x3340, R3 ;  /* 0x00003340070f7816 */ /* 0x010fe40000000003 */
[----:B------:R-:W-:Y:S02]  /*170410*/  IADD3 R42, P1, PT, R50, R34, RZ ;  /* 0x00000022322a7210 */ /* 0x000fe40007f3e0ff */
[----:B------:R-:W-:Y:S02]  /*170420*/  PRMT R15, R15, 0x5410, R61 ;  /* 0x000054100f0f7816 */ /* 0x000fe4000000003d */
[----:B------:R-:W-:Y:S02]  /*170430*/  SHF.R.S32.HI R61, RZ, 0x1f, R50 ;  /* 0x0000001fff3d7819 */ /* 0x000fe40000011432 */
[----:B------:R-:W-:-:S03]  /*170440*/  SHF.R.U32.HI R5, RZ, 0x8, R5 ;  /* 0x00000008ff057819 */ /* 0x000fc60000011605 */
[----:B------:R-:W-:Y:S01]  /*170450*/  IMAD.X R43, R61, 0x1, R35, P1 ;  /* 0x000000013d2b7824 */ /* 0x000fe200008e0623 */
[----:B------:R1:W-:Y:S01]  /*170460*/  STL [R1+0x8b4], R15 ;  /* 0x0008b40f01007387 */ /* 0x0003e20000100800 */
[----:B------:R-:W-:-:S03]  /*170470*/  LOP3.LUT R19, R5, 0xffff, RZ, 0xc0, !PT ;  /* 0x0000ffff05137812 */ /* 0x000fc600078ec0ff */
[----:B------:R4:W-:Y:S01]  /*170480*/  STL.64 [R1+0x9f0], R42 ;  /* 0x0009f02a01007387 */ /* 0x0009e20000100a00 */
[----:B-1----:R-:W-:-:S03]  /*170490*/  SHF.R.U32.HI R15, RZ, 0x8, R3 ;  /* 0x00000008ff0f7819 */ /* 0x002fc60000011603 */
[----:B------:R-:W3:Y:S04]  /*1704a0*/  LDL.LU R3, [R1+0x284c] ;  /* 0x00284c0001037983 */ /* 0x000ee80000300800 */
[----:B------:R-:W3:Y:S01]  /*1704b0*/  LDL.LU R5, [R1+0x198c] ;  /* 0x00198c0001057983 */ /* 0x000ee20000300800 */
[----:B------:R-:W-:Y:S02]  /*1704c0*/  SHF.R.U32.HI R7, RZ, 0x8, R7 ;  /* 0x00000008ff077819 */ /* 0x000fe40000011607 */
[----:B------:R-:W-:Y:S02]  /*1704d0*/  LOP3.LUT R15, R15, 0xffff, RZ, 0xc0, !PT ;  /* 0x0000ffff0f0f7812 */ /* 0x000fe400078ec0ff */
[----:B------:R-:W-:Y:S02]  /*1704e0*/  LOP3.LUT R7, R7, 0xffff, RZ, 0xc0, !PT ;  /* 0x0000ffff07077812 */ /* 0x000fe400078ec0ff */
[----:B------:R-:W-:-:S02]  /*1704f0*/  PRMT R21, R19, 0x3340, R0 ;  /* 0x0000334013157816 */ /* 0x000fc40000000000 */
[----:B------:R-:W-:-:S03]  /*170500*/  PRMT R19, R7, 0x3340, R15 ;  /* 0x0000334007137816 */ /* 0x000fc6000000000f */
[----:B------:R-:W-:Y:S04]  /*170510*/  STL [R1+0x1c0], R21 ;  /* 0x0001c01501007387 */ /* 0x000fe80000100800 */
[----:B------:R3:W-:Y:S01]  /*170520*/  STL [R1+0x47c], R19 ;  /* 0x00047c1301007387 */ /* 0x0007e20000100800 */
[----:B------:R-:W-:Y:S02]  /*170530*/  LOP3.LUT R7, R6, 0xffff, RZ, 0xc0, !PT ;  /* 0x0000ffff06077812 */ /* 0x000fe400078ec0ff */
[----:B----4-:R-:W-:Y:S02]  /*170540*/  IADD3 R42, P1, PT, R50, R36, RZ ;  /* 0x00000024322a7210 */ /* 0x010fe40007f3e0ff */
[----:B------:R-:W-:Y:S01]  /*170550*/  SHF.R.U32.HI R20, RZ, 0x8, R20 ;  /* 0x00000008ff147819 */ /* 0x000fe20000011614 */
[----:B------:R-:W4:Y:S01]  /*170560*/  LDL.LU R6, [R1+0x6d30] ;  /* 0x006d300001067983 */ /* 0x000f220000300800 */
[----:B------:R-:W-:Y:S01]  /*170570*/  PRMT R25, R7, 0x3340, R0 ;  /* 0x0000334007197816 */ /* 0x000fe20000000000 */
[----:B------:R-:W-:Y:S01]  /*170580*/  IMAD.X R43, R61, 0x1, R37, P1 ;  /* 0x000000013d2b7824 */ /* 0x000fe200008e0625 */
[----:B------:R-:W-:-:S02]  /*170590*/  LOP3.LUT R20, R20, 0xffff, RZ, 0xc0, !PT ;  /* 0x0000ffff14147812 */ /* 0x000fc400078ec0ff */
[----:B------:R-:W-:Y:S02]  /*1705a0*/  SHF.R.U32.HI R7, RZ, 0x8, R7 ;  /* 0x00000008ff077819 */ /* 0x000fe40000011607 */
[----:B------:R-:W-:Y:S02]  /*1705b0*/  IADD3 R44, P1, PT, R50, R38, RZ ;  /* 0x00000026322c7210 */ /* 0x000fe40007f3e0ff */
[----:B------:R-:W-:Y:S02]  /*1705c0*/  PRMT R20, R20, 0x3340, R0 ;  /* 0x0000334014147816 */ /* 0x000fe40000000000 */
[----:B------:R-:W-:Y:S01]  /*1705d0*/  LOP3.LUT R7, R7, 0xffff, RZ, 0xc0, !PT ;  /* 0x0000ffff07077812 */ /* 0x000fe200078ec0ff */
[----:B------:R-:W-:Y:S01]  /*1705e0*/  IMAD.X R45, R61, 0x1, R39, P1 ;  /* 0x000000013d2d7824 */ /* 0x000fe200008e0627 */
[----:B--2---:R-:W-:Y:S02]  /*1705f0*/  LOP3.LUT R15, R58, 0xffff, RZ, 0xc0, !PT ;  /* 0x0000ffff3a0f7812 */ /* 0x004fe400078ec0ff */
[----:B---3--:R-:W-:-:S04]  /*170600*/  LOP3.LUT R19, R59, 0xffff, RZ, 0xc0, !PT ;  /* 0x0000ffff3b137812 */ /* 0x008fc800078ec0ff */
[----:B------:R-:W-:-:S04]  /*170610*/  PRMT R21, R15, 0x3340, R19 ;  /* 0x000033400f157816 */ /* 0x000fc80000000013 */
[----:B------:R-:W-:Y:S02]  /*170620*/  PRMT R21, R21, 0x5410, R25 ;  /* 0x0000541015157816 */ /* 0x000fe40000000019 */
[----:B------:R-:W-:Y:S02]  /*170630*/  SHF.R.U32.HI R15, RZ, 0x8, R15 ;  /* 0x00000008ff0f7819 */ /* 0x000fe4000001160f */
[----:B------:R-:W-:Y:S01]  /*170640*/  SHF.R.U32.HI R19, RZ, 0x8, R19 ;  /* 0x00000008ff137819 */ /* 0x000fe20000011613 */
[----:B------:R1:W-:Y:S04]  /*170650*/  STL [R1+0x8b0], R21 ;  /* 0x0008b01501007387 */ /* 0x0003e80000100800 */
[----:B------:R2:W-:Y:S01]  /*170660*/  STL.64 [R1+0x9f8], R42 ;  /* 0x0009f82a01007387 */ /* 0x0005e20000100a00 */
[----:B------:R-:W-:-:S02]  /*170670*/  LOP3.LUT R15, R15, 0xffff, RZ, 0xc0, !PT ;  /* 0x0000ffff0f0f7812 */ /* 0x000fc400078ec0ff */
[----:B------:R-:W-:Y:S01]  /*170680*/  LOP3.LUT R19, R19, 0xffff, RZ, 0xc0, !PT ;  /* 0x0000ffff13137812 */ /* 0x000fe200078ec0ff */
[----:B-1----:R-:W3:Y:S04]  /*170690*/  LDL.LU R21, [R1+0x5158] ;  /* 0x0051580001157983 */ /* 0x002ee80000300800 */
[----:B--2---:R-:W2:Y:S04]  /*1706a0*/  LDL.LU R42, [R1+0x17e8] ;  /* 0x0017e800012a7983 */ /* 0x004ea80000300800 */
[----:B------:R-:W4:Y:S01]  /*1706b0*/  LDL.LU R43, [R1+0x2460] ;  /* 0x00246000012b7983 */ /* 0x000f220000300800 */
[----:B------:R-:W-:-:S03]  /*1706c0*/  PRMT R15, R15, 0x3340, R19 ;  /* 0x000033400f0f7816 */ /* 0x000fc60000000013 */
[----:B------:R-:W-:Y:S04]  /*1706d0*/  STL [R1+0x1b4], R20 ;  /* 0x0001b41401007387 */ /* 0x000fe80000100800 */
[----:B------:R1:W-:Y:S04]  /*1706e0*/  STL [R1+0x478], R15 ;  /* 0x0004780f01007387 */ /* 0x0003e80000100800 */
[----:B------:R0:W-:Y:S01]  /*1706f0*/  STL.64 [R1+0xa20], R44 ;  /* 0x000a202c01007387 */ /* 0x0001e20000100a00 */
[----:B------:R-:W-:Y:S02]  /*170700*/  LOP3.LUT R19, R2, 0xffff, RZ, 0xc0, !PT ;  /* 0x0000ffff02137812 */ /* 0x000fe400078ec0ff */
[----:B-1----:R-:W-:-:S05]  /*170710*/  PRMT R15, R7, 0x3340, R0 ;  /* 0x00003340070f7816 */ /* 0x002fca0000000000 */
[----:B------:R1:W-:Y:S04]  /*170720*/  STL [R1+0x1b0], R15 ;  /* 0x0001b00f01007387 */ /* 0x0003e80000100800 */
[----:B0-----:R-:W4:Y:S04]  /*170730*/  LDL.LU R44, [R1+0x515c] ;  /* 0x00515c00012c7983 */ /* 0x001f280000300800 */
[----:B------:R-:W4:Y:S01]  /*170740*/  LDL.LU R45, [R1+0x17f8] ;  /* 0x0017f800012d7983 */ /* 0x000f220000300800 */
[----:B------:R-:W-:Y:S02]  /*170750*/  LOP3.LUT R7, R3, 0xffff, RZ, 0xc0, !PT ;  /* 0x0000ffff03077812 */ /* 0x000fe400078ec0ff */
[----:B------:R-:W-:Y:S01]  /*170760*/  PRMT R3, R19, 0x3340, R0 ;  /* 0x0000334013037816 */ /* 0x000fe20000000000 */
[----:B------:R-:W4:Y:S01]  /*170770*/  LDL.LU R58, [R1+0x2464] ;  /* 0x00246400013a7983 */ /* 0x000f220000300800 */
[----:B-1----:R-:W-:-:S03]  /*170780*/  LOP3.LUT R15, R5, 0xffff, RZ, 0xc0, !PT ;  /* 0x0000ffff050f7812 */ /* 0x002fc600078ec0ff */
[----:B------:R-:W4:Y:S01]  /*170790*/  LDL.LU R5, [R1+0x2868] ;  /* 0x0028680001057983 */ /* 0x000f220000300800 */
[----:B------:R-:W-:-:S04]  /*1707a0*/  PRMT R2, R7, 0x3340, R15 ;  /* 0x0000334007027816 */ /* 0x000fc8000000000f */
[----:B------:R-:W-:Y:S02]  /*1707b0*/  PRMT R20, R2, 0x5410, R3 ;  /* 0x0000541002147816 */ /* 0x000fe40000000003 */
[----:B------:R-:W-:-:S05]  /*1707c0*/  IADD3 R2, P1, PT, R50, R40, RZ ;  /* 0x0000002832027210 */ /* 0x000fca0007f3e0ff */
[----:B------:R-:W-:Y:S01]  /*1707d0*/  IMAD.X R3, R61, 0x1, R41, P1 ;  /* 0x000000013d037824 */ /* 0x000fe200008e0629 */
[----:B------:R-:W-:Y:S04]  /*1707e0*/  STL [R1+0x8a0], R20 ;  /* 0x0008a01401007387 */ /* 0x000fe80000100800 */
[----:B------:R0:W-:Y:S04]  /*1707f0*/  STL.64 [R1+0xa30], R2 ;  /* 0x000a300201007387 */ /* 0x0001e80000100a00 */
[----:B0-----:R-:W4:Y:S04]  /*170800*/  LDL.LU.64 R2, [R1+0x6d28] ;  /* 0x006d280001027983 */ /* 0x001f280000300a00 */
[----:B------:R-:W4:Y:S01]  /*170810*/  LDL.LU R59, [R1+0x19a8] ;  /* 0x0019a800013b7983 */ /* 0x000f220000300800 */
[----:B------:R-:W-:-:S02]  /*170820*/  SHF.R.U32.HI R7, RZ, 0x8, R7 ;  /* 0x00000008ff077819 */ /* 0x000fc40000011607 */
[----:B------:R-:W-:Y:S02]  /*170830*/  SHF.R.U32.HI R61, RZ, 0x8, R15 ;  /* 0x00000008ff3d7819 */ /* 0x000fe4000001160f */
[----:B------:R-:W-:Y:S02]  /*170840*/  LOP3.LUT R7, R7, 0xffff, RZ, 0xc0, !PT ;  /* 0x0000ffff07077812 */ /* 0x000fe400078ec0ff */
[----:B------:R-:W-:-:S04]  /*170850*/  LOP3.LUT R61, R61, 0xffff, RZ, 0xc0, !PT ;  /* 0x0000ffff3d3d7812 */ /* 0x000fc800078ec0ff */
[----:B------:R-:W-:-:S05]  /*170860*/  PRMT R15, R7, 0x3340, R61 ;  /* 0x00003340070f7816 */ /* 0x000fca000000003d */
[----:B------:R0:W-:Y:S01]  /*170870*/  STL [R1+0x6a90], R15 ;  /* 0x006a900f01007387 */ /* 0x0001e20000100800 */
[----:B------:R-:W-:Y:S01]  /*170880*/  VIADD R50, R50, UR6 ;  /* 0x0000000632327c36 */ /* 0x000fe20008000000 */
[----:B------:R-:W-:Y:S01]  /*170890*/  LOP3.LUT R52, R27, 0xffff, RZ, 0xc0, !PT ;  /* 0x0000ffff1b347812 */ /* 0x000fe200078ec0ff */
[----:B------:R-:W1:Y:S01]  /*1708a0*/  LDCU UR6, c[0x0][0x3b8] ;  /* 0x00007700ff0677ac */ /* 0x000e620008000800 */
[----:B---3--:R-:W-:Y:S02]  /*1708b0*/  LOP3.LUT R21, R21, 0xffff, RZ, 0xc0, !PT ;  /* 0x0000ffff15157812 */ /* 0x008fe400078ec0ff */
[----:B--2---:R-:W-:Y:S02]  /*1708c0*/  LOP3.LUT R7, R42, 0xffff, RZ, 0xc0, !PT ;  /* 0x0000ffff2a077812 */ /* 0x004fe400078ec0ff */
[----:B----4-:R-:W-:Y:S02]  /*1708d0*/  LOP3.LUT R20, R43, 0xffff, RZ, 0xc0, !PT ;  /* 0x0000ffff2b147812 */ /* 0x010fe400078ec0ff */
[----:B------:R-:W-:-:S02]  /*1708e0*/  PRMT R61, R7, 0x3340, R0 ;  /* 0x00003340073d7816 */ /* 0x000fc40000000000 */
[--C-:B0-----:R-:W-:Y:S02]  /*1708f0*/  PRMT R15, R21, 0x3340, R20.reuse ;  /* 0x00003340150f7816 */ /* 0x101fe40000000014 */
[----:B------:R-:W-:Y:S02]  /*170900*/  SHF.R.U32.HI R7, RZ, 0x8, R7 ;  /* 0x00000008ff077819 */ /* 0x000fe40000011607 */
[----:B------:R-:W-:Y:S02]  /*170910*/  PRMT R25, R15, 0x5410, R61 ;  /* 0x000054100f197816 */ /* 0x000fe4000000003d */
[----:B------:R-:W-:Y:S02]  /*170920*/  SHF.R.U32.HI R15, RZ, 0x8, R21 ;  /* 0x00000008ff0f7819 */ /* 0x000fe40000011615 */
[----:B------:R-:W-:Y:S02]  /*170930*/  SHF.R.U32.HI R61, RZ, 0x8, R20 ;  /* 0x00000008ff3d7819 */ /* 0x000fe40000011614 */
[----:B------:R-:W-:-:S02]  /*170940*/  LOP3.LUT R7, R7, 0xffff, RZ, 0xc0, !PT ;  /* 0x0000ffff07077812 */ /* 0x000fc400078ec0ff */
[----:B------:R-:W-:Y:S02]  /*170950*/  LOP3.LUT R15, R15, 0xffff, RZ, 0xc0, !PT ;  /* 0x0000ffff0f0f7812 */ /* 0x000fe400078ec0ff */
[----:B------:R-:W-:Y:S02]  /*170960*/  LOP3.LUT R61, R61, 0xffff, RZ, 0xc0, !PT ;  /* 0x0000ffff3d3d7812 */ /* 0x000fe400078ec0ff */
[----:B------:R-:W-:Y:S02]  /*170970*/  PRMT R7, R7, 0x3340, R0 ;  /* 0x0000334007077816 */ /* 0x000fe40000000000 */
[----:B------:R-:W-:Y:S01]  /*170980*/  PRMT R15, R15, 0x3340, R61 ;  /* 0x000033400f0f7816 */ /* 0x000fe2000000003d */
[----:B------:R0:W-:Y:S04]  /*170990*/  STL [R1+0x898], R25 ;  /* 0x0008981901007387 */ /* 0x0001e80000100800 */
[----:B------:R-:W-:Y:S04]  /*1709a0*/  STL [R1+0x474], R15 ;  /* 0x0004740f01007387 */ /* 0x000fe80000100800 */
[----:B------:R2:W-:Y:S01]  /*1709b0*/  STL [R1+0x194], R7 ;  /* 0x0001940701007387 */ /* 0x0005e20000100800 */
[----:B------:R-:W-:-:S02]  /*1709c0*/  LOP3.LUT R30, R58, 0xffff, RZ, 0xc0, !PT ;  /* 0x0000ffff3a1e7812 */ /* 0x000fc400078ec0ff */
[----:B0-----:R-:W-:Y:S02]  /*1709d0*/  LOP3.LUT R25, R44, 0xffff, RZ, 0xc0, !PT ;  /* 0x0000ffff2c197812 */ /* 0x001fe400078ec0ff */
[----:B--2---:R-:W-:Y:S02]  /*1709e0*/  LOP3.LUT R7, R45, 0xffff, RZ, 0xc0, !PT ;  /* 0x0000ffff2d077812 */ /* 0x004fe400078ec0ff */
[----:B------:R-:W-:Y:S02]  /*1709f0*/  PRMT R15, R25, 0x3340, R30 ;  /* 0x00003340190f7816 */ /* 0x000fe4000000001e */
[----:B------:R-:W-:-:S04]  /*170a00*/  PRMT R61, R7, 0x3340, R0 ;  /* 0x00003340073d7816 */ /* 0x000fc80000000000 */
[----:B------:R-:W-:Y:S02]  /*170a10*/  PRMT R20, R15, 0x5410, R61 ;  /* 0x000054100f147816 */ /* 0x000fe4000000003d */
[----:B------:R-:W-:Y:S02]  /*170a20*/  LOP3.LUT R15, R3, 0xffff, RZ, 0xc0, !PT ;  /* 0x0000ffff030f7812 */ /* 0x000fe400078ec0ff */
[----:B------:R-:W2:Y:S04]  /*170a30*/  LDL.LU R3, [R1+0x6d20] ;  /* 0x006d200001037983 */ /* 0x000ea80000300800 */
[----:B------:R0:W-:Y:S02]  /*170a40*/  STL [R1+0x894], R20 ;  /* 0x0008941401007387 */ /* 0x0001e40000100800 */
[----:B0-----:R-:W-:-:S02]  /*170a50*/  LOP3.LUT R20, R5, 0xffff, RZ, 0xc0, !PT ;  /* 0x0000ffff05147812 */ /* 0x001fc400078ec0ff */
[----:B------:R-:W3:Y:S01]  /*170a60*/  LDL.LU R5, [R1+0x285c] ;  /* 0x00285c0001057983 */ /* 0x000ee20000300800 */
[----:B------:R-:W-:-:S03]  /*170a70*/  LOP3.LUT R21, R59, 0xffff, RZ, 0xc0, !PT ;  /* 0x0000ffff3b157812 */ /* 0x000fc600078ec0ff */
[----:B------:R-:W4:Y:S01]  /*170a80*/  LDL.LU R42, [R1+0x199c] ;  /* 0x00199c00012a7983 */ /* 0x000f220000300800 */
[----:B------:R-:W-:Y:S02]  /*170a90*/  PRMT R61, R15, 0x3340, R0 ;  /* 0x000033400f3d7816 */ /* 0x000fe40000000000 */
[----:B------:R-:W-:Y:S02]  /*170aa0*/  PRMT R43, R20, 0x3340, R21 ;  /* 0x00003340142b7816 */ /* 0x000fe40000000015 */
[----:B------:R-:W-:Y:S02]  /*170ab0*/  IADD3 R44, P1, PT, R50, R34, RZ ;  /* 0x00000022322c7210 */ /* 0x000fe40007f3e0ff */
[----:B------:R-:W-:Y:S02]  /*170ac0*/  PRMT R43, R43, 0x5410, R61 ;  /* 0x000054102b2b7816 */ /* 0x000fe4000000003d */
[----:B------:R-:W-:-:S05]  /*170ad0*/  SHF.R.S32.HI R61, RZ, 0x1f, R50 ;  /* 0x0000001fff3d7819 */ /* 0x000fca0000011432 */
[----:B------:R-:W-:Y:S01]  /*170ae0*/  IMAD.X R45, R61, 0x1, R35, P1 ;  /* 0x000000013d2d7824 */ /* 0x000fe200008e0623 */
[----:B------:R-:W-:Y:S04]  /*170af0*/  STL [R1+0x890], R43 ;  /* 0x0008902b01007387 */ /* 0x000fe80000100800 */
[----:B------:R0:W-:Y:S04]  /*170b00*/  STL.64 [R1+0xa08], R44 ;  /* 0x000a082c01007387 */ /* 0x0001e80000100a00 */
[----:B0-----:R-:W2:Y:S04]  /*170b10*/  LDL.LU R45, [R1+0x5160] ;  /* 0x00516000012d7983 */ /* 0x001ea80000300800 */
[----:B------:R-:W2:Y:S01]  /*170b20*/  LDL.LU R58, [R1+0x1808] ;  /* 0x00180800013a7983 */ /* 0x000ea20000300800 */
        /* <DEDUP_REMOVED lines=8> */
[----:B------:R-:W-:Y:S02]  /*170bb0*/  SHF.R.U32.HI R15, RZ, 0x8, R15 ;  /* 0x00000008ff0f7819 */ /* 0x000fe4000001160f */
[----:B------:R-:W-:Y:S01]  /*170bc0*/  PRMT R30, R25, 0x3340, R30 ;  /* 0x00003340191e7816 */ /* 0x000fe2000000001e */
[----:B------:R-:W2:Y:S01]  /*170bd0*/  LDL.LU R43, [R1+0x2470] ;  /* 0x00247000012b7983 */ /* 0x000ea20000300800 */
[----:B------:R-:W-:Y:S02]  /*170be0*/  PRMT R25, R20, 0x3340, R21 ;  /* 0x0000334014197816 */ /* 0x000fe40000000015 */
[----:B------:R-:W-:Y:S02]  /*170bf0*/  IADD3 R20, P1, PT, R50, R36, RZ ;  /* 0x0000002432147210 */ /* 0x000fe40007f3e0ff */
[----:B------:R-:W-:-:S02]  /*170c00*/  SHF.R.U32.HI R7, RZ, 0x8, R7 ;  /* 0x00000008ff077819 */ /* 0x000fc40000011607 */
[----:B------:R-:W-:Y:S01]  /*170c10*/  LOP3.LUT R15, R15, 0xffff, RZ, 0xc0, !PT ;  /* 0x0000ffff0f0f7812 */ /* 0x000fe200078ec0ff */
[----:B------:R-:W-:Y:S01]  /*170c20*/  IMAD.X R21, R61, 0x1, R37, P1 ;  /* 0x000000013d157824 */ /* 0x000fe200008e0625 */
[----:B------:R-:W-:Y:S04]  /*170c30*/  STL [R1+0x470], R30 ;  /* 0x0004701e01007387 */ /* 0x000fe80000100800 */
[----:B------:R-:W-:Y:S01]  /*170c40*/  STL [R1+0x46c], R25 ;  /* 0x00046c1901007387 */ /* 0x000fe20000100800 */
[----:B------:R-:W-:-:S03]  /*170c50*/  LOP3.LUT R7, R7, 0xffff, RZ, 0xc0, !PT ;  /* 0x0000ffff07077812 */ /* 0x000fc600078ec0ff */
[----:B------:R0:W-:Y:S02]  /*170c60*/  STL.64 [R1+0xa28], R20 ;  /* 0x000a281401007387 */ /* 0x0001e40000100a00 */
[--C-:B0-----:R-:W-:Y:S02]  /*170c70*/  PRMT R20, R15, 0x3340, R0.reuse ;  /* 0x000033400f147816 */ /* 0x101fe40000000000 */
[----:B------:R-:W-:-:S03]  /*170c80*/  PRMT R15, R7, 0x3340, R0 ;  /* 0x00003340070f7816 */ /* 0x000fc60000000000 */
[----:B------:R-:W-:Y:S01]  /*170c90*/  STL [R1+0x178], R20 ;  /* 0x0001781401007387 */ /* 0x000fe20000100800 */
[----:B------:R-:W-:Y:S02]  /*170ca0*/  PRMT R21, R52, 0x3340, R0 ;  /* 0x0000334034157816 */ /* 0x000fe40000000000 */
[----:B---3--:R-:W-:Y:S02]  /*170cb0*/  LOP3.LUT R7, R5, 0xffff, RZ, 0xc0, !PT ;  /* 0x0000ffff05077812 */ /* 0x008fe400078ec0ff */
[----:B------:R-:W3:Y:S04]  /*170cc0*/  LDL.LU R5, [R1+0x5164] ;  /* 0x0051640001057983 */ /* 0x000ee80000300800 */
[----:B------:R4:W-:Y:S04]  /*170cd0*/  STL [R1+0x174], R15 ;  /* 0x0001740f01007387 */ /* 0x0009e80000100800 */
[----:B------:R-:W3:Y:S04]  /*170ce0*/  LDL.LU R44, [R1+0x180c] ;  /* 0x00180c00012c7983 */ /* 0x000ee80000300800 */
[----:B------:R-:W3:Y:S04]  /*170cf0*/  LDL.LU R59, [R1+0x2474] ;  /* 0x00247400013b7983 */ /* 0x000ee80000300800 */
[----:B------:R-:W3:Y:S01]  /*170d00*/  LDL.LU R27, [R1+0x6d1c] ;  /* 0x006d1c00011b7983 */ /* 0x000ee20000300800 */
        /* <DEDUP_REMOVED lines=12> */
[----:B--2---:R-:W-:-:S03]  /*170dd0*/  LOP3.LUT R7, R45, 0xffff, RZ, 0xc0, !PT ;  /* 0x0000ffff2d077812 */ /* 0x004fc600078ec0ff */
[----:B------:R-:W-:Y:S04]  /*170de0*/  STL [R1+0x6a94], R30 ;  /* 0x006a941e01007387 */ /* 0x000fe80000100800 */
[----:B------:R-:W2:Y:S01]  /*170df0*/  LDL.LU R45, [R1+0x2878] ;  /* 0x00287800012d7983 */ /* 0x000ea20000300800 */
[----:B0-----:R-:W-:-:S03]  /*170e00*/  LOP3.LUT R21, R58, 0xffff, RZ, 0xc0, !PT ;  /* 0x0000ffff3a157812 */ /* 0x001fc600078ec0ff */
[----:B------:R-:W4:Y:S01]  /*170e10*/  LDL.LU R58, [R1+0x19b8] ;  /* 0x0019b800013a7983 */ /* 0x000f220000300800 */
[----:B------:R-:W-:Y:S02]  /*170e20*/  IADD3 R42, P1, PT, R50, R40, RZ ;  /* 0x00000028322a7210 */ /* 0x000fe40007f3e0ff */
[----:B------:R-:W-:Y:S02]  /*170e30*/  LOP3.LUT R15, R43, 0xffff, RZ, 0xc0, !PT ;  /* 0x0000ffff2b0f7812 */ /* 0x000fe400078ec0ff */
[----:B------:R-:W-:Y:S02]  /*170e40*/  PRMT R25, R21, 0x3340, R0 ;  /* 0x0000334015197816 */ /* 0x000fe40000000000 */
[----:B------:R-:W-:Y:S01]  /*170e50*/  PRMT R20, R7, 0x3340, R15 ;  /* 0x0000334007147816 */ /* 0x000fe2000000000f */
[----:B------:R-:W-:Y:S01]  /*170e60*/  IMAD.X R43, R61, 0x1, R41, P1 ;  /* 0x000000013d2b7824 */ /* 0x000fe200008e0629 */
[----:B------:R-:W-:Y:S02]  /*170e70*/  SHF.R.U32.HI R7, RZ, 0x8, R7 ;  /* 0x00000008ff077819 */ /* 0x000fe40000011607 */
[----:B------:R-:W-:-:S02]  /*170e80*/  SHF.R.U32.HI R61, RZ, 0x8, R15 ;  /* 0x00000008ff3d7819 */ /* 0x000fc4000001160f */
[----:B------:R-:W-:Y:S02]  /*170e90*/  PRMT R20, R20, 0x5410, R25 ;  /* 0x0000541014147816 */ /* 0x000fe40000000019 */
[----:B------:R-:W-:Y:S02]  /*170ea0*/  LOP3.LUT R7, R7, 0xffff, RZ, 0xc0, !PT ;  /* 0x0000ffff07077812 */ /* 0x000fe400078ec0ff */
[----:B------:R-:W-:Y:S01]  /*170eb0*/  LOP3.LUT R61, R61, 0xffff, RZ, 0xc0, !PT ;  /* 0x0000ffff3d3d7812 */ /* 0x000fe200078ec0ff */
[----:B------:R0:W-:Y:S03]  /*170ec0*/  STL [R1+0x880], R20 ;  /* 0x0008801401007387 */ /* 0x0001e60000100800 */
[----:B------:R-:W-:Y:S01]  /*170ed0*/  PRMT R15, R7, 0x3340, R61 ;  /* 0x00003340070f7816 */ /* 0x000fe2000000003d */
[----:B------:R-:W-:Y:S04]  /*170ee0*/  STL.64 [R1+0xa88], R42 ;  /* 0x000a882a01007387 */ /* 0x000fe80000100a00 */
[----:B------:R0:W-:Y:S01]  /*170ef0*/  STL [R1+0x468], R15 ;  /* 0x0004680f01007387 */ /* 0x0001e20000100800 */
[----:B-1----:R-:W-:Y:S01]  /*170f00*/  VIADD R50, R50, UR6 ;  /* 0x0000000632327c36 */ /* 0x002fe20008000000 */
[----:B---3--:R-:W-:-:S02]  /*170f10*/  LOP3.LUT R5, R5, 0xffff, RZ, 0xc0, !PT ;  /* 0x0000ffff05057812 */ /* 0x008fc400078ec0ff */
[----:B------:R-:W-:Y:S02]  /*170f20*/  LOP3.LUT R7, R44, 0xffff, RZ, 0xc0, !PT ;  /* 0x0000ffff2c077812 */ /* 0x000fe400078ec0ff */
[----:B0-----:R-:W-:Y:S02]  /*170f30*/  LOP3.LUT R20, R59, 0xffff, RZ, 0xc0, !PT ;  /* 0x0000ffff3b147812 */ /* 0x001fe400078ec0ff */
[----:B------:R-:W-:Y:S01]  /*170f40*/  SHF.R.U32.HI R21, RZ, 0x8, R21 ;  /* 0x00000008ff157819 */ /* 0x000fe20000011615 */
[----:B------:R-:W3:Y:S01]  /*170f50*/  LDL.LU R59, [R1+0x286c] ;  /* 0x00286c00013b7983 */ /* 0x000ee20000300800 */
[----:B------:R-:W-:Y:S02]  /*170f60*/  PRMT R61, R7, 0x3340, R0 ;  /* 0x00003340073d7816 */ /* 0x000fe40000000000 */
[----:B------:R-:W-:Y:S01]  /*170f70*/  PRMT R15, R5, 0x3340, R20 ;  /* 0x00003340050f7816 */ /* 0x000fe20000000014 */
[----:B------:R-:W0:Y:S03]  /*170f80*/  LDCU UR6, c[0x0][0x3b8] ;  /* 0x00007700ff0677ac */ /* 0x000e260008000800 */
[----:B------:R-:W-:-:S02]  /*170f90*/  PRMT R15, R15, 0x5410, R61 ;  /* 0x000054100f0f7816 */ /* 0x000fc4000000003d */
[----:B------:R-:W-:Y:S02]  /*170fa0*/  SHF.R.U32.HI R61, RZ, 0x8, R20 ;  /* 0x00000008ff3d7819 */ /* 0x000fe40000011614 */
[----:B------:R-:W-:Y:S01]  /*170fb0*/  SHF.R.U32.HI R7, RZ, 0x8, R7 ;  /* 0x00000008ff077819 */ /* 0x000fe20000011607 */
[----:B------:R1:W-:Y:S01]  /*170fc0*/  STL [R1+0x878], R15 ;  /* 0x0008780f01007387 */ /* 0x0003e20000100800 */
[----:B------:R-:W-:Y:S02]  /*170fd0*/  LOP3.LUT R61, R61, 0xffff, RZ, 0xc0, !PT ;  /* 0x0000ffff3d3d7812 */ /* 0x000fe400078ec0ff */
[----:B------:R-:W-:Y:S02]  /*170fe0*/  LOP3.LUT R7, R7, 0xffff, RZ, 0xc0, !PT ;  /* 0x0000ffff07077812 */ /* 0x000fe400078ec0ff */
[----:B-1----:R-:W-:Y:S02]  /*170ff0*/  SHF.R.U32.HI R15, RZ, 0x8, R5 ;  /* 0x00000008ff0f7819 */ /* 0x002fe40000011605 */
[----:B------:R-:W3:Y:S02]  /*171000*/  LDL.LU R5, [R1+0x19ac] ;  /* 0x0019ac0001057983 */ /* 0x000ee40000300800 */
[----:B------:R-:W-:-:S04]  /*171010*/  LOP3.LUT R15, R15, 0xffff, RZ, 0xc0, !PT ;  /* 0x0000ffff0f0f7812 */ /* 0x000fc800078ec0ff */
[----:B------:R-:W-:Y:S02]  /*171020*/  PRMT R20, R15, 0x3340, R61 ;  /* 0x000033400f147816 */ /* 0x000fe4000000003d */
[--C-:B------:R-:W-:Y:S02]  /*171030*/  PRMT R15, R7, 0x3340, R0.reuse ;  /* 0x00003340070f7816 */ /* 0x100fe40000000000 */
[----:B------:R-:W-:Y:S01]  /*171040*/  LOP3.LUT R7, R2, 0xffff, RZ, 0xc0, !PT ;  /* 0x0000ffff02077812 */ /* 0x000fe200078ec0ff */
[----:B------:R4:W-:Y:S04]  /*171050*/  STL [R1+0x460], R20 ;  /* 0x0004601401007387 */ /* 0x0009e80000100800 */
[----:B------:R-:W3:Y:S04]  /*171060*/  LDL.LU R2, [R1+0x6d18] ;  /* 0x006d180001027983 */ /* 0x000ee80000300800 */
[----:B------:R2:W-:Y:S01]  /*171070*/  STL [R1+0x16c], R15 ;  /* 0x00016c0f01007387 */ /* 0x0005e20000100800 */
[----:B------:R-:W-:-:S02]  /*171080*/  PRMT R61, R7, 0x3340, R0 ;  /* 0x00003340073d7816 */ /* 0x000fc40000000000 */
[----:B----4-:R-:W-:Y:S02]  /*171090*/  LOP3.LUT R20, R58, 0xffff, RZ, 0xc0, !PT ;  /* 0x0000ffff3a147812 */ /* 0x010fe400078ec0ff */
[----:B--2---:R-:W-:-:S04]  /*1710a0*/  LOP3.LUT R15, R45, 0xffff, RZ, 0xc0, !PT ;  /* 0x0000ffff2d0f7812 */ /* 0x004fc800078ec0ff */
[----:B------:R-:W-:Y:S02]  /*1710b0*/  PRMT R25, R15, 0x3340, R20 ;  /* 0x000033400f197816 */ /* 0x000fe40000000014 */
[----:B------:R-:W-:Y:S02]  /*1710c0*/  IADD3 R42, P1, PT, R50, R34, RZ ;  /* 0x00000022322a7210 */ /* 0x000fe40007f3e0ff */
[----:B------:R-:W-:Y:S02]  /*1710d0*/  PRMT R25, R25, 0x5410, R61 ;  /* 0x0000541019197816 */ /* 0x000fe4000000003d */
[----:B------:R-:W-:-:S05]  /*1710e0*/  SHF.R.S32.HI R61, RZ, 0x1f, R50 ;  /* 0x0000001fff3d7819 */ /* 0x000fca0000011432 */
[----:B------:R-:W-:Y:S01]  /*1710f0*/  IMAD.X R43, R61, 0x1, R35, P1 ;  /* 0x000000013d2b7824 */ /* 0x000fe200008e0623 */
[----:B------:R-:W-:Y:S04]  /*171100*/  STL [R1+0x874], R25 ;  /* 0x0008741901007387 */ /* 0x000fe80000100800 */
[----:B------:R1:W-:Y:S04]  /*171110*/  STL.64 [R1+0xa50], R42 ;  /* 0x000a502a01007387 */ /* 0x0003e80000100a00 */
[----:B-1----:R-:W2:Y:S04]  /*171120*/  LDL.LU R42, [R1+0x5168] ;  /* 0x00516800012a7983 */ /* 0x002ea80000300800 */
[----:B------:R-:W4:Y:S04]  /*171130*/  LDL.LU R43, [R1+0x1838] ;  /* 0x00183800012b7983 */ /* 0x000f280000300800 */
[----:B------:R-:W4:Y:S01]  /*171140*/  LDL.LU R44, [R1+0x2480] ;  /* 0x00248000012c7983 */ /* 0x000f220000300800 */
        /* <DEDUP_REMOVED lines=8> */
[----:B------:R1:W-:Y:S01]  /*1711d0*/  STL [R1+0x464], R21 ;  /* 0x0004641501007387 */ /* 0x0003e20000100800 */
[----:B------:R-:W-:-:S03]  /*1711e0*/  LOP3.LUT R15, R4, 0xffff, RZ, 0xc0, !PT ;  /* 0x0000ffff040f7812 */ /* 0x000fc600078ec0ff */
[----:B------:R-:W4:Y:S04]  /*1711f0*/  LDL.LU R45, [R1+0x516c] ;  /* 0x00516c00012d7983 */ /* 0x000f280000300800 */
[----:B------:R-:W4:Y:S01]  /*171200*/  LDL.LU R58, [R1+0x2484] ;  /* 0x00248400013a7983 */ /* 0x000f220000300800 */
[----:B------:R-:W-:-:S04]  /*171210*/  SHF.R.U32.HI R7, RZ, 0x8, R7 ;  /* 0x00000008ff077819 */ /* 0x000fc80000011607 */
[----:B------:R-:W-:Y:S02]  /*171220*/  LOP3.LUT R7, R7, 0xffff, RZ, 0xc0, !PT ;  /* 0x0000ffff07077812 */ /* 0x000fe400078ec0ff */
[----:B---3--:R-:W-:Y:S02]  /*171230*/  LOP3.LUT R20, R59, 0xffff, RZ, 0xc0, !PT ;  /* 0x0000ffff3b147812 */ /* 0x008fe400078ec0ff */
[----:B-1----:R-:W-:Y:S02]  /*171240*/  LOP3.LUT R21, R5, 0xffff, RZ, 0xc0, !PT ;  /* 0x0000ffff05157812 */ /* 0x002fe400078ec0ff */
[----:B------:R-:W-:Y:S02]  /*171250*/  PRMT R5, R15, 0x3340, R0 ;  /* 0x000033400f057816 */ /* 0x000fe40000000000 */
[----:B------:R-:W-:-:S04]  /*171260*/  PRMT R4, R20, 0x3340, R21 ;  /* 0x0000334014047816 */ /* 0x000fc80000000015 */
[----:B------:R-:W-:Y:S02]  /*171270*/  PRMT R4, R4, 0x5410, R5 ;  /* 0x0000541004047816 */ /* 0x000fe40000000005 */
[----:B------:R-:W-:Y:S02]  /*171280*/  SHF.R.U32.HI R20, RZ, 0x8, R20 ;  /* 0x00000008ff147819 */ /* 0x000fe40000011614 */
[----:B------:R-:W-:Y:S02]  /*171290*/  SHF.R.U32.HI R21, RZ, 0x8, R21 ;  /* 0x00000008ff157819 */ /* 0x000fe40000011615 */
[----:B------:R-:W-:Y:S01]  /*1712a0*/  SHF.R.U32.HI R15, RZ, 0x8, R15 ;  /* 0x00000008ff0f7819 */ /* 0x000fe2000001160f */
[----:B------:R1:W-:Y:S01]  /*1712b0*/  STL [R1+0x870], R4 ;  /* 0x0008700401007387 */ /* 0x0003e20000100800 */
[----:B------:R-:W-:Y:S02]  /*1712c0*/  LOP3.LUT R20, R20, 0xffff, RZ, 0xc0, !PT ;  /* 0x0000ffff14147812 */ /* 0x000fe400078ec0ff */
[----:B------:R-:W-:-:S02]  /*1712d0*/  LOP3.LUT R21, R21, 0xffff, RZ, 0xc0, !PT ;  /* 0x0000ffff15157812 */ /* 0x000fc400078ec0ff */
[----:B------:R-:W-:Y:S02]  /*1712e0*/  LOP3.LUT R15, R15, 0xffff, RZ, 0xc0, !PT ;  /* 0x0000ffff0f0f7812 */ /* 0x000fe400078ec0ff */
[----:B-1----:R-:W-:Y:S02]  /*1712f0*/  IADD3 R4, P1, PT, R50, R36, RZ ;  /* 0x0000002432047210 */ /* 0x002fe40007f3e0ff */
[----:B------:R-:W-:Y:S02]  /*171300*/  PRMT R25, R20, 0x3340, R21 ;  /* 0x0000334014197816 */ /* 0x000fe40000000015 */
[----:B------:R-:W-:Y:S01]  /*171310*/  PRMT R15, R15, 0x3340, R0 ;  /* 0x000033400f0f7816 */ /* 0x000fe20000000000 */
[----:B------:R-:W-:Y:S01]  /*171320*/  IMAD.X R5, R61, 0x1, R37, P1 ;  /* 0x000000013d057824 */ /* 0x000fe200008e0625 */
[----:B------:R-:W-:-:S04]  /*171330*/  IADD3 R20, P1, PT, R50, R38, RZ ;  /* 0x0000002632147210 */ /* 0x000fc80007f3e0ff */
[----:B------:R1:W-:Y:S01]  /*171340*/  STL.64 [R1+0xa80], R4 ;  /* 0x000a800401007387 */ /* 0x0003e20000100a00 */
[----:B------:R-:W-:-:S03]  /*171350*/  IMAD.X R21, R61, 0x1, R39, P1 ;  /* 0x000000013d157824 */ /* 0x000fc600008e0627 */
[----:B-1----:R-:W3:Y:S04]  /*171360*/  LDL.LU.64 R4, [R1+0x6d10] ;  /* 0x006d100001047983 */ /* 0x002ee80000300a00 */
[----:B------:R-:W-:Y:S04]  /*171370*/  STL [R1+0x440], R25 ;  /* 0x0004401901007387 */ /* 0x000fe80000100800 */
[----:B------:R1:W-:Y:S04]  /*171380*/  STL [R1+0x12c], R15 ;  /* 0x00012c0f01007387 */ /* 0x0003e80000100800 */
[----:B------:R4:W-:Y:S04]  /*171390*/  STL.64 [R1+0xa98], R20 ;  /* 0x000a981401007387 */ /* 0x0009e80000100a00 */
[----:B------:R-:W3:Y:S01]  /*1713a0*/  LDL.LU R59, [R1+0x2888] ;  /* 0x00288800013b7983 */ /* 0x000ee20000300800 */
[----:B-1----:R-:W-:-:S02]  /*1713b0*/  PRMT R15, R7, 0x3340, R0 ;  /* 0x00003340070f7816 */ /* 0x002fc40000000000 */
[----:B--2---:R-:W-:Y:S02]  /*1713c0*/  LOP3.LUT R7, R42, 0xffff, RZ, 0xc0, !PT ;  /* 0x0000ffff2a077812 */ /* 0x004fe400078ec0ff */
[----:B------:R-:W-:Y:S01]  /*1713d0*/  IADD3 R42, P1, PT, R50, R40, RZ ;  /* 0x00000028322a7210 */ /* 0x000fe20007f3e0ff */
[----:B------:R1:W-:Y:S01]  /*1713e0*/  STL [R1+0x128], R15 ;  /* 0x0001280f01007387 */ /* 0x0003e20000100800 */
[----:B----4-:R-:W-:-:S03]  /*1713f0*/  LOP3.LUT R20, R43, 0xffff, RZ, 0xc0, !PT ;  /* 0x0000ffff2b147812 */ /* 0x010fc600078ec0ff */
[----:B------:R-:W-:Y:S01]  /*171400*/  IMAD.X R43, R61, 0x1, R41, P1 ;  /* 0x000000013d2b7824 */ /* 0x000fe200008e0629 */
[----:B-1----:R-:W-:Y:S02]  /*171410*/  LOP3.LUT R15, R44, 0xffff, RZ, 0xc0, !PT ;  /* 0x0000ffff2c0f7812 */ /* 0x002fe400078ec0ff */
[----:B------:R-:W-:Y:S02]  /*171420*/  PRMT R25, R20, 0x3340, R0 ;  /* 0x0000334014197816 */ /* 0x000fe40000000000 */
[----:B------:R-:W-:Y:S02]  /*171430*/  PRMT R21, R7, 0x3340, R15 ;  /* 0x0000334007157816 */ /* 0x000fe4000000000f */
[----:B------:R-:W-:Y:S02]  /*171440*/  SHF.R.U32.HI R7, RZ, 0x8, R7 ;  /* 0x00000008ff077819 */ /* 0x000fe40000011607 */
[----:B------:R-:W-:Y:S02]  /*171450*/  SHF.R.U32.HI R61, RZ, 0x8, R15 ;  /* 0x00000008ff3d7819 */ /* 0x000fe4000001160f */
[----:B------:R-:W-:-:S02]  /*171460*/  LOP3.LUT R7, R7, 0xffff, RZ, 0xc0, !PT ;  /* 0x0000ffff07077812 */ /* 0x000fc400078ec0ff */
[----:B------:R-:W-:Y:S02]  /*171470*/  LOP3.LUT R61, R61, 0xffff, RZ, 0xc0, !PT ;  /* 0x0000ffff3d3d7812 */ /* 0x000fe400078ec0ff */
[----:B------:R-:W-:Y:S02]  /*171480*/  PRMT R21, R21, 0x5410, R25 ;  /* 0x0000541015157816 */ /* 0x000fe40000000019 */
[----:B------:R-:W-:-:S03]  /*171490*/  PRMT R15, R7, 0x3340, R61 ;  /* 0x00003340070f7816 */ /* 0x000fc6000000003d */
[----:B------:R1:W-:Y:S04]  /*1714a0*/  STL [R1+0x864], R21 ;  /* 0x0008641501007387 */ /* 0x0003e80000100800 */
[----:B------:R-:W-:Y:S04]  /*1714b0*/  STL.64 [R1+0xa00], R42 ;  /* 0x000a002a01007387 */ /* 0x000fe80000100a00 */
[----:B------:R2:W-:Y:S01]  /*1714c0*/  STL [R1+0x43c], R15 ;  /* 0x00043c0f01007387 */ /* 0x0005e20000100800 */
[----:B-1----:R-:W-:-:S03]  /*1714d0*/  LOP3.LUT R21, R2, 0xffff, RZ, 0xc0, !PT ;  /* 0x0000ffff02157812 */ /* 0x002fc600078ec0ff */
[----:B------:R-:W4:Y:S01]  /*1714e0*/  LDL.LU R2, [R1+0x6d0c] ;  /* 0x006d0c0001027983 */ /* 0x000f220000300800 */
[----:B------:R-:W-:Y:S02]  /*1714f0*/  LOP3.LUT R7, R45, 0xffff, RZ, 0xc0, !PT ;  /* 0x0000ffff2d077812 */ /* 0x000fe400078ec0ff */
[----:B--2---:R-:W-:Y:S02]  /*171500*/  LOP3.LUT R15, R58, 0xffff, RZ, 0xc0, !PT ;  /* 0x0000ffff3a0f7812 */ /* 0x004fe400078ec0ff */
[----:B------:R-:W-:Y:S02]  /*171510*/  PRMT R61, R21, 0x3340, R0 ;  /* 0x00003340153d7816 */ /* 0x000fe40000000000 */
[----:B------:R-:W-:Y:S02]  /*171520*/  PRMT R25, R7, 0x3340, R15 ;  /* 0x0000334007197816 */ /* 0x000fe4000000000f */
[----:B------:R-:W-:Y:S02]  /*171530*/  SHF.R.U32.HI R7, RZ, 0x8, R7 ;  /* 0x00000008ff077819 */ /* 0x000fe40000011607 */
[----:B------:R-:W-:-:S02]  /*171540*/  PRMT R25, R25, 0x5410, R61 ;  /* 0x0000541019197816 */ /* 0x000fc4000000003d */
[----:B------:R-:W-:Y:S02]  /*171550*/  SHF.R.U32.HI R61, RZ, 0x8, R20 ;  /* 0x00000008ff3d7819 */ /* 0x000fe40000011614 */
[----:B------:R-:W-:Y:S02]  /*171560*/  SHF.R.U32.HI R15, RZ, 0x8, R15 ;  /* 0x00000008ff0f7819 */ /* 0x000fe4000001160f */
[----:B------:R-:W-:Y:S02]  /*171570*/  LOP3.LUT R7, R7, 0xffff, RZ, 0xc0, !PT ;  /* 0x0000ffff07077812 */ /* 0x000fe400078ec0ff */
[----:B------:R-:W-:Y:S02]  /*171580*/  LOP3.LUT R61, R61, 0xffff, RZ, 0xc0, !PT ;  /* 0x0000ffff3d3d7812 */ /* 0x000fe400078ec0ff */
[----:B------:R-:W-:Y:S01]  /*171590*/  LOP3.LUT R15, R15, 0xffff, RZ, 0xc0, !PT ;  /* 0x0000ffff0f0f7812 */ /* 0x000fe200078ec0ff */
[----:B------:R1:W-:Y:S04]  /*1715a0*/  STL [R1+0x860], R25 ;  /* 0x0008601901007387 */ /* 0x0003e80000100800 */
[----:B------:R-:W2:Y:S01]  /*1715b0*/  LDL.LU R45, [R1+0x19bc] ;  /* 0x0019bc00012d7983 */ /* 0x000ea20000300800 */
[----:B------:R-:W-:-:S02]  /*1715c0*/  PRMT R7, R7, 0x3340, R15 ;  /* 0x0000334007077816 */ /* 0x000fc4000000000f */
[----:B------:R-:W-:Y:S02]  /*1715d0*/  LOP3.LUT R20, R3, 0xffff, RZ, 0xc0, !PT ;  /* 0x0000ffff03147812 */ /* 0x000fe400078ec0ff */
[----:B-1----:R-:W-:-:S05]  /*1715e0*/  PRMT R25, R61, 0x3340, R0 ;  /* 0x000033403d197816 */ /* 0x002fca0000000000 */
[----:B------:R-:W-:Y:S04]  /*1715f0*/  STL [R1+0x100], R25 ;  /* 0x0001001901007387 */ /* 0x000fe80000100800 */
[----:B------:R-:W2:Y:S04]  /*171600*/  LDL.LU R3, [R1+0x6d08] ;  /* 0x006d080001037983 */ /* 0x000ea80000300800 */
[----:B------:R3:W-:Y:S01]  /*171610*/  STL [R1+0x438], R7 ;  /* 0x0004380701007387 */ /* 0x0007e20000100800 */
[----:B----4-:R-:W-:-:S03]  /*171620*/  LOP3.LUT R15, R2, 0xffff, RZ, 0xc0, !PT ;  /* 0x0000ffff020f7812 */ /* 0x010fc600078ec0ff */
[----:B------:R-:W4:Y:S01]  /*171630*/  LDL.LU R2, [R1+0x6d04] ;  /* 0x006d040001027983 */ /* 0x000f220000300800 */
[----:B---3--:R-:W-:Y:S02]  /*171640*/  LOP3.LUT R7, R59, 0xffff, RZ, 0xc0, !PT ;  /* 0x0000ffff3b077812 */ /* 0x008fe400078ec0ff */
[----:B------:R-:W-:Y:S01]  /*171650*/  PRMT R61, R20, 0x3340, R0 ;  /* 0x00003340143d7816 */ /* 0x000fe20000000000 */
[----:B0-----:R-:W-:Y:S01]  /*171660*/  VIADD R50, R50, UR6 ;  /* 0x0000000632327c36 */ /* 0x001fe20008000000 */
[----:B------:R-:W-:Y:S02]  /*171670*/  SHF.R.U32.HI R21, RZ, 0x8, R21 ;  /* 0x00000008ff157819 */ /* 0x000fe40000011615 */
[----:B------:R-:W-:Y:S02]  /*171680*/  PRMT R25, R7, 0x3340, R15 ;  /* 0x0000334007197816 */ /* 0x000fe4000000000f */
[----:B------:R-:W-:Y:S02]  /*171690*/  SHF.R.U32.HI R7, RZ, 0x8, R7 ;  /* 0x00000008ff077819 */ /* 0x000fe40000011607 */
[----:B------:R-:W-:-:S02]  /*1716a0*/  SHF.R.U32.HI R15, RZ, 0x8, R15 ;  /* 0x00000008ff0f7819 */ /* 0x000fc4000001160f */
[----:B------:R-:W-:Y:S02]  /*1716b0*/  IADD3 R42, P1, PT, R50, R34, RZ ;  /* 0x00000022322a7210 */ /* 0x000fe40007f3e0ff */
[----:B------:R-:W-:Y:S02]  /*1716c0*/  PRMT R25, R25, 0x5410, R61 ;  /* 0x0000541019197816 */ /* 0x000fe4000000003d */
[----:B------:R-:W-:Y:S02]  /*1716d0*/  SHF.R.S32.HI R61, RZ, 0x1f, R50 ;  /* 0x0000001fff3d7819 */ /* 0x000fe40000011432 */
[----:B------:R-:W-:Y:S02]  /*1716e0*/  LOP3.LUT R21, R21, 0xffff, RZ, 0xc0, !PT ;  /* 0x0000ffff15157812 */ /* 0x000fe400078ec0ff */
[----:B------:R-:W-:Y:S02]  /*1716f0*/  LOP3.LUT R7, R7, 0xffff, RZ, 0xc0, !PT ;  /* 0x0000ffff07077812 */ /* 0x000fe400078ec0ff */
[----:B------:R-:W-:Y:S01]  /*171700*/  LOP3.LUT R15, R15, 0xffff, RZ, 0xc0, !PT ;  /* 0x0000ffff0f0f7812 */ /* 0x000fe200078ec0ff */
[----:B------:R-:W3:Y:S01]  /*171710*/  LDL.LU R58, [R1+0x5170] ;  /* 0x00517000013a7983 */ /* 0x000ee20000300800 */
[----:B------:R-:W-:Y:S01]  /*171720*/  IMAD.X R43, R61, 0x1, R35, P1 ;  /* 0x000000013d2b7824 */ /* 0x000fe200008e0623 */
[----:B------:R-:W-:-:S02]  /*171730*/  PRMT R21, R21, 0x3340, R0 ;  /* 0x0000334015157816 */ /* 0x000fc40000000000 */
[----:B------:R-:W3:Y:S01]  /*171740*/  LDL.LU R59, [R1+0x2490] ;  /* 0x00249000013b7983 */ /* 0x000ee20000300800 */
[----:B------:R-:W-:-:S03]  /*171750*/  PRMT R15, R7, 0x3340, R15 ;  /* 0x00003340070f7816 */ /* 0x000fc6000000000f */
[----:B------:R0:W-:Y:S04]  /*171760*/  STL [R1+0x858], R25 ;  /* 0x0008581901007387 */ /* 0x0001e80000100800 */
[----:B------:R1:W-:Y:S04]  /*171770*/  STL.64 [R1+0xaa0], R42 ;  /* 0x000aa02a01007387 */ /* 0x0003e80000100a00 */
[----:B------:R-:W-:Y:S01]  /*171780*/  STL [R1+0xf8], R21 ;  /* 0x0000f81501007387 */ /* 0x000fe20000100800 */
[----:B------:R-:W-:Y:S02]  /*171790*/  LOP3.LUT R60, R6, 0xffff, RZ, 0xc0, !PT ;  /* 0x0000ffff063c7812 */ /* 0x000fe400078ec0ff */
[----:B------:R-:W-:Y:S01]  /*1717a0*/  SHF.R.U32.HI R20, RZ, 0x8, R20 ;  /* 0x00000008ff147819 */ /* 0x000fe20000011614 */
[----:B------:R-:W0:Y:S01]  /*1717b0*/  LDCU UR6, c[0x0][0x3b8] ;  /* 0x00007700ff0677ac */ /* 0x000e220008000800 */
[----:B----4-:R-:W-:-:S02]  /*1717c0*/  LOP3.LUT R7, R2, 0xffff, RZ, 0xc0, !PT ;  /* 0x0000ffff02077812 */ /* 0x010fc400078ec0ff */
[----:B------:R-:W4:Y:S04]  /*1717d0*/  LDL.LU R2, [R1+0x5174] ;  /* 0x0051740001027983 */ /* 0x000f280000300800 */
[----:B------:R2:W-:Y:S04]  /*1717e0*/  STL [R1+0x434], R15 ;  /* 0x0004340f01007387 */ /* 0x0005e80000100800 */
[----:B------:R-:W4:Y:S01]  /*1717f0*/  LDL.LU R6, [R1+0x6d00] ;  /* 0x006d000001067983 */ /* 0x000f220000300800 */
[----:B0-----:R-:W-:Y:S02]  /*171800*/  PRMT R25, R60, 0x3340, R0 ;  /* 0x000033403c197816 */ /* 0x001fe40000000000 */
[----:B-1----:R-:W-:-:S02]  /*171810*/  IADD3 R42, P1, PT, R50, R36, RZ ;  /* 0x00000024322a7210 */ /* 0x002fc40007f3e0ff */
[----:B--2---:R-:W-:-:S04]  /*171820*/  LOP3.LUT R15, R45, 0xffff, RZ, 0xc0, !PT ;  /* 0x0000ffff2d0f7812 */ /* 0x004fc800078ec0ff */
[----:B------:R-:W-:Y:S02]  /*171830*/  PRMT R21, R7, 0x3340, R15 ;  /* 0x0000334007157816 */ /* 0x000fe4000000000f */
[----:B------:R-:W-:Y:S02]  /*171840*/  SHF.R.U32.HI R7, RZ, 0x8, R7 ;  /* 0x00000008ff077819 */ /* 0x000fe40000011607 */
[----:B------:R-:W-:Y:S02]  /*171850*/  SHF.R.U32.HI R15, RZ, 0x8, R15 ;  /* 0x00000008ff0f7819 */ /* 0x000fe4000001160f */
[----:B------:R-:W-:Y:S02]  /*171860*/  LOP3.LUT R20, R20, 0xffff, RZ, 0xc0, !PT ;  /* 0x0000ffff14147812 */ /* 0x000fe400078ec0ff */
[----:B------:R-:W-:Y:S02]  /*171870*/  LOP3.LUT R7, R7, 0xffff, RZ, 0xc0, !PT ;  /* 0x0000ffff07077812 */ /* 0x000fe400078ec0ff */
[----:B------:R-:W-:-:S02]  /*171880*/  LOP3.LUT R15, R15, 0xffff, RZ, 0xc0, !PT ;  /* 0x0000ffff0f0f7812 */ /* 0x000fc400078ec0ff */
[----:B------:R-:W-:Y:S01]  /*171890*/  PRMT R21, R21, 0x5410, R25 ;  /* 0x0000541015157816 */ /* 0x000fe20000000019 */
[----:B------:R-:W-:Y:S01]  /*1718a0*/  IMAD.X R43, R61, 0x1, R37, P1 ;  /* 0x000000013d2b7824 */ /* 0x000fe200008e0625 */
[----:B------:R-:W-:Y:S02]  /*1718b0*/  PRMT R20, R20, 0x3340, R0 ;  /* 0x0000334014147816 */ /* 0x000fe40000000000 */
[----:B------:R-:W-:Y:S01]  /*1718c0*/  PRMT R56, R7, 0x3340, R15 ;  /* 0x0000334007387816 */ /* 0x000fe2000000000f */
[----:B------:R-:W-:Y:S04]  /*1718d0*/  STL [R1+0x854], R21 ;  /* 0x0008541501007387 */ /* 0x000fe80000100800 */
[----:B------:R-:W-:Y:S04]  /*1718e0*/  STL.64 [R1+0xaa8], R42 ;  /* 0x000aa82a01007387 */ /* 0x000fe80000100a00 */
[----:B------:R-:W-:Y:S04]  /*1718f0*/  STL [R1+0x6a9c], R56 ;  /* 0x006a9c3801007387 */ /* 0x000fe80000100800 */
[----:B------:R0:W-:Y:S01]  /*171900*/  STL [R1+0xec], R20 ;  /* 0x0000ec1401007387 */ /* 0x0001e20000100800 */
[----:B---3--:R-:W-:-:S02]  /*171910*/  LOP3.LUT R7, R58, 0xffff, RZ, 0xc0, !PT ;  /* 0x0000ffff3a077812 */ /* 0x008fc400078ec0ff */
[----:B0-----:R-:W-:Y:S02]  /*171920*/  LOP3.LUT R20, R59, 0xffff, RZ, 0xc0, !PT ;  /* 0x0000ffff3b147812 */ /* 0x001fe400078ec0ff */
[----:B------:R-:W-:Y:S02]  /*171930*/  IADD3 R42, P1, PT, R50, R38, RZ ;  /* 0x00000026322a7210 */ /* 0x000fe40007f3e0ff */
[--C-:B------:R-:W-:Y:S02]  /*171940*/  PRMT R21, R7, 0x3340, R20.reuse ;  /* 0x0000334007157816 */ /* 0x100fe40000000014 */
[----:B------:R-:W-:Y:S02]  /*171950*/  SHF.R.U32.HI R7, RZ, 0x8, R7 ;  /* 0x00000008ff077819 */ /* 0x000fe40000011607 */
[----:B------:R-:W-:Y:S02]  /*171960*/  SHF.R.U32.HI R20, RZ, 0x8, R20 ;  /* 0x00000008ff147819 */ /* 0x000fe40000011614 */
[----:B------:R-:W-:-:S02]  /*171970*/  LOP3.LUT R7, R7, 0xffff, RZ, 0xc0, !PT ;  /* 0x0000ffff07077812 */ /* 0x000fc400078ec0ff */
[----:B------:R-:W-:Y:S01]  /*171980*/  LOP3.LUT R20, R20, 0xffff, RZ, 0xc0, !PT ;  /* 0x0000ffff14147812 */ /* 0x000fe200078ec0ff */
[----:B------:R-:W-:-:S03]  /*171990*/  IMAD.X R43, R61, 0x1, R39, P1 ;  /* 0x000000013d2b7824 */ /* 0x000fc600008e0627 */
[----:B------:R-:W-:Y:S02]  /*1719a0*/  PRMT R20, R7, 0x3340, R20 ;  /* 0x0000334007147816 */ /* 0x000fe40000000014 */
[----:B------:R-:W-:Y:S02]  /*1719b0*/  LOP3.LUT R7, R3, 0xffff, RZ, 0xc0, !PT ;  /* 0x0000ffff03077812 */ /* 0x000fe400078ec0ff */
[----:B----4-:R-:W-:Y:S02]  /*1719c0*/  LOP3.LUT R15, R6, 0xffff, RZ, 0xc0, !PT ;  /* 0x0000ffff060f7812 */ /* 0x010fe400078ec0ff */
[----:B------:R-:W2:Y:S04]  /*1719d0*/  LDL.LU R6, [R1+0x6cfc] ;  /* 0x006cfc0001067983 */ /* 0x000ea80000300800 */
[----:B------:R-:W3:Y:S01]  /*1719e0*/  LDL.LU R44, [R1+0x19d8] ;  /* 0x0019d800012c7983 */ /* 0x000ee20000300800 */
[----:B------:R-:W-:-:S04]  /*1719f0*/  PRMT R25, R15, 0x3340, R0 ;  /* 0x000033400f197816 */ /* 0x000fc80000000000 */
[----:B------:R-:W-:-:S05]  /*171a00*/  PRMT R21, R21, 0x5410, R25 ;  /* 0x0000541015157816 */ /* 0x000fca0000000019 */
[----:B------:R0:W-:Y:S04]  /*171a10*/  STL [R1+0x850], R21 ;  /* 0x0008501501007387 */ /* 0x0001e80000100800 */
[----:B------:R-:W-:Y:S04]  /*171a20*/  STL.64 [R1+0xb28], R42 ;  /* 0x000b282a01007387 */ /* 0x000fe80000100a00 */
[----:B------:R1:W-:Y:S04]  /*171a30*/  STL [R1+0x430], R20 ;  /* 0x0004301401007387 */ /* 0x0003e80000100800 */
[----:B------:R-:W4:Y:S01]  /*171a40*/  LDL.LU R3, [R1+0x6cf8] ;  /* 0x006cf80001037983 */ /* 0x000f220000300800 */
[----:B------:R-:W-:-:S02]  /*171a50*/  LOP3.LUT R2, R2, 0xffff, RZ, 0xc0, !PT ;  /* 0x0000ffff02027812 */ /* 0x000fc400078ec0ff */
[----:B0-----:R-:W-:Y:S02]  /*171a60*/  PRMT R21, R7, 0x3340, R0 ;  /* 0x0000334007157816 */ /* 0x001fe40000000000 */
[----:B--2---:R-:W-:-:S04]  /*171a70*/  LOP3.LUT R6, R6, 0xffff, RZ, 0xc0, !PT ;  /* 0x0000ffff06067812 */ /* 0x004fc800078ec0ff */
[----:B-1----:R-:W-:-:S04]  /*171a80*/  PRMT R20, R2, 0x3340, R6 ;  /* 0x0000334002147816 */ /* 0x002fc80000000006 */
[----:B------:R-:W-:Y:S02]  /*171a90*/  PRMT R25, R20, 0x5410, R21 ;  /* 0x0000541014197816 */ /* 0x000fe40000000015 */
[----:B------:R-:W-:Y:S02]  /*171aa0*/  IADD3 R20, P1, PT, R50, R40, RZ ;  /* 0x0000002832147210 */ /* 0x000fe40007f3e0ff */
[----:B------:R-:W-:Y:S02]  /*171ab0*/  SHF.R.U32.HI R2, RZ, 0x8, R2 ;  /* 0x00000008ff027819 */ /* 0x000fe40000011602 */
[----:B------:R-:W-:Y:S01]  /*171ac0*/  SHF.R.U32.HI R6, RZ, 0x8, R6 ;  /* 0x00000008ff067819 */ /* 0x000fe20000011606 */
[----:B------:R-:W-:Y:S01]  /*171ad0*/  IMAD.X R21, R61, 0x1, R41, P1 ;  /* 0x000000013d157824 */ /* 0x000fe200008e0629 */
[----:B------:R-:W-:Y:S01]  /*171ae0*/  SHF.R.U32.HI R61, RZ, 0x8, R15 ;  /* 0x00000008ff3d7819 */ /* 0x000fe2000001160f */
[----:B------:R-:W-:Y:S01]  /*171af0*/  STL [R1+0x848], R25 ;  /* 0x0008481901007387 */ /* 0x000fe20000100800 */
[----:B------:R-:W-:-:S02]  /*171b00*/  LOP3.LUT R2, R2, 0xffff, RZ, 0xc0, !PT ;  /* 0x0000ffff02027812 */ /* 0x000fc400078ec0ff */
[----:B------:R-:W-:Y:S02]  /*171b10*/  LOP3.LUT R61, R61, 0xffff, RZ, 0xc0, !PT ;  /* 0x0000ffff3d3d7812 */ /* 0x000fe400078ec0ff */
[----:B------:R-:W-:Y:S01]  /*171b20*/  LOP3.LUT R15, R6, 0xffff, RZ, 0xc0, !PT ;  /* 0x0000ffff060f7812 */ /* 0x000fe200078ec0ff */
[----:B------:R0:W-:Y:S04]  /*171b30*/  STL.64 [R1+0xb20], R20 ;  /* 0x000b201401007387 */ /* 0x0001e80000100a00 */
[----:B------:R-:W2:Y:S04]  /*171b40*/  LDL.LU R58, [R1+0x288c] ;  /* 0x00288c00013a7983 */ /* 0x000ea80000300800 */
[----:B------:R-:W2:Y:S01]  /*171b50*/  LDL.LU R45, [R1+0x19cc] ;  /* 0x0019cc00012d7983 */ /* 0x000ea20000300800 */
[----:B------:R-:W-:-:S03]  /*171b60*/  PRMT R2, R2, 0x3340, R15 ;  /* 0x0000334002027816 */ /* 0x000fc6000000000f */
[----:B------:R-:W2:Y:S01]  /*171b70*/  LDL.LU R6, [R1+0x5178] ;  /* 0x0051780001067983 */ /* 0x000ea20000300800 */
[----:B0-----:R-:W-:Y:S02]  /*171b80*/  PRMT R20, R61, 0x3340, R0 ;  /* 0x000033403d147816 */ /* 0x001fe40000000000 */
[----:B----4-:R-:W-:Y:S02]  /*171b90*/  LOP3.LUT R3, R3, 0xffff, RZ, 0xc0, !PT ;  /* 0x0000ffff03037812 */ /* 0x010fe400078ec0ff */
[----:B---3--:R-:W-:Y:S01]  /*171ba0*/  LOP3.LUT R15, R44, 0xffff, RZ, 0xc0, !PT ;  /* 0x0000ffff2c0f7812 */ /* 0x008fe200078ec0ff */
[----:B------:R-:W-:Y:S04]  /*171bb0*/  STL [R1+0xc8], R20 ;  /* 0x0000c81401007387 */ /* 0x000fe80000100800 */
[----:B------:R-:W3:Y:S04]  /*171bc0*/  LDL.LU R59, [R1+0x24a0] ;  /* 0x0024a000013b7983 */ /* 0x000ee80000300800 */
[----:B------:R0:W-:Y:S02]  /*171bd0*/  STL [R1+0x6b38], R2 ;  /* 0x006b380201007387 */ /* 0x0001e40000100800 */
[----:B0-----:R-:W-:-:S02]  /*171be0*/  LOP3.LUT R2, R5, 0xffff, RZ, 0xc0, !PT ;  /* 0x0000ffff05027812 */ /* 0x001fc400078ec0ff */
[----:B------:R-:W-:Y:S01]  /*171bf0*/  PRMT R20, R3, 0x3340, R15 ;  /* 0x0000334003147816 */ /* 0x000fe2000000000f */
[----:B------:R-:W4:Y:S01]  /*171c00*/  LDL.LU R5, [R1+0x6cf4] ;  /* 0x006cf40001057983 */ /* 0x000f220000300800 */
[----:B------:R-:W-:Y:S02]  /*171c10*/  PRMT R61, R2, 0x3340, R0 ;  /* 0x00003340023d7816 */ /* 0x000fe40000000000 */
[----:B------:R-:W-:Y:S02]  /*171c20*/  SHF.R.U32.HI R3, RZ, 0x8, R3 ;  /* 0x00000008ff037819 */ /* 0x000fe40000011603 */
[----:B------:R-:W-:Y:S02]  /*171c30*/  PRMT R20, R20, 0x5410, R61 ;  /* 0x0000541014147816 */ /* 0x000fe4000000003d */
[----:B------:R-:W-:Y:S02]  /*171c40*/  SHF.R.U32.HI R61, RZ, 0x8, R15 ;  /* 0x00000008ff3d7819 */ /* 0x000fe4000001160f */
[----:B------:R-:W-:-:S02]  /*171c50*/  LOP3.LUT R3, R3, 0xffff, RZ, 0xc0, !PT ;  /* 0x0000ffff03037812 */ /* 0x000fc400078ec0ff */
[----:B------:R-:W-:-:S04]  /*171c60*/  LOP3.LUT R61, R61, 0xffff, RZ, 0xc0, !PT ;  /* 0x0000ffff3d3d7812 */ /* 0x000fc800078ec0ff */
[----:B------:R-:W-:Y:S01]  /*171c70*/  PRMT R3, R3, 0x3340, R61 ;  /* 0x0000334003037816 */ /* 0x000fe2000000003d */
[----:B------:R0:W-:Y:S01]  /*171c80*/  STL [R1+0x844], R20 ;  /* 0x0008441401007387 */ /* 0x0001e20000100800 */
[----:B------:R-:W-:Y:S01]  /*171c90*/  VIADD R50, R50, UR6 ;  /* 0x0000000632327c36 */ /* 0x000fe20008000000 */
[----:B------:R-:W1:Y:S02]  /*171ca0*/  LDCU UR6, c[0x0][0x3b8] ;  /* 0x00007700ff0677ac */ /* 0x000e640008000800 */
[----:B------:R0:W-:Y:S02]  /*171cb0*/  STL [R1+0x428], R3 ;  /* 0x0004280301007387 */ /* 0x0001e40000100800 */
[----:B------:R-:W-:Y:S02]  /*171cc0*/  SHF.R.S32.HI R61, RZ, 0x1f, R50 ;  /* 0x0000001fff3d7819 */ /* 0x000fe40000011432 */
[----:B0-----:R-:W-:Y:S02]  /*171cd0*/  IADD3 R20, P1, PT, R50, R34, RZ ;  /* 0x0000002232147210 */ /* 0x001fe40007f3e0ff */
[----:B------:R-:W-:-:S02]  /*171ce0*/  SHF.R.U32.HI R3, RZ, 0x8, R2 ;  /* 0x00000008ff037819 */ /* 0x000fc40000011602 */
[----:B------:R-:W-:Y:S02]  /*171cf0*/  SHF.R.U32.HI R2, RZ, 0x8, R7 ;  /* 0x00000008ff027819 */ /* 0x000fe40000011607 */
[----:B------:R-:W-:Y:S02]  /*171d00*/  LOP3.LUT R3, R3, 0xffff, RZ, 0xc0, !PT ;  /* 0x0000ffff03037812 */ /* 0x000fe400078ec0ff */
[----:B------:R-:W-:Y:S01]  /*171d10*/  LOP3.LUT R2, R2, 0xffff, RZ, 0xc0, !PT ;  /* 0x0000ffff02027812 */ /* 0x000fe200078ec0ff */
[----:B------:R-:W-:Y:S01]  /*171d20*/  IMAD.X R21, R61, 0x1, R35, P1 ;  /* 0x000000013d157824 */ /* 0x000fe200008e0623 */
[--C-:B------:R-:W-:Y:S02]  /*171d30*/  PRMT R7, R3, 0x3340, R0.reuse ;  /* 0x0000334003077816 */ /* 0x100fe40000000000 */
[----:B------:R-:W-:Y:S02]  /*171d40*/  PRMT R3, R2, 0x3340, R0 ;  /* 0x0000334002037816 */ /* 0x000fe40000000000 */
[----:B------:R-:W-:Y:S04]  /*171d50*/  STL.64 [R1+0x9d8], R20 ;  /* 0x0009d81401007387 */ /* 0x000fe80000100a00 */
[----:B------:R0:W-:Y:S04]  /*171d60*/  STL [R1+0x6b3c], R3 ;  /* 0x006b3c0301007387 */ /* 0x0001e80000100800 */
[----:B------:R3:W-:Y:S01]  /*171d70*/  STL [R1+0xb4], R7 ;  /* 0x0000b40701007387 */ /* 0x0007e20000100800 */
[----:B0-----:R-:W-:-:S03]  /*171d80*/  LOP3.LUT R3, R4, 0xffff, RZ, 0xc0, !PT ;  /* 0x0000ffff04037812 */ /* 0x001fc600078ec0ff */
[----:B------:R-:W4:Y:S01]  /*171d90*/  LDL.LU R4, [R1+0x6cf0] ;  /* 0x006cf00001047983 */ /* 0x000f220000300800 */
[----:B------:R-:W-:Y:S02]  /*171da0*/  PRMT R25, R3, 0x3340, R0 ;  /* 0x0000334003197816 */ /* 0x000fe40000000000 */
[----:B------:R-:W-:-:S05]  /*171db0*/  IADD3 R42, P1, PT, R50, R36, RZ ;  /* 0x00000024322a7210 */ /* 0x000fca0007f3e0ff */
[----:B------:R-:W-:Y:S01]  /*171dc0*/  IMAD.X R43, R61, 0x1, R37, P1 ;  /* 0x000000013d2b7824 */ /* 0x000fe200008e0625 */
[----:B--2---:R-:W-:Y:S02]  /*171dd0*/  LOP3.LUT R15, R58, 0xffff, RZ, 0xc0, !PT ;  /* 0x0000ffff3a0f7812 */ /* 0x004fe400078ec0ff */
[----:B------:R-:W-:Y:S01]  /*171de0*/  LOP3.LUT R20, R45, 0xffff, RZ, 0xc0, !PT ;  /* 0x0000ffff2d147812 */ /* 0x000fe200078ec0ff */
[----:B------:R-:W2:Y:S01]  /*171df0*/  LDL.LU R58, [R1+0x517c] ;  /* 0x00517c00013a7983 */ /* 0x000ea20000300800 */
[----:B------:R-:W-:Y:S02]  /*171e00*/  LOP3.LUT R6, R6, 0xffff, RZ, 0xc0, !PT ;  /* 0x0000ffff06067812 */ /* 0x000fe400078ec0ff */
[--C-:B------:R-:W-:Y:S02]  /*171e10*/  PRMT R21, R15, 0x3340, R20.reuse ;  /* 0x000033400f157816 */ /* 0x100fe40000000014 */
[----:B------:R-:W-:Y:S02]  /*171e20*/  SHF.R.U32.HI R15, RZ, 0x8, R15 ;  /* 0x00000008ff0f7819 */ /* 0x000fe4000001160f */
[----:B------:R-:W-:-:S02]  /*171e30*/  SHF.R.U32.HI R20, RZ, 0x8, R20 ;  /* 0x00000008ff147819 */ /* 0x000fc40000011614 */
[----:B------:R-:W-:Y:S02]  /*171e40*/  PRMT R30, R21, 0x5410, R25 ;  /* 0x00005410151e7816 */ /* 0x000fe40000000019 */
[----:B------:R-:W-:Y:S02]  /*171e50*/  LOP3.LUT R15, R15, 0xffff, RZ, 0xc0, !PT ;  /* 0x0000ffff0f0f7812 */ /* 0x000fe400078ec0ff */
[----:B------:R-:W-:Y:S02]  /*171e60*/  LOP3.LUT R20, R20, 0xffff, RZ, 0xc0, !PT ;  /* 0x0000ffff14147812 */ /* 0x000fe400078ec0ff */
[----:B---3--:R-:W-:-:S04]  /*171e70*/  LOP3.LUT R7, R59, 0xffff, RZ, 0xc0, !PT ;  /* 0x0000ffff3b077812 */ /* 0x008fc800078ec0ff */
[--C-:B------:R-:W-:Y:S02]  /*171e80*/  PRMT R21, R6, 0x3340, R7.reuse ;  /* 0x0000334006157816 */ /* 0x100fe40000000007 */
[----:B----4-:R-:W-:Y:S02]  /*171e90*/  LOP3.LUT R2, R5, 0xffff, RZ, 0xc0, !PT ;  /* 0x0000ffff05027812 */ /* 0x010fe400078ec0ff */
[----:B------:R-:W3:Y:S02]  /*171ea0*/  LDL.LU R5, [R1+0x6cec] ;  /* 0x006cec0001057983 */ /* 0x000ee40000300800 */
[----:B------:R-:W-:Y:S02]  /*171eb0*/  PRMT R25, R2, 0x3340, R0 ;  /* 0x0000334002197816 */ /* 0x000fe40000000000 */
[----:B------:R-:W-:Y:S02]  /*171ec0*/  SHF.R.U32.HI R6, RZ, 0x8, R6 ;  /* 0x00000008ff067819 */ /* 0x000fe40000011606 */
[----:B------:R-:W-:-:S02]  /*171ed0*/  SHF.R.U32.HI R7, RZ, 0x8, R7 ;  /* 0x00000008ff077819 */ /* 0x000fc40000011607 */
[----:B------:R-:W-:Y:S02]  /*171ee0*/  SHF.R.U32.HI R2, RZ, 0x8, R2 ;  /* 0x00000008ff027819 */ /* 0x000fe40000011602 */
[----:B------:R-:W-:Y:S02]  /*171ef0*/  PRMT R21, R21, 0x5410, R25 ;  /* 0x0000541015157816 */ /* 0x000fe40000000019 */
[----:B------:R-:W-:Y:S02]  /*171f00*/  PRMT R25, R15, 0x3340, R20 ;  /* 0x000033400f197816 */ /* 0x000fe40000000014 */
[----:B------:R-:W-:Y:S02]  /*171f10*/  LOP3.LUT R6, R6, 0xffff, RZ, 0xc0, !PT ;  /* 0x0000ffff06067812 */ /* 0x000fe400078ec0ff */
[----:B------:R-:W-:Y:S02]  /*171f20*/  LOP3.LUT R7, R7, 0xffff, RZ, 0xc0, !PT ;  /* 0x0000ffff07077812 */ /* 0x000fe400078ec0ff */
[----:B------:R-:W-:-:S02]  /*171f30*/  IADD3 R20, P1, PT, R50, R38, RZ ;  /* 0x0000002632147210 */ /* 0x000fc40007f3e0ff */
[----:B------:R-:W-:Y:S01]  /*171f40*/  LOP3.LUT R2, R2, 0xffff, RZ, 0xc0, !PT ;  /* 0x0000ffff02027812 */ /* 0x000fe200078ec0ff */
[----:B------:R-:W-:Y:S04]  /*171f50*/  STL [R1+0x840], R30 ;  /* 0x0008401e01007387 */ /* 0x000fe80000100800 */
[----:B------:R0:W-:Y:S01]  /*171f60*/  STL [R1+0x838], R21 ;  /* 0x0008381501007387 */ /* 0x0001e20000100800 */
[----:B------:R-:W-:-:S03]  /*171f70*/  PRMT R6, R6, 0x3340, R7 ;  /* 0x0000334006067816 */ /* 0x000fc60000000007 */
[----:B------:R-:W-:Y:S01]  /*171f80*/  STL.64 [R1+0x9d0], R42 ;  /* 0x0009d02a01007387 */ /* 0x000fe20000100a00 */
[----:B------:R-:W-:-:S03]  /*171f90*/  PRMT R7, R2, 0x3340, R0 ;  /* 0x0000334002077816 */ /* 0x000fc60000000000 */
[----:B------:R-:W4:Y:S04]  /*171fa0*/  LDL.LU R59, [R1+0x28a8] ;  /* 0x0028a800013b7983 */ /* 0x000f280000300800 */
[----:B------:R-:W-:Y:S04]  /*171fb0*/  STL [R1+0x6aa0], R25 ;  /* 0x006aa01901007387 */ /* 0x000fe80000100800 */
[----:B------:R1:W-:Y:S01]  /*171fc0*/  STL [R1+0x6b40], R6 ;  /* 0x006b400601007387 */ /* 0x0003e20000100800 */
[----:B0-----:R-:W-:-:S05]  /*171fd0*/  IMAD.X R21, R61, 0x1, R39, P1 ;  /* 0x000000013d157824 */ /* 0x001fca00008e0627 */
[----:B------:R0:W-:Y:S04]  /*171fe0*/  STL.64 [R1+0x9c8], R20 ;  /* 0x0009c81401007387 */ /* 0x0001e80000100a00 */
[----:B------:R0:W-:Y:S01]  /*171ff0*/  STL [R1+0xa4], R7 ;  /* 0x0000a40701007387 */ /* 0x0001e20000100800 */
[----:B-1----:R-:W-:-:S03]  /*172000*/  LOP3.LUT R6, R4, 0xffff, RZ, 0xc0, !PT ;  /* 0x0000ffff04067812 */ /* 0x002fc600078ec0ff */
[----:B------:R-:W4:Y:S01]  /*172010*/  LDL.LU R4, [R1+0x6ce8] ;  /* 0x006ce80001047983 */ /* 0x000f220000300800 */
[----:B0-----:R-:W-:Y:S02]  /*172020*/  IADD3 R20, P1, PT, R50, R40, RZ ;  /* 0x0000002832147210 */ /* 0x001fe40007f3e0ff */
[----:B------:R-:W-:-:S03]  /*172030*/  PRMT R15, R6, 0x3340, R0 ;  /* 0x00003340060f7816 */ /* 0x000fc60000000000 */
[----:B------:R-:W-:Y:S01]  /*172040*/  IMAD.X R21, R61, 0x1, R41, P1 ;  /* 0x000000013d157824 */ /* 0x000fe200008e0629 */
[----:B--2---:R-:W-:Y:S02]  /*172050*/  LOP3.LUT R2, R58, 0xffff, RZ, 0xc0, !PT ;  /* 0x0000ffff3a027812 */ /* 0x004fe400078ec0ff */
[----:B---3--:R-:W-:-:S04]  /*172060*/  LOP3.LUT R5, R5, 0xffff, RZ, 0xc0, !PT ;  /* 0x0000ffff05057812 */ /* 0x008fc800078ec0ff */
[--C-:B------:R-:W-:Y:S02]  /*172070*/  PRMT R7, R2, 0x3340, R5.reuse ;  /* 0x0000334002077816 */ /* 0x100fe40000000005 */
[----:B------:R-:W-:Y:S02]  /*172080*/  SHF.R.U32.HI R2, RZ, 0x8, R2 ;  /* 0x00000008ff027819 */ /* 0x000fe40000011602 */
[----:B------:R-:W-:Y:S02]  /*172090*/  SHF.R.U32.HI R61, RZ, 0x8, R5 ;  /* 0x00000008ff3d7819 */ /* 0x000fe40000011605 */
[----:B------:R-:W-:Y:S02]  /*1720a0*/  PRMT R7, R7, 0x5410, R15 ;  /* 0x0000541007077816 */ /* 0x000fe4000000000f */
[----:B------:R-:W-:Y:S02]  /*1720b0*/  LOP3.LUT R2, R2, 0xffff, RZ, 0xc0, !PT ;  /* 0x0000ffff02027812 */ /* 0x000fe400078ec0ff */
[----:B------:R-:W-:Y:S01]  /*1720c0*/  LOP3.LUT R61, R61, 0xffff, RZ, 0xc0, !PT ;  /* 0x0000ffff3d3d7812 */ /* 0x000fe200078ec0ff */
[----:B------:R-:W-:Y:S04]  /*1720d0*/  STL [R1+0x834], R7 ;  /* 0x0008340701007387 */ /* 0x000fe80000100800 */
[----:B------:R0:W-:Y:S01]  /*1720e0*/  STL.64 [R1+0x9c0], R20 ;  /* 0x0009c01401007387 */ /* 0x0001e20000100a00 */
[----:B------:R-:W-:-:S02]  /*1720f0*/  PRMT R5, R2, 0x3340, R61 ;  /* 0x0000334002057816 */ /* 0x000fc4000000003d */
[----:B----4-:R-:W-:Y:S01]  /*172100*/  LOP3.LUT R2, R59, 0xffff, RZ, 0xc0, !PT ;  /* 0x0000ffff3b027812 */ /* 0x010fe200078ec0ff */
[----:B0-----:R-:W2:Y:S04]  /*172110*/  LDL.LU R20, [R1+0x17ec] ;  /* 0x0017ec0001147983 */ /* 0x001ea80000300800 */
[----:B------:R-:W3:Y:S04]  /*172120*/  LDL.LU R21, [R1+0x289c] ;  /* 0x00289c0001157983 */ /* 0x000ee80000300800 */
[----:B------:R-:W4:Y:S04]  /*172130*/  LDL.LU R42, [R1+0x19ec] ;  /* 0x0019ec00012a7983 */ /* 0x000f280000300800 */
[----:B------:R0:W-:Y:S02]  /*172140*/  STL [R1+0x6b34], R5 ;  /* 0x006b340501007387 */ /* 0x0001e40000100800 */
[----:B0-----:R-:W-:-:S04]  /*172150*/  LOP3.LUT R5, R27, 0xffff, RZ, 0xc0, !PT ;  /* 0x0000ffff1b057812 */ /* 0x001fc800078ec0ff */
[----:B------:R-:W-:Y:S02]  /*172160*/  PRMT R61, R5, 0x3340, R0 ;  /* 0x00003340053d7816 */ /* 0x000fe40000000000 */
[----:B------:R-:W-:-:S04]  /*172170*/  LOP3.LUT R4, R4, 0xffff, RZ, 0xc0, !PT ;  /* 0x0000ffff04047812 */ /* 0x000fc800078ec0ff */
[----:B------:R-:W-:-:S04]  /*172180*/  PRMT R7, R2, 0x3340, R4 ;  /* 0x0000334002077816 */ /* 0x000fc80000000004 */
[----:B------:R-:W-:-:S05]  /*172190*/  PRMT R7, R7, 0x5410, R61 ;  /* 0x0000541007077816 */ /* 0x000fca000000003d */
[----:B------:R2:W-:Y:S04]  /*1721a0*/  STL [R1+0x828], R7 ;  /* 0x0008280701007387 */ /* 0x0005e80000100800 */
        /* <DEDUP_REMOVED lines=9> */
[----:B------:R-:W-:Y:S01]  /*172240*/  LOP3.LUT R4, R4, 0xffff, RZ, 0xc0, !PT ;  /* 0x0000ffff04047812 */ /* 0x000fe200078ec0ff */
[----:B------:R-:W4:Y:S04]  /*172250*/  LDL.LU R59, [R1+0x18ac] ;  /* 0x0018ac00013b7983 */ /* 0x000f280000300800 */
[----:B------:R-:W4:Y:S01]  /*172260*/  LDL.LU R27, [R1+0x24b4] ;  /* 0x0024b400011b7983 */ /* 0x000f220000300800 */
[----:B------:R-:W-:-:S02]  /*172270*/  PRMT R6, R61, 0x3340, R0 ;  /* 0x000033403d067816 */ /* 0x000fc40000000000 */
[----:B------:R-:W-:-:S03]  /*172280*/  PRMT R4, R2, 0x3340, R4 ;  /* 0x0000334002047816 */ /* 0x000fc60000000004 */
[----:B------:R-:W-:Y:S04]  /*172290*/  STL [R1+0x88], R6 ;  /* 0x0000880601007387 */ /* 0x000fe80000100800 */
[----:B------:R4:W-:Y:S01]  /*1722a0*/  STL [R1+0x6b30], R4 ;  /* 0x006b300401007387 */ /* 0x0009e20000100800 */
[----:B------:R-:W-:Y:S01]  /*1722b0*/  VIADD R50, R50, UR6 ;  /* 0x0000000632327c36 */ /* 0x000fe20008000000 */
[----:B------:R-:W-:Y:S01]  /*1722c0*/  SHF.R.U32.HI R5, RZ, 0x8, R5 ;  /* 0x00000008ff057819 */ /* 0x000fe20000011605 */
[----:B------:R-:W0:Y:S03]  /*1722d0*/  LDCU UR6, c[0x0][0x3b8] ;  /* 0x00007700ff0677ac */ /* 0x000e260008000800 */
[----:B------:R-:W-:-:S04]  /*1722e0*/  LOP3.LUT R5, R5, 0xffff, RZ, 0xc0, !PT ;  /* 0x0000ffff05057812 */ /* 0x000fc800078ec0ff */
[--C-:B------:R-:W-:Y:S02]  /*1722f0*/  PRMT R5, R5, 0x3340, R0.reuse ;  /* 0x0000334005057816 */ /* 0x100fe40000000000 */
[----:B--2---:R-:W-:Y:S02]  /*172300*/  LOP3.LUT R7, R20, 0xffff, RZ, 0xc0, !PT ;  /* 0x0000ffff14077812 */ /* 0x004fe400078ec0ff */
[----:B---3--:R-:W-:Y:S02]  /*172310*/  LOP3.LUT R2, R21, 0xffff, RZ, 0xc0, !PT ;  /* 0x0000ffff15027812 */ /* 0x008fe400078ec0ff */
[----:B----4-:R-:W-:Y:S02]  /*172320*/  LOP3.LUT R4, R42, 0xffff, RZ, 0xc0, !PT ;  /* 0x0000ffff2a047812 */ /* 0x010fe400078ec0ff */
[----:B------:R-:W-:Y:S02]  /*172330*/  PRMT R61, R7, 0x3340, R0 ;  /* 0x00003340073d7816 */ /* 0x000fe40000000000 */
[----:B------:R-:W-:-:S02]  /*172340*/  PRMT R6, R2, 0x3340, R4 ;  /* 0x0000334002067816 */ /* 0x000fc40000000004 */
[----:B------:R-:W-:Y:S02]  /*172350*/  SHF.R.U32.HI R2, RZ, 0x8, R2 ;  /* 0x00000008ff027819 */ /* 0x000fe40000011602 */
[----:B------:R-:W-:Y:S02]  /*172360*/  SHF.R.U32.HI R4, RZ, 0x8, R4 ;  /* 0x00000008ff047819 */ /* 0x000fe40000011604 */
[----:B------:R-:W-:Y:S02]  /*172370*/  IADD3 R20, P1, PT, R50, R34, RZ ;  /* 0x0000002232147210 */ /* 0x000fe40007f3e0ff */
[----:B------:R-:W-:Y:S02]  /*172380*/  PRMT R6, R6, 0x5410, R61 ;  /* 0x0000541006067816 */ /* 0x000fe4000000003d */
[----:B------:R-:W-:Y:S02]  /*172390*/  SHF.R.S32.HI R61, RZ, 0x1f, R50 ;  /* 0x0000001fff3d7819 */ /* 0x000fe40000011432 */
[----:B------:R-:W-:-:S02]  /*1723a0*/  LOP3.LUT R2, R2, 0xffff, RZ, 0xc0, !PT ;  /* 0x0000ffff02027812 */ /* 0x000fc400078ec0ff */
[----:B------:R-:W-:Y:S01]  /*1723b0*/  LOP3.LUT R4, R4, 0xffff, RZ, 0xc0, !PT ;  /* 0x0000ffff04047812 */ /* 0x000fe200078ec0ff */
[----:B------:R-:W-:-:S03]  /*1723c0*/  IMAD.X R21, R61, 0x1, R35, P1 ;  /* 0x000000013d157824 */ /* 0x000fc600008e0623 */
[----:B------:R-:W-:Y:S01]  /*1723d0*/  PRMT R15, R2, 0x3340, R4 ;  /* 0x00003340020f7816 */ /* 0x000fe20000000004 */
[----:B------:R-:W-:Y:S04]  /*1723e0*/  STL [R1+0x824], R6 ;  /* 0x0008240601007387 */ /* 0x000fe80000100800 */
[----:B------:R-:W-:Y:S04]  /*1723f0*/  STL.64 [R1+0x9a8], R20 ;  /* 0x0009a81401007387 */ /* 0x000fe80000100a00 */
[----:B------:R-:W-:Y:S04]  /*172400*/  STL [R1+0x6aa4], R15 ;  /* 0x006aa40f01007387 */ /* 0x000fe80000100800 */
[----:B------:R1:W-:Y:S01]  /*172410*/  STL [R1+0x7c], R5 ;  /* 0x00007c0501007387 */ /* 0x0003e20000100800 */
[----:B------:R-:W-:-:S02]  /*172420*/  LOP3.LUT R4, R43, 0xffff, RZ, 0xc0, !PT ;  /* 0x0000ffff2b047812 */ /* 0x000fc400078ec0ff */
[----:B------:R-:W-:Y:S01]  /*172430*/  LOP3.LUT R2, R44, 0xffff, RZ, 0xc0, !PT ;  /* 0x0000ffff2c027812 */ /* 0x000fe200078ec0ff */
[----:B------:R-:W2:Y:S01]  /*172440*/  LDL.LU R43, [R1+0x28b8] ;  /* 0x0028b800012b7983 */ /* 0x000ea20000300800 */
[----:B-1----:R-:W-:-:S03]  /*172450*/  LOP3.LUT R5, R45, 0xffff, RZ, 0xc0, !PT ;  /* 0x0000ffff2d057812 */ /* 0x002fc600078ec0ff */
[----:B------:R-:W3:Y:S04]  /*172460*/  LDL.LU R44, [R1+0x17fc] ;  /* 0x0017fc00012c7983 */ /* 0x000ee80000300800 */
[----:B------:R-:W4:Y:S01]  /*172470*/  LDL.LU R45, [R1+0x1a28] ;  /* 0x001a2800012d7983 */ /* 0x000f220000300800 */
[----:B------:R-:W-:Y:S02]  /*172480*/  PRMT R25, R2, 0x3340, R0 ;  /* 0x0000334002197816 */ /* 0x000fe40000000000 */
[----:B------:R-:W-:Y:S02]  /*172490*/  PRMT R21, R4, 0x3340, R5 ;  /* 0x0000334004157816 */ /* 0x000fe40000000005 */
[----:B------:R-:W-:Y:S02]  /*1724a0*/  LOP3.LUT R15, R58, 0xffff, RZ, 0xc0, !PT ;  /* 0x0000ffff3a0f7812 */ /* 0x000fe400078ec0ff */
[----:B------:R-:W-:-:S02]  /*1724b0*/  LOP3.LUT R20, R27, 0xffff, RZ, 0xc0, !PT ;  /* 0x0000ffff1b147812 */ /* 0x000fc400078ec0ff */
[----:B------:R-:W-:Y:S02]  /*1724c0*/  PRMT R27, R21, 0x5410, R25 ;  /* 0x00005410151b7816 */ /* 0x000fe40000000019 */
[----:B------:R-:W-:Y:S02]  /*1724d0*/  LOP3.LUT R6, R59, 0xffff, RZ, 0xc0, !PT ;  /* 0x0000ffff3b067812 */ /* 0x000fe400078ec0ff */
[--C-:B------:R-:W-:Y:S02]  /*1724e0*/  PRMT R21, R15, 0x3340, R20.reuse ;  /* 0x000033400f157816 */ /* 0x100fe40000000014 */
[----:B------:R-:W-:Y:S02]  /*1724f0*/  SHF.R.U32.HI R15, RZ, 0x8, R15 ;  /* 0x00000008ff0f7819 */ /* 0x000fe4000001160f */
[----:B------:R-:W-:Y:S02]  /*172500*/  SHF.R.U32.HI R20, RZ, 0x8, R20 ;  /* 0x00000008ff147819 */ /* 0x000fe40000011614 */
[----:B------:R-:W-:-:S02]  /*172510*/  SHF.R.U32.HI R4, RZ, 0x8, R4 ;  /* 0x00000008ff047819 */ /* 0x000fc40000011604 */
[----:B------:R-:W-:Y:S02]  /*172520*/  SHF.R.U32.HI R5, RZ, 0x8, R5 ;  /* 0x00000008ff057819 */ /* 0x000fe40000011605 */
[----:B------:R-:W-:Y:S02]  /*172530*/  PRMT R25, R6, 0x3340, R0 ;  /* 0x0000334006197816 */ /* 0x000fe40000000000 */
[----:B------:R-:W-:Y:S02]  /*172540*/  IADD3 R58, P1, PT, R50, R36, RZ ;  /* 0x00000024323a7210 */ /* 0x000fe40007f3e0ff */
[----:B------:R-:W-:Y:S02]  /*172550*/  LOP3.LUT R15, R15, 0xffff, RZ, 0xc0, !PT ;  /* 0x0000ffff0f0f7812 */ /* 0x000fe400078ec0ff */
[----:B------:R-:W-:Y:S02]  /*172560*/  LOP3.LUT R20, R20, 0xffff, RZ, 0xc0, !PT ;  /* 0x0000ffff14147812 */ /* 0x000fe400078ec0ff */
[----:B------:R-:W-:-:S02]  /*172570*/  LOP3.LUT R4, R4, 0xffff, RZ, 0xc0, !PT ;  /* 0x0000ffff04047812 */ /* 0x000fc400078ec0ff */
[----:B------:R-:W-:Y:S02]  /*172580*/  LOP3.LUT R5, R5, 0xffff, RZ, 0xc0, !PT ;  /* 0x0000ffff05057812 */ /* 0x000fe400078ec0ff */
[----:B------:R-:W-:Y:S02]  /*172590*/  PRMT R21, R21, 0x5410, R25 ;  /* 0x0000541015157816 */ /* 0x000fe40000000019 */
[----:B------:R-:W-:Y:S01]  /*1725a0*/  PRMT R20, R15, 0x3340, R20 ;  /* 0x000033400f147816 */ /* 0x000fe20000000014 */
[----:B------:R-:W-:Y:S01]  /*1725b0*/  IMAD.X R59, R61, 0x1, R37, P1 ;  /* 0x000000013d3b7824 */ /* 0x000fe200008e0625 */
[----:B------:R-:W-:Y:S02]  /*1725c0*/  PRMT R15, R4, 0x3340, R5 ;  /* 0x00003340040f7816 */ /* 0x000fe40000000005 */
[----:B------:R-:W-:Y:S01]  /*1725d0*/  IADD3 R4, P1, PT, R50, R38, RZ ;  /* 0x0000002632047210 */ /* 0x000fe20007f3e0ff */
[----:B------:R-:W-:Y:S04]  /*1725e0*/  STL [R1+0x820], R27 ;  /* 0x0008201b01007387 */ /* 0x000fe80000100800 */
[----:B------:R-:W-:Y:S01]  /*1725f0*/  STL [R1+0x81c], R21 ;  /* 0x00081c1501007387 */ /* 0x000fe20000100800 */
[----:B------:R-:W-:-:S03]  /*172600*/  SHF.R.U32.HI R2, RZ, 0x8, R2 ;  /* 0x00000008ff027819 */ /* 0x000fc60000011602 */
[----:B------:R1:W-:Y:S01]  /*172610*/  STL.64 [R1+0x9a0], R58 ;  /* 0x0009a03a01007387 */ /* 0x0003e20000100a00 */
[----:B------:R-:W-:Y:S01]  /*172620*/  IMAD.X R5, R61, 0x1, R39, P1 ;  /* 0x000000013d057824 */ /* 0x000fe200008e0627 */
[----:B------:R-:W-:Y:S02]  /*172630*/  LOP3.LUT R2, R2, 0xffff, RZ, 0xc0, !PT ;  /* 0x0000ffff02027812 */ /* 0x000fe400078ec0ff */
[----:B-1----:R-:W4:Y:S04]  /*172640*/  LDL.LU R58, [R1+0x28ac] ;  /* 0x0028ac00013a7983 */ /* 0x002f280000300800 */
[----:B------:R-:W4:Y:S04]  /*172650*/  LDL.LU R59, [R1+0x1818] ;  /* 0x00181800013b7983 */ /* 0x000f280000300800 */
[----:B------:R-:W4:Y:S04]  /*172660*/  LDL.LU R27, [R1+0x1a38] ;  /* 0x001a3800011b7983 */ /* 0x000f280000300800 */
[----:B------:R-:W-:Y:S04]  /*172670*/  STL [R1+0x3f8], R20 ;  /* 0x0003f81401007387 */ /* 0x000fe80000100800 */
[----:B------:R-:W-:Y:S04]  /*172680*/  STL [R1+0x3f0], R15 ;  /* 0x0003f00f01007387 */ /* 0x000fe80000100800 */
[----:B------:R1:W-:Y:S02]  /*172690*/  STL.64 [R1+0x998], R4 ;  /* 0x0009980401007387 */ /* 0x0003e40000100a00 */
[----:B-1----:R-:W-:-:S05]  /*1726a0*/  PRMT R5, R2, 0x3340, R0 ;  /* 0x0000334002057816 */ /* 0x002fca0000000000 */
[----:B------:R4:W-:Y:S01]  /*1726b0*/  STL [R1+0x54], R5 ;  /* 0x0000540501007387 */ /* 0x0009e20000100800 */
[----:B--2---:R-:W-:Y:S02]  /*1726c0*/  LOP3.LUT R4, R43, 0xffff, RZ, 0xc0, !PT ;  /* 0x0000ffff2b047812 */ /* 0x004fe400078ec0ff */
[----:B---3--:R-:W-:Y:S02]  /*1726d0*/  LOP3.LUT R2, R44, 0xffff, RZ, 0xc0, !PT ;  /* 0x0000ffff2c027812 */ /* 0x008fe400078ec0ff */
[----:B----4-:R-:W-:Y:S02]  /*1726e0*/  LOP3.LUT R5, R45, 0xffff, RZ, 0xc0, !PT ;  /* 0x0000ffff2d057812 */ /* 0x010fe400078ec0ff */
[----:B------:R-:W-:Y:S02]  /*1726f0*/  PRMT R20, R2, 0x3340, R0 ;  /* 0x0000334002147816 */ /* 0x000fe40000000000 */
[----:B------:R-:W-:-:S04]  /*172700*/  PRMT R15, R4, 0x3340, R5 ;  /* 0x00003340040f7816 */ /* 0x000fc80000000005 */
[----:B------:R-:W-:Y:S02]  /*172710*/  PRMT R15, R15, 0x5410, R20 ;  /* 0x000054100f0f7816 */ /* 0x000fe40000000014 */
[----:B------:R-:W-:-:S05]  /*172720*/  IADD3 R20, P1, PT, R50, R40, RZ ;  /* 0x0000002832147210 */ /* 0x000fca0007f3e0ff */
[----:B------:R-:W-:Y:S01]  /*172730*/  IMAD.X R21, R61, 0x1, R41, P1 ;  /* 0x000000013d157824 */ /* 0x000fe200008e0629 */
[----:B------:R-:W-:Y:S04]  /*172740*/  STL [R1+0x814], R15 ;  /* 0x0008140f01007387 */ /* 0x000fe80000100800 */
[----:B------:R-:W-:Y:S04]  /*172750*/  STL.64 [R1+0x990], R20 ;  /* 0x0009901401007387 */ /* 0x000fe80000100a00 */
[----:B------:R-:W2:Y:S04]  /*172760*/  LDL.LU R43, [R1+0x5188] ;  /* 0x00518800012b7983 */ /* 0x000ea80000300800 */
[----:B------:R-:W3:Y:S04]  /*172770*/  LDL.LU R44, [R1+0x18c8] ;  /* 0x0018c800012c7983 */ /* 0x000ee80000300800 */
[----:B------:R-:W4:Y:S01]  /*172780*/  LDL.LU R45, [R1+0x24c0] ;  /* 0x0024c000012d7983 */ /* 0x000f220000300800 */
        /* <DEDUP_REMOVED lines=8> */
[----:B------:R1:W-:Y:S04]  /*172810*/  STL [R1+0x44], R6 ;  /* 0x0000440601007387 */ /* 0x0003e80000100800 */
[----:B------:R0:W-:Y:S01]  /*172820*/  STL [R1+0x3f4], R4 ;  /* 0x0003f40401007387 */ /* 0x0001e20000100800 */
[----:B------:R-:W-:Y:S02]  /*172830*/  LOP3.LUT R5, R58, 0xffff, RZ, 0xc0, !PT ;  /* 0x0000ffff3a057812 */ /* 0x000fe400078ec0ff */
[----:B-1----:R-:W-:Y:S02]  /*172840*/  LOP3.LUT R6, R27, 0xffff, RZ, 0xc0, !PT ;  /* 0x0000ffff1b067812 */ /* 0x002fe400078ec0ff */
[----:B0-----:R-:W-:Y:S02]  /*172850*/  LOP3.LUT R4, R59, 0xffff, RZ, 0xc0, !PT ;  /* 0x0000ffff3b047812 */ /* 0x001fe400078ec0ff */
[----:B------:R-:W-:-:S02]  /*172860*/  PRMT R15, R5, 0x3340, R6 ;  /* 0x00003340050f7816 */ /* 0x000fc40000000006 */
[----:B------:R-:W-:Y:S02]  /*172870*/  PRMT R61, R4, 0x3340, R0 ;  /* 0x00003340043d7816 */ /* 0x000fe40000000000 */
[----:B------:R-:W-:Y:S02]  /*172880*/  SHF.R.U32.HI R5, RZ, 0x8, R5 ;  /* 0x00000008ff057819 */ /* 0x000fe40000011605 */
[----:B------:R-:W-:Y:S02]  /*172890*/  PRMT R15, R15, 0x5410, R61 ;  /* 0x000054100f0f7816 */ /* 0x000fe4000000003d */
[----:B------:R-:W-:Y:S02]  /*1728a0*/  SHF.R.U32.HI R61, RZ, 0x8, R6 ;  /* 0x00000008ff3d7819 */ /* 0x000fe40000011606 */
[----:B------:R-:W-:Y:S01]  /*1728b0*/  LOP3.LUT R5, R5, 0xffff, RZ, 0xc0, !PT ;  /* 0x0000ffff05057812 */ /* 0x000fe200078ec0ff */
[----:B------:R-:W-:Y:S01]  /*1728c0*/  VIADD R50, R50, UR6 ;  /* 0x0000000632327c36 */ /* 0x000fe20008000000 */
[----:B------:R-:W-:-:S02]  /*1728d0*/  SHF.R.U32.HI R4, RZ, 0x8, R4 ;  /* 0x00000008ff047819 */ /* 0x000fc40000011604 */
[----:B------:R-:W-:Y:S02]  /*1728e0*/  LOP3.LUT R61, R61, 0xffff, RZ, 0xc0, !PT ;  /* 0x0000ffff3d3d7812 */ /* 0x000fe400078ec0ff */
[----:B------:R-:W-:Y:S01]  /*1728f0*/  SHF.R.U32.HI R2, RZ, 0x8, R2 ;  /* 0x00000008ff027819 */ /* 0x000fe20000011602 */
[----:B------:R-:W-:Y:S01]  /*172900*/  STL [R1+0x810], R15 ;  /* 0x0008100f01007387 */ /* 0x000fe20000100800 */
[----:B------:R-:W-:Y:S02]  /*172910*/  IADD3 R20, P1, PT, R50, R34, RZ ;  /* 0x0000002232147210 */ /* 0x000fe40007f3e0ff */
[----:B------:R-:W-:Y:S02]  /*172920*/  PRMT R5, R5, 0x3340, R61 ;  /* 0x0000334005057816 */ /* 0x000fe4000000003d */
[----:B------:R-:W-:Y:S02]  /*172930*/  SHF.R.S32.HI R61, RZ, 0x1f, R50 ;  /* 0x0000001fff3d7819 */ /* 0x000fe40000011432 */
[----:B------:R-:W-:-:S02]  /*172940*/  LOP3.LUT R4, R4, 0xffff, RZ, 0xc0, !PT ;  /* 0x0000ffff04047812 */ /* 0x000fc400078ec0ff */
[----:B------:R-:W-:Y:S01]  /*172950*/  LOP3.LUT R2, R2, 0xffff, RZ, 0xc0, !PT ;  /* 0x0000ffff02027812 */ /* 0x000fe200078ec0ff */
[----:B------:R-:W4:Y:S04]  /*172960*/  LDL.LU R58, [R1+0x518c] ;  /* 0x00518c00013a7983 */ /* 0x000f280000300800 */
[----:B------:R-:W4:Y:S01]  /*172970*/  LDL.LU R59, [R1+0x18cc] ;  /* 0x0018cc00013b7983 */ /* 0x000f220000300800 */
[----:B------:R-:W-:-:S03]  /*172980*/  IMAD.X R21, R61, 0x1, R35, P1 ;  /* 0x000000013d157824 */ /* 0x000fc600008e0623 */
[----:B------:R0:W-:Y:S01]  /*172990*/  STL [R1+0x3e4], R5 ;  /* 0x0003e40501007387 */ /* 0x0001e20000100800 */
[----:B------:R-:W-:-:S03]  /*1729a0*/  PRMT R6, R4, 0x3340, R0 ;  /* 0x0000334004067816 */ /* 0x000fc60000000000 */
[----:B------:R-:W4:Y:S04]  /*1729b0*/  LDL.LU R27, [R1+0x24c4] ;  /* 0x0024c400011b7983 */ /* 0x000f280000300800 */
[----:B------:R-:W-:Y:S01]  /*1729c0*/  STL.64 [R1+0x978], R20 ;  /* 0x0009781401007387 */ /* 0x000fe20000100a00 */
[----:B------:R-:W1:Y:S03]  /*1729d0*/  LDCU UR6, c[0x0][0x3b8] ;  /* 0x00007700ff0677ac */ /* 0x000e660008000800 */
[----:B------:R-:W-:Y:S01]  /*1729e0*/  STL [R1+0x40], R6 ;  /* 0x0000400601007387 */ /* 0x000fe20000100800 */
[----:B0-----:R-:W-:-:S05]  /*1729f0*/  PRMT R5, R2, 0x3340, R0 ;  /* 0x0000334002057816 */ /* 0x001fca0000000000 */
[----:B------:R4:W-:Y:S04]  /*172a00*/  STL [R1+0x3c], R5 ;  /* 0x00003c0501007387 */ /* 0x0009e80000100800 */
[----:B------:R-:W4:Y:S01]  /*172a10*/  LDL.LU R42, [R1+0x28c8] ;  /* 0x0028c800012a7983 */ /* 0x000f220000300800 */
[----:B--2---:R-:W-:Y:S02]  /*172a20*/  LOP3.LUT R4, R43, 0xffff, RZ, 0xc0, !PT ;  /* 0x0000ffff2b047812 */ /* 0x004fe400078ec0ff */
[----:B---3--:R-:W-:Y:S02]  /*172a30*/  LOP3.LUT R2, R44, 0xffff, RZ, 0xc0, !PT ;  /* 0x0000ffff2c027812 */ /* 0x008fe400078ec0ff */
[----:B----4-:R-:W-:Y:S01]  /*172a40*/  LOP3.LUT R5, R45, 0xffff, RZ, 0xc0, !PT ;  /* 0x0000ffff2d057812 */ /* 0x010fe200078ec0ff */
[----:B------:R-:W2:Y:S01]  /*172a50*/  LDL.LU R44, [R1+0x1848] ;  /* 0x00184800012c7983 */ /* 0x000ea20000300800 */
[----:B------:R-:W-:-:S02]  /*172a60*/  PRMT R15, R2, 0x3340, R0 ;  /* 0x00003340020f7816 */ /* 0x000fc40000000000 */
[----:B------:R-:W-:-:S04]  /*172a70*/  PRMT R6, R4, 0x3340, R5 ;  /* 0x0000334004067816 */ /* 0x000fc80000000005 */
[----:B------:R-:W-:-:S05]  /*172a80*/  PRMT R6, R6, 0x5410, R15 ;  /* 0x0000541006067816 */ /* 0x000fca000000000f */
[----:B------:R0:W-:Y:S04]  /*172a90*/  STL [R1+0x80c], R6 ;  /* 0x00080c0601007387 */ /* 0x0001e80000100800 */
[----:B------:R-:W3:Y:S01]  /*172aa0*/  LDL.LU R45, [R1+0x1a5c] ;  /* 0x001a5c00012d7983 */ /* 0x000ee20000300800 */
[----:B------:R-:W-:Y:S02]  /*172ab0*/  SHF.R.U32.HI R4, RZ, 0x8, R4 ;  /* 0x00000008ff047819 */ /* 0x000fe40000011604 */
[----:B------:R-:W-:Y:S02]  /*172ac0*/  SHF.R.U32.HI R5, RZ, 0x8, R5 ;  /* 0x00000008ff057819 */ /* 0x000fe40000011605 */
[----:B------:R-:W-:Y:S02]  /*172ad0*/  SHF.R.U32.HI R2, RZ, 0x8, R2 ;  /* 0x00000008ff027819 */ /* 0x000fe40000011602 */
[----:B------:R-:W-:-:S02]  /*172ae0*/  IADD3 R20, P1, PT, R50, R36, RZ ;  /* 0x0000002432147210 */ /* 0x000fc40007f3e0ff */
[----:B------:R-:W-:Y:S02]  /*172af0*/  LOP3.LUT R4, R4, 0xffff, RZ, 0xc0, !PT ;  /* 0x0000ffff04047812 */ /* 0x000fe400078ec0ff */
[----:B------:R-:W-:Y:S02]  /*172b00*/  LOP3.LUT R5, R5, 0xffff, RZ, 0xc0, !PT ;  /* 0x0000ffff05057812 */ /* 0x000fe400078ec0ff */
[----:B------:R-:W-:Y:S01]  /*172b10*/  LOP3.LUT R2, R2, 0xffff, RZ, 0xc0, !PT ;  /* 0x0000ffff02027812 */ /* 0x000fe200078ec0ff */
[----:B------:R-:W-:Y:S01]  /*172b20*/  IMAD.X R21, R61, 0x1, R37, P1 ;  /* 0x000000013d157824 */ /* 0x000fe200008e0625 */
[----:B0-----:R-:W-:Y:S02]  /*172b30*/  PRMT R6, R4, 0x3340, R5 ;  /* 0x0000334004067816 */ /* 0x001fe40000000005 */
[----:B------:R-:W-:Y:S02]  /*172b40*/  PRMT R5, R2, 0x3340, R0 ;  /* 0x0000334002057816 */ /* 0x000fe40000000000 */
[----:B------:R0:W-:Y:S04]  /*172b50*/  STL.64 [R1+0x970], R20 ;  /* 0x0009701401007387 */ /* 0x0001e80000100a00 */
[----:B------:R-:W-:Y:S04]  /*172b60*/  STL [R1+0x3e8], R6 ;  /* 0x0003e80601007387 */ /* 0x000fe80000100800 */
[----:B------:R4:W-:Y:S04]  /*172b70*/  STL [R1+0x38], R5 ;  /* 0x0000380501007387 */ /* 0x0009e80000100800 */
[----:B------:R-:W3:Y:S01]  /*172b80*/  LDL.LU R43, [R1+0x28bc] ;  /* 0x0028bc00012b7983 */ /* 0x000ee20000300800 */
[----:B0-----:R-:W-:-:S02]  /*172b90*/  IADD3 R20, P1, PT, R50, R38, RZ ;  /* 0x0000002632147210 */ /* 0x001fc40007f3e0ff */
[----:B------:R-:W-:Y:S02]  /*172ba0*/  LOP3.LUT R4, R58, 0xffff, RZ, 0xc0, !PT ;  /* 0x0000ffff3a047812 */ /* 0x000fe400078ec0ff */
[----:B------:R-:W-:Y:S02]  /*172bb0*/  LOP3.LUT R2, R59, 0xffff, RZ, 0xc0, !PT ;  /* 0x0000ffff3b027812 */ /* 0x000fe400078ec0ff */
[----:B----4-:R-:W-:Y:S02]  /*172bc0*/  LOP3.LUT R5, R27, 0xffff, RZ, 0xc0, !PT ;  /* 0x0000ffff1b057812 */ /* 0x010fe400078ec0ff */
[----:B------:R-:W-:Y:S02]  /*172bd0*/  PRMT R15, R2, 0x3340, R0 ;  /* 0x00003340020f7816 */ /* 0x000fe40000000000 */
[----:B------:R-:W-:Y:S02]  /*172be0*/  PRMT R6, R4, 0x3340, R5 ;  /* 0x0000334004067816 */ /* 0x000fe40000000005 */
[----:B------:R-:W-:-:S02]  /*172bf0*/  SHF.R.U32.HI R4, RZ, 0x8, R4 ;  /* 0x00000008ff047819 */ /* 0x000fc40000011604 */
[----:B------:R-:W-:Y:S01]  /*172c00*/  SHF.R.U32.HI R5, RZ, 0x8, R5 ;  /* 0x00000008ff057819 */ /* 0x000fe20000011605 */
[----:B------:R-:W-:Y:S01]  /*172c10*/  IMAD.X R21, R61, 0x1, R39, P1 ;  /* 0x000000013d157824 */ /* 0x000fe200008e0627 */
[----:B------:R-:W-:Y:S02]  /*172c20*/  PRMT R6, R6, 0x5410, R15 ;  /* 0x0000541006067816 */ /* 0x000fe4000000000f */
[----:B------:R-:W-:Y:S02]  /*172c30*/  LOP3.LUT R4, R4, 0xffff, RZ, 0xc0, !PT ;  /* 0x0000ffff04047812 */ /* 0x000fe400078ec0ff */
[----:B------:R-:W-:Y:S01]  /*172c40*/  LOP3.LUT R5, R5, 0xffff, RZ, 0xc0, !PT ;  /* 0x0000ffff05057812 */ /* 0x000fe200078ec0ff */
[----:B------:R-:W-:Y:S04]  /*172c50*/  STL [R1+0x808], R6 ;  /* 0x0008080601007387 */ /* 0x000fe80000100800 */
[----:B------:R0:W-:Y:S01]  /*172c60*/  STL.64 [R1+0x958], R20 ;  /* 0x0009581401007387 */ /* 0x0001e20000100a00 */
[----:B------:R-:W-:-:S02]  /*172c70*/  PRMT R4, R4, 0x3340, R5 ;  /* 0x0000334004047816 */ /* 0x000fc40000000005 */
[----:B------:R-:W-:Y:S01]  /*172c80*/  LOP3.LUT R5, R42, 0xffff, RZ, 0xc0, !PT ;  /* 0x0000ffff2a057812 */ /* 0x000fe200078ec0ff */
[----:B0-----:R-:W4:Y:S04]  /*172c90*/  LDL.LU R20, [R1+0x185c] ;  /* 0x00185c0001147983 */ /* 0x001f280000300800 */
[----:B------:R-:W4:Y:S04]  /*172ca0*/  LDL.LU R58, [R1+0x1a7c] ;  /* 0x001a7c00013a7983 */ /* 0x000f280000300800 */
[----:B------:R-:W4:Y:S04]  /*172cb0*/  LDL.LU R59, [R1+0x18e8] ;  /* 0x0018e800013b7983 */ /* 0x000f280000300800 */
[----:B------:R-:W4:Y:S04]  /*172cc0*/  LDL.LU R27, [R1+0x5190] ;  /* 0x00519000011b7983 */ /* 0x000f280000300800 */
[----:B------:R2:W-:Y:S02]  /*172cd0*/  STL [R1+0x3ec], R4 ;  /* 0x0003ec0401007387 */ /* 0x0005e40000100800 */
[----:B--2---:R-:W-:-:S02]  /*172ce0*/  LOP3.LUT R4, R44, 0xffff, RZ, 0xc0, !PT ;  /* 0x0000ffff2c047812 */ /* 0x004fc400078ec0ff */
[----:B------:R-:W-:Y:S02]  /*172cf0*/  IADD3 R44, P1, PT, R50, R40, RZ ;  /* 0x00000028322c7210 */ /* 0x000fe40007f3e0ff */
[----:B------:R-:W-:Y:S02]  /*172d00*/  PRMT R21, R4, 0x3340, R0 ;  /* 0x0000334004157816 */ /* 0x000fe40000000000 */
[----:B---3--:R-:W-:-:S04]  /*172d10*/  LOP3.LUT R6, R45, 0xffff, RZ, 0xc0, !PT ;  /* 0x0000ffff2d067812 */ /* 0x008fc800078ec0ff */
[----:B------:R-:W-:Y:S01]  /*172d20*/  PRMT R15, R5, 0x3340, R6 ;  /* 0x00003340050f7816 */ /* 0x000fe20000000006 */
[----:B------:R-:W-:-:S03]  /*172d30*/  IMAD.X R45, R61, 0x1, R41, P1 ;  /* 0x000000013d2d7824 */ /* 0x000fc600008e0629 */
[----:B------:R-:W-:-:S05]  /*172d40*/  PRMT R15, R15, 0x5410, R21 ;  /* 0x000054100f0f7816 */ /* 0x000fca0000000015 */
[----:B------:R-:W-:Y:S04]  /*172d50*/  STL [R1+0x804], R15 ;  /* 0x0008040f01007387 */ /* 0x000fe80000100800 */
[----:B------:R0:W-:Y:S04]  /*172d60*/  STL.64 [R1+0x950], R44 ;  /* 0x0009502c01007387 */ /* 0x0001e80000100a00 */
[----:B0-----:R-:W2:Y:S01]  /*172d70*/  LDL.LU.64 R44, [R1+0x6ce0] ;  /* 0x006ce000012c7983 */ /* 0x001ea20000300a00 */
[----:B------:R-:W-:Y:S02]  /*172d80*/  SHF.R.U32.HI R5, RZ, 0x8, R5 ;  /* 0x00000008ff057819 */ /* 0x000fe40000011605 */
[----:B------:R-:W-:-:S02]  /*172d90*/  SHF.R.U32.HI R61, RZ, 0x8, R6 ;  /* 0x00000008ff3d7819 */ /* 0x000fc40000011606 */
[----:B------:R-:W-:Y:S02]  /*172da0*/  LOP3.LUT R5, R5, 0xffff, RZ, 0xc0, !PT ;  /* 0x0000ffff05057812 */ /* 0x000fe400078ec0ff */
[----:B------:R-:W-:Y:S02]  /*172db0*/  LOP3.LUT R61, R61, 0xffff, RZ, 0xc0, !PT ;  /* 0x0000ffff3d3d7812 */ /* 0x000fe400078ec0ff */
[----:B------:R-:W-:Y:S02]  /*172dc0*/  SHF.R.U32.HI R2, RZ, 0x8, R2 ;  /* 0x00000008ff027819 */ /* 0x000fe40000011602 */
[----:B------:R-:W-:Y:S02]  /*172dd0*/  PRMT R5, R5, 0x3340, R61 ;  /* 0x0000334005057816 */ /* 0x000fe4000000003d */
[----:B------:R-:W-:Y:S02]  /*172de0*/  SHF.R.U32.HI R61, RZ, 0x8, R4 ;  /* 0x00000008ff3d7819 */ /* 0x000fe40000011604 */
[----:B------:R-:W-:-:S02]  /*172df0*/  LOP3.LUT R2, R2, 0xffff, RZ, 0xc0, !PT ;  /* 0x0000ffff02027812 */ /* 0x000fc400078ec0ff */
[----:B------:R-:W-:Y:S02]  /*172e00*/  LOP3.LUT R61, R61, 0xffff, RZ, 0xc0, !PT ;  /* 0x0000ffff3d3d7812 */ /* 0x000fe400078ec0ff */
[--C-:B------:R-:W-:Y:S02]  /*172e10*/  PRMT R2, R2, 0x3340, R0.reuse ;  /* 0x0000334002027816 */ /* 0x100fe40000000000 */
[----:B------:R-:W-:Y:S01]  /*172e20*/  PRMT R4, R61, 0x3340, R0 ;  /* 0x000033403d047816 */ /* 0x000fe20000000000 */
[----:B------:R-:W-:Y:S01]  /*172e30*/  STL [R1+0x3e0], R5 ;  /* 0x0003e00501007387 */ /* 0x000fe20000100800 */
[----:B------:R-:W-:-:S03]  /*172e40*/  LOP3.LUT R6, R43, 0xffff, RZ, 0xc0, !PT ;  /* 0x0000ffff2b067812 */ /* 0x000fc600078ec0ff */
[----:B------:R-:W-:Y:S04]  /*172e50*/  STL [R1+0x34], R4 ;  /* 0x0000340401007387 */ /* 0x000fe80000100800 */
[----:B------:R0:W-:Y:S04]  /*172e60*/  STL [R1+0x30], R2 ;  /* 0x0000300201007387 */ /* 0x0001e80000100800 */
[----:B------:R-:W3:Y:S04]  /*172e70*/  LDL.LU R21, [R1+0x5194] ;  /* 0x0051940001157983 */ /* 0x000ee80000300800 */
[----:B------:R-:W3:Y:S04]  /*172e80*/  LDL.LU R42, [R1+0x18f8] ;  /* 0x0018f800012a7983 */ /* 0x000ee80000300800 */
[----:B------:R-:W3:Y:S01]  /*172e90*/  LDL.LU R43, [R1+0x24d4] ;  /* 0x0024d400012b7983 */ /* 0x000ee20000300800 */
[----:B----4-:R-:W-:-:S02]  /*172ea0*/  LOP3.LUT R15, R20, 0xffff, RZ, 0xc0, !PT ;  /* 0x0000ffff140f7812 */ /* 0x010fc400078ec0ff */
[----:B------:R-:W-:Y:S02]  /*172eb0*/  LOP3.LUT R20, R58, 0xffff, RZ, 0xc0, !PT ;  /* 0x0000ffff3a147812 */ /* 0x000fe400078ec0ff */
[----:B------:R-:W-:Y:S02]  /*172ec0*/  PRMT R61, R15, 0x3340, R0 ;  /* 0x000033400f3d7816 */ /* 0x000fe40000000000 */
[----:B0-----:R-:W-:-:S04]  /*172ed0*/  PRMT R2, R6, 0x3340, R20 ;  /* 0x0000334006027816 */ /* 0x001fc80000000014 */
[----:B------:R-:W-:Y:S02]  /*172ee0*/  PRMT R5, R2, 0x5410, R61 ;  /* 0x0000541002057816 */ /* 0x000fe4000000003d */
[----:B------:R-:W-:Y:S02]  /*172ef0*/  LOP3.LUT R2, R59, 0xffff, RZ, 0xc0, !PT ;  /* 0x0000ffff3b027812 */ /* 0x000fe400078ec0ff */
[----:B------:R-:W-:Y:S01]  /*172f00*/  LOP3.LUT R4, R27, 0xffff, RZ, 0xc0, !PT ;  /* 0x0000ffff1b047812 */ /* 0x000fe200078ec0ff */
[----:B------:R2:W-:Y:S01]  /*172f10*/  STL [R1+0x800], R5 ;  /* 0x0008000501007387 */ /* 0x0005e20000100800 */
[----:B------:R-:W-:Y:S01]  /*172f20*/  PRMT R61, R2, 0x3340, R0 ;  /* 0x00003340023d7816 */ /* 0x000fe20000000000 */
[----:B-1----:R-:W-:Y:S01]  /*172f30*/  VIADD R50, R50, UR6 ;  /* 0x0000000632327c36 */ /* 0x002fe20008000000 */
[----:B--2---:R-:W-:Y:S02]  /*172f40*/  LOP3.LUT R5, R45, 0xffff, RZ, 0xc0, !PT ;  /* 0x0000ffff2d057812 */ /* 0x004fe400078ec0ff */
[----:B------:R-:W-:-:S02]  /*172f50*/  SHF.R.U32.HI R6, RZ, 0x8, R6 ;  /* 0x00000008ff067819 */ /* 0x000fc40000011606 */
[----:B------:R-:W-:Y:S02]  /*172f60*/  SHF.R.U32.HI R20, RZ, 0x8, R20 ;  /* 0x00000008ff147819 */ /* 0x000fe40000011614 */
[----:B------:R-:W-:Y:S02]  /*172f70*/  SHF.R.U32.HI R2, RZ, 0x8, R2 ;  /* 0x00000008ff027819 */ /* 0x000fe40000011602 */
[----:B------:R-:W-:Y:S02]  /*172f80*/  PRMT R25, R4, 0x3340, R5 ;  /* 0x0000334004197816 */ /* 0x000fe40000000005 */
[----:B------:R-:W-:Y:S01]  /*172f90*/  IADD3 R58, P1, PT, R50, R34, RZ ;  /* 0x00000022323a7210 */ /* 0x000fe20007f3e0ff */
[----:B------:R-:W0:Y:S01]  /*172fa0*/  LDCU UR6, c[0x0][0x3b8] ;  /* 0x00007700ff0677ac */ /* 0x000e220008000800 */
[----:B------:R-:W-:Y:S02]  /*172fb0*/  PRMT R25, R25, 0x5410, R61 ;  /* 0x0000541019197816 */ /* 0x000fe4000000003d */
[----:B------:R-:W-:-:S05]  /*172fc0*/  SHF.R.S32.HI R61, RZ, 0x1f, R50 ;  /* 0x0000001fff3d7819 */ /* 0x000fca0000011432 */
[----:B------:R-:W-:Y:S01]  /*172fd0*/  IMAD.X R59, R61, 0x1, R35, P1 ;  /* 0x000000013d3b7824 */ /* 0x000fe200008e0623 */
[----:B------:R-:W-:Y:S04]  /*172fe0*/  STL [R1+0x7fc], R25 ;  /* 0x0007fc1901007387 */ /* 0x000fe80000100800 */
[----:B------:R1:W-:Y:S04]  /*172ff0*/  STL.64 [R1+0x948], R58 ;  /* 0x0009483a01007387 */ /* 0x0003e80000100a00 */
[----:B-1----:R-:W2:Y:S01]  /*173000*/  LDL.LU R58, [R1+0x6cdc] ;  /* 0x006cdc00013a7983 */ /* 0x002ea20000300800 */
[----:B------:R-:W-:-:S02]  /*173010*/  SHF.R.U32.HI R4, RZ, 0x8, R4 ;  /* 0x00000008ff047819 */ /* 0x000fc40000011604 */
[----:B------:R-:W-:Y:S02]  /*173020*/  SHF.R.U32.HI R5, RZ, 0x8, R5 ;  /* 0x00000008ff057819 */ /* 0x000fe40000011605 */
[----:B------:R-:W-:Y:S02]  /*173030*/  LOP3.LUT R6, R6, 0xffff, RZ, 0xc0, !PT ;  /* 0x0000ffff06067812 */ /* 0x000fe400078ec0ff */
[----:B------:R-:W-:Y:S02]  /*173040*/  LOP3.LUT R20, R20, 0xffff, RZ, 0xc0, !PT ;  /* 0x0000ffff14147812 */ /* 0x000fe400078ec0ff */
[----:B------:R-:W-:Y:S02]  /*173050*/  LOP3.LUT R4, R4, 0xffff, RZ, 0xc0, !PT ;  /* 0x0000ffff04047812 */ /* 0x000fe400078ec0ff */
[----:B------:R-:W-:Y:S01]  /*173060*/  LOP3.LUT R5, R5, 0xffff, RZ, 0xc0, !PT ;  /* 0x0000ffff05057812 */ /* 0x000fe200078ec0ff */
[----:B------:R-:W4:Y:S01]  /*173070*/  LDL.LU R59, [R1+0x28d8] ;  /* 0x0028d800013b7983 */ /* 0x000f220000300800 */
[----:B------:R-:W-:-:S03]  /*173080*/  PRMT R45, R6, 0x3340, R20 ;  /* 0x00003340062d7816 */ /* 0x000fc60000000014 */
[----:B------:R-:W4:Y:S01]  /*173090*/  LDL.LU R27, [R1+0x1ab8] ;  /* 0x001ab800011b7983 */ /* 0x000f220000300800 */
[----:B------:R-:W-:Y:S02]  /*1730a0*/  PRMT R6, R4, 0x3340, R5 ;  /* 0x0000334004067816 */ /* 0x000fe40000000005 */
[----:B---3--:R-:W-:Y:S01]  /*1730b0*/  LOP3.LUT R5, R21, 0xffff, RZ, 0xc0, !PT ;  /* 0x0000ffff15057812 */ /* 0x008fe200078ec0ff */
[----:B------:R-:W-:Y:S04]  /*1730c0*/  STL [R1+0x6aa8], R45 ;  /* 0x006aa82d01007387 */ /* 0x000fe80000100800 */
[----:B------:R1:W-:Y:S01]  /*1730d0*/  STL [R1+0x3bc], R6 ;  /* 0x0003bc0601007387 */ /* 0x0003e20000100800 */
[----:B------:R-:W-:-:S03]  /*1730e0*/  LOP3.LUT R4, R42, 0xffff, RZ, 0xc0, !PT ;  /* 0x0000ffff2a047812 */ /* 0x000fc600078ec0ff */
[----:B------:R-:W3:Y:S01]  /*1730f0*/  LDL.LU R42, [R1+0x28cc] ;  /* 0x0028cc00012a7983 */ /* 0x000ee20000300800 */
[----:B------:R-:W-:Y:S02]  /*173100*/  PRMT R21, R4, 0x3340, R0 ;  /* 0x0000334004157816 */ /* 0x000fe40000000000 */
[----:B-1----:R-:W-:Y:S02]  /*173110*/  LOP3.LUT R6, R43, 0xffff, RZ, 0xc0, !PT ;  /* 0x0000ffff2b067812 */ /* 0x002fe400078ec0ff */
[----:B------:R-:W3:Y:S02]  /*173120*/  LDL.LU R43, [R1+0x187c] ;  /* 0x00187c00012b7983 */ /* 0x000ee40000300800 */
[----:B------:R-:W-:-:S04]  /*173130*/  PRMT R20, R5, 0x3340, R6 ;  /* 0x0000334005147816 */ /* 0x000fc80000000006 */
[----:B------:R-:W-:Y:S02]  /*173140*/  PRMT R20, R20, 0x5410, R21 ;  /* 0x0000541014147816 */ /* 0x000fe40000000015 */
[----:B------:R-:W-:-:S03]  /*173150*/  SHF.R.U32.HI R5, RZ, 0x8, R5 ;  /* 0x00000008ff057819 */ /* 0x000fc60000011605 */
[----:B------:R1:W-:Y:S01]  /*173160*/  STL [R1+0x7f8], R20 ;  /* 0x0007f81401007387 */ /* 0x0003e20000100800 */
[----:B------:R-:W-:Y:S02]  /*173170*/  SHF.R.U32.HI R6, RZ, 0x8, R6 ;  /* 0x00000008ff067819 */ /* 0x000fe40000011606 */
[----:B------:R-:W-:Y:S02]  /*173180*/  SHF.R.U32.HI R4, RZ, 0x8, R4 ;  /* 0x00000008ff047819 */ /* 0x000fe40000011604 */
[----:B------:R-:W-:Y:S02]  /*173190*/  LOP3.LUT R5, R5, 0xffff, RZ, 0xc0, !PT ;  /* 0x0000ffff05057812 */ /* 0x000fe400078ec0ff */
[----:B-1----:R-:W-:Y:S02]  /*1731a0*/  IADD3 R20, P1, PT, R50, R36, RZ ;  /* 0x0000002432147210 */ /* 0x002fe40007f3e0ff */
[----:B------:R-:W-:Y:S02]  /*1731b0*/  LOP3.LUT R6, R6, 0xffff, RZ, 0xc0, !PT ;  /* 0x0000ffff06067812 */ /* 0x000fe400078ec0ff */
[----:B------:R-:W-:Y:S01]  /*1731c0*/  LOP3.LUT R4, R4, 0xffff, RZ, 0xc0, !PT ;  /* 0x0000ffff04047812 */ /* 0x000fe200078ec0ff */
[----:B------:R-:W-:-:S05]  /*1731d0*/  IMAD.X R21, R61, 0x1, R37, P1 ;  /* 0x000000013d157824 */ /* 0x000fca00008e0625 */
[----:B------:R1:W-:Y:S01]  /*1731e0*/  STL.64 [R1+0x940], R20 ;  /* 0x0009401401007387 */ /* 0x0003e20000100a00 */
[----:B------:R-:W-:Y:S02]  /*1731f0*/  LOP3.LUT R2, R2, 0xffff, RZ, 0xc0, !PT ;  /* 0x0000ffff02027812 */ /* 0x000fe400078ec0ff */
[----:B-1----:R-:W-:Y:S02]  /*173200*/  PRMT R20, R5, 0x3340, R6 ;  /* 0x0000334005147816 */ /* 0x002fe40000000006 */
[----:B------:R-:W-:Y:S02]  /*173210*/  PRMT R6, R4, 0x3340, R0 ;  /* 0x0000334004067816 */ /* 0x000fe40000000000 */
[----:B------:R-:W-:-:S05]  /*173220*/  IADD3 R4, P1, PT, R50, R38, RZ ;  /* 0x0000002632047210 */ /* 0x000fca0007f3e0ff */
[----:B------:R-:W-:Y:S01]  /*173230*/  IMAD.X R5, R61, 0x1, R39, P1 ;  /* 0x000000013d057824 */ /* 0x000fe200008e0627 */
[----:B------:R-:W-:Y:S04]  /*173240*/  STL [R1+0x3b8], R20 ;  /* 0x0003b81401007387 */ /* 0x000fe80000100800 */
[----:B------:R-:W-:Y:S04]  /*173250*/  STL [R1+0x2c], R6 ;  /* 0x00002c0601007387 */ /* 0x000fe80000100800 */
[----:B------:R1:W-:Y:S02]  /*173260*/  STL.64 [R1+0x928], R4 ;  /* 0x0009280401007387 */ /* 0x0003e40000100a00 */
[----:B-1----:R-:W-:-:S05]  /*173270*/  PRMT R4, R2, 0x3340, R0 ;  /* 0x0000334002047816 */ /* 0x002fca0000000000 */
[----:B------:R1:W-:Y:S01]  /*173280*/  STL [R1+0x28], R4 ;  /* 0x0000280401007387 */ /* 0x0003e20000100800 */
[----:B--2---:R-:W-:-:S03]  /*173290*/  LOP3.LUT R5, R58, 0xffff, RZ, 0xc0, !PT ;  /* 0x0000ffff3a057812 */ /* 0x004fc600078ec0ff */
[----:B------:R-:W2:Y:S01]  /*1732a0*/  LDL.LU R58, [R1+0x6cd8] ;  /* 0x006cd800013a7983 */ /* 0x000ea20000300800 */
[----:B----4-:R-:W-:Y:S02]  /*1732b0*/  LOP3.LUT R2, R59, 0xffff, RZ, 0xc0, !PT ;  /* 0x0000ffff3b027812 */ /* 0x010fe400078ec0ff */
[----:B-1----:R-:W-:Y:S02]  /*1732c0*/  LOP3.LUT R4, R27, 0xffff, RZ, 0xc0, !PT ;  /* 0x0000ffff1b047812 */ /* 0x002fe400078ec0ff */
[----:B------:R-:W-:Y:S01]  /*1732d0*/  PRMT R20, R5, 0x3340, R0 ;  /* 0x0000334005147816 */ /* 0x000fe20000000000 */
[----:B------:R-:W4:Y:S04]  /*1732e0*/  LDL.LU R59, [R1+0x190c] ;  /* 0x00190c00013b7983 */ /* 0x000f280000300800 */
        /* <DEDUP_REMOVED lines=12> */
[----:B-1----:R-:W4:Y:S04]  /*1733b0*/  LDL.LU.64 R20, [R1+0x6cd0] ;  /* 0x006cd00001147983 */ /* 0x002f280000300a00 */
[----:B------:R2:W-:Y:S01]  /*1733c0*/  STL [R1+0x3b4], R4 ;  /* 0x0003b40401007387 */ /* 0x0005e20000100800 */
[----:B---3--:R-:W-:-:S02]  /*1733d0*/  LOP3.LUT R2, R42, 0xffff, RZ, 0xc0, !PT ;  /* 0x0000ffff2a027812 */ /* 0x008fc400078ec0ff */
[----:B------:R-:W-:-:S04]  /*1733e0*/  LOP3.LUT R30, R43, 0xffff, RZ, 0xc0, !PT ;  /* 0x0000ffff2b1e7812 */ /* 0x000fc800078ec0ff */
[----:B------:R-:W-:Y:S02]  /*1733f0*/  PRMT R61, R30, 0x3340, R0 ;  /* 0x000033401e3d7816 */ /* 0x000fe40000000000 */
[----:B--2---:R-:W-:Y:S02]  /*173400*/  LOP3.LUT R4, R58, 0xffff, RZ, 0xc0, !PT ;  /* 0x0000ffff3a047812 */ /* 0x004fe400078ec0ff */
[----:B------:R-:W2:Y:S02]  /*173410*/  LDL.LU R58, [R1+0x6ccc] ;  /* 0x006ccc00013a7983 */ /* 0x000ea40000300800 */
[----:B------:R-:W-:-:S04]  /*173420*/  PRMT R6, R2, 0x3340, R4 ;  /* 0x0000334002067816 */ /* 0x000fc80000000004 */
[----:B------:R-:W-:-:S05]  /*173430*/  PRMT R6, R6, 0x5410, R61 ;  /* 0x0000541006067816 */ /* 0x000fca000000003d */
[----:B------:R-:W-:Y:S04]  /*173440*/  STL [R1+0x7f0], R6 ;  /* 0x0007f00601007387 */ /* 0x000fe80000100800 */
[----:B------:R-:W3:Y:S04]  /*173450*/  LDL.LU R56, [R1+0x519c] ;  /* 0x00519c0001387983 */ /* 0x000ee80000300800 */
[----:B------:R-:W3:Y:S04]  /*173460*/  LDL.LU R42, [R1+0x1918] ;  /* 0x00191800012a7983 */ /* 0x000ee80000300800 */
[----:B------:R-:W3:Y:S01]  /*173470*/  LDL.LU R43, [R1+0x24e4] ;  /* 0x0024e400012b7983 */ /* 0x000ee20000300800 */
[----:B------:R-:W-:-:S02]  /*173480*/  SHF.R.U32.HI R2, RZ, 0x8, R2 ;  /* 0x00000008ff027819 */ /* 0x000fc40000011602 */
[----:B------:R-:W-:Y:S02]  /*173490*/  SHF.R.U32.HI R4, RZ, 0x8, R4 ;  /* 0x00000008ff047819 */ /* 0x000fe40000011604 */
[----:B------:R-:W-:Y:S02]  /*1734a0*/  LOP3.LUT R2, R2, 0xffff, RZ, 0xc0, !PT ;  /* 0x0000ffff02027812 */ /* 0x000fe400078ec0ff */
[----:B------:R-:W-:Y:S02]  /*1734b0*/  LOP3.LUT R4, R4, 0xffff, RZ, 0xc0, !PT ;  /* 0x0000ffff04047812 */ /* 0x000fe400078ec0ff */
[----:B------:R-:W-:Y:S02]  /*1734c0*/  SHF.R.U32.HI R61, RZ, 0x8, R5 ;  /* 0x00000008ff3d7819 */ /* 0x000fe40000011605 */
[----:B------:R-:W-:Y:S02]  /*1734d0*/  PRMT R25, R2, 0x3340, R4 ;  /* 0x0000334002197816 */ /* 0x000fe40000000004 */
[----:B------:R-:W-:-:S02]  /*1734e0*/  LOP3.LUT R61, R61, 0xffff, RZ, 0xc0, !PT ;  /* 0x0000ffff3d3d7812 */ /* 0x000fc400078ec0ff */
[----:B----4-:R-:W-:Y:S01]  /*1734f0*/  LOP3.LUT R4, R59, 0xffff, RZ, 0xc0, !PT ;  /* 0x0000ffff3b047812 */ /* 0x010fe200078ec0ff */
[----:B------:R1:W-:Y:S01]  /*173500*/  STL [R1+0x6aac], R25 ;  /* 0x006aac1901007387 */ /* 0x0003e20000100800 */
[--C-:B------:R-:W-:Y:S02]  /*173510*/  PRMT R5, R61, 0x3340, R0.reuse ;  /* 0x000033403d057816 */ /* 0x100fe40000000000 */
[----:B------:R-:W-:Y:S02]  /*173520*/  PRMT R61, R4, 0x3340, R0 ;  /* 0x00003340043d7816 */ /* 0x000fe40000000000 */
[----:B-1----:R-:W-:Y:S01]  /*173530*/  LOP3.LUT R25, R27, 0xffff, RZ, 0xc0, !PT ;  /* 0x0000ffff1b197812 */ /* 0x002fe200078ec0ff */
[----:B------:R1:W-:Y:S04]  /*173540*/  STL [R1+0x24], R5 ;  /* 0x0000240501007387 */ /* 0x0003e80000100800 */
[----:B-1----:R-:W4:Y:S04]  /*173550*/  LDL.LU R5, [R1+0x28e8] ;  /* 0x0028e80001057983 */ /* 0x002f280000300800 */
[----:B------:R-:W4:Y:S01]  /*173560*/  LDL.LU R6, [R1+0x188c] ;  /* 0x00188c0001067983 */ /* 0x000f220000300800 */
[----:B0-----:R-:W-:Y:S01]  /*173570*/  VIADD R50, R50, UR6 ;  /* 0x0000000632327c36 */ /* 0x001fe20008000000 */
[----:B------:R-:W-:Y:S01]  /*173580*/  SHF.R.U32.HI R4, RZ, 0x8, R4 ;  /* 0x00000008ff047819 */ /* 0x000fe20000011604 */
[----:B------:R-:W0:Y:S03]  /*173590*/  LDCU UR6, c[0x0][0x3b8] ;  /* 0x00007700ff0677ac */ /* 0x000e260008000800 */
[----:B------:R-:W-:-:S02]  /*1735a0*/  LOP3.LUT R4, R4, 0xffff, RZ, 0xc0, !PT ;  /* 0x0000ffff04047812 */ /* 0x000fc400078ec0ff */
[----:B--2---:R-:W-:-:S04]  /*1735b0*/  LOP3.LUT R45, R58, 0xffff, RZ, 0xc0, !PT ;  /* 0x0000ffff3a2d7812 */ /* 0x004fc800078ec0ff */
[----:B------:R-:W-:-:S04]  /*1735c0*/  PRMT R2, R25, 0x3340, R45 ;  /* 0x0000334019027816 */ /* 0x000fc8000000002d */
[----:B------:R-:W-:-:S05]  /*1735d0*/  PRMT R2, R2, 0x5410, R61 ;  /* 0x0000541002027816 */ /* 0x000fca000000003d */
[----:B------:R1:W-:Y:S04]  /*1735e0*/  STL [R1+0x7ec], R2 ;  /* 0x0007ec0201007387 */ /* 0x0003e80000100800 */
[----:B------:R-:W2:Y:S01]  /*1735f0*/  LDL.LU R27, [R1+0x1b1c] ;  /* 0x001b1c00011b7983 */ /* 0x000ea20000300800 */
[----:B------:R-:W-:Y:S02]  /*173600*/  IADD3 R58, P1, PT, R50, R34, RZ ;  /* 0x00000022323a7210 */ /* 0x000fe40007f3e0ff */
[----:B------:R-:W-:Y:S02]  /*173610*/  SHF.R.U32.HI R25, RZ, 0x8, R25 ;  /* 0x00000008ff197819 */ /* 0x000fe40000011619 */
[----:B------:R-:W-:Y:S02]  /*173620*/  SHF.R.U32.HI R61, RZ, 0x8, R45 ;  /* 0x00000008ff3d7819 */ /* 0x000fe4000001162d */
[----:B-1----:R-:W-:-:S02]  /*173630*/  SHF.R.S32.HI R2, RZ, 0x1f, R50 ;  /* 0x0000001fff027819 */ /* 0x002fc40000011432 */
[----:B------:R-:W-:Y:S02]  /*173640*/  LOP3.LUT R25, R25, 0xffff, RZ, 0xc0, !PT ;  /* 0x0000ffff19197812 */ /* 0x000fe400078ec0ff */
[----:B------:R-:W-:Y:S01]  /*173650*/  LOP3.LUT R61, R61, 0xffff, RZ, 0xc0, !PT ;  /* 0x0000ffff3d3d7812 */ /* 0x000fe200078ec0ff */
[----:B------:R-:W-:Y:S01]  /*173660*/  IMAD.X R59, R2, 0x1, R35, P1 ;  /* 0x00000001023b7824 */ /* 0x000fe200008e0623 */
[----:B---3--:R-:W-:-:S04]  /*173670*/  LOP3.LUT R45, R43, 0xffff, RZ, 0xc0, !PT ;  /* 0x0000ffff2b2d7812 */ /* 0x008fc800078ec0ff */
[----:B------:R1:W-:Y:S02]  /*173680*/  STL.64 [R1+0x918], R58 ;  /* 0x0009183a01007387 */ /* 0x0003e40000100a00 */
[----:B-1----:R-:W-:Y:S02]  /*173690*/  PRMT R58, R25, 0x3340, R61 ;  /* 0x00003340193a7816 */ /* 0x002fe4000000003d */
[--C-:B------:R-:W-:Y:S02]  /*1736a0*/  PRMT R25, R4, 0x3340, R0.reuse ;  /* 0x0000334004197816 */ /* 0x100fe40000000000 */
[----:B------:R-:W-:Y:S02]  /*1736b0*/  LOP3.LUT R4, R56, 0xffff, RZ, 0xc0, !PT ;  /* 0x0000ffff38047812 */ /* 0x000fe400078ec0ff */
[----:B------:R-:W-:Y:S01]  /*1736c0*/  LOP3.LUT R56, R42, 0xffff, RZ, 0xc0, !PT ;  /* 0x0000ffff2a387812 */ /* 0x000fe200078ec0ff */
[----:B------:R-:W3:Y:S04]  /*1736d0*/  LDL.LU R59, [R1+0x6cc8] ;  /* 0x006cc800013b7983 */ /* 0x000ee80000300800 */
[----:B------:R-:W-:Y:S04]  /*1736e0*/  STL [R1+0x6af0], R58 ;  /* 0x006af03a01007387 */ /* 0x000fe80000100800 */
[----:B------:R1:W-:Y:S01]  /*1736f0*/  STL [R1+0x20], R25 ;  /* 0x0000201901007387 */ /* 0x0003e20000100800 */
[----:B------:R-:W-:-:S02]  /*173700*/  PRMT R61, R56, 0x3340, R0 ;  /* 0x00003340383d7816 */ /* 0x000fc40000000000 */
[----:B-1----:R-:W-:-:S04]  /*173710*/  PRMT R25, R4, 0x3340, R45 ;  /* 0x0000334004197816 */ /* 0x002fc8000000002d */
[----:B------:R-:W-:Y:S01]  /*173720*/  PRMT R42, R25, 0x5410, R61 ;  /* 0x00005410192a7816 */ /* 0x000fe2000000003d */
[----:B0-----:R-:W-:Y:S01]  /*173730*/  VIADD R61, R50, UR6 ;  /* 0x00000006323d7c36 */ /* 0x001fe20008000000 */
[----:B------:R-:W-:Y:S02]  /*173740*/  SHF.R.U32.HI R4, RZ, 0x8, R4 ;  /* 0x00000008ff047819 */ /* 0x000fe40000011604 */
[----:B----4-:R-:W-:Y:S02]  /*173750*/  LOP3.LUT R58, R6, 0xffff, RZ, 0xc0, !PT ;  /* 0x0000ffff063a7812 */ /* 0x010fe400078ec0ff */
[----:B------:R-:W-:Y:S01]  /*173760*/  SHF.R.U32.HI R15, RZ, 0x8, R15 ;  /* 0x00000008ff0f7819 */ /* 0x000fe2000001160f */
[----:B------:R0:W-:Y:S01]  /*173770*/  STL [R1+0x7e8], R42 ;  /* 0x0007e82a01007387 */ /* 0x0001e20000100800 */
[----:B------:R-:W-:Y:S02]  /*173780*/  SHF.R.S32.HI R25, RZ, 0x1f, R61 ;  /* 0x0000001fff197819 */ /* 0x000fe4000001143d */
[----:B------:R-:W-:Y:S01]  /*173790*/  SHF.R.U32.HI R3, RZ, 0x8, R3 ;  /* 0x00000008ff037819 */ /* 0x000fe20000011603 */
[----:B------:R-:W1:Y:S01]  /*1737a0*/  LDCU UR6, c[0x0][0x398] ;  /* 0x00007300ff0677ac */ /* 0x000e620008000800 */
[----:B0-----:R-:W-:Y:S01]  /*1737b0*/  IADD3 R42, P1, PT, R61, R34, RZ ;  /* 0x000000223d2a7210 */ /* 0x001fe20007f3e0ff */
[----:B------:R-:W-:Y:S04]  /*1737c0*/  STL [R1+0x6ae8], R34 ;  /* 0x006ae82201007387 */ /* 0x000fe80000100800 */
[----:B------:R-:W-:-:S05]  /*1737d0*/  IMAD.X R43, R25, 0x1, R35, P1 ;  /* 0x00000001192b7824 */ /* 0x000fca00008e0623 */
[----:B------:R0:W-:Y:S04]  /*1737e0*/  STL.64 [R1+0x910], R42 ;  /* 0x0009102a01007387 */ /* 0x0001e80000100a00 */
[----:B0-----:R-:W4:Y:S01]  /*1737f0*/  LDL.LU.64 R42, [R1+0x6cc0] ;  /* 0x006cc000012a7983 */ /* 0x001f220000300a00 */
[----:B------:R-:W-:Y:S02]  /*173800*/  SHF.R.U32.HI R34, RZ, 0x8, R45 ;  /* 0x00000008ff227819 */ /* 0x000fe4000001162d */
[----:B------:R-:W-:Y:S02]  /*173810*/  LOP3.LUT R4, R4, 0xffff, RZ, 0xc0, !PT ;  /* 0x0000ffff04047812 */ /* 0x000fe400078ec0ff */
[----:B------:R-:W-:-:S04]  /*173820*/  LOP3.LUT R34, R34, 0xffff, RZ, 0xc0, !PT ;  /* 0x0000ffff22227812 */ /* 0x000fc800078ec0ff */
[----:B------:R-:W-:Y:S02]  /*173830*/  PRMT R4, R4, 0x3340, R34 ;  /* 0x0000334004047816 */ /* 0x000fe40000000022 */
[----:B------:R-:W-:Y:S01]  /*173840*/  LOP3.LUT R34, R5, 0xffff, RZ, 0xc0, !PT ;  /* 0x0000ffff05227812 */ /* 0x000fe200078ec0ff */
[----:B------:R0:W-:Y:S04]  /*173850*/  STL [R1+0x6af4], R35 ;  /* 0x006af42301007387 */ /* 0x0001e80000100800 */
[----:B------:R1:W-:Y:S01]  /*173860*/  STL [R1+0x624], R4 ;  /* 0x0006240401007387 */ /* 0x0003e20000100800 */
[----:B------:R-:W-:-:S03]  /*173870*/  PRMT R5, R58, 0x3340, R0 ;  /* 0x000033403a057816 */ /* 0x000fc60000000000 */
[----:B0-----:R-:W3:Y:S04]  /*173880*/  LDL.LU R35, [R1+0x1858] ;  /* 0x0018580001237983 */ /* 0x001ee80000300800 */
[----:B------:R-:W3:Y:S01]  /*173890*/  LDL.LU R6, [R1+0x183c] ;  /* 0x00183c0001067983 */ /* 0x000ee20000300800 */
[----:B--2---:R-:W-:-:S04]  /*1738a0*/  LOP3.LUT R27, R27, 0xffff, RZ, 0xc0, !PT ;  /* 0x0000ffff1b1b7812 */ /* 0x004fc800078ec0ff */
[----:B-1----:R-:W-:-:S04]  /*1738b0*/  PRMT R4, R34, 0x3340, R27 ;  /* 0x0000334022047816 */ /* 0x002fc8000000001b */
[----:B------:R-:W-:Y:S02]  /*1738c0*/  PRMT R45, R4, 0x5410, R5 ;  /* 0x00005410042d7816 */ /* 0x000fe40000000005 */
[----:B------:R-:W-:-:S05]  /*1738d0*/  IADD3 R4, P1, PT, R50, R36, RZ ;  /* 0x0000002432047210 */ /* 0x000fca0007f3e0ff */
[----:B------:R-:W-:Y:S01]  /*1738e0*/  IMAD.X R5, R2, 0x1, R37, P1 ;  /* 0x0000000102057824 */ /* 0x000fe200008e0625 */
[----:B------:R-:W-:Y:S04]  /*1738f0*/  STL [R1+0x7e4], R45 ;  /* 0x0007e42d01007387 */ /* 0x000fe80000100800 */
[----:B------:R0:W-:Y:S04]  /*173900*/  STL.64 [R1+0x908], R4 ;  /* 0x0009080401007387 */ /* 0x0001e80000100a00 */
[----:B------:R1:W-:Y:S01]  /*173910*/  STL [R1+0x6af8], R36 ;  /* 0x006af82401007387 */ /* 0x0003e20000100800 */
[----:B0-----:R-:W-:-:S03]  /*173920*/  IADD3 R4, P1, PT, R61, R36, RZ ;  /* 0x000000243d047210 */ /* 0x001fc60007f3e0ff */
[----:B-1----:R-:W2:Y:S02]  /*173930*/  LDL.LU R36, [R1+0x130] ;  /* 0x0001300001247983 */ /* 0x002ea40000300800 */
[----:B------:R-:W-:Y:S02]  /*173940*/  IMAD.X R5, R25, 0x1, R37, P1 ;  /* 0x0000000119057824 */ /* 0x000fe400008e0625 */
[----:B------:R-:W-:Y:S04]  /*173950*/  STL [R1+0x6afc], R37 ;  /* 0x006afc2501007387 */ /* 0x000fe80000100800 */
[----:B------:R0:W-:Y:S02]  /*173960*/  STL.64 [R1+0x900], R4 ;  /* 0x0009000401007387 */ /* 0x0001e40000100a00 */
[----:B0-----:R-:W-:-:S05]  /*173970*/  IADD3 R4, P1, PT, R50, R38, RZ ;  /* 0x0000002632047210 */ /* 0x001fca0007f3e0ff */
[----:B------:R-:W-:-:S05]  /*173980*/  IMAD.X R5, R2, 0x1, R39, P1 ;  /* 0x0000000102057824 */ /* 0x000fca00008e0627 */
[----:B------:R0:W-:Y:S04]  /*173990*/  STL.64 [R1+0x8f8], R4 ;  /* 0x0008f80401007387 */ /* 0x0001e80000100a00 */
[----:B------:R-:W-:Y:S04]  /*1739a0*/  STL [R1+0x6b00], R38 ;  /* 0x006b002601007387 */ /* 0x000fe80000100800 */
[----:B------:R-:W-:Y:S01]  /*1739b0*/  STL [R1+0x6b04], R39 ;  /* 0x006b042701007387 */ /* 0x000fe20000100800 */
[----:B0-----:R-:W-:-:S05]  /*1739c0*/  IADD3 R4, P1, PT, R61, R38, RZ ;  /* 0x000000263d047210 */ /* 0x001fca0007f3e0ff */
[----:B------:R-:W-:-:S05]  /*1739d0*/  IMAD.X R5, R25, 0x1, R39, P1 ;  /* 0x0000000119057824 */ /* 0x000fca00008e0627 */
[----:B------:R0:W-:Y:S02]  /*1739e0*/  STL.64 [R1+0x8f0], R4 ;  /* 0x0008f00401007387 */ /* 0x0001e40000100a00 */
[----:B0-----:R-:W-:-:S05]  /*1739f0*/  IADD3 R4, P1, PT, R61, R40, RZ ;  /* 0x000000283d047210 */ /* 0x001fca0007f3e0ff */
[----:B------:R-:W-:-:S05]  /*173a00*/  IMAD.X R5, R25, 0x1, R41, P1 ;  /* 0x0000000119057824 */ /* 0x000fca00008e0629 */
[----:B------:R0:W-:Y:S04]  /*173a10*/  STL.64 [R1+0x268], R4 ;  /* 0x0002680401007387 */ /* 0x0001e80000100a00 */
[----:B------:R-:W-:Y:S04]  /*173a20*/  STL [R1+0x6b08], R40 ;  /* 0x006b082801007387 */ /* 0x000fe80000100800 */
[----:B------:R-:W-:Y:S01]  /*173a30*/  STL [R1+0x6b0c], R41 ;  /* 0x006b0c2901007387 */ /* 0x000fe20000100800 */
[----:B0-----:R-:W-:Y:S02]  /*173a40*/  IADD3 R4, P1, PT, R50, R40, RZ ;  /* 0x0000002832047210 */ /* 0x001fe40007f3e0ff */
[----:B------:R-:W-:-:S02]  /*173a50*/  PRMT R50, R14, 0x3340, R0 ;  /* 0x000033400e327816 */ /* 0x000fc40000000000 */
[----:B----4-:R-:W-:Y:S01]  /*173a60*/  PRMT R25, R24, 0x3340, R43 ;  /* 0x0000334018197816 */ /* 0x010fe2000000002b */
[----:B------:R-:W4:Y:S01]  /*173a70*/  LDL.LU R14, [R1+0x6cbc] ;  /* 0x006cbc00010e7983 */ /* 0x000f220000300800 */
[----:B------:R-:W-:Y:S01]  /*173a80*/  IMAD.X R5, R2, 0x1, R41, P1 ;  /* 0x0000000102057824 */ /* 0x000fe200008e0629 */
[----:B---3--:R-:W-:-:S04]  /*173a90*/  PRMT R2, R59, 0x3340, R12 ;  /* 0x000033403b027816 */ /* 0x008fc8000000000c */
[----:B------:R0:W-:Y:S04]  /*173aa0*/  STL.64 [R1+0x18], R4 ;  /* 0x0000180401007387 */ /* 0x0001e80000100a00 */
[----:B------:R-:W3:Y:S04]  /*173ab0*/  LDL.LU R43, [R1+0x6cb8] ;  /* 0x006cb800012b7983 */ /* 0x000ee80000300800 */
[----:B------:R-:W2:Y:S01]  /*173ac0*/  LDL.LU R24, [R1+0x6cb4] ;  /* 0x006cb40001187983 */ /* 0x000ea20000300800 */
[--C-:B------:R-:W-:Y:S02]  /*173ad0*/  PRMT R61, R22, 0x3340, R0.reuse ;  /* 0x00003340163d7816 */ /* 0x100fe40000000000 */
[----:B0-----:R-:W-:-:S02]  /*173ae0*/  PRMT R5, R29, 0x3340, R0 ;  /* 0x000033401d057816 */ /* 0x001fc40000000000 */
[----:B------:R-:W2:Y:S04]  /*173af0*/  LDL.LU R29, [R1+0x6cb0] ;  /* 0x006cb000011d7983 */ /* 0x000ea80000300800 */
[----:B------:R-:W3:Y:S04]  /*173b00*/  LDL.LU R12, [R1+0x6cac] ;  /* 0x006cac00010c7983 */ /* 0x000ee80000300800 */
[----:B------:R-:W3:Y:S04]  /*173b10*/  LDL.LU R59, [R1+0x6ca8] ;  /* 0x006ca800013b7983 */ /* 0x000ee80000300800 */
[----:B------:R-:W3:Y:S01]  /*173b20*/  LDL.LU R22, [R1+0x6ca4] ;  /* 0x006ca40001167983 */ /* 0x000ee20000300800 */
[----:B------:R-:W-:-:S03]  /*173b30*/  PRMT R45, R10, 0x3340, R8 ;  /* 0x000033400a2d7816 */ /* 0x000fc60000000008 */
[----:B------:R-:W3:Y:S04]  /*173b40*/  LDL.LU R8, [R1+0x6ca0] ;  /* 0x006ca00001087983 */ /* 0x000ee80000300800 */
[----:B------:R-:W3:Y:S01]  /*173b50*/  LDL.LU R10, [R1+0x6c9c] ;  /* 0x006c9c00010a7983 */ /* 0x000ee20000300800 */
[----:B----4-:R-:W-:-:S03]  /*173b60*/  PRMT R41, R14, 0x3340, R0 ;  /* 0x000033400e297816 */ /* 0x010fc60000000000 */
[----:B------:R-:W4:Y:S01]  /*173b70*/  LDL.LU R14, [R1+0x6c98] ;  /* 0x006c9800010e7983 */ /* 0x000f220000300800 */
[----:B--2---:R-:W-:-:S03]  /*173b80*/  PRMT R40, R24, 0x3340, R29 ;  /* 0x0000334018287816 */ /* 0x004fc6000000001d */
[----:B------:R-:W2:Y:S04]  /*173b90*/  LDL.LU R29, [R1+0x6c94] ;  /* 0x006c9400011d7983 */ /* 0x000ea80000300800 */
[----:B------:R-:W2:Y:S01]  /*173ba0*/  LDL.LU R24, [R1+0x6c90] ;  /* 0x006c900001187983 */ /* 0x000ea20000300800 */
[----:B---3--:R-:W-:Y:S02]  /*173bb0*/  PRMT R4, R59, 0x3340, R0 ;  /* 0x000033403b047816 */ /* 0x008fe40000000000 */
[----:B------:R-:W-:Y:S01]  /*173bc0*/  PRMT R38, R22, 0x3340, R36 ;  /* 0x0000334016267816 */ /* 0x000fe20000000024 */
[----:B------:R-:W3:Y:S04]  /*173bd0*/  LDL.LU R59, [R1+0x6c8c] ;  /* 0x006c8c00013b7983 */ /* 0x000ee80000300800 */
[----:B------:R-:W2:Y:S01]  /*173be0*/  LDL.LU R22, [R1+0x6c88] ;  /* 0x006c880001167983 */ /* 0x000ea20000300800 */
[----:B------:R-:W-:-:S02]  /*173bf0*/  LOP3.LUT R36, R35, 0xffff, RZ, 0xc0, !PT ;  /* 0x0000ffff23247812 */ /* 0x000fc400078ec0ff */
[----:B------:R-:W-:Y:S02]  /*173c00*/  PRMT R35, R21, 0x5410, R50 ;  /* 0x0000541015237816 */ /* 0x000fe40000000032 */
[----:B------:R-:W3:Y:S01]  /*173c10*/  LDL.LU R21, [R1+0x6c84] ;  /* 0x006c840001157983 */ /* 0x000ee20000300800 */
[----:B------:R-:W-:-:S03]  /*173c20*/  PRMT R50, R36, 0x3340, R0 ;  /* 0x0000334024327816 */ /* 0x000fc60000000000 */
[----:B------:R0:W-:Y:S02]  /*173c30*/  STL [R1+0x89c], R35 ;  /* 0x00089c2301007387 */ /* 0x0001e40000100800 */
[----:B0-----:R-:W-:Y:S02]  /*173c40*/  PRMT R35, R25, 0x5410, R50 ;  /* 0x0000541019237816 */ /* 0x001fe40000000032 */
[----:B------:R-:W-:-:S03]  /*173c50*/  PRMT R25, R44, 0x5410, R5 ;  /* 0x000054102c197816 */ /* 0x000fc60000000005 */
[----:B------:R-:W-:Y:S04]  /*173c60*/  STL [R1+0x1808], R35 ;  /* 0x0018082301007387 */ /* 0x000fe80000100800 */
[----:B------:R-:W3:Y:S01]  /*173c70*/  LDL.LU R44, [R1+0x6c80] ;  /* 0x006c8000012c7983 */ /* 0x000ee20000300800 */
[----:B------:R-:W-:-:S04]  /*173c80*/  LOP3.LUT R6, R6, 0xffff, RZ, 0xc0, !PT ;  /* 0x0000ffff06067812 */ /* 0x000fc800078ec0ff */
[----:B------:R-:W-:Y:S01]  /*173c90*/  PRMT R50, R6, 0x3340, R0 ;  /* 0x0000334006327816 */ /* 0x000fe20000000000 */
[----:B------:R-:W-:Y:S03]  /*173ca0*/  STL [R1+0x180c], R25 ;  /* 0x00180c1901007387 */ /* 0x000fe60000100800 */
[----:B------:R-:W-:Y:S02]  /*173cb0*/  PRMT R5, R2, 0x5410, R50 ;  /* 0x0000541002057816 */ /* 0x000fe40000000032 */
[----:B------:R-:W-:-:S04]  /*173cc0*/  SHF.R.U32.HI R34, RZ, 0x8, R34 ;  /* 0x00000008ff227819 */ /* 0x000fc80000011622 */
[----:B------:R-:W-:Y:S02]  /*173cd0*/  LOP3.LUT R34, R34, 0xffff, RZ, 0xc0, !PT ;  /* 0x0000ffff22227812 */ /* 0x000fe400078ec0ff */
[----:B--2---:R-:W-:Y:S02]  /*173ce0*/  LOP3.LUT R2, R22, 0xffff, RZ, 0xc0, !PT ;  /* 0x0000ffff16027812 */ /* 0x004fe400078ec0ff */
[----:B------:R-:W2:Y:S04]  /*173cf0*/  LDL.LU R22, [R1+0x6c7c] ;  /* 0x006c7c0001167983 */ /* 0x000ea80000300800 */
[----:B------:R0:W-:Y:S01]  /*173d00*/  STL [R1+0x1818], R5 ;  /* 0x0018180501007387 */ /* 0x0001e20000100800 */
[----:B------:R-:W-:Y:S02]  /*173d10*/  PRMT R50, R2, 0x3340, R0 ;  /* 0x0000334002327816 */ /* 0x000fe40000000000 */
[----:B0-----:R-:W-:-:S02]  /*173d20*/  PRMT R5, R42, 0x5410, R61 ;  /* 0x000054102a057816 */ /* 0x001fc4000000003d */
[----:B------:R-:W2:Y:S04]  /*173d30*/  LDL.LU R42, [R1+0x6c78] ;  /* 0x006c7800012a7983 */ /* 0x000ea80000300800 */
[----:B------:R-:W2:Y:S04]  /*173d40*/  LDL.LU R39, [R1+0x51a0] ;  /* 0x0051a00001277983 */ /* 0x000ea80000300800 */
[----:B------:R-:W4:Y:S04]  /*173d50*/  LDL.LU R37, [R1+0x1a18] ;  /* 0x001a180001257983 */ /* 0x000f280000300800 */
[----:B------:R3:W-:Y:S04]  /*173d60*/  STL [R1+0x182c], R5 ;  /* 0x00182c0501007387 */ /* 0x0007e80000100800 */
[----:B------:R-:W4:Y:S01]  /*173d70*/  LDL.LU R35, [R1+0x24f0] ;  /* 0x0024f00001237983 */ /* 0x000f220000300800 */
[----:B------:R-:W-:-:S03]  /*173d80*/  PRMT R61, R45, 0x5410, R50 ;  /* 0x000054102d3d7816 */ /* 0x000fc60000000032 */
[----:B------:R-:W4:Y:S01]  /*173d90*/  LDL.LU R25, [R1+0x28dc] ;  /* 0x0028dc0001197983 */ /* 0x000f220000300800 */
[----:B---3--:R-:W-:-:S03]  /*173da0*/  LOP3.LUT R5, R44, 0xffff, RZ, 0xc0, !PT ;  /* 0x0000ffff2c057812 */ /* 0x008fc600078ec0ff */
[----:B------:R-:W3:Y:S04]  /*173db0*/  LDL.LU R44, [R1+0x6c74] ;  /* 0x006c7400012c7983 */ /* 0x000ee80000300800 */
[----:B------:R-:W3:Y:S04]  /*173dc0*/  LDL.LU R45, [R1+0x1b7c] ;  /* 0x001b7c00012d7983 */ /* 0x000ee80000300800 */
[----:B------:R0:W-:Y:S01]  /*173dd0*/  STL [R1+0x1828], R61 ;  /* 0x0018283d01007387 */ /* 0x0001e20000100800 */
[----:B------:R-:W-:Y:S02]  /*173de0*/  PRMT R50, R5, 0x3340, R0 ;  /* 0x0000334005327816 */ /* 0x000fe40000000000 */
[----:B0-----:R-:W-:-:S02]  /*173df0*/  PRMT R61, R43, 0x5410, R41 ;  /* 0x000054102b3d7816 */ /* 0x001fc40000000029 */
[----:B------:R-:W-:Y:S01]  /*173e00*/  PRMT R41, R40, 0x5410, R50 ;  /* 0x0000541028297816 */ /* 0x000fe20000000032 */
[----:B------:R-:W3:Y:S04]  /*173e10*/  LDL.LU R43, [R1+0x6c70] ;  /* 0x006c7000012b7983 */ /* 0x000ee80000300800 */
[----:B------:R0:W-:Y:S01]  /*173e20*/  STL [R1+0x1838], R61 ;  /* 0x0018383d01007387 */ /* 0x0001e20000100800 */
[----:B------:R-:W-:Y:S02]  /*173e30*/  PRMT R40, R24, 0x5410, R4 ;  /* 0x0000541018287816 */ /* 0x000fe40000000004 */
[----:B------:R-:W-:Y:S01]  /*173e40*/  LOP3.LUT R4, R21, 0xffff, RZ, 0xc0, !PT ;  /* 0x0000ffff15047812 */ /* 0x000fe200078ec0ff */
[----:B------:R-:W3:Y:S01]  /*173e50*/  LDL.LU R24, [R1+0x6c6c] ;  /* 0x006c6c0001187983 */ /* 0x000ee20000300800 */
[----:B0-----:R-:W-:-:S02]  /*173e60*/  SHF.R.U32.HI R61, RZ, 0x8, R27 ;  /* 0x00000008ff3d7819 */ /* 0x001fc4000001161b */
[----:B------:R-:W-:Y:S02]  /*173e70*/  PRMT R50, R4, 0x3340, R0 ;  /* 0x0000334004327816 */ /* 0x000fe40000000000 */
[----:B------:R-:W-:Y:S01]  /*173e80*/  LOP3.LUT R61, R61, 0xffff, RZ, 0xc0, !PT ;  /* 0x0000ffff3d3d7812 */ /* 0x000fe200078ec0ff */
[----:B------:R-:W-:Y:S01]  /*173e90*/  STL [R1+0x183c], R41 ;  /* 0x00183c2901007387 */ /* 0x000fe20000100800 */
[----:B------:R-:W-:-:S03]  /*173ea0*/  PRMT R38, R38, 0x5410, R50 ;  /* 0x0000541026267816 */ /* 0x000fc60000000032 */
[----:B------:R-:W3:Y:S01]  /*173eb0*/  LDL.LU R21, [R1+0x6c68] ;  /* 0x006c680001157983 */ /* 0x000ee20000300800 */
[----:B------:R-:W-:-:S03]  /*173ec0*/  PRMT R34, R34, 0x3340, R61 ;  /* 0x0000334022227816 */ /* 0x000fc6000000003d */
[----:B------:R-:W-:Y:S04]  /*173ed0*/  STL [R1+0x1848], R40 ;  /* 0x0018482801007387 */ /* 0x000fe80000100800 */
[----:B------:R-:W3:Y:S01]  /*173ee0*/  LDL.LU R27, [R1+0x6c64] ;  /* 0x006c6400011b7983 */ /* 0x000ee20000300800 */
[----:B------:R-:W-:-:S03]  /*173ef0*/  SHF.R.U32.HI R61, RZ, 0x8, R58 ;  /* 0x00000008ff3d7819 */ /* 0x000fc6000001163a */
[----:B------:R-:W-:Y:S04]  /*173f00*/  STL [R1+0x6b10], R34 ;  /* 0x006b102201007387 */ /* 0x000fe80000100800 */
[----:B------:R0:W-:Y:S01]  /*173f10*/  STL [R1+0x181c], R38 ;  /* 0x00181c2601007387 */ /* 0x0001e20000100800 */
[----:B------:R-:W-:-:S03]  /*173f20*/  SHF.R.U32.HI R50, RZ, 0x8, R56 ;  /* 0x00000008ff327819 */ /* 0x000fc60000011638 */
[----:B0-----:R-:W3:Y:S04]  /*173f30*/  LDL.LU R38, [R1+0x51a4] ;  /* 0x0051a40001267983 */ /* 0x001ee80000300800 */
[----:B------:R-:W3:Y:S04]  /*173f40*/  LDL.LU R58, [R1+0x1a1c] ;  /* 0x001a1c00013a7983 */ /* 0x000ee80000300800 */
[----:B------:R-:W3:Y:S01]  /*173f50*/  LDL.LU R56, [R1+0x24f4] ;  /* 0x0024f40001387983 */ /* 0x000ee20000300800 */
[----:B------:R-:W-:Y:S02]  /*173f60*/  LOP3.LUT R61, R61, 0xffff, RZ, 0xc0, !PT ;  /* 0x0000ffff3d3d7812 */ /* 0x000fe400078ec0ff */
[----:B------:R-:W-:-:S02]  /*173f70*/  LOP3.LUT R50, R50, 0xffff, RZ, 0xc0, !PT ;  /* 0x0000ffff32327812 */ /* 0x000fc400078ec0ff */
[--C-:B------:R-:W-:Y:S02]  /*173f80*/  PRMT R61, R61, 0x3340, R0.reuse ;  /* 0x000033403d3d7816 */ /* 0x100fe40000000000 */
[----:B------:R-:W-:-:S03]  /*173f90*/  PRMT R40, R50, 0x3340, R0 ;  /* 0x0000334032287816 */ /* 0x000fc60000000000 */
[----:B------:R-:W-:Y:S04]  /*173fa0*/  STL [R1+0x6b14], R61 ;  /* 0x006b143d01007387 */ /* 0x000fe80000100800 */
[----:B------:R0:W-:Y:S01]  /*173fb0*/  STL [R1+0x170], R40 ;  /* 0x0001702801007387 */ /* 0x0001e20000100800 */
[----:B--2---:R-:W-:Y:S02]  /*173fc0*/  LOP3.LUT R34, R39, 0xffff, RZ, 0xc0, !PT ;  /* 0x0000ffff27227812 */ /* 0x004fe400078ec0ff */
[----:B----4-:R-:W-:Y:S02]  /*173fd0*/  LOP3.LUT R41, R37, 0xffff, RZ, 0xc0, !PT ;  /* 0x0000ffff25297812 */ /* 0x010fe400078ec0ff */
[----:B------:R-:W-:Y:S02]  /*173fe0*/  LOP3.LUT R39, R35, 0xffff, RZ, 0xc0, !PT ;  /* 0x0000ffff23277812 */ /* 0x000fe400078ec0ff */
[----:B------:R-:W-:-:S02]  /*173ff0*/  PRMT R50, R41, 0x3340, R0 ;  /* 0x0000334029327816 */ /* 0x000fc40000000000 */
[----:B------:R-:W-:Y:S02]  /*174000*/  PRMT R35, R34, 0x3340, R39 ;  /* 0x0000334022237816 */ /* 0x000fe40000000027 */
[----:B0-----:R-:W-:Y:S02]  /*174010*/  LOP3.LUT R40, R25, 0xffff, RZ, 0xc0, !PT ;  /* 0x0000ffff19287812 */ /* 0x001fe400078ec0ff */
[----:B------:R-:W-:Y:S02]  /*174020*/  LOP3.LUT R25, R22, 0xffff, RZ, 0xc0, !PT ;  /* 0x0000ffff16197812 */ /* 0x000fe400078ec0ff */
[----:B------:R-:W-:Y:S01]  /*174030*/  PRMT R50, R35, 0x5410, R50 ;  /* 0x0000541023327816 */ /* 0x000fe20000000032 */
[----:B------:R-:W2:Y:S04]  /*174040*/  LDL.LU R22, [R1+0x6c60] ;  /* 0x006c600001167983 */ /* 0x000ea80000300800 */
[----:B------:R-:W4:Y:S04]  /*174050*/  LDL.LU R37, [R1+0x28f8] ;  /* 0x0028f80001257983 */ /* 0x000f280000300800 */
[----:B------:R-:W2:Y:S01]  /*174060*/  LDL.LU R35, [R1+0x1b9c] ;  /* 0x001b9c0001237983 */ /* 0x000ea20000300800 */
[----:B---3--:R-:W-:-:S03]  /*174070*/  LOP3.LUT R45, R45, 0xffff, RZ, 0xc0, !PT ;  /* 0x0000ffff2d2d7812 */ /* 0x008fc600078ec0ff */
[----:B------:R0:W-:Y:S01]  /*174080*/  STL [R1+0x7dc], R50 ;  /* 0x0007dc3201007387 */ /* 0x0001e20000100800 */
[----:B------:R-:W-:Y:S02]  /*174090*/  PRMT R61, R40, 0x3340, R45 ;  /* 0x00003340283d7816 */ /* 0x000fe4000000002d */
[----:B------:R-:W-:Y:S02]  /*1740a0*/  SHF.R.U32.HI R40, RZ, 0x8, R40 ;  /* 0x00000008ff287819 */ /* 0x000fe40000011628 */
[----:B0-----:R-:W-:Y:S02]  /*1740b0*/  PRMT R50, R25, 0x3340, R0 ;  /* 0x0000334019327816 */ /* 0x001fe40000000000 */
[----:B------:R-:W-:Y:S02]  /*1740c0*/  SHF.R.U32.HI R34, RZ, 0x8, R34 ;  /* 0x00000008ff227819 */ /* 0x000fe40000011622 */
[----:B------:R-:W-:Y:S02]  /*1740d0*/  SHF.R.U32.HI R39, RZ, 0x8, R39 ;  /* 0x00000008ff277819 */ /* 0x000fe40000011627 */
[----:B------:R-:W-:-:S02]  /*1740e0*/  PRMT R61, R61, 0x5410, R50 ;  /* 0x000054103d3d7816 */ /* 0x000fc40000000032 */
[----:B------:R-:W-:Y:S02]  /*1740f0*/  SHF.R.U32.HI R50, RZ, 0x8, R45 ;  /* 0x00000008ff327819 */ /* 0x000fe4000001162d */
[----:B------:R-:W-:Y:S02]  /*174100*/  LOP3.LUT R40, R40, 0xffff, RZ, 0xc0, !PT ;  /* 0x0000ffff28287812 */ /* 0x000fe400078ec0ff */
[----:B------:R-:W-:Y:S02]  /*174110*/  LOP3.LUT R34, R34, 0xffff, RZ, 0xc0, !PT ;  /* 0x0000ffff22227812 */ /* 0x000fe400078ec0ff */
[----:B------:R-:W-:Y:S02]  /*174120*/  LOP3.LUT R39, R39, 0xffff, RZ, 0xc0, !PT ;  /* 0x0000ffff27277812 */ /* 0x000fe400078ec0ff */
[----:B------:R-:W-:Y:S02]  /*174130*/  LOP3.LUT R50, R50, 0xffff, RZ, 0xc0, !PT ;  /* 0x0000ffff32327812 */ /* 0x000fe400078ec0ff */
[----:B------:R-:W-:-:S02]  /*174140*/  PRMT R39, R34, 0x3340, R39 ;  /* 0x0000334022277816 */ /* 0x000fc40000000027 */
[----:B------:R-:W-:Y:S01]  /*174150*/  PRMT R45, R40, 0x3340, R50 ;  /* 0x00003340282d7816 */ /* 0x000fe20000000032 */
[----:B------:R-:W-:Y:S04]  /*174160*/  STL [R1+0x7e0], R61 ;  /* 0x0007e03d01007387 */ /* 0x000fe80000100800 */
[----:B------:R-:W-:Y:S04]  /*174170*/  STL [R1+0x6ab4], R45 ;  /* 0x006ab42d01007387 */ /* 0x000fe80000100800 */
[----:B------:R0:W-:Y:S02]  /*174180*/  STL [R1+0x4d0], R39 ;  /* 0x0004d02701007387 */ /* 0x0001e40000100800 */
[----:B0-----:R-:W-:-:S02]  /*174190*/  LOP3.LUT R39, R56, 0xffff, RZ, 0xc0, !PT ;  /* 0x0000ffff38277812 */ /* 0x001fc400078ec0ff */
[----:B------:R-:W3:Y:S01]  /*1741a0*/  LDL.LU R56, [R1+0x28ec] ;  /* 0x0028ec0001387983 */ /* 0x000ee20000300800 */
[----:B------:R-:W-:Y:S02]  /*1741b0*/  LOP3.LUT R38, R38, 0xffff, RZ, 0xc0, !PT ;  /* 0x0000ffff26267812 */ /* 0x000fe400078ec0ff */
[----:B------:R-:W-:Y:S02]  /*1741c0*/  LOP3.LUT R34, R58, 0xffff, RZ, 0xc0, !PT ;  /* 0x0000ffff3a227812 */ /* 0x000fe400078ec0ff */
[----:B------:R-:W3:Y:S01]  /*1741d0*/  LDL.LU R58, [R1+0x1bb8] ;  /* 0x001bb800013a7983 */ /* 0x000ee20000300800 */
[----:B------:R-:W-:Y:S02]  /*1741e0*/  PRMT R40, R38, 0x3340, R39 ;  /* 0x0000334026287816 */ /* 0x000fe40000000027 */
[----:B------:R-:W-:Y:S02]  /*1741f0*/  PRMT R50, R34, 0x3340, R0 ;  /* 0x0000334022327816 */ /* 0x000fe40000000000 */
[----:B------:R-:W-:-:S02]  /*174200*/  SHF.R.U32.HI R38, RZ, 0x8, R38 ;  /* 0x00000008ff267819 */ /* 0x000fc40000011626 */
[----:B------:R-:W-:Y:S02]  /*174210*/  SHF.R.U32.HI R34, RZ, 0x8, R34 ;  /* 0x00000008ff227819 */ /* 0x000fe40000011622 */
[----:B------:R-:W-:Y:S02]  /*174220*/  PRMT R40, R40, 0x5410, R50 ;  /* 0x0000541028287816 */ /* 0x000fe40000000032 */
[----:B------:R-:W-:Y:S02]  /*174230*/  SHF.R.U32.HI R50, RZ, 0x8, R39 ;  /* 0x00000008ff327819 */ /* 0x000fe40000011627 */
[----:B------:R-:W-:Y:S02]  /*174240*/  LOP3.LUT R38, R38, 0xffff, RZ, 0xc0, !PT ;  /* 0x0000ffff26267812 */ /* 0x000fe400078ec0ff */
[----:B------:R-:W-:Y:S02]  /*174250*/  LOP3.LUT R34, R34, 0xffff, RZ, 0xc0, !PT ;  /* 0x0000ffff22227812 */ /* 0x000fe400078ec0ff */
[----:B------:R-:W-:-:S02]  /*174260*/  LOP3.LUT R50, R50, 0xffff, RZ, 0xc0, !PT ;  /* 0x0000ffff32327812 */ /* 0x000fc400078ec0ff */
[----:B------:R-:W-:Y:S02]  /*174270*/  PRMT R39, R34, 0x3340, R0 ;  /* 0x0000334022277816 */ /* 0x000fe40000000000 */
[----:B------:R-:W-:Y:S01]  /*174280*/  PRMT R38, R38, 0x3340, R50 ;  /* 0x0000334026267816 */ /* 0x000fe20000000032 */
[----:B------:R-:W-:Y:S04]  /*174290*/  STL [R1+0x7d8], R40 ;  /* 0x0007d82801007387 */ /* 0x000fe80000100800 */
[----:B------:R0:W-:Y:S04]  /*1742a0*/  STL [R1+0x498], R38 ;  /* 0x0004982601007387 */ /* 0x0001e80000100800 */
[----:B------:R1:W-:Y:S01]  /*1742b0*/  STL [R1+0x160], R39 ;  /* 0x0001602701007387 */ /* 0x0003e20000100800 */
[----:B0-----:R-:W-:-:S03]  /*1742c0*/  LOP3.LUT R38, R44, 0xffff, RZ, 0xc0, !PT ;  /* 0x0000ffff2c267812 */ /* 0x001fc600078ec0ff */
[----:B------:R-:W3:Y:S04]  /*1742d0*/  LDL.LU R44, [R1+0x6c5c] ;  /* 0x006c5c00012c7983 */ /* 0x000ee80000300800 */
[----:B------:R-:W3:Y:S04]  /*1742e0*/  LDL.LU R40, [R1+0x51a8] ;  /* 0x0051a80001287983 */ /* 0x000ee80000300800 */
[----:B-1----:R-:W3:Y:S01]  /*1742f0*/  LDL.LU R39, [R1+0x1a48] ;  /* 0x001a480001277983 */ /* 0x002ee20000300800 */
[----:B------:R-:W-:Y:S02]  /*174300*/  PRMT R50, R38, 0x3340, R0 ;  /* 0x0000334026327816 */ /* 0x000fe40000000000 */
[----:B----4-:R-:W-:-:S02]  /*174310*/  LOP3.LUT R34, R37, 0xffff, RZ, 0xc0, !PT ;  /* 0x0000ffff25227812 */ /* 0x010fc400078ec0ff */
[----:B--2---:R-:W-:Y:S01]  /*174320*/  LOP3.LUT R35, R35, 0xffff, RZ, 0xc0, !PT ;  /* 0x0000ffff23237812 */ /* 0x004fe200078ec0ff */
[----:B------:R-:W2:Y:S03]  /*174330*/  LDL.LU R37, [R1+0x2500] ;  /* 0x0025000001257983 */ /* 0x000ea60000300800 */
[--C-:B------:R-:W-:Y:S02]  /*174340*/  PRMT R45, R34, 0x3340, R35.reuse ;  /* 0x00003340222d7816 */ /* 0x100fe40000000023 */
[----:B------:R-:W-:Y:S02]  /*174350*/  SHF.R.U32.HI R34, RZ, 0x8, R34 ;  /* 0x00000008ff227819 */ /* 0x000fe40000011622 */
[----:B------:R-:W-:Y:S02]  /*174360*/  SHF.R.U32.HI R35, RZ, 0x8, R35 ;  /* 0x00000008ff237819 */ /* 0x000fe40000011623 */
[----:B------:R-:W-:-:S02]  /*174370*/  PRMT R45, R45, 0x5410, R50 ;  /* 0x000054102d2d7816 */ /* 0x000fc40000000032 */
[----:B------:R-:W-:Y:S02]  /*174380*/  SHF.R.U32.HI R50, RZ, 0x8, R41 ;  /* 0x00000008ff327819 */ /* 0x000fe40000011629 */
[----:B------:R-:W-:Y:S02]  /*174390*/  LOP3.LUT R34, R34, 0xffff, RZ, 0xc0, !PT ;  /* 0x0000ffff22227812 */ /* 0x000fe400078ec0ff */
[----:B------:R-:W-:Y:S02]  /*1743a0*/  LOP3.LUT R35, R35, 0xffff, RZ, 0xc0, !PT ;  /* 0x0000ffff23237812 */ /* 0x000fe400078ec0ff */
[----:B------:R-:W-:Y:S02]  /*1743b0*/  LOP3.LUT R50, R50, 0xffff, RZ, 0xc0, !PT ;  /* 0x0000ffff32327812 */ /* 0x000fe400078ec0ff */
[----:B------:R-:W-:Y:S02]  /*1743c0*/  PRMT R34, R34, 0x3340, R35 ;  /* 0x0000334022227816 */ /* 0x000fe40000000023 */
[----:B------:R-:W-:Y:S01]  /*1743d0*/  PRMT R41, R50, 0x3340, R0 ;  /* 0x0000334032297816 */ /* 0x000fe20000000000 */
[----:B------:R-:W-:Y:S04]  /*1743e0*/  STL [R1+0x7d4], R45 ;  /* 0x0007d42d01007387 */ /* 0x000fe80000100800 */
[----:B------:R-:W4:Y:S04]  /*1743f0*/  LDL.LU R35, [R1+0x51ac] ;  /* 0x0051ac0001237983 */ /* 0x000f280000300800 */
[----:B------:R-:W-:Y:S04]  /*174400*/  STL [R1+0x14c], R41 ;  /* 0x00014c2901007387 */ /* 0x000fe80000100800 */
[----:B------:R0:W-:Y:S02]  /*174410*/  STL [R1+0x4e4], R34 ;  /* 0x0004e42201007387 */ /* 0x0001e40000100800 */
[----:B0-----:R-:W-:-:S02]  /*174420*/  LOP3.LUT R34, R42, 0xffff, RZ, 0xc0, !PT ;  /* 0x0000ffff2a227812 */ /* 0x001fc400078ec0ff */
[----:B---3--:R-:W-:Y:S02]  /*174430*/  LOP3.LUT R41, R56, 0xffff, RZ, 0xc0, !PT ;  /* 0x0000ffff38297812 */ /* 0x008fe400078ec0ff */
[----:B------:R-:W3:Y:S04]  /*174440*/  LDL.LU R56, [R1+0x2504] ;  /* 0x0025040001387983 */ /* 0x000ee80000300800 */
[----:B------:R-:W3:Y:S01]  /*174450*/  LDL.LU R42, [R1+0x6c58] ;  /* 0x006c5800012a7983 */ /* 0x000ee20000300800 */
[----:B------:R-:W-:Y:S02]  /*174460*/  LOP3.LUT R45, R58, 0xffff, RZ, 0xc0, !PT ;  /* 0x0000ffff3a2d7812 */ /* 0x000fe400078ec0ff */
[----:B------:R-:W-:Y:S02]  /*174470*/  PRMT R50, R34, 0x3340, R0 ;  /* 0x0000334022327816 */ /* 0x000fe40000000000 */
[----:B------:R-:W-:-:S02]  /*174480*/  PRMT R58, R41, 0x3340, R45 ;  /* 0x00003340293a7816 */ /* 0x000fc4000000002d */
[----:B------:R-:W-:Y:S02]  /*174490*/  SHF.R.U32.HI R41, RZ, 0x8, R41 ;  /* 0x00000008ff297819 */ /* 0x000fe40000011629 */
[----:B------:R-:W-:Y:S02]  /*1744a0*/  SHF.R.U32.HI R34, RZ, 0x8, R34 ;  /* 0x00000008ff227819 */ /* 0x000fe40000011622 */
[----:B------:R-:W-:Y:S02]  /*1744b0*/  PRMT R58, R58, 0x5410, R50 ;  /* 0x000054103a3a7816 */ /* 0x000fe40000000032 */
[----:B------:R-:W-:Y:S02]  /*1744c0*/  SHF.R.U32.HI R50, RZ, 0x8, R45 ;  /* 0x00000008ff327819 */ /* 0x000fe4000001162d */
[----:B------:R-:W-:Y:S02]  /*1744d0*/  LOP3.LUT R41, R41, 0xffff, RZ, 0xc0, !PT ;  /* 0x0000ffff29297812 */ /* 0x000fe400078ec0ff */
[----:B------:R-:W-:-:S02]  /*1744e0*/  LOP3.LUT R34, R34, 0xffff, RZ, 0xc0, !PT ;  /* 0x0000ffff22227812 */ /* 0x000fc400078ec0ff */
[----:B------:R-:W-:-:S04]  /*1744f0*/  LOP3.LUT R50, R50, 0xffff, RZ, 0xc0, !PT ;  /* 0x0000ffff32327812 */ /* 0x000fc800078ec0ff */
[----:B------:R-:W-:Y:S02]  /*174500*/  PRMT R45, R41, 0x3340, R50 ;  /* 0x00003340292d7816 */ /* 0x000fe40000000032 */
[----:B------:R-:W-:Y:S02]  /*174510*/  PRMT R41, R34, 0x3340, R0 ;  /* 0x0000334022297816 */ /* 0x000fe40000000000 */
[----:B------:R-:W-:Y:S02]  /*174520*/  LOP3.LUT R34, R40, 0xffff, RZ, 0xc0, !PT ;  /* 0x0000ffff28227812 */ /* 0x000fe400078ec0ff */
[----:B------:R-:W-:-:S04]  /*174530*/  LOP3.LUT R40, R39, 0xffff, RZ, 0xc0, !PT ;  /* 0x0000ffff27287812 */ /* 0x000fc800078ec0ff */
[----:B------:R-:W-:Y:S01]  /*174540*/  PRMT R50, R40, 0x3340, R0 ;  /* 0x0000334028327816 */ /* 0x000fe20000000000 */
[----:B------:R0:W-:Y:S04]  /*174550*/  STL [R1+0x7d0], R58 ;  /* 0x0007d03a01007387 */ /* 0x0001e80000100800 */
[----:B0-----:R-:W4:Y:S04]  /*174560*/  LDL.LU R58, [R1+0x2908] ;  /* 0x00290800013a7983 */ /* 0x001f280000300800 */
[----:B------:R-:W-:Y:S04]  /*174570*/  STL [R1+0x49c], R45 ;  /* 0x00049c2d01007387 */ /* 0x000fe80000100800 */
[----:B------:R-:W-:Y:S01]  /*174580*/  STL [R1+0x13c], R41 ;  /* 0x00013c2901007387 */ /* 0x000fe20000100800 */
[----:B--2---:R-:W-:-:S04]  /*174590*/  LOP3.LUT R37, R37, 0xffff, RZ, 0xc0, !PT ;  /* 0x0000ffff25257812 */ /* 0x004fc800078ec0ff */
[--C-:B------:R-:W-:Y:S02]  /*1745a0*/  PRMT R39, R34, 0x3340, R37.reuse ;  /* 0x0000334022277816 */ /* 0x100fe40000000025 */
        /* <DEDUP_REMOVED lines=10> */
[----:B------:R-:W-:Y:S04]  /*174650*/  STL [R1+0x138], R38 ;  /* 0x0001382601007387 */ /* 0x000fe80000100800 */
[----:B------:R0:W-:Y:S01]  /*174660*/  STL [R1+0x518], R37 ;  /* 0x0005182501007387 */ /* 0x0001e20000100800 */
[----:B---3--:R-:W-:-:S03]  /*174670*/  LOP3.LUT R34, R42, 0xffff, RZ, 0xc0, !PT ;  /* 0x0000ffff2a227812 */ /* 0x008fc600078ec0ff */
[----:B------:R-:W2:Y:S01]  /*174680*/  LDL.LU R42, [R1+0x6c54] ;  /* 0x006c5400012a7983 */ /* 0x000ea20000300800 */
[----:B----4-:R-:W-:Y:S02]  /*174690*/  LOP3.LUT R35, R35, 0xffff, RZ, 0xc0, !PT ;  /* 0x0000ffff23237812 */ /* 0x010fe400078ec0ff */
[----:B0-----:R-:W-:Y:S02]  /*1746a0*/  LOP3.LUT R37, R56, 0xffff, RZ, 0xc0, !PT ;  /* 0x0000ffff38257812 */ /* 0x001fe400078ec0ff */
[----:B------:R-:W-:Y:S01]  /*1746b0*/  PRMT R50, R34, 0x3340, R0 ;  /* 0x0000334022327816 */ /* 0x000fe20000000000 */
[----:B------:R-:W3:Y:S01]  /*1746c0*/  LDL.LU R56, [R1+0x28fc] ;  /* 0x0028fc0001387983 */ /* 0x000ee20000300800 */
[----:B------:R-:W-:-:S04]  /*1746d0*/  PRMT R38, R35, 0x3340, R37 ;  /* 0x0000334023267816 */ /* 0x000fc80000000025 */
[----:B------:R-:W-:-:S05]  /*1746e0*/  PRMT R38, R38, 0x5410, R50 ;  /* 0x0000541026267816 */ /* 0x000fca0000000032 */
[----:B------:R0:W-:Y:S04]  /*1746f0*/  STL [R1+0x7c8], R38 ;  /* 0x0007c82601007387 */ /* 0x0001e80000100800 */
[----:B------:R-:W4:Y:S01]  /*174700*/  LDL.LU R41, [R1+0x1c0c] ;  /* 0x001c0c0001297983 */ /* 0x000f220000300800 */
[----:B------:R-:W-:Y:S02]  /*174710*/  SHF.R.U32.HI R35, RZ, 0x8, R35 ;  /* 0x00000008ff237819 */ /* 0x000fe40000011623 */
[----:B------:R-:W-:Y:S02]  /*174720*/  SHF.R.U32.HI R50, RZ, 0x8, R37 ;  /* 0x00000008ff327819 */ /* 0x000fe40000011625 */
[----:B------:R-:W-:Y:S02]  /*174730*/  SHF.R.U32.HI R34, RZ, 0x8, R34 ;  /* 0x00000008ff227819 */ /* 0x000fe40000011622 */
[----:B------:R-:W-:-:S02]  /*174740*/  LOP3.LUT R35, R35, 0xffff, RZ, 0xc0, !PT ;  /* 0x0000ffff23237812 */ /* 0x000fc400078ec0ff */
[----:B------:R-:W-:Y:S02]  /*174750*/  LOP3.LUT R50, R50, 0xffff, RZ, 0xc0, !PT ;  /* 0x0000ffff32327812 */ /* 0x000fe400078ec0ff */
[----:B------:R-:W-:Y:S02]  /*174760*/  LOP3.LUT R34, R34, 0xffff, RZ, 0xc0, !PT ;  /* 0x0000ffff22227812 */ /* 0x000fe400078ec0ff */
[----:B------:R-:W-:Y:S02]  /*174770*/  PRMT R37, R35, 0x3340, R50 ;  /* 0x0000334023257816 */ /* 0x000fe40000000032 */
[--C-:B------:R-:W-:Y:S02]  /*174780*/  PRMT R35, R34, 0x3340, R0.reuse ;  /* 0x0000334022237816 */ /* 0x100fe40000000000 */
[----:B------:R-:W-:Y:S01]  /*174790*/  LOP3.LUT R45, R24, 0xffff, RZ, 0xc0, !PT ;  /* 0x0000ffff182d7812 */ /* 0x000fe200078ec0ff */
[----:B------:R-:W-:Y:S04]  /*1747a0*/  STL [R1+0x4a4], R37 ;  /* 0x0004a42501007387 */ /* 0x000fe80000100800 */
[----:B------:R2:W-:Y:S01]  /*1747b0*/  STL [R1+0x124], R35 ;  /* 0x0001242301007387 */ /* 0x0005e20000100800 */
[----:B------:R-:W-:-:S03]  /*1747c0*/  PRMT R50, R45, 0x3340, R0 ;  /* 0x000033402d327816 */ /* 0x000fc60000000000 */
[----:B------:R-:W3:Y:S04]  /*1747d0*/  LDL.LU R24, [R1+0x6c50] ;  /* 0x006c500001187983 */ /* 0x000ee80000300800 */
[----:B0-----:R-:W3:Y:S01]  /*1747e0*/  LDL.LU R38, [R1+0x51b0] ;  /* 0x0051b00001267983 */ /* 0x001ee20000300800 */
[----:B------:R-:W-:Y:S02]  /*1747f0*/  LOP3.LUT R34, R58, 0xffff, RZ, 0xc0, !PT ;  /* 0x0000ffff3a227812 */ /* 0x000fe400078ec0ff */
[----:B--2---:R-:W-:-:S04]  /*174800*/  LOP3.LUT R35, R42, 0xffff, RZ, 0xc0, !PT ;  /* 0x0000ffff2a237812 */ /* 0x004fc800078ec0ff */
[----:B------:R-:W-:-:S04]  /*174810*/  PRMT R37, R34, 0x3340, R35 ;  /* 0x0000334022257816 */ /* 0x000fc80000000023 */
[----:B------:R-:W-:Y:S02]  /*174820*/  PRMT R39, R37, 0x5410, R50 ;  /* 0x0000541025277816 */ /* 0x000fe40000000032 */
[----:B------:R-:W2:Y:S04]  /*174830*/  LDL.LU R37, [R1+0x1a8c] ;  /* 0x001a8c0001257983 */ /* 0x000ea80000300800 */
[----:B------:R0:W-:Y:S01]  /*174840*/  STL [R1+0x7c4], R39 ;  /* 0x0007c42701007387 */ /* 0x0001e20000100800 */
[----:B------:R-:W-:Y:S02]  /*174850*/  SHF.R.U32.HI R34, RZ, 0x8, R34 ;  /* 0x00000008ff227819 */ /* 0x000fe40000011622 */
[----:B------:R-:W-:Y:S01]  /*174860*/  SHF.R.U32.HI R35, RZ, 0x8, R35 ;  /* 0x00000008ff237819 */ /* 0x000fe20000011623 */
[----:B0-----:R-:W2:Y:S01]  /*174870*/  LDL.LU R39, [R1+0x2510] ;  /* 0x0025100001277983 */ /* 0x001ea20000300800 */
[----:B------:R-:W-:-:S02]  /*174880*/  SHF.R.U32.HI R50, RZ, 0x8, R40 ;  /* 0x00000008ff327819 */ /* 0x000fc40000011628 */
[----:B------:R-:W-:Y:S02]  /*174890*/  LOP3.LUT R34, R34, 0xffff, RZ, 0xc0, !PT ;  /* 0x0000ffff22227812 */ /* 0x000fe400078ec0ff */
[----:B------:R-:W-:Y:S02]  /*1748a0*/  LOP3.LUT R35, R35, 0xffff, RZ, 0xc0, !PT ;  /* 0x0000ffff23237812 */ /* 0x000fe400078ec0ff */
[----:B------:R-:W-:Y:S02]  /*1748b0*/  LOP3.LUT R50, R50, 0xffff, RZ, 0xc0, !PT ;  /* 0x0000ffff32327812 */ /* 0x000fe400078ec0ff */
[----:B------:R-:W-:Y:S02]  /*1748c0*/  PRMT R42, R34, 0x3340, R35 ;  /* 0x00003340222a7816 */ /* 0x000fe40000000023 */
[----:B------:R-:W-:-:S03]  /*1748d0*/  PRMT R40, R50, 0x3340, R0 ;  /* 0x0000334032287816 */ /* 0x000fc60000000000 */
[----:B------:R-:W-:Y:S04]  /*1748e0*/  STL [R1+0x6b18], R42 ;  /* 0x006b182a01007387 */ /* 0x000fe80000100800 */
[----:B------:R3:W-:Y:S04]  /*1748f0*/  STL [R1+0x120], R40 ;  /* 0x0001202801007387 */ /* 0x0007e80000100800 */
[----:B------:R-:W2:Y:S04]  /*174900*/  LDL.LU R35, [R1+0x51b4] ;  /* 0x0051b40001237983 */ /* 0x000ea80000300800 */
[----:B------:R-:W2:Y:S01]  /*174910*/  LDL.LU R58, [R1+0x1a98] ;  /* 0x001a9800013a7983 */ /* 0x000ea20000300800 */
[----:B------:R-:W-:-:S02]  /*174920*/  LOP3.LUT R34, R43, 0xffff, RZ, 0xc0, !PT ;  /* 0x0000ffff2b227812 */ /* 0x000fc400078ec0ff */
[----:B----4-:R-:W-:Y:S02]  /*174930*/  LOP3.LUT R41, R41, 0xffff, RZ, 0xc0, !PT ;  /* 0x0000ffff29297812 */ /* 0x010fe400078ec0ff */
[----:B---3--:R-:W-:Y:S02]  /*174940*/  LOP3.LUT R40, R56, 0xffff, RZ, 0xc0, !PT ;  /* 0x0000ffff38287812 */ /* 0x008fe400078ec0ff */
[----:B------:R-:W-:Y:S01]  /*174950*/  PRMT R50, R34, 0x3340, R0 ;  /* 0x0000334022327816 */ /* 0x000fe20000000000 */
[----:B------:R-:W3:Y:S04]  /*174960*/  LDL.LU R56, [R1+0x2514] ;  /* 0x0025140001387983 */ /* 0x000ee80000300800 */
[----:B------:R-:W4:Y:S01]  /*174970*/  LDL.LU R43, [R1+0x2918] ;  /* 0x00291800012b7983 */ /* 0x000f220000300800 */
[----:B------:R-:W-:-:S04]  /*174980*/  PRMT R42, R40, 0x3340, R41 ;  /* 0x00003340282a7816 */ /* 0x000fc80000000029 */
[----:B------:R-:W-:-:S05]  /*174990*/  PRMT R42, R42, 0x5410, R50 ;  /* 0x000054102a2a7816 */ /* 0x000fca0000000032 */
[----:B------:R0:W-:Y:S02]  /*1749a0*/  STL [R1+0x7c0], R42 ;  /* 0x0007c02a01007387 */ /* 0x0001e40000100800 */
[----:B0-----:R-:W-:Y:S02]  /*1749b0*/  SHF.R.U32.HI R42, RZ, 0x8, R41 ;  /* 0x00000008ff2a7819 */ /* 0x001fe40000011629 */
[----:B------:R-:W4:Y:S01]  /*1749c0*/  LDL.LU R41, [R1+0x1c3c] ;  /* 0x001c3c0001297983 */ /* 0x000f220000300800 */
[----:B------:R-:W-:Y:S02]  /*1749d0*/  SHF.R.U32.HI R50, RZ, 0x8, R45 ;  /* 0x00000008ff327819 */ /* 0x000fe4000001162d */
[----:B------:R-:W-:Y:S02]  /*1749e0*/  SHF.R.U32.HI R40, RZ, 0x8, R40 ;  /* 0x00000008ff287819 */ /* 0x000fe40000011628 */
[----:B------:R-:W-:Y:S02]  /*1749f0*/  LOP3.LUT R42, R42, 0xffff, RZ, 0xc0, !PT ;  /* 0x0000ffff2a2a7812 */ /* 0x000fe400078ec0ff */
[----:B------:R-:W-:-:S02]  /*174a00*/  LOP3.LUT R50, R50, 0xffff, RZ, 0xc0, !PT ;  /* 0x0000ffff32327812 */ /* 0x000fc400078ec0ff */
[----:B------:R-:W-:Y:S02]  /*174a10*/  LOP3.LUT R40, R40, 0xffff, RZ, 0xc0, !PT ;  /* 0x0000ffff28287812 */ /* 0x000fe400078ec0ff */
[----:B------:R-:W-:Y:S02]  /*174a20*/  PRMT R45, R50, 0x3340, R0 ;  /* 0x00003340322d7816 */ /* 0x000fe40000000000 */
[----:B------:R-:W-:Y:S02]  /*174a30*/  PRMT R40, R40, 0x3340, R42 ;  /* 0x0000334028287816 */ /* 0x000fe4000000002a */
[----:B------:R-:W-:Y:S01]  /*174a40*/  LOP3.LUT R38, R38, 0xffff, RZ, 0xc0, !PT ;  /* 0x0000ffff26267812 */ /* 0x000fe200078ec0ff */
[----:B------:R-:W-:Y:S04]  /*174a50*/  STL [R1+0x114], R45 ;  /* 0x0001142d01007387 */ /* 0x000fe80000100800 */
[----:B------:R0:W-:Y:S01]  /*174a60*/  STL [R1+0x684], R40 ;  /* 0x0006842801007387 */ /* 0x0001e20000100800 */
[----:B--2---:R-:W-:-:S04]  /*174a70*/  LOP3.LUT R37, R37, 0xffff, RZ, 0xc0, !PT ;  /* 0x0000ffff25257812 */ /* 0x004fc800078ec0ff */
[----:B------:R-:W-:Y:S02]  /*174a80*/  PRMT R50, R37, 0x3340, R0 ;  /* 0x0000334025327816 */ /* 0x000fe40000000000 */
[----:B------:R-:W-:-:S04]  /*174a90*/  LOP3.LUT R39, R39, 0xffff, RZ, 0xc0, !PT ;  /* 0x0000ffff27277812 */ /* 0x000fc800078ec0ff */
[----:B0-----:R-:W-:Y:S02]  /*174aa0*/  PRMT R40, R38, 0x3340, R39 ;  /* 0x0000334026287816 */ /* 0x001fe40000000027 */
[----:B------:R-:W-:Y:S02]  /*174ab0*/  SHF.R.U32.HI R38, RZ, 0x8, R38 ;  /* 0x00000008ff267819 */ /* 0x000fe40000011626 */
[----:B------:R-:W-:Y:S02]  /*174ac0*/  SHF.R.U32.HI R37, RZ, 0x8, R37 ;  /* 0x00000008ff257819 */ /* 0x000fe40000011625 */
[----:B------:R-:W-:Y:S02]  /*174ad0*/  PRMT R40, R40, 0x5410, R50 ;  /* 0x0000541028287816 */ /* 0x000fe40000000032 */
[----:B------:R-:W-:Y:S02]  /*174ae0*/  SHF.R.U32.HI R50, RZ, 0x8, R39 ;  /* 0x00000008ff327819 */ /* 0x000fe40000011627 */
[----:B------:R-:W-:-:S02]  /*174af0*/  LOP3.LUT R38, R38, 0xffff, RZ, 0xc0, !PT ;  /* 0x0000ffff26267812 */ /* 0x000fc400078ec0ff */
[----:B------:R-:W-:Y:S02]  /*174b00*/  LOP3.LUT R37, R37, 0xffff, RZ, 0xc0, !PT ;  /* 0x0000ffff25257812 */ /* 0x000fe400078ec0ff */
[----:B------:R-:W-:-:S04]  /*174b10*/  LOP3.LUT R50, R50, 0xffff, RZ, 0xc0, !PT ;  /* 0x0000ffff32327812 */ /* 0x000fc800078ec0ff */
[----:B------:R-:W-:Y:S02]  /*174b20*/  PRMT R39, R38, 0x3340, R50 ;  /* 0x0000334026277816 */ /* 0x000fe40000000032 */
[----:B------:R-:W-:Y:S01]  /*174b30*/  PRMT R38, R37, 0x3340, R0 ;  /* 0x0000334025267816 */ /* 0x000fe20000000000 */
[----:B------:R-:W-:Y:S04]  /*174b40*/  STL [R1+0x7bc], R40 ;  /* 0x0007bc2801007387 */ /* 0x000fe80000100800 */
[----:B------:R-:W-:Y:S01]  /*174b50*/  STL [R1+0x4dc], R39 ;  /* 0x0004dc2701007387 */ /* 0x000fe20000100800 */
[----:B------:R-:W-:-:S03]  /*174b60*/  LOP3.LUT R42, R35, 0xffff, RZ, 0xc0, !PT ;  /* 0x0000ffff232a7812 */ /* 0x000fc600078ec0ff */
[----:B------:R0:W-:Y:S04]  /*174b70*/  STL [R1+0x110], R38 ;  /* 0x0001102601007387 */ /* 0x0001e80000100800 */
[----:B------:R-:W2:Y:S01]  /*174b80*/  LDL.LU R35, [R1+0x290c] ;  /* 0x00290c0001237983 */ /* 0x000ea20000300800 */
[----:B------:R-:W-:-:S03]  /*174b90*/  LOP3.LUT R37, R58, 0xffff, RZ, 0xc0, !PT ;  /* 0x0000ffff3a257812 */ /* 0x000fc600078ec0ff */
[----:B0-----:R-:W2:Y:S04]  /*174ba0*/  LDL.LU R38, [R1+0x1c7c] ;  /* 0x001c7c0001267983 */ /* 0x001ea80000300800 */
[----:B------:R-:W2:Y:S01]  /*174bb0*/  LDL.LU R58, [R1+0x51b8] ;  /* 0x0051b800013a7983 */ /* 0x000ea20000300800 */
[----:B------:R-:W-:-:S03]  /*174bc0*/  LOP3.LUT R39, R27, 0xffff, RZ, 0xc0, !PT ;  /* 0x0000ffff1b277812 */ /* 0x000fc600078ec0ff */
[----:B------:R-:W2:Y:S01]  /*174bd0*/  LDL.LU R27, [R1+0x1adc] ;  /* 0x001adc00011b7983 */ /* 0x000ea20000300800 */
[----:B---3--:R-:W-:Y:S02]  /*174be0*/  LOP3.LUT R45, R56, 0xffff, RZ, 0xc0, !PT ;  /* 0x0000ffff382d7812 */ /* 0x008fe400078ec0ff */
[----:B----4-:R-:W-:Y:S02]  /*174bf0*/  LOP3.LUT R40, R43, 0xffff, RZ, 0xc0, !PT ;  /* 0x0000ffff2b287812 */ /* 0x010fe400078ec0ff */
[----:B------:R-:W-:Y:S01]  /*174c00*/  PRMT R50, R37, 0x3340, R0 ;  /* 0x0000334025327816 */ /* 0x000fe20000000000 */
[----:B------:R-:W3:Y:S01]  /*174c10*/  LDL.LU R43, [R1+0x2544] ;  /* 0x00254400012b7983 */ /* 0x000ee20000300800 */
[----:B------:R-:W-:Y:S02]  /*174c20*/  PRMT R56, R42, 0x3340, R45 ;  /* 0x000033402a387816 */ /* 0x000fe4000000002d */
[----:B------:R-:W-:Y:S02]  /*174c30*/  LOP3.LUT R41, R41, 0xffff, RZ, 0xc0, !PT ;  /* 0x0000ffff29297812 */ /* 0x000fe400078ec0ff */
[----:B------:R-:W-:-:S02]  /*174c40*/  PRMT R61, R56, 0x5410, R50 ;  /* 0x00005410383d7816 */ /* 0x000fc40000000032 */
[----:B------:R-:W-:Y:S02]  /*174c50*/  PRMT R50, R39, 0x3340, R0 ;  /* 0x0000334027327816 */ /* 0x000fe40000000000 */
[----:B------:R-:W-:-:S04]  /*174c60*/  PRMT R56, R40, 0x3340, R41 ;  /* 0x0000334028387816 */ /* 0x000fc80000000029 */
[----:B------:R-:W-:Y:S01]  /*174c70*/  PRMT R50, R56, 0x5410, R50 ;  /* 0x0000541038327816 */ /* 0x000fe20000000032 */
[----:B------:R-:W-:Y:S01]  /*174c80*/  STL [R1+0x7b8], R61 ;  /* 0x0007b83d01007387 */ /* 0x000fe20000100800 */
[----:B------:R-:W-:Y:S02]  /*174c90*/  SHF.R.U32.HI R42, RZ, 0x8, R42 ;  /* 0x00000008ff2a7819 */ /* 0x000fe4000001162a */
[----:B------:R-:W-:Y:S01]  /*174ca0*/  SHF.R.U32.HI R40, RZ, 0x8, R40 ;  /* 0x00000008ff287819 */ /* 0x000fe20000011628 */
[----:B------:R0:W-:Y:S01]  /*174cb0*/  STL [R1+0x7b4], R50 ;  /* 0x0007b43201007387 */ /* 0x0001e20000100800 */
[----:B------:R-:W-:Y:S02]  /*174cc0*/  SHF.R.U32.HI R41, RZ, 0x8, R41 ;  /* 0x00000008ff297819 */ /* 0x000fe40000011629 */
[----:B------:R-:W-:Y:S02]  /*174cd0*/  LOP3.LUT R42, R42, 0xffff, RZ, 0xc0, !PT ;  /* 0x0000ffff2a2a7812 */ /* 0x000fe400078ec0ff */
[----:B------:R-:W-:-:S02]  /*174ce0*/  LOP3.LUT R40, R40, 0xffff, RZ, 0xc0, !PT ;  /* 0x0000ffff28287812 */ /* 0x000fc400078ec0ff */
[----:B------:R-:W-:Y:S02]  /*174cf0*/  LOP3.LUT R41, R41, 0xffff, RZ, 0xc0, !PT ;  /* 0x0000ffff29297812 */ /* 0x000fe400078ec0ff */
[----:B0-----:R-:W-:-:S04]  /*174d00*/  SHF.R.U32.HI R50, RZ, 0x8, R45 ;  /* 0x00000008ff327819 */ /* 0x001fc8000001162d */
[----:B------:R-:W-:Y:S02]  /*174d10*/  LOP3.LUT R50, R50, 0xffff, RZ, 0xc0, !PT ;  /* 0x0000ffff32327812 */ /* 0x000fe400078ec0ff */
[----:B------:R-:W-:Y:S02]  /*174d20*/  PRMT R40, R40, 0x3340, R41 ;  /* 0x0000334028287816 */ /* 0x000fe40000000029 */
[----:B------:R-:W-:Y:S02]  /*174d30*/  PRMT R42, R42, 0x3340, R50 ;  /* 0x000033402a2a7816 */ /* 0x000fe40000000032 */
[----:B------:R-:W-:Y:S02]  /*174d40*/  SHF.R.U32.HI R37, RZ, 0x8, R37 ;  /* 0x00000008ff257819 */ /* 0x000fe40000011625 */
[----:B------:R-:W-:Y:S01]  /*174d50*/  SHF.R.U32.HI R50, RZ, 0x8, R39 ;  /* 0x00000008ff327819 */ /* 0x000fe20000011627 */
[----:B------:R-:W-:Y:S04]  /*174d60*/  STL [R1+0x514], R42 ;  /* 0x0005142a01007387 */ /* 0x000fe80000100800 */
[----:B------:R0:W-:Y:S04]  /*174d70*/  STL [R1+0x4ac], R40 ;  /* 0x0004ac2801007387 */ /* 0x0001e80000100800 */
[----:B------:R-:W4:Y:S01]  /*174d80*/  LDL.LU R56, [R1+0x2928] ;  /* 0x0029280001387983 */ /* 0x000f220000300800 */
[----:B------:R-:W-:-:S03]  /*174d90*/  LOP3.LUT R39, R37, 0xffff, RZ, 0xc0, !PT ;  /* 0x0000ffff25277812 */ /* 0x000fc600078ec0ff */
[----:B------:R-:W4:Y:S01]  /*174da0*/  LDL.LU R37, [R1+0x1cbc] ;  /* 0x001cbc0001257983 */ /* 0x000f220000300800 */
[----:B------:R-:W-:Y:S02]  /*174db0*/  LOP3.LUT R50, R50, 0xffff, RZ, 0xc0, !PT ;  /* 0x0000ffff32327812 */ /* 0x000fe400078ec0ff */
[--C-:B------:R-:W-:Y:S02]  /*174dc0*/  PRMT R39, R39, 0x3340, R0.reuse ;  /* 0x0000334027277816 */ /* 0x100fe40000000000 */
[----:B0-----:R-:W-:-:S05]  /*174dd0*/  PRMT R40, R50, 0x3340, R0 ;  /* 0x0000334032287816 */ /* 0x001fca0000000000 */
[----:B------:R0:W-:Y:S04]  /*174de0*/  STL [R1+0xfc], R40 ;  /* 0x0000fc2801007387 */ /* 0x0001e80000100800 */
[----:B------:R3:W-:Y:S01]  /*174df0*/  STL [R1+0x10c], R39 ;  /* 0x00010c2701007387 */ /* 0x0007e20000100800 */
[----:B--2---:R-:W-:Y:S02]  /*174e00*/  LOP3.LUT R41, R35, 0xffff, RZ, 0xc0, !PT ;  /* 0x0000ffff23297812 */ /* 0x004fe400078ec0ff */
[----:B------:R-:W-:Y:S02]  /*174e10*/  LOP3.LUT R35, R21, 0xffff, RZ, 0xc0, !PT ;  /* 0x0000ffff15237812 */ /* 0x000fe400078ec0ff */
[----:B------:R-:W2:Y:S01]  /*174e20*/  LDL.LU R21, [R1+0x6c4c] ;  /* 0x006c4c0001157983 */ /* 0x000ea20000300800 */
[----:B------:R-:W-:-:S02]  /*174e30*/  LOP3.LUT R42, R38, 0xffff, RZ, 0xc0, !PT ;  /* 0x0000ffff262a7812 */ /* 0x000fc400078ec0ff */
[----:B------:R-:W-:Y:S02]  /*174e40*/  LOP3.LUT R38, R58, 0xffff, RZ, 0xc0, !PT ;  /* 0x0000ffff3a267812 */ /* 0x000fe400078ec0ff */
[----:B------:R-:W2:Y:S01]  /*174e50*/  LDL.LU R58, [R1+0x51bc] ;  /* 0x0051bc00013a7983 */ /* 0x000ea20000300800 */
[----:B0-----:R-:W-:Y:S02]  /*174e60*/  LOP3.LUT R40, R27, 0xffff, RZ, 0xc0, !PT ;  /* 0x0000ffff1b287812 */ /* 0x001fe400078ec0ff */
[----:B------:R-:W-:Y:S02]  /*174e70*/  PRMT R50, R35, 0x3340, R0 ;  /* 0x0000334023327816 */ /* 0x000fe40000000000 */
[----:B------:R-:W-:-:S04]  /*174e80*/  PRMT R27, R41, 0x3340, R42 ;  /* 0x00003340291b7816 */ /* 0x000fc8000000002a */
[----:B------:R-:W-:Y:S02]  /*174e90*/  PRMT R27, R27, 0x5410, R50 ;  /* 0x000054101b1b7816 */ /* 0x000fe40000000032 */
[----:B---3--:R-:W-:Y:S02]  /*174ea0*/  LOP3.LUT R39, R43, 0xffff, RZ, 0xc0, !PT ;  /* 0x0000ffff2b277812 */ /* 0x008fe400078ec0ff */
[----:B------:R-:W3:Y:S04]  /*174eb0*/  LDL.LU R43, [R1+0x1b08] ;  /* 0x001b0800012b7983 */ /* 0x000ee80000300800 */
[----:B------:R0:W-:Y:S01]  /*174ec0*/  STL [R1+0x7b0], R27 ;  /* 0x0007b01b01007387 */ /* 0x0001e20000100800 */
[----:B------:R-:W-:-:S03]  /*174ed0*/  PRMT R50, R40, 0x3340, R0 ;  /* 0x0000334028327816 */ /* 0x000fc60000000000 */
[----:B0-----:R-:W3:Y:S01]  /*174ee0*/  LDL.LU R27, [R1+0x2564] ;  /* 0x00256400011b7983 */ /* 0x001ee20000300800 */
[----:B------:R-:W-:Y:S02]  /*174ef0*/  PRMT R45, R38, 0x3340, R39 ;  /* 0x00003340262d7816 */ /* 0x000fe40000000027 */
[----:B------:R-:W-:Y:S02]  /*174f00*/  SHF.R.U32.HI R41, RZ, 0x8, R41 ;  /* 0x00000008ff297819 */ /* 0x000fe40000011629 */
[----:B------:R-:W-:Y:S02]  /*174f10*/  SHF.R.U32.HI R38, RZ, 0x8, R38 ;  /* 0x00000008ff267819 */ /* 0x000fe40000011626 */
[----:B------:R-:W-:Y:S02]  /*174f20*/  PRMT R45, R45, 0x5410, R50 ;  /* 0x000054102d2d7816 */ /* 0x000fe40000000032 */
[----:B------:R-:W-:Y:S02]  /*174f30*/  SHF.R.U32.HI R50, RZ, 0x8, R42 ;  /* 0x00000008ff327819 */ /* 0x000fe4000001162a */
[----:B------:R-:W-:-:S02]  /*174f40*/  SHF.R.U32.HI R39, RZ, 0x8, R39 ;  /* 0x00000008ff277819 */ /* 0x000fc40000011627 */
[----:B------:R-:W-:Y:S02]  /*174f50*/  LOP3.LUT R41, R41, 0xffff, RZ, 0xc0, !PT ;  /* 0x0000ffff29297812 */ /* 0x000fe400078ec0ff */
[----:B------:R-:W-:Y:S02]  /*174f60*/  LOP3.LUT R38, R38, 0xffff, RZ, 0xc0, !PT ;  /* 0x0000ffff26267812 */ /* 0x000fe400078ec0ff */
[----:B------:R-:W-:Y:S02]  /*174f70*/  LOP3.LUT R50, R50, 0xffff, RZ, 0xc0, !PT ;  /* 0x0000ffff32327812 */ /* 0x000fe400078ec0ff */
[----:B------:R-:W-:Y:S01]  /*174f80*/  LOP3.LUT R39, R39, 0xffff, RZ, 0xc0, !PT ;  /* 0x0000ffff27277812 */ /* 0x000fe200078ec0ff */
[----:B------:R0:W-:Y:S03]  /*174f90*/  STL [R1+0x7a8], R45 ;  /* 0x0007a82d01007387 */ /* 0x0001e60000100800 */
[----:B------:R-:W-:-:S02]  /*174fa0*/  PRMT R39, R38, 0x3340, R39 ;  /* 0x0000334026277816 */ /* 0x000fc40000000027 */
[----:B0-----:R-:W-:-:S05]  /*174fb0*/  PRMT R45, R41, 0x3340, R50 ;  /* 0x00003340292d7816 */ /* 0x001fca0000000032 */
[----:B------:R-:W-:Y:S04]  /*174fc0*/  STL [R1+0x6abc], R45 ;  /* 0x006abc2d01007387 */ /* 0x000fe80000100800 */
[----:B------:R0:W-:Y:S01]  /*174fd0*/  STL [R1+0x4d8], R39 ;  /* 0x0004d82701007387 */ /* 0x0001e20000100800 */
[----:B----4-:R-:W-:Y:S02]  /*174fe0*/  LOP3.LUT R38, R56, 0xffff, RZ, 0xc0, !PT ;  /* 0x0000ffff38267812 */ /* 0x010fe400078ec0ff */
[----:B------:R-:W-:Y:S02]  /*174ff0*/  LOP3.LUT R56, R44, 0xffff, RZ, 0xc0, !PT ;  /* 0x0000ffff2c387812 */ /* 0x000fe400078ec0ff */
[----:B------:R-:W4:Y:S02]  /*175000*/  LDL.LU R44, [R1+0x6c48] ;  /* 0x006c4800012c7983 */ /* 0x000f240000300800 */
[----:B------:R-:W-:-:S02]  /*175010*/  PRMT R50, R56, 0x3340, R0 ;  /* 0x0000334038327816 */ /* 0x000fc40000000000 */
[----:B0-----:R-:W-:Y:S02]  /*175020*/  LOP3.LUT R39, R37, 0xffff, RZ, 0xc0, !PT ;  /* 0x0000ffff25277812 */ /* 0x001fe400078ec0ff */
[----:B------:R-:W4:Y:S04]  /*175030*/  LDL.LU R37, [R1+0x291c] ;  /* 0x00291c0001257983 */ /* 0x000f280000300800 */
[----:B------:R-:W4:Y:S01]  /*175040*/  LDL.LU R61, [R1+0x240c] ;  /* 0x00240c00013d7983 */ /* 0x000f220000300800 */
[--C-:B------:R-:W-:Y:S02]  /*175050*/  PRMT R41, R38, 0x3340, R39.reuse ;  /* 0x0000334026297816 */ /* 0x100fe40000000027 */
[----:B------:R-:W-:Y:S02]  /*175060*/  SHF.R.U32.HI R38, RZ, 0x8, R38 ;  /* 0x00000008ff267819 */ /* 0x000fe40000011626 */
[----:B------:R-:W-:-:S02]  /*175070*/  SHF.R.U32.HI R39, RZ, 0x8, R39 ;  /* 0x00000008ff277819 */ /* 0x000fc40000011627 */
[----:B------:R-:W-:Y:S02]  /*175080*/  PRMT R41, R41, 0x5410, R50 ;  /* 0x0000541029297816 */ /* 0x000fe40000000032 */
[----:B------:R-:W-:Y:S02]  /*175090*/  SHF.R.U32.HI R50, RZ, 0x8, R40 ;  /* 0x00000008ff327819 */ /* 0x000fe40000011628 */
[----:B------:R-:W-:Y:S02]  /*1750a0*/  LOP3.LUT R38, R38, 0xffff, RZ, 0xc0, !PT ;  /* 0x0000ffff26267812 */ /* 0x000fe400078ec0ff */
[----:B------:R-:W-:Y:S02]  /*1750b0*/  LOP3.LUT R39, R39, 0xffff, RZ, 0xc0, !PT ;  /* 0x0000ffff27277812 */ /* 0x000fe400078ec0ff */
[----:B------:R-:W-:Y:S01]  /*1750c0*/  LOP3.LUT R50, R50, 0xffff, RZ, 0xc0, !PT ;  /* 0x0000ffff32327812 */ /* 0x000fe200078ec0ff */
[----:B------:R0:W-:Y:S01]  /*1750d0*/  STL [R1+0x7ac], R41 ;  /* 0x0007ac2901007387 */ /* 0x0001e20000100800 */
[----:B------:R-:W-:-:S02]  /*1750e0*/  PRMT R38, R38, 0x3340, R39 ;  /* 0x0000334026267816 */ /* 0x000fc40000000027 */
[----:B0-----:R-:W-:-:S05]  /*1750f0*/  PRMT R41, R50, 0x3340, R0 ;  /* 0x0000334032297816 */ /* 0x001fca0000000000 */
[----:B------:R0:W-:Y:S04]  /*175100*/  STL [R1+0xf4], R41 ;  /* 0x0000f42901007387 */ /* 0x0001e80000100800 */
[----:B------:R1:W-:Y:S01]  /*175110*/  STL [R1+0x510], R38 ;  /* 0x0005102601007387 */ /* 0x0003e20000100800 */
[----:B--2---:R-:W-:-:S03]  /*175120*/  LOP3.LUT R40, R58, 0xffff, RZ, 0xc0, !PT ;  /* 0x0000ffff3a287812 */ /* 0x004fc600078ec0ff */
[----:B------:R-:W2:Y:S04]  /*175130*/  LDL.LU R58, [R1+0x51c0] ;  /* 0x0051c000013a7983 */ /* 0x000ea80000300800 */
[----:B------:R-:W2:Y:S04]  /*175140*/  LDL.LU R39, [R1+0x1b3c] ;  /* 0x001b3c0001277983 */ /* 0x000ea80000300800 */
[----:B0-----:R-:W2:Y:S01]  /*175150*/  LDL.LU R41, [R1+0x259c] ;  /* 0x00259c0001297983 */ /* 0x001ea20000300800 */
[----:B---3--:R-:W-:-:S04]  /*175160*/  LOP3.LUT R45, R43, 0xffff, RZ, 0xc0, !PT ;  /* 0x0000ffff2b2d7812 */ /* 0x008fc800078ec0ff */
[----:B------:R-:W-:Y:S02]  /*175170*/  PRMT R50, R45, 0x3340, R0 ;  /* 0x000033402d327816 */ /* 0x000fe40000000000 */
[----:B------:R-:W-:Y:S02]  /*175180*/  LOP3.LUT R42, R27, 0xffff, RZ, 0xc0, !PT ;  /* 0x0000ffff1b2a7812 */ /* 0x000fe400078ec0ff */
[----:B------:R-:W3:Y:S04]  /*175190*/  LDL.LU R27, [R1+0x51c4] ;  /* 0x0051c400011b7983 */ /* 0x000ee80000300800 */
[----:B-1----:R-:W3:Y:S01]  /*1751a0*/  LDL.LU R38, [R1+0x1b48] ;  /* 0x001b480001267983 */ /* 0x002ee20000300800 */
[----:B------:R-:W-:-:S04]  /*1751b0*/  PRMT R43, R40, 0x3340, R42 ;  /* 0x00003340282b7816 */ /* 0x000fc8000000002a */
[----:B------:R-:W-:Y:S02]  /*1751c0*/  PRMT R50, R43, 0x5410, R50 ;  /* 0x000054102b327816 */ /* 0x000fe40000000032 */
[----:B------:R-:W3:Y:S04]  /*1751d0*/  LDL.LU R43, [R1+0x6c44] ;  /* 0x006c4400012b7983 */ /* 0x000ee80000300800 */
[----:B------:R0:W-:Y:S01]  /*1751e0*/  STL [R1+0x7a0], R50 ;  /* 0x0007a03201007387 */ /* 0x0001e20000100800 */
[----:B------:R-:W-:Y:S02]  /*1751f0*/  SHF.R.U32.HI R40, RZ, 0x8, R40 ;  /* 0x00000008ff287819 */ /* 0x000fe40000011628 */
[----:B------:R-:W-:Y:S02]  /*175200*/  SHF.R.U32.HI R42, RZ, 0x8, R42 ;  /* 0x00000008ff2a7819 */ /* 0x000fe4000001162a */
[----:B0-----:R-:W-:-:S02]  /*175210*/  SHF.R.U32.HI R50, RZ, 0x8, R56 ;  /* 0x00000008ff327819 */ /* 0x001fc40000011638 */
[----:B------:R-:W3:Y:S01]  /*175220*/  LDL.LU R56, [R1+0x25a0] ;  /* 0x0025a00001387983 */ /* 0x000ee20000300800 */
[----:B------:R-:W-:Y:S02]  /*175230*/  LOP3.LUT R40, R40, 0xffff, RZ, 0xc0, !PT ;  /* 0x0000ffff28287812 */ /* 0x000fe400078ec0ff */
[----:B------:R-:W-:Y:S02]  /*175240*/  LOP3.LUT R50, R50, 0xffff, RZ, 0xc0, !PT ;  /* 0x0000ffff32327812 */ /* 0x000fe400078ec0ff */
[----:B------:R-:W-:Y:S02]  /*175250*/  LOP3.LUT R42, R42, 0xffff, RZ, 0xc0, !PT ;  /* 0x0000ffff2a2a7812 */ /* 0x000fe400078ec0ff */
[----:B------:R-:W-:Y:S02]  /*175260*/  PRMT R50, R50, 0x3340, R0 ;  /* 0x0000334032327816 */ /* 0x000fe40000000000 */
[----:B------:R-:W-:-:S03]  /*175270*/  PRMT R42, R40, 0x3340, R42 ;  /* 0x00003340282a7816 */ /* 0x000fc6000000002a */
[----:B------:R-:W-:Y:S04]  /*175280*/  STL [R1+0xf0], R50 ;  /* 0x0000f03201007387 */ /* 0x000fe80000100800 */
[----:B------:R0:W-:Y:S01]  /*175290*/  STL [R1+0x4ec], R42 ;  /* 0x0004ec2a01007387 */ /* 0x0001e20000100800 */
[----:B----4-:R-:W-:Y:S02]  /*1752a0*/  LOP3.LUT R40, R37, 0xffff, RZ, 0xc0, !PT ;  /* 0x0000ffff25287812 */ /* 0x010fe400078ec0ff */
[----:B------:R-:W-:Y:S02]  /*1752b0*/  LOP3.LUT R37, R22, 0xffff, RZ, 0xc0, !PT ;  /* 0x0000ffff16257812 */ /* 0x000fe400078ec0ff */
[----:B------:R-:W4:Y:S01]  /*1752c0*/  LDL.LU R22, [R1+0x6c40] ;  /* 0x006c400001167983 */ /* 0x000f220000300800 */
[----:B0-----:R-:W-:-:S02]  /*1752d0*/  LOP3.LUT R42, R61, 0xffff, RZ, 0xc0, !PT ;  /* 0x0000ffff3d2a7812 */ /* 0x001fc400078ec0ff */
        /* <DEDUP_REMOVED lines=13> */
[----:B--2---:R-:W-:-:S03]  /*1753b0*/  LOP3.LUT R40, R58, 0xffff, RZ, 0xc0, !PT ;  /* 0x0000ffff3a287812 */ /* 0x004fc600078ec0ff */
[----:B------:R-:W2:Y:S04]  /*1753c0*/  LDL.LU R58, [R1+0x292c] ;  /* 0x00292c00013a7983 */ /* 0x000ea80000300800 */
[----:B------:R1:W-:Y:S04]  /*1753d0*/  STL [R1+0x678], R42 ;  /* 0x0006782a01007387 */ /* 0x0003e80000100800 */
[----:B0-----:R-:W4:Y:S01]  /*1753e0*/  LDL.LU R61, [R1+0x2418] ;  /* 0x00241800013d7983 */ /* 0x001f220000300800 */
[----:B------:R-:W-:Y:S02]  /*1753f0*/  LOP3.LUT R39, R39, 0xffff, RZ, 0xc0, !PT ;  /* 0x0000ffff27277812 */ /* 0x000fe400078ec0ff */
[----:B------:R-:W-:-:S02]  /*175400*/  LOP3.LUT R41, R41, 0xffff, RZ, 0xc0, !PT ;  /* 0x0000ffff29297812 */ /* 0x000fc400078ec0ff */
[----:B------:R-:W-:Y:S02]  /*175410*/  PRMT R50, R39, 0x3340, R0 ;  /* 0x0000334027327816 */ /* 0x000fe40000000000 */
[----:B-1----:R-:W-:Y:S02]  /*175420*/  PRMT R45, R40, 0x3340, R41 ;  /* 0x00003340282d7816 */ /* 0x002fe40000000029 */
[----:B---3--:R-:W-:Y:S02]  /*175430*/  LOP3.LUT R27, R27, 0xffff, RZ, 0xc0, !PT ;  /* 0x0000ffff1b1b7812 */ /* 0x008fe400078ec0ff */
[----:B------:R-:W-:Y:S02]  /*175440*/  LOP3.LUT R38, R38, 0xffff, RZ, 0xc0, !PT ;  /* 0x0000ffff26267812 */ /* 0x000fe400078ec0ff */
[----:B------:R-:W-:Y:S02]  /*175450*/  LOP3.LUT R42, R56, 0xffff, RZ, 0xc0, !PT ;  /* 0x0000ffff382a7812 */ /* 0x000fe400078ec0ff */
[----:B------:R-:W-:-:S02]  /*175460*/  PRMT R56, R45, 0x5410, R50 ;  /* 0x000054102d387816 */ /* 0x000fc40000000032 */
[----:B------:R-:W-:Y:S02]  /*175470*/  PRMT R50, R38, 0x3340, R0 ;  /* 0x0000334026327816 */ /* 0x000fe40000000000 */
[----:B------:R-:W-:Y:S02]  /*175480*/  PRMT R45, R27, 0x3340, R42 ;  /* 0x000033401b2d7816 */ /* 0x000fe4000000002a */
[----:B------:R-:W-:Y:S02]  /*175490*/  SHF.R.U32.HI R27, RZ, 0x8, R27 ;  /* 0x00000008ff1b7819 */ /* 0x000fe4000001161b */
[----:B------:R-:W-:Y:S01]  /*1754a0*/  PRMT R45, R45, 0x5410, R50 ;  /* 0x000054102d2d7816 */ /* 0x000fe20000000032 */
[----:B------:R0:W-:Y:S01]  /*1754b0*/  STL [R1+0x798], R56 ;  /* 0x0007983801007387 */ /* 0x0001e20000100800 */
[----:B------:R-:W-:-:S03]  /*1754c0*/  SHF.R.U32.HI R50, RZ, 0x8, R42 ;  /* 0x00000008ff327819 */ /* 0x000fc6000001162a */
[----:B------:R-:W-:Y:S01]  /*1754d0*/  STL [R1+0x794], R45 ;  /* 0x0007942d01007387 */ /* 0x000fe20000100800 */
[----:B------:R-:W-:Y:S02]  /*1754e0*/  LOP3.LUT R42, R27, 0xffff, RZ, 0xc0, !PT ;  /* 0x0000ffff1b2a7812 */ /* 0x000fe400078ec0ff */
[----:B------:R-:W-:Y:S01]  /*1754f0*/  LOP3.LUT R50, R50, 0xffff, RZ, 0xc0, !PT ;  /* 0x0000ffff32327812 */ /* 0x000fe200078ec0ff */
[----:B0-----:R-:W3:Y:S04]  /*175500*/  LDL.LU R56, [R1+0x2938] ;  /* 0x0029380001387983 */ /* 0x001ee80000300800 */
[----:B------:R-:W3:Y:S01]  /*175510*/  LDL.LU R27, [R1+0x241c] ;  /* 0x00241c00011b7983 */ /* 0x000ee20000300800 */
[----:B------:R-:W-:Y:S02]  /*175520*/  SHF.R.U32.HI R40, RZ, 0x8, R40 ;  /* 0x00000008ff287819 */ /* 0x000fe40000011628 */
[----:B------:R-:W-:-:S02]  /*175530*/  SHF.R.U32.HI R41, RZ, 0x8, R41 ;  /* 0x00000008ff297819 */ /* 0x000fc40000011629 */
[----:B------:R-:W-:Y:S02]  /*175540*/  PRMT R42, R42, 0x3340, R50 ;  /* 0x000033402a2a7816 */ /* 0x000fe40000000032 */
[----:B------:R-:W-:Y:S02]  /*175550*/  SHF.R.U32.HI R50, RZ, 0x8, R39 ;  /* 0x00000008ff327819 */ /* 0x000fe40000011627 */
[----:B------:R-:W-:Y:S02]  /*175560*/  SHF.R.U32.HI R38, RZ, 0x8, R38 ;  /* 0x00000008ff267819 */ /* 0x000fe40000011626 */
[----:B------:R-:W-:Y:S02]  /*175570*/  LOP3.LUT R40, R40, 0xffff, RZ, 0xc0, !PT ;  /* 0x0000ffff28287812 */ /* 0x000fe400078ec0ff */
[----:B------:R-:W-:Y:S02]  /*175580*/  LOP3.LUT R41, R41, 0xffff, RZ, 0xc0, !PT ;  /* 0x0000ffff29297812 */ /* 0x000fe400078ec0ff */
[----:B------:R-:W-:-:S02]  /*175590*/  LOP3.LUT R50, R50, 0xffff, RZ, 0xc0, !PT ;  /* 0x0000ffff32327812 */ /* 0x000fc400078ec0ff */
[----:B------:R-:W-:Y:S02]  /*1755a0*/  LOP3.LUT R38, R38, 0xffff, RZ, 0xc0, !PT ;  /* 0x0000ffff26267812 */ /* 0x000fe400078ec0ff */
[----:B------:R-:W-:Y:S02]  /*1755b0*/  PRMT R40, R40, 0x3340, R41 ;  /* 0x0000334028287816 */ /* 0x000fe40000000029 */
[--C-:B------:R-:W-:Y:S02]  /*1755c0*/  PRMT R39, R50, 0x3340, R0.reuse ;  /* 0x0000334032277816 */ /* 0x100fe40000000000 */
[----:B------:R-:W-:Y:S01]  /*1755d0*/  PRMT R38, R38, 0x3340, R0 ;  /* 0x0000334026267816 */ /* 0x000fe20000000000 */
[----:B------:R-:W-:Y:S04]  /*1755e0*/  STL [R1+0x4e8], R42 ;  /* 0x0004e82a01007387 */ /* 0x000fe80000100800 */
[----:B------:R0:W-:Y:S04]  /*1755f0*/  STL [R1+0x4d4], R40 ;  /* 0x0004d42801007387 */ /* 0x0001e80000100800 */
[----:B------:R1:W-:Y:S04]  /*175600*/  STL [R1+0xe4], R39 ;  /* 0x0000e42701007387 */ /* 0x0003e80000100800 */
[----:B------:R1:W-:Y:S01]  /*175610*/  STL [R1+0xe0], R38 ;  /* 0x0000e02601007387 */ /* 0x0003e20000100800 */
[----:B0-----:R-:W-:-:S03]  /*175620*/  LOP3.LUT R40, R24, 0xffff, RZ, 0xc0, !PT ;  /* 0x0000ffff18287812 */ /* 0x001fc600078ec0ff */
[----:B------:R-:W3:Y:S04]  /*175630*/  LDL.LU R24, [R1+0x6c3c] ;  /* 0x006c3c0001187983 */ /* 0x000ee80000300800 */
[----:B-1----:R-:W3:Y:S04]  /*175640*/  LDL.LU R39, [R1+0x51f0] ;  /* 0x0051f00001277983 */ /* 0x002ee80000300800 */
[----:B------:R-:W3:Y:S01]  /*175650*/  LDL.LU R38, [R1+0x1b8c] ;  /* 0x001b8c0001267983 */ /* 0x000ee20000300800 */
[----:B--2---:R-:W-:-:S03]  /*175660*/  LOP3.LUT R41, R58, 0xffff, RZ, 0xc0, !PT ;  /* 0x0000ffff3a297812 */ /* 0x004fc600078ec0ff */
[----:B------:R-:W2:Y:S01]  /*175670*/  LDL.LU R58, [R1+0x25f8] ;  /* 0x0025f800013a7983 */ /* 0x000ea20000300800 */
[----:B----4-:R-:W-:Y:S02]  /*175680*/  LOP3.LUT R42, R61, 0xffff, RZ, 0xc0, !PT ;  /* 0x0000ffff3d2a7812 */ /* 0x010fe400078ec0ff */
[----:B------:R-:W-:Y:S02]  /*175690*/  PRMT R50, R40, 0x3340, R0 ;  /* 0x0000334028327816 */ /* 0x000fe40000000000 */
[----:B------:R-:W-:Y:S02]  /*1756a0*/  PRMT R45, R41, 0x3340, R42 ;  /* 0x00003340292d7816 */ /* 0x000fe4000000002a */
[----:B------:R-:W-:Y:S02]  /*1756b0*/  SHF.R.U32.HI R41, RZ, 0x8, R41 ;  /* 0x00000008ff297819 */ /* 0x000fe40000011629 */
[----:B------:R-:W-:Y:S02]  /*1756c0*/  PRMT R45, R45, 0x5410, R50 ;  /* 0x000054102d2d7816 */ /* 0x000fe40000000032 */
[----:B------:R-:W-:-:S02]  /*1756d0*/  SHF.R.U32.HI R50, RZ, 0x8, R42 ;  /* 0x00000008ff327819 */ /* 0x000fc4000001162a */
[----:B------:R-:W-:Y:S02]  /*1756e0*/  SHF.R.U32.HI R40, RZ, 0x8, R40 ;  /* 0x00000008ff287819 */ /* 0x000fe40000011628 */
[----:B------:R-:W-:Y:S02]  /*1756f0*/  LOP3.LUT R41, R41, 0xffff, RZ, 0xc0, !PT ;  /* 0x0000ffff29297812 */ /* 0x000fe400078ec0ff */
[----:B------:R-:W-:Y:S02]  /*175700*/  LOP3.LUT R50, R50, 0xffff, RZ, 0xc0, !PT ;  /* 0x0000ffff32327812 */ /* 0x000fe400078ec0ff */
[----:B------:R-:W-:Y:S02]  /*175710*/  LOP3.LUT R40, R40, 0xffff, RZ, 0xc0, !PT ;  /* 0x0000ffff28287812 */ /* 0x000fe400078ec0ff */
[----:B------:R-:W-:Y:S02]  /*175720*/  PRMT R42, R41, 0x3340, R50 ;  /* 0x00003340292a7816 */ /* 0x000fe40000000032 */
[----:B------:R-:W-:Y:S01]  /*175730*/  PRMT R40, R40, 0x3340, R0 ;  /* 0x0000334028287816 */ /* 0x000fe20000000000 */
[----:B------:R-:W-:Y:S04]  /*175740*/  STL [R1+0x79c], R45 ;  /* 0x00079c2d01007387 */ /* 0x000fe80000100800 */
[----:B------:R0:W-:Y:S01]  /*175750*/  STL [R1+0x520], R42 ;  /* 0x0005202a01007387 */ /* 0x0001e20000100800 */
[----:B---3--:R-:W-:-:S03]  /*175760*/  LOP3.LUT R41, R56, 0xffff, RZ, 0xc0, !PT ;  /* 0x0000ffff38297812 */ /* 0x008fc600078ec0ff */
[----:B------:R-:W3:Y:S04]  /*175770*/  LDL.LU R56, [R1+0x2948] ;  /* 0x0029480001387983 */ /* 0x000ee80000300800 */
[----:B------:R1:W-:Y:S01]  /*175780*/  STL [R1+0xdc], R40 ;  /* 0x0000dc2801007387 */ /* 0x0003e20000100800 */
[----:B0-----:R-:W-:-:S04]  /*175790*/  LOP3.LUT R42, R27, 0xffff, RZ, 0xc0, !PT ;  /* 0x0000ffff1b2a7812 */ /* 0x001fc800078ec0ff */
[----:B------:R-:W-:Y:S02]  /*1757a0*/  PRMT R45, R41, 0x3340, R42 ;  /* 0x00003340292d7816 */ /* 0x000fe4000000002a */
[----:B-1----:R-:W-:Y:S02]  /*1757b0*/  LOP3.LUT R40, R21, 0xffff, RZ, 0xc0, !PT ;  /* 0x0000ffff15287812 */ /* 0x002fe400078ec0ff */
[----:B------:R-:W-:Y:S01]  /*1757c0*/  SHF.R.U32.HI R41, RZ, 0x8, R41 ;  /* 0x00000008ff297819 */ /* 0x000fe20000011629 */
[----:B------:R-:W4:Y:S04]  /*1757d0*/  LDL.LU R21, [R1+0x6c38] ;  /* 0x006c380001157983 */ /* 0x000f280000300800 */
[----:B------:R-:W4:Y:S01]  /*1757e0*/  LDL.LU R27, [R1+0x2428] ;  /* 0x00242800011b7983 */ /* 0x000f220000300800 */
[----:B------:R-:W-:-:S04]  /*1757f0*/  PRMT R50, R40, 0x3340, R0 ;  /* 0x0000334028327816 */ /* 0x000fc80000000000 */
[----:B------:R-:W-:Y:S02]  /*175800*/  PRMT R45, R45, 0x5410, R50 ;  /* 0x000054102d2d7816 */ /* 0x000fe40000000032 */
[----:B------:R-:W-:Y:S02]  /*175810*/  SHF.R.U32.HI R50, RZ, 0x8, R42 ;  /* 0x00000008ff327819 */ /* 0x000fe4000001162a */
[----:B------:R-:W-:Y:S02]  /*175820*/  LOP3.LUT R41, R41, 0xffff, RZ, 0xc0, !PT ;  /* 0x0000ffff29297812 */ /* 0x000fe400078ec0ff */
[----:B------:R-:W-:-:S04]  /*175830*/  LOP3.LUT R50, R50, 0xffff, RZ, 0xc0, !PT ;  /* 0x0000ffff32327812 */ /* 0x000fc800078ec0ff */
[----:B------:R-:W-:Y:S01]  /*175840*/  PRMT R41, R41, 0x3340, R50 ;  /* 0x0000334029297816 */ /* 0x000fe20000000032 */
[----:B------:R-:W-:Y:S01]  /*175850*/  STL [R1+0x790], R45 ;  /* 0x0007902d01007387 */ /* 0x000fe20000100800 */
[----:B------:R-:W-:Y:S02]  /*175860*/  LOP3.LUT R39, R39, 0xffff, RZ, 0xc0, !PT ;  /* 0x0000ffff27277812 */ /* 0x000fe400078ec0ff */
[----:B------:R-:W-:Y:S01]  /*175870*/  LOP3.LUT R38, R38, 0xffff, RZ, 0xc0, !PT ;  /* 0x0000ffff26267812 */ /* 0x000fe200078ec0ff */
[----:B------:R-:W-:Y:S01]  /*175880*/  STL [R1+0x51c], R41 ;  /* 0x00051c2901007387 */ /* 0x000fe20000100800 */
[----:B------:R-:W-:Y:S02]  /*175890*/  SHF.R.U32.HI R40, RZ, 0x8, R40 ;  /* 0x00000008ff287819 */ /* 0x000fe40000011628 */
[----:B------:R-:W-:Y:S02]  /*1758a0*/  PRMT R50, R38, 0x3340, R0 ;  /* 0x0000334026327816 */ /* 0x000fe40000000000 */
[----:B------:R-:W-:-:S02]  /*1758b0*/  SHF.R.U32.HI R38, RZ, 0x8, R38 ;  /* 0x00000008ff267819 */ /* 0x000fc40000011626 */
[----:B------:R-:W-:Y:S02]  /*1758c0*/  LOP3.LUT R40, R40, 0xffff, RZ, 0xc0, !PT ;  /* 0x0000ffff28287812 */ /* 0x000fe400078ec0ff */
[----:B------:R-:W-:Y:S02]  /*1758d0*/  LOP3.LUT R38, R38, 0xffff, RZ, 0xc0, !PT ;  /* 0x0000ffff26267812 */ /* 0x000fe400078ec0ff */
[--C-:B------:R-:W-:Y:S02]  /*1758e0*/  PRMT R40, R40, 0x3340, R0.reuse ;  /* 0x0000334028287816 */ /* 0x100fe40000000000 */
[----:B------:R-:W-:-:S03]  /*1758f0*/  PRMT R38, R38, 0x3340, R0 ;  /* 0x0000334026267816 */ /* 0x000fc60000000000 */
[----:B------:R0:W-:Y:S04]  /*175900*/  STL [R1+0xd0], R40 ;  /* 0x0000d02801007387 */ /* 0x0001e80000100800 */
[----:B0-----:R-:W4:Y:S01]  /*175910*/  LDL.LU R40, [R1+0x5218] ;  /* 0x0052180001287983 */ /* 0x001f220000300800 */
[----:B--2---:R-:W-:-:S03]  /*175920*/  LOP3.LUT R41, R58, 0xffff, RZ, 0xc0, !PT ;  /* 0x0000ffff3a297812 */ /* 0x004fc600078ec0ff */
[----:B------:R-:W2:Y:S01]  /*175930*/  LDL.LU R58, [R1+0x2618] ;  /* 0x00261800013a7983 */ /* 0x000ea20000300800 */
[----:B------:R-:W-:Y:S02]  /*175940*/  PRMT R42, R39, 0x3340, R41 ;  /* 0x00003340272a7816 */ /* 0x000fe40000000029 */
[----:B------:R-:W-:Y:S02]  /*175950*/  SHF.R.U32.HI R39, RZ, 0x8, R39 ;  /* 0x00000008ff277819 */ /* 0x000fe40000011627 */
[----:B------:R-:W-:Y:S02]  /*175960*/  PRMT R42, R42, 0x5410, R50 ;  /* 0x000054102a2a7816 */ /* 0x000fe40000000032 */
[----:B------:R-:W-:Y:S02]  /*175970*/  SHF.R.U32.HI R50, RZ, 0x8, R41 ;  /* 0x00000008ff327819 */ /* 0x000fe40000011629 */
[----:B------:R-:W-:Y:S02]  /*175980*/  LOP3.LUT R39, R39, 0xffff, RZ, 0xc0, !PT ;  /* 0x0000ffff27277812 */ /* 0x000fe400078ec0ff */
[----:B------:R-:W-:-:S04]  /*175990*/  LOP3.LUT R50, R50, 0xffff, RZ, 0xc0, !PT ;  /* 0x0000ffff32327812 */ /* 0x000fc800078ec0ff */
[----:B------:R-:W-:Y:S01]  /*1759a0*/  PRMT R39, R39, 0x3340, R50 ;  /* 0x0000334027277816 */ /* 0x000fe20000000032 */
[----:B------:R-:W-:Y:S01]  /*1759b0*/  STL [R1+0x788], R42 ;  /* 0x0007882a01007387 */ /* 0x000fe20000100800 */
[----:B------:R-:W-:-:S03]  /*1759c0*/  LOP3.LUT R41, R43, 0xffff, RZ, 0xc0, !PT ;  /* 0x0000ffff2b297812 */ /* 0x000fc600078ec0ff */
[----:B------:R-:W-:Y:S04]  /*1759d0*/  STL [R1+0x530], R39 ;  /* 0x0005302701007387 */ /* 0x000fe80000100800 */
[----:B------:R0:W-:Y:S04]  /*1759e0*/  STL [R1+0xcc], R38 ;  /* 0x0000cc2601007387 */ /* 0x0001e80000100800 */
[----:B------:R-:W2:Y:S04]  /*1759f0*/  LDL.LU R43, [R1+0x6c34] ;  /* 0x006c3400012b7983 */ /* 0x000ea80000300800 */
[----:B0-----:R-:W2:Y:S01]  /*175a00*/  LDL.LU R38, [R1+0x296c] ;  /* 0x00296c0001267983 */ /* 0x001ea20000300800 */
[----:B------:R-:W-:-:S03]  /*175a10*/  PRMT R50, R41, 0x3340, R0 ;  /* 0x0000334029327816 */ /* 0x000fc60000000000 */
[----:B------:R-:W2:Y:S01]  /*175a20*/  LDL.LU R39, [R1+0x244c] ;  /* 0x00244c0001277983 */ /* 0x000ea20000300800 */
[----:B------:R-:W-:-:S04]  /*175a30*/  SHF.R.U32.HI R41, RZ, 0x8, R41 ;  /* 0x00000008ff297819 */ /* 0x000fc80000011629 */
[----:B------:R-:W-:Y:S02]  /*175a40*/  LOP3.LUT R41, R41, 0xffff, RZ, 0xc0, !PT ;  /* 0x0000ffff29297812 */ /* 0x000fe400078ec0ff */
[----:B---3--:R-:W-:Y:S02]  /*175a50*/  LOP3.LUT R42, R56, 0xffff, RZ, 0xc0, !PT ;  /* 0x0000ffff382a7812 */ /* 0x008fe400078ec0ff */
[----:B----4-:R-:W-:Y:S02]  /*175a60*/  LOP3.LUT R45, R27, 0xffff, RZ, 0xc0, !PT ;  /* 0x0000ffff1b2d7812 */ /* 0x010fe400078ec0ff */
[----:B------:R-:W3:Y:S02]  /*175a70*/  LDL.LU R27, [R1+0x5240] ;  /* 0x00524000011b7983 */ /* 0x000ee40000300800 */
[----:B------:R-:W-:-:S04]  /*175a80*/  PRMT R56, R42, 0x3340, R45 ;  /* 0x000033402a387816 */ /* 0x000fc8000000002d */
[----:B------:R-:W-:Y:S02]  /*175a90*/  PRMT R50, R56, 0x5410, R50 ;  /* 0x0000541038327816 */ /* 0x000fe40000000032 */
[----:B------:R-:W4:Y:S04]  /*175aa0*/  LDL.LU R56, [R1+0x2640] ;  /* 0x0026400001387983 */ /* 0x000f280000300800 */
[----:B------:R0:W-:Y:S01]  /*175ab0*/  STL [R1+0x78c], R50 ;  /* 0x00078c3201007387 */ /* 0x0001e20000100800 */
[----:B------:R-:W-:-:S04]  /*175ac0*/  SHF.R.U32.HI R42, RZ, 0x8, R42 ;  /* 0x00000008ff2a7819 */ /* 0x000fc8000001162a */
[----:B------:R-:W-:Y:S02]  /*175ad0*/  LOP3.LUT R42, R42, 0xffff, RZ, 0xc0, !PT ;  /* 0x0000ffff2a2a7812 */ /* 0x000fe400078ec0ff */
[----:B0-----:R-:W-:-:S04]  /*175ae0*/  SHF.R.U32.HI R50, RZ, 0x8, R45 ;  /* 0x00000008ff327819 */ /* 0x001fc8000001162d */
[----:B------:R-:W-:-:S04]  /*175af0*/  LOP3.LUT R50, R50, 0xffff, RZ, 0xc0, !PT ;  /* 0x0000ffff32327812 */ /* 0x000fc800078ec0ff */
[----:B------:R-:W-:Y:S02]  /*175b00*/  PRMT R45, R42, 0x3340, R50 ;  /* 0x000033402a2d7816 */ /* 0x000fe40000000032 */
[----:B------:R-:W-:-:S03]  /*175b10*/  PRMT R42, R41, 0x3340, R0 ;  /* 0x00003340292a7816 */ /* 0x000fc60000000000 */
[----:B------:R-:W-:Y:S04]  /*175b20*/  STL [R1+0x52c], R45 ;  /* 0x00052c2d01007387 */ /* 0x000fe80000100800 */
[----:B------:R0:W-:Y:S01]  /*175b30*/  STL [R1+0xc4], R42 ;  /* 0x0000c42a01007387 */ /* 0x0001e20000100800 */
[----:B------:R-:W-:Y:S02]  /*175b40*/  LOP3.LUT R41, R40, 0xffff, RZ, 0xc0, !PT ;  /* 0x0000ffff28297812 */ /* 0x000fe400078ec0ff */
[----:B--2---:R-:W-:Y:S02]  /*175b50*/  LOP3.LUT R40, R43, 0xffff, RZ, 0xc0, !PT ;  /* 0x0000ffff2b287812 */ /* 0x004fe400078ec0ff */
[----:B------:R-:W2:Y:S01]  /*175b60*/  LDL.LU R43, [R1+0x6c30] ;  /* 0x006c3000012b7983 */ /* 0x000ea20000300800 */
[----:B0-----:R-:W-:-:S02]  /*175b70*/  LOP3.LUT R42, R58, 0xffff, RZ, 0xc0, !PT ;  /* 0x0000ffff3a2a7812 */ /* 0x001fc400078ec0ff */
        /* <DEDUP_REMOVED lines=11> */
[----:B------:R0:W-:Y:S04]  /*175c30*/  STL [R1+0x780], R45 ;  /* 0x0007802d01007387 */ /* 0x0001e80000100800 */
[----:B------:R-:W2:Y:S01]  /*175c40*/  LDL.LU R58, [R1+0x5264] ;  /* 0x00526400013a7983 */ /* 0x000ea20000300800 */
[----:B------:R-:W-:-:S02]  /*175c50*/  LOP3.LUT R42, R38, 0xffff, RZ, 0xc0, !PT ;  /* 0x0000ffff262a7812 */ /* 0x000fc400078ec0ff */
[----:B------:R-:W-:Y:S01]  /*175c60*/  LOP3.LUT R38, R44, 0xffff, RZ, 0xc0, !PT ;  /* 0x0000ffff2c267812 */ /* 0x000fe200078ec0ff */
[----:B------:R-:W-:Y:S04]  /*175c70*/  STL [R1+0x540], R41 ;  /* 0x0005402901007387 */ /* 0x000fe80000100800 */
[----:B------:R4:W-:Y:S04]  /*175c80*/  STL [R1+0xc0], R40 ;  /* 0x0000c02801007387 */ /* 0x0009e80000100800 */
[----:B------:R-:W2:Y:S01]  /*175c90*/  LDL.LU R44, [R1+0x6c2c] ;  /* 0x006c2c00012c7983 */ /* 0x000ea20000300800 */
[----:B0-----:R-:W-:-:S02]  /*175ca0*/  LOP3.LUT R45, R39, 0xffff, RZ, 0xc0, !PT ;  /* 0x0000ffff272d7812 */ /* 0x001fc400078ec0ff */
[----:B------:R-:W-:Y:S02]  /*175cb0*/  PRMT R50, R38, 0x3340, R0 ;  /* 0x0000334026327816 */ /* 0x000fe40000000000 */
[----:B---3--:R-:W-:Y:S02]  /*175cc0*/  LOP3.LUT R39, R27, 0xffff, RZ, 0xc0, !PT ;  /* 0x0000ffff1b277812 */ /* 0x008fe400078ec0ff */
[----:B------:R-:W-:-:S04]  /*175cd0*/  PRMT R27, R42, 0x3340, R45 ;  /* 0x000033402a1b7816 */ /* 0x000fc8000000002d */
[----:B------:R-:W-:Y:S02]  /*175ce0*/  PRMT R50, R27, 0x5410, R50 ;  /* 0x000054101b327816 */ /* 0x000fe40000000032 */
[----:B----4-:R-:W-:-:S04]  /*175cf0*/  LOP3.LUT R40, R56, 0xffff, RZ, 0xc0, !PT ;  /* 0x0000ffff38287812 */ /* 0x010fc800078ec0ff */
[----:B------:R-:W-:Y:S02]  /*175d00*/  PRMT R61, R39, 0x3340, R40 ;  /* 0x00003340273d7816 */ /* 0x000fe40000000028 */
[----:B------:R-:W-:Y:S02]  /*175d10*/  SHF.R.U32.HI R42, RZ, 0x8, R42 ;  /* 0x00000008ff2a7819 */ /* 0x000fe4000001162a */
[----:B------:R-:W-:Y:S02]  /*175d20*/  SHF.R.U32.HI R39, RZ, 0x8, R39 ;  /* 0x00000008ff277819 */ /* 0x000fe40000011627 */
[----:B------:R-:W-:Y:S02]  /*175d30*/  SHF.R.U32.HI R40, RZ, 0x8, R40 ;  /* 0x00000008ff287819 */ /* 0x000fe40000011628 */
[----:B------:R-:W-:Y:S02]  /*175d40*/  LOP3.LUT R42, R42, 0xffff, RZ, 0xc0, !PT ;  /* 0x0000ffff2a2a7812 */ /* 0x000fe400078ec0ff */
[----:B------:R-:W-:-:S02]  /*175d50*/  LOP3.LUT R39, R39, 0xffff, RZ, 0xc0, !PT ;  /* 0x0000ffff27277812 */ /* 0x000fc400078ec0ff */
[----:B------:R-:W-:-:S04]  /*175d60*/  LOP3.LUT R40, R40, 0xffff, RZ, 0xc0, !PT ;  /* 0x0000ffff28287812 */ /* 0x000fc800078ec0ff */
[----:B------:R-:W-:Y:S02]  /*175d70*/  PRMT R40, R39, 0x3340, R40 ;  /* 0x0000334027287816 */ /* 0x000fe40000000028 */
[----:B--2---:R-:W-:Y:S02]  /*175d80*/  LOP3.LUT R41, R43, 0xffff, RZ, 0xc0, !PT ;  /* 0x0000ffff2b297812 */ /* 0x004fe400078ec0ff */
[----:B------:R-:W2:Y:S04]  /*175d90*/  LDL.LU R43, [R1+0x6c28] ;  /* 0x006c2800012b7983 */ /* 0x000ea80000300800 */
[----:B------:R-:W3:Y:S04]  /*175da0*/  LDL.LU R56, [R1+0x51cc] ;  /* 0x0051cc0001387983 */ /* 0x000ee80000300800 */
[----:B------:R-:W4:Y:S04]  /*175db0*/  LDL.LU R27, [R1+0x2498] ;  /* 0x00249800011b7983 */ /* 0x000f280000300800 */
[----:B------:R0:W-:Y:S02]  /*175dc0*/  STL [R1+0x784], R50 ;  /* 0x0007843201007387 */ /* 0x0001e40000100800 */
[----:B0-----:R-:W-:-:S04]  /*175dd0*/  PRMT R50, R41, 0x3340, R0 ;  /* 0x0000334029327816 */ /* 0x001fc80000000000 */
[----:B------:R-:W-:Y:S02]  /*175de0*/  PRMT R61, R61, 0x5410, R50 ;  /* 0x000054103d3d7816 */ /* 0x000fe40000000032 */
[----:B------:R-:W-:-:S04]  /*175df0*/  SHF.R.U32.HI R50, RZ, 0x8, R45 ;  /* 0x00000008ff327819 */ /* 0x000fc8000001162d */
[----:B------:R-:W-:-:S04]  /*175e00*/  LOP3.LUT R50, R50, 0xffff, RZ, 0xc0, !PT ;  /* 0x0000ffff32327812 */ /* 0x000fc800078ec0ff */
[----:B------:R-:W-:Y:S01]  /*175e10*/  PRMT R42, R42, 0x3340, R50 ;  /* 0x000033402a2a7816 */ /* 0x000fe20000000032 */
[----:B------:R0:W-:Y:S01]  /*175e20*/  STL [R1+0x77c], R61 ;  /* 0x00077c3d01007387 */ /* 0x0001e20000100800 */
[----:B------:R-:W-:-:S03]  /*175e30*/  LOP3.LUT R45, R44, 0xffff, RZ, 0xc0, !PT ;  /* 0x0000ffff2c2d7812 */ /* 0x000fc600078ec0ff */
[----:B------:R-:W-:Y:S04]  /*175e40*/  STL [R1+0x674], R42 ;  /* 0x0006742a01007387 */ /* 0x000fe80000100800 */
[----:B------:R2:W-:Y:S04]  /*175e50*/  STL [R1+0x528], R40 ;  /* 0x0005282801007387 */ /* 0x0005e80000100800 */
[----:B------:R-:W3:Y:S01]  /*175e60*/  LDL.LU R44, [R1+0x51d8] ;  /* 0x0051d800012c7983 */ /* 0x000ee20000300800 */
[----:B------:R-:W-:Y:S02]  /*175e70*/  LOP3.LUT R39, R58, 0xffff, RZ, 0xc0, !PT ;  /* 0x0000ffff3a277812 */ /* 0x000fe400078ec0ff */
[----:B------:R-:W-:Y:S01]  /*175e80*/  PRMT R50, R45, 0x3340, R0 ;  /* 0x000033402d327816 */ /* 0x000fe20000000000 */
[----:B0-----:R-:W3:Y:S01]  /*175e90*/  LDL.LU R61, [R1+0x24ac] ;  /* 0x0024ac00013d7983 */ /* 0x001ee20000300800 */
        /* <DEDUP_REMOVED lines=11> */
[----:B------:R4:W-:Y:S04]  /*175f50*/  STL [R1+0x778], R42 ;  /* 0x0007782a01007387 */ /* 0x0009e80000100800 */
[----:B------:R-:W-:Y:S01]  /*175f60*/  STL [R1+0x6b1c], R43 ;  /* 0x006b1c2b01007387 */ /* 0x000fe20000100800 */
[----:B------:R-:W-:-:S03]  /*175f70*/  LOP3.LUT R39, R24, 0xffff, RZ, 0xc0, !PT ;  /* 0x0000ffff18277812 */ /* 0x000fc600078ec0ff */
[----:B------:R3:W-:Y:S04]  /*175f80*/  STL [R1+0xac], R41 ;  /* 0x0000ac2901007387 */ /* 0x0007e80000100800 */
[----:B------:R-:W2:Y:S04]  /*175f90*/  LDL.LU R24, [R1+0x6c24] ;  /* 0x006c240001187983 */ /* 0x000ea80000300800 */
[----:B------:R-:W2:Y:S04]  /*175fa0*/  LDL.LU R40, [R1+0x52b4] ;  /* 0x0052b40001287983 */ /* 0x000ea80000300800 */
[----:B------:R-:W2:Y:S01]  /*175fb0*/  LDL.LU R58, [R1+0x1c28] ;  /* 0x001c2800013a7983 */ /* 0x000ea20000300800 */
[----:B----4-:R-:W-:-:S03]  /*175fc0*/  LOP3.LUT R42, R27, 0xffff, RZ, 0xc0, !PT ;  /* 0x0000ffff1b2a7812 */ /* 0x010fc600078ec0ff */
[----:B------:R-:W4:Y:S01]  /*175fd0*/  LDL.LU R27, [R1+0x269c] ;  /* 0x00269c00011b7983 */ /* 0x000f220000300800 */
[----:B---3--:R-:W-:Y:S02]  /*175fe0*/  LOP3.LUT R41, R56, 0xffff, RZ, 0xc0, !PT ;  /* 0x0000ffff38297812 */ /* 0x008fe400078ec0ff */
[----:B------:R-:W-:Y:S02]  /*175ff0*/  PRMT R50, R39, 0x3340, R0 ;  /* 0x0000334027327816 */ /* 0x000fe40000000000 */
[----:B------:R-:W-:Y:S02]  /*176000*/  PRMT R43, R41, 0x3340, R42 ;  /* 0x00003340292b7816 */ /* 0x000fe4000000002a */
[----:B------:R-:W-:Y:S02]  /*176010*/  SHF.R.U32.HI R41, RZ, 0x8, R41 ;  /* 0x00000008ff297819 */ /* 0x000fe40000011629 */
[----:B------:R-:W-:Y:S02]  /*176020*/  SHF.R.U32.HI R39, RZ, 0x8, R39 ;  /* 0x00000008ff277819 */ /* 0x000fe40000011627 */
[----:B------:R-:W-:-:S02]  /*176030*/  PRMT R43, R43, 0x5410, R50 ;  /* 0x000054102b2b7816 */ /* 0x000fc40000000032 */
[----:B------:R-:W-:Y:S02]  /*176040*/  SHF.R.U32.HI R50, RZ, 0x8, R42 ;  /* 0x00000008ff327819 */ /* 0x000fe4000001162a */
[----:B------:R-:W-:Y:S02]  /*176050*/  LOP3.LUT R41, R41, 0xffff, RZ, 0xc0, !PT ;  /* 0x0000ffff29297812 */ /* 0x000fe400078ec0ff */
[----:B------:R-:W-:Y:S02]  /*176060*/  LOP3.LUT R39, R39, 0xffff, RZ, 0xc0, !PT ;  /* 0x0000ffff27277812 */ /* 0x000fe400078ec0ff */
[----:B------:R-:W-:Y:S01]  /*176070*/  LOP3.LUT R50, R50, 0xffff, RZ, 0xc0, !PT ;  /* 0x0000ffff32327812 */ /* 0x000fe200078ec0ff */
[----:B------:R0:W-:Y:S01]  /*176080*/  STL [R1+0x774], R43 ;  /* 0x0007742b01007387 */ /* 0x0001e20000100800 */
[----:B------:R-:W-:Y:S02]  /*176090*/  PRMT R42, R39, 0x3340, R0 ;  /* 0x00003340272a7816 */ /* 0x000fe40000000000 */
[----:B------:R-:W-:-:S02]  /*1760a0*/  LOP3.LUT R39, R22, 0xffff, RZ, 0xc0, !PT ;  /* 0x0000ffff16277812 */ /* 0x000fc400078ec0ff */
[----:B0-----:R-:W-:Y:S02]  /*1760b0*/  PRMT R43, R41, 0x3340, R50 ;  /* 0x00003340292b7816 */ /* 0x001fe40000000032 */
[----:B------:R-:W-:-:S03]  /*1760c0*/  LOP3.LUT R41, R44, 0xffff, RZ, 0xc0, !PT ;  /* 0x0000ffff2c297812 */ /* 0x000fc600078ec0ff */
[----:B------:R-:W-:Y:S04]  /*1760d0*/  STL [R1+0x524], R43 ;  /* 0x0005242b01007387 */ /* 0x000fe80000100800 */
[----:B------:R0:W-:Y:S04]  /*1760e0*/  STL [R1+0xa8], R42 ;  /* 0x0000a82a01007387 */ /* 0x0001e80000100800 */
[----:B------:R-:W3:Y:S04]  /*1760f0*/  LDL.LU R56, [R1+0x52c8] ;  /* 0x0052c80001387983 */ /* 0x000ee80000300800 */
[----:B------:R-:W3:Y:S04]  /*176100*/  LDL.LU R22, [R1+0x1c38] ;  /* 0x001c380001167983 */ /* 0x000ee80000300800 */
[----:B------:R-:W3:Y:S01]  /*176110*/  LDL.LU R44, [R1+0x26b8] ;  /* 0x0026b800012c7983 */ /* 0x000ee20000300800 */
[----:B------:R-:W-:-:S02]  /*176120*/  PRMT R50, R39, 0x3340, R0 ;  /* 0x0000334027327816 */ /* 0x000fc40000000000 */
[----:B0-----:R-:W-:-:S04]  /*176130*/  LOP3.LUT R42, R61, 0xffff, RZ, 0xc0, !PT ;  /* 0x0000ffff3d2a7812 */ /* 0x001fc800078ec0ff */
[--C-:B------:R-:W-:Y:S02]  /*176140*/  PRMT R43, R41, 0x3340, R42.reuse ;  /* 0x00003340292b7816 */ /* 0x100fe4000000002a */
        /* <DEDUP_REMOVED lines=9> */
[----:B0-----:R-:W-:-:S05]  /*1761e0*/  PRMT R43, R50, 0x3340, R0 ;  /* 0x00003340322b7816 */ /* 0x001fca0000000000 */
[----:B------:R-:W-:Y:S04]  /*1761f0*/  STL [R1+0x9c], R43 ;  /* 0x00009c2b01007387 */ /* 0x000fe80000100800 */
[----:B------:R4:W-:Y:S01]  /*176200*/  STL [R1+0x670], R42 ;  /* 0x0006702a01007387 */ /* 0x0009e20000100800 */
[----:B--2---:R-:W-:Y:S02]  /*176210*/  LOP3.LUT R41, R40, 0xffff, RZ, 0xc0, !PT ;  /* 0x0000ffff28297812 */ /* 0x004fe400078ec0ff */
[----:B------:R-:W-:Y:S02]  /*176220*/  LOP3.LUT R40, R58, 0xffff, RZ, 0xc0, !PT ;  /* 0x0000ffff3a287812 */ /* 0x000fe400078ec0ff */
[----:B----4-:R-:W-:Y:S02]  /*176230*/  LOP3.LUT R42, R27, 0xffff, RZ, 0xc0, !PT ;  /* 0x0000ffff1b2a7812 */ /* 0x010fe400078ec0ff */
[----:B------:R-:W2:Y:S04]  /*176240*/  LDL.LU R27, [R1+0x520c] ;  /* 0x00520c00011b7983 */ /* 0x000ea80000300800 */
[----:B------:R-:W4:Y:S01]  /*176250*/  LDL.LU R58, [R1+0x251c] ;  /* 0x00251c00013a7983 */ /* 0x000f220000300800 */
[----:B------:R-:W-:-:S02]  /*176260*/  PRMT R50, R40, 0x3340, R0 ;  /* 0x0000334028327816 */ /* 0x000fc40000000000 */
[----:B------:R-:W-:Y:S02]  /*176270*/  PRMT R43, R41, 0x3340, R42 ;  /* 0x00003340292b7816 */ /* 0x000fe4000000002a */
[----:B------:R-:W-:Y:S02]  /*176280*/  SHF.R.U32.HI R41, RZ, 0x8, R41 ;  /* 0x00000008ff297819 */ /* 0x000fe40000011629 */
[----:B------:R-:W-:Y:S02]  /*176290*/  PRMT R43, R43, 0x5410, R50 ;  /* 0x000054102b2b7816 */ /* 0x000fe40000000032 */
[----:B------:R-:W-:Y:S02]  /*1762a0*/  SHF.R.U32.HI R50, RZ, 0x8, R42 ;  /* 0x00000008ff327819 */ /* 0x000fe4000001162a */
[----:B------:R-:W-:Y:S02]  /*1762b0*/  LOP3.LUT R41, R41, 0xffff, RZ, 0xc0, !PT ;  /* 0x0000ffff29297812 */ /* 0x000fe400078ec0ff */
[----:B------:R-:W-:-:S02]  /*1762c0*/  LOP3.LUT R50, R50, 0xffff, RZ, 0xc0, !PT ;  /* 0x0000ffff32327812 */ /* 0x000fc400078ec0ff */
[----:B------:R-:W-:Y:S02]  /*1762d0*/  SHF.R.U32.HI R40, RZ, 0x8, R40 ;  /* 0x00000008ff287819 */ /* 0x000fe40000011628 */
[----:B------:R-:W-:Y:S01]  /*1762e0*/  PRMT R41, R41, 0x3340, R50 ;  /* 0x0000334029297816 */ /* 0x000fe20000000032 */
[----:B------:R-:W-:Y:S01]  /*1762f0*/  STL [R1+0x76c], R43 ;  /* 0x00076c2b01007387 */ /* 0x000fe20000100800 */
[----:B------:R-:W-:-:S03]  /*176300*/  LOP3.LUT R40, R40, 0xffff, RZ, 0xc0, !PT ;  /* 0x0000ffff28287812 */ /* 0x000fc600078ec0ff */
[----:B------:R0:W-:Y:S01]  /*176310*/  STL [R1+0x53c], R41 ;  /* 0x00053c2901007387 */ /* 0x0001e20000100800 */
[--C-:B------:R-:W-:Y:S02]  /*176320*/  PRMT R40, R40, 0x3340, R0.reuse ;  /* 0x0000334028287816 */ /* 0x100fe40000000000 */
[----:B---3--:R-:W-:Y:S02]  /*176330*/  LOP3.LUT R42, R56, 0xffff, RZ, 0xc0, !PT ;  /* 0x0000ffff382a7812 */ /* 0x008fe400078ec0ff */
[----:B0-----:R-:W-:Y:S02]  /*176340*/  LOP3.LUT R41, R22, 0xffff, RZ, 0xc0, !PT ;  /* 0x0000ffff16297812 */ /* 0x001fe400078ec0ff */
[----:B------:R-:W-:Y:S02]  /*176350*/  LOP3.LUT R43, R44, 0xffff, RZ, 0xc0, !PT ;  /* 0x0000ffff2c2b7812 */ /* 0x000fe400078ec0ff */
[----:B------:R-:W-:Y:S02]  /*176360*/  PRMT R50, R41, 0x3340, R0 ;  /* 0x0000334029327816 */ /* 0x000fe40000000000 */
[----:B------:R-:W-:Y:S01]  /*176370*/  PRMT R44, R42, 0x3340, R43 ;  /* 0x000033402a2c7816 */ /* 0x000fe2000000002b */
[----:B------:R0:W-:Y:S04]  /*176380*/  STL [R1+0x98], R40 ;  /* 0x0000982801007387 */ /* 0x0001e80000100800 */
[----:B------:R-:W3:Y:S01]  /*176390*/  LDL.LU R61, [R1+0x52f0] ;  /* 0x0052f000013d7983 */ /* 0x000ee20000300800 */
[----:B------:R-:W-:-:S03]  /*1763a0*/  PRMT R44, R44, 0x5410, R50 ;  /* 0x000054102c2c7816 */ /* 0x000fc60000000032 */
[----:B0-----:R-:W3:Y:S04]  /*1763b0*/  LDL.LU R40, [R1+0x1c88] ;  /* 0x001c880001287983 */ /* 0x001ee80000300800 */
[----:B------:R-:W3:Y:S04]  /*1763c0*/  LDL.LU R56, [R1+0x26f4] ;  /* 0x0026f40001387983 */ /* 0x000ee80000300800 */
[----:B------:R-:W3:Y:S04]  /*1763d0*/  LDL.LU R22, [R1+0x5234] ;  /* 0x0052340001167983 */ /* 0x000ee80000300800 */
[----:B------:R0:W-:Y:S04]  /*1763e0*/  STL [R1+0x764], R44 ;  /* 0x0007642c01007387 */ /* 0x0001e80000100800 */
[----:B0-----:R-:W3:Y:S01]  /*1763f0*/  LDL.LU R44, [R1+0x2538] ;  /* 0x00253800012c7983 */ /* 0x001ee20000300800 */
[----:B------:R-:W-:-:S02]  /*176400*/  SHF.R.U32.HI R42, RZ, 0x8, R42 ;  /* 0x00000008ff2a7819 */ /* 0x000fc4000001162a */
[----:B------:R-:W-:Y:S02]  /*176410*/  SHF.R.U32.HI R50, RZ, 0x8, R43 ;  /* 0x00000008ff327819 */ /* 0x000fe4000001162b */
[----:B------:R-:W-:Y:S02]  /*176420*/  SHF.R.U32.HI R41, RZ, 0x8, R41 ;  /* 0x00000008ff297819 */ /* 0x000fe40000011629 */
[----:B------:R-:W-:Y:S02]  /*176430*/  LOP3.LUT R42, R42, 0xffff, RZ, 0xc0, !PT ;  /* 0x0000ffff2a2a7812 */ /* 0x000fe400078ec0ff */
[----:B------:R-:W-:Y:S02]  /*176440*/  LOP3.LUT R50, R50, 0xffff, RZ, 0xc0, !PT ;  /* 0x0000ffff32327812 */ /* 0x000fe400078ec0ff */
[----:B------:R-:W-:Y:S02]  /*176450*/  LOP3.LUT R41, R41, 0xffff, RZ, 0xc0, !PT ;  /* 0x0000ffff29297812 */ /* 0x000fe400078ec0ff */
[----:B------:R-:W-:-:S02]  /*176460*/  PRMT R43, R42, 0x3340, R50 ;  /* 0x000033402a2b7816 */ /* 0x000fc40000000032 */
[--C-:B------:R-:W-:Y:S02]  /*176470*/  PRMT R42, R41, 0x3340, R0.reuse ;  /* 0x00003340292a7816 */ /* 0x100fe40000000000 */
[----:B------:R-:W-:Y:S01]  /*176480*/  LOP3.LUT R41, R24, 0xffff, RZ, 0xc0, !PT ;  /* 0x0000ffff18297812 */ /* 0x000fe200078ec0ff */
[----:B------:R-:W-:Y:S04]  /*176490*/  STL [R1+0x538], R43 ;  /* 0x0005382b01007387 */ /* 0x000fe80000100800 */
[----:B------:R4:W-:Y:S01]  /*1764a0*/  STL [R1+0x94], R42 ;  /* 0x0000942a01007387 */ /* 0x0009e20000100800 */
[----:B------:R-:W-:-:S03]  /*1764b0*/  PRMT R50, R41, 0x3340, R0 ;  /* 0x0000334029327816 */ /* 0x000fc60000000000 */
[----:B------:R-:W3:Y:S01]  /*1764c0*/  LDL.LU R24, [R1+0x6c20] ;  /* 0x006c200001187983 */ /* 0x000ee20000300800 */
[----:B--2---:R-:W-:Y:S02]  /*1764d0*/  LOP3.LUT R27, R27, 0xffff, RZ, 0xc0, !PT ;  /* 0x0000ffff1b1b7812 */ /* 0x004fe400078ec0ff */
[----:B----4-:R-:W-:-:S04]  /*1764e0*/  LOP3.LUT R42, R58, 0xffff, RZ, 0xc0, !PT ;  /* 0x0000ffff3a2a7812 */ /* 0x010fc800078ec0ff */
[----:B------:R-:W-:Y:S02]  /*1764f0*/  PRMT R43, R27, 0x3340, R42 ;  /* 0x000033401b2b7816 */ /* 0x000fe4000000002a */
[----:B------:R-:W-:Y:S02]  /*176500*/  SHF.R.U32.HI R27, RZ, 0x8, R27 ;  /* 0x00000008ff1b7819 */ /* 0x000fe4000001161b */
[----:B------:R-:W-:Y:S02]  /*176510*/  PRMT R43, R43, 0x5410, R50 ;  /* 0x000054102b2b7816 */ /* 0x000fe40000000032 */
[----:B------:R-:W-:Y:S02]  /*176520*/  SHF.R.U32.HI R50, RZ, 0x8, R42 ;  /* 0x00000008ff327819 */ /* 0x000fe4000001162a */
[----:B------:R-:W-:Y:S01]  /*176530*/  SHF.R.U32.HI R42, RZ, 0x8, R41 ;  /* 0x00000008ff2a7819 */ /* 0x000fe20000011629 */
[----:B------:R0:W-:Y:S04]  /*176540*/  STL [R1+0x768], R43 ;  /* 0x0007682b01007387 */ /* 0x0001e80000100800 */
[----:B------:R-:W2:Y:S04]  /*176550*/  LDL.LU R41, [R1+0x530c] ;  /* 0x00530c0001297983 */ /* 0x000ea80000300800 */
[----:B------:R-:W4:Y:S01]  /*176560*/  LDL.LU R58, [R1+0x1cb8] ;  /* 0x001cb800013a7983 */ /* 0x000f220000300800 */
[----:B0-----:R-:W-:-:S03]  /*176570*/  LOP3.LUT R43, R27, 0xffff, RZ, 0xc0, !PT ;  /* 0x0000ffff1b2b7812 */ /* 0x001fc600078ec0ff */
[----:B------:R-:W4:Y:S01]  /*176580*/  LDL.LU R27, [R1+0x2710] ;  /* 0x00271000011b7983 */ /* 0x000f220000300800 */
[----:B------:R-:W-:Y:S02]  /*176590*/  LOP3.LUT R50, R50, 0xffff, RZ, 0xc0, !PT ;  /* 0x0000ffff32327812 */ /* 0x000fe400078ec0ff */
[----:B------:R-:W-:Y:S02]  /*1765a0*/  LOP3.LUT R42, R42, 0xffff, RZ, 0xc0, !PT ;  /* 0x0000ffff2a2a7812 */ /* 0x000fe400078ec0ff */
[----:B------:R-:W-:Y:S02]  /*1765b0*/  PRMT R45, R43, 0x3340, R50 ;  /* 0x000033402b2d7816 */ /* 0x000fe40000000032 */
[----:B------:R-:W-:-:S03]  /*1765c0*/  PRMT R43, R42, 0x3340, R0 ;  /* 0x000033402a2b7816 */ /* 0x000fc60000000000 */
[----:B------:R-:W-:Y:S04]  /*1765d0*/  STL [R1+0x568], R45 ;  /* 0x0005682d01007387 */ /* 0x000fe80000100800 */
[----:B------:R0:W-:Y:S01]  /*1765e0*/  STL [R1+0x8c], R43 ;  /* 0x00008c2b01007387 */ /* 0x0001e20000100800 */
[----:B---3--:R-:W-:Y:S02]  /*1765f0*/  LOP3.LUT R42, R61, 0xffff, RZ, 0xc0, !PT ;  /* 0x0000ffff3d2a7812 */ /* 0x008fe400078ec0ff */
[----:B0-----:R-:W-:Y:S02]  /*176600*/  LOP3.LUT R43, R56, 0xffff, RZ, 0xc0, !PT ;  /* 0x0000ffff382b7812 */ /* 0x001fe400078ec0ff */
[----:B------:R-:W-:Y:S01]  /*176610*/  LOP3.LUT R61, R22, 0xffff, RZ, 0xc0, !PT ;  /* 0x0000ffff163d7812 */ /* 0x000fe200078ec0ff */
[----:B------:R-:W3:Y:S01]  /*176620*/  LDL.LU R56, [R1+0x5278] ;  /* 0x0052780001387983 */ /* 0x000ee20000300800 */
[----:B------:R-:W-:-:S03]  /*176630*/  LOP3.LUT R22, R44, 0xffff, RZ, 0xc0, !PT ;  /* 0x0000ffff2c167812 */ /* 0x000fc600078ec0ff */
[----:B------:R-:W3:Y:S01]  /*176640*/  LDL.LU R44, [R1+0x2574] ;  /* 0x00257400012c7983 */ /* 0x000ee20000300800 */
[----:B------:R-:W-:Y:S02]  /*176650*/  LOP3.LUT R45, R40, 0xffff, RZ, 0xc0, !PT ;  /* 0x0000ffff282d7812 */ /* 0x000fe400078ec0ff */
[----:B------:R-:W-:Y:S02]  /*176660*/  LOP3.LUT R40, R21, 0xffff, RZ, 0xc0, !PT ;  /* 0x0000ffff15287812 */ /* 0x000fe400078ec0ff */
[----:B------:R-:W-:Y:S02]  /*176670*/  PRMT R21, R42, 0x3340, R43 ;  /* 0x000033402a157816 */ /* 0x000fe4000000002b */
[----:B------:R-:W-:-:S04]  /*176680*/  PRMT R50, R45, 0x3340, R0 ;  /* 0x000033402d327816 */ /* 0x000fc80000000000 */
[----:B------:R-:W-:Y:S02]  /*176690*/  PRMT R21, R21, 0x5410, R50 ;  /* 0x0000541015157816 */ /* 0x000fe40000000032 */
[----:B------:R-:W-:-:S03]  /*1766a0*/  PRMT R50, R40, 0x3340, R0 ;  /* 0x0000334028327816 */ /* 0x000fc60000000000 */
[----:B------:R0:W-:Y:S02]  /*1766b0*/  STL [R1+0x75c], R21 ;  /* 0x00075c1501007387 */ /* 0x0001e40000100800 */
[----:B0-----:R-:W-:-:S04]  /*1766c0*/  PRMT R21, R61, 0x3340, R22 ;  /* 0x000033403d157816 */ /* 0x001fc80000000016 */
[----:B------:R-:W-:Y:S02]  /*1766d0*/  PRMT R50, R21, 0x5410, R50 ;  /* 0x0000541015327816 */ /* 0x000fe40000000032 */
[----:B------:R-:W3:Y:S04]  /*1766e0*/  LDL.LU R21, [R1+0x6c1c] ;  /* 0x006c1c0001157983 */ /* 0x000ee80000300800 */
[----:B------:R0:W-:Y:S01]  /*1766f0*/  STL [R1+0x760], R50 ;  /* 0x0007603201007387 */ /* 0x0001e20000100800 */
[----:B------:R-:W-:Y:S02]  /*176700*/  SHF.R.U32.HI R61, RZ, 0x8, R61 ;  /* 0x00000008ff3d7819 */ /* 0x000fe4000001163d */
[----:B------:R-:W-:Y:S02]  /*176710*/  SHF.R.U32.HI R42, RZ, 0x8, R42 ;  /* 0x00000008ff2a7819 */ /* 0x000fe4000001162a */
[----:B------:R-:W-:-:S02]  /*176720*/  SHF.R.U32.HI R43, RZ, 0x8, R43 ;  /* 0x00000008ff2b7819 */ /* 0x000fc4000001162b */
[----:B------:R-:W-:Y:S02]  /*176730*/  LOP3.LUT R61, R61, 0xffff, RZ, 0xc0, !PT ;  /* 0x0000ffff3d3d7812 */ /* 0x000fe400078ec0ff */
[----:B0-----:R-:W-:Y:S02]  /*176740*/  SHF.R.U32.HI R50, RZ, 0x8, R22 ;  /* 0x00000008ff327819 */ /* 0x001fe40000011616 */
[----:B------:R-:W-:Y:S02]  /*176750*/  LOP3.LUT R42, R42, 0xffff, RZ, 0xc0, !PT ;  /* 0x0000ffff2a2a7812 */ /* 0x000fe400078ec0ff */
[----:B------:R-:W-:Y:S01]  /*176760*/  LOP3.LUT R43, R43, 0xffff, RZ, 0xc0, !PT ;  /* 0x0000ffff2b2b7812 */ /* 0x000fe200078ec0ff */
[----:B------:R-:W3:Y:S01]  /*176770*/  LDL.LU R22, [R1+0x6c18] ;  /* 0x006c180001167983 */ /* 0x000ee20000300800 */
[----:B------:R-:W-:Y:S02]  /*176780*/  LOP3.LUT R50, R50, 0xffff, RZ, 0xc0, !PT ;  /* 0x0000ffff32327812 */ /* 0x000fe400078ec0ff */
[----:B------:R-:W-:-:S02]  /*176790*/  PRMT R43, R42, 0x3340, R43 ;  /* 0x000033402a2b7816 */ /* 0x000fc4000000002b */
[----:B------:R-:W-:-:S05]  /*1767a0*/  PRMT R50, R61, 0x3340, R50 ;  /* 0x000033403d327816 */ /* 0x000fca0000000032 */
[----:B------:R-:W-:Y:S04]  /*1767b0*/  STL [R1+0x668], R50 ;  /* 0x0006683201007387 */ /* 0x000fe80000100800 */
[----:B------:R0:W-:Y:S01]  /*1767c0*/  STL [R1+0x534], R43 ;  /* 0x0005342b01007387 */ /* 0x0001e20000100800 */
[----:B--2---:R-:W-:-:S03]  /*1767d0*/  LOP3.LUT R42, R41, 0xffff, RZ, 0xc0, !PT ;  /* 0x0000ffff292a7812 */ /* 0x004fc600078ec0ff */
[----:B------:R-:W2:Y:S01]  /*1767e0*/  LDL.LU R41, [R1+0x5298] ;  /* 0x0052980001297983 */ /* 0x000ea20000300800 */
[----:B----4-:R-:W-:Y:S02]  /*1767f0*/  LOP3.LUT R61, R58, 0xffff, RZ, 0xc0, !PT ;  /* 0x0000ffff3a3d7812 */ /* 0x010fe400078ec0ff */
[----:B0-----:R-:W-:Y:S02]  /*176800*/  LOP3.LUT R43, R27, 0xffff, RZ, 0xc0, !PT ;  /* 0x0000ffff1b2b7812 */ /* 0x001fe400078ec0ff */
[----:B------:R-:W4:Y:S01]  /*176810*/  LDL.LU R27, [R1+0x2588] ;  /* 0x00258800011b7983 */ /* 0x000f220000300800 */
        /* <DEDUP_REMOVED lines=11> */
[----:B------:R0:W-:Y:S04]  /*1768d0*/  STL [R1+0x758], R58 ;  /* 0x0007583a01007387 */ /* 0x0001e80000100800 */
[----:B------:R-:W-:Y:S04]  /*1768e0*/  STL [R1+0x84], R45 ;  /* 0x0000842d01007387 */ /* 0x000fe80000100800 */
[----:B------:R1:W-:Y:S01]  /*1768f0*/  STL [R1+0x564], R43 ;  /* 0x0005642b01007387 */ /* 0x0003e20000100800 */
[----:B---3--:R-:W-:-:S03]  /*176900*/  LOP3.LUT R42, R56, 0xffff, RZ, 0xc0, !PT ;  /* 0x0000ffff382a7812 */ /* 0x008fc600078ec0ff */
[----:B0-----:R-:W3:Y:S04]  /*176910*/  LDL.LU R58, [R1+0x5344] ;  /* 0x00534400013a7983 */ /* 0x001ee80000300800 */
[----:B------:R-:W3:Y:S01]  /*176920*/  LDL.LU R56, [R1+0x23f0] ;  /* 0x0023f00001387983 */ /* 0x000ee20000300800 */
[----:B-1----:R-:W-:-:S03]  /*176930*/  LOP3.LUT R43, R44, 0xffff, RZ, 0xc0, !PT ;  /* 0x0000ffff2c2b7812 */ /* 0x002fc600078ec0ff */
[----:B------:R-:W3:Y:S01]  /*176940*/  LDL.LU R44, [R1+0x2768] ;  /* 0x00276800012c7983 */ /* 0x000ee20000300800 */
[----:B------:R-:W-:Y:S02]  /*176950*/  LOP3.LUT R45, R21, 0xffff, RZ, 0xc0, !PT ;  /* 0x0000ffff152d7812 */ /* 0x000fe400078ec0ff */
[----:B------:R-:W-:Y:S02]  /*176960*/  PRMT R21, R42, 0x3340, R43 ;  /* 0x000033402a157816 */ /* 0x000fe4000000002b */
[----:B------:R-:W-:-:S04]  /*176970*/  PRMT R50, R45, 0x3340, R0 ;  /* 0x000033402d327816 */ /* 0x000fc80000000000 */
[----:B------:R-:W-:Y:S02]  /*176980*/  PRMT R50, R21, 0x5410, R50 ;  /* 0x0000541015327816 */ /* 0x000fe40000000032 */
[----:B------:R-:W3:Y:S04]  /*176990*/  LDL.LU R21, [R1+0x6c14] ;  /* 0x006c140001157983 */ /* 0x000ee80000300800 */
[----:B------:R0:W-:Y:S01]  /*1769a0*/  STL [R1+0x754], R50 ;  /* 0x0007543201007387 */ /* 0x0001e20000100800 */
[----:B------:R-:W-:Y:S02]  /*1769b0*/  SHF.R.U32.HI R42, RZ, 0x8, R42 ;  /* 0x00000008ff2a7819 */ /* 0x000fe4000001162a */
[----:B------:R-:W-:Y:S02]  /*1769c0*/  SHF.R.U32.HI R43, RZ, 0x8, R43 ;  /* 0x00000008ff2b7819 */ /* 0x000fe4000001162b */
[----:B0-----:R-:W-:-:S02]  /*1769d0*/  SHF.R.U32.HI R50, RZ, 0x8, R61 ;  /* 0x00000008ff327819 */ /* 0x001fc4000001163d */
[----:B------:R-:W-:Y:S02]  /*1769e0*/  LOP3.LUT R42, R42, 0xffff, RZ, 0xc0, !PT ;  /* 0x0000ffff2a2a7812 */ /* 0x000fe400078ec0ff */
[----:B------:R-:W-:Y:S02]  /*1769f0*/  LOP3.LUT R43, R43, 0xffff, RZ, 0xc0, !PT ;  /* 0x0000ffff2b2b7812 */ /* 0x000fe400078ec0ff */
[----:B------:R-:W-:Y:S02]  /*176a00*/  LOP3.LUT R50, R50, 0xffff, RZ, 0xc0, !PT ;  /* 0x0000ffff32327812 */ /* 0x000fe400078ec0ff */
[----:B------:R-:W-:Y:S02]  /*176a10*/  PRMT R43, R42, 0x3340, R43 ;  /* 0x000033402a2b7816 */ /* 0x000fe4000000002b */
[----:B------:R-:W-:Y:S02]  /*176a20*/  PRMT R50, R50, 0x3340, R0 ;  /* 0x0000334032327816 */ /* 0x000fe40000000000 */
[----:B------:R-:W-:-:S03]  /*176a30*/  LOP3.LUT R61, R24, 0xffff, RZ, 0xc0, !PT ;  /* 0x0000ffff183d7812 */ /* 0x000fc600078ec0ff */
[----:B------:R0:W-:Y:S02]  /*176a40*/  STL [R1+0x80], R50 ;  /* 0x0000803201007387 */ /* 0x0001e40000100800 */
[----:B0-----:R-:W-:Y:S02]  /*176a50*/  PRMT R50, R61, 0x3340, R0 ;  /* 0x000033403d327816 */ /* 0x001fe40000000000 */
[----:B--2---:R-:W-:Y:S02]  /*176a60*/  LOP3.LUT R42, R41, 0xffff, RZ, 0xc0, !PT ;  /* 0x0000ffff292a7812 */ /* 0x004fe400078ec0ff */
[----:B------:R-:W2:Y:S04]  /*176a70*/  LDL.LU R41, [R1+0x5350] ;  /* 0x0053500001297983 */ /* 0x000ea80000300800 */
[----:B------:R4:W-:Y:S04]  /*176a80*/  STL [R1+0x560], R43 ;  /* 0x0005602b01007387 */ /* 0x0009e80000100800 */
[----:B------:R-:W2:Y:S01]  /*176a90*/  LDL.LU R24, [R1+0x2778] ;  /* 0x0027780001187983 */ /* 0x000ea20000300800 */
[----:B----4-:R-:W-:-:S04]  /*176aa0*/  LOP3.LUT R43, R27, 0xffff, RZ, 0xc0, !PT ;  /* 0x0000ffff1b2b7812 */ /* 0x010fc800078ec0ff */
[----:B------:R-:W-:-:S04]  /*176ab0*/  PRMT R27, R42, 0x3340, R43 ;  /* 0x000033402a1b7816 */ /* 0x000fc8000000002b */
[----:B------:R-:W-:Y:S02]  /*176ac0*/  PRMT R50, R27, 0x5410, R50 ;  /* 0x000054101b327816 */ /* 0x000fe40000000032 */
[----:B------:R-:W4:Y:S04]  /*176ad0*/  LDL.LU R27, [R1+0x6c10] ;  /* 0x006c1000011b7983 */ /* 0x000f280000300800 */
        /* <DEDUP_REMOVED lines=9> */
[----:B---3--:R-:W-:-:S03]  /*176b70*/  LOP3.LUT R42, R58, 0xffff, RZ, 0xc0, !PT ;  /* 0x0000ffff3a2a7812 */ /* 0x008fc600078ec0ff */
[----:B------:R0:W-:Y:S04]  /*176b80*/  STL [R1+0x74], R45 ;  /* 0x0000742d01007387 */ /* 0x0001e80000100800 */
[----:B------:R-:W3:Y:S04]  /*176b90*/  LDL.LU R58, [R1+0x52d8] ;  /* 0x0052d800013a7983 */ /* 0x000ee80000300800 */
[----:B------:R1:W-:Y:S01]  /*176ba0*/  STL [R1+0x578], R43 ;  /* 0x0005782b01007387 */ /* 0x0003e20000100800 */
[----:B0-----:R-:W-:Y:S02]  /*176bb0*/  LOP3.LUT R45, R44, 0xffff, RZ, 0xc0, !PT ;  /* 0x0000ffff2c2d7812 */ /* 0x001fe400078ec0ff */
[----:B-1----:R-:W-:-:S02]  /*176bc0*/  LOP3.LUT R43, R56, 0xffff, RZ, 0xc0, !PT ;  /* 0x0000ffff382b7812 */ /* 0x002fc400078ec0ff */
[----:B------:R-:W-:Y:S01]  /*176bd0*/  PRMT R44, R42, 0x3340, R45 ;  /* 0x000033402a2c7816 */ /* 0x000fe2000000002d */
[----:B------:R-:W3:Y:S01]  /*176be0*/  LDL.LU R56, [R1+0x25cc] ;  /* 0x0025cc0001387983 */ /* 0x000ee20000300800 */
[----:B------:R-:W-:-:S04]  /*176bf0*/  PRMT R50, R43, 0x3340, R0 ;  /* 0x000033402b327816 */ /* 0x000fc80000000000 */
[----:B------:R-:W-:Y:S02]  /*176c00*/  PRMT R50, R44, 0x5410, R50 ;  /* 0x000054102c327816 */ /* 0x000fe40000000032 */
[----:B------:R-:W3:Y:S04]  /*176c10*/  LDL.LU R44, [R1+0x6c0c] ;  /* 0x006c0c00012c7983 */ /* 0x000ee80000300800 */
[----:B------:R0:W-:Y:S01]  /*176c20*/  STL [R1+0x74c], R50 ;  /* 0x00074c3201007387 */ /* 0x0001e20000100800 */
[----:B------:R-:W-:Y:S02]  /*176c30*/  SHF.R.U32.HI R42, RZ, 0x8, R42 ;  /* 0x00000008ff2a7819 */ /* 0x000fe4000001162a */
[----:B------:R-:W-:Y:S02]  /*176c40*/  SHF.R.U32.HI R45, RZ, 0x8, R45 ;  /* 0x00000008ff2d7819 */ /* 0x000fe4000001162d */
[----:B------:R-:W-:-:S02]  /*176c50*/  LOP3.LUT R42, R42, 0xffff, RZ, 0xc0, !PT ;  /* 0x0000ffff2a2a7812 */ /* 0x000fc400078ec0ff */
[----:B0-----:R-:W-:Y:S02]  /*176c60*/  SHF.R.U32.HI R50, RZ, 0x8, R61 ;  /* 0x00000008ff327819 */ /* 0x001fe4000001163d */
[----:B------:R-:W-:Y:S02]  /*176c70*/  LOP3.LUT R45, R45, 0xffff, RZ, 0xc0, !PT ;  /* 0x0000ffff2d2d7812 */ /* 0x000fe400078ec0ff */
[----:B------:R-:W-:Y:S02]  /*176c80*/  LOP3.LUT R50, R50, 0xffff, RZ, 0xc0, !PT ;  /* 0x0000ffff32327812 */ /* 0x000fe400078ec0ff */
[----:B------:R-:W-:Y:S02]  /*176c90*/  PRMT R42, R42, 0x3340, R45 ;  /* 0x000033402a2a7816 */ /* 0x000fe4000000002d */
[----:B------:R-:W-:-:S05]  /*176ca0*/  PRMT R50, R50, 0x3340, R0 ;  /* 0x0000334032327816 */ /* 0x000fca0000000000 */
[----:B------:R-:W-:Y:S04]  /*176cb0*/  STL [R1+0x70], R50 ;  /* 0x0000703201007387 */ /* 0x000fe80000100800 */
[----:B------:R2:W-:Y:S02]  /*176cc0*/  STL [R1+0x574], R42 ;  /* 0x0005742a01007387 */ /* 0x0005e40000100800 */
[----:B--2---:R-:W-:Y:S02]  /*176cd0*/  LOP3.LUT R42, R24, 0xffff, RZ, 0xc0, !PT ;  /* 0x0000ffff182a7812 */ /* 0x004fe400078ec0ff */
[----:B------:R-:W2:Y:S01]  /*176ce0*/  LDL.LU R24, [R1+0x52e8] ;  /* 0x0052e80001187983 */ /* 0x000ea20000300800 */
[----:B---3--:R-:W-:-:S03]  /*176cf0*/  LOP3.LUT R45, R44, 0xffff, RZ, 0xc0, !PT ;  /* 0x0000ffff2c2d7812 */ /* 0x008fc600078ec0ff */
[----:B------:R-:W3:Y:S01]  /*176d00*/  LDL.LU R44, [R1+0x25e0] ;  /* 0x0025e000012c7983 */ /* 0x000ee20000300800 */
[----:B------:R-:W-:Y:S02]  /*176d10*/  LOP3.LUT R41, R41, 0xffff, RZ, 0xc0, !PT ;  /* 0x0000ffff29297812 */ /* 0x000fe400078ec0ff */
[----:B------:R-:W-:Y:S02]  /*176d20*/  PRMT R50, R45, 0x3340, R0 ;  /* 0x000033402d327816 */ /* 0x000fe40000000000 */
        /* <DEDUP_REMOVED lines=10> */
[----:B------:R0:W-:Y:S01]  /*176dd0*/  STL [R1+0x748], R61 ;  /* 0x0007483d01007387 */ /* 0x0001e20000100800 */
[----:B------:R-:W-:-:S02]  /*176de0*/  LOP3.LUT R41, R58, 0xffff, RZ, 0xc0, !PT ;  /* 0x0000ffff3a297812 */ /* 0x000fc400078ec0ff */
[----:B------:R-:W-:Y:S01]  /*176df0*/  LOP3.LUT R21, R21, 0xffff, RZ, 0xc0, !PT ;  /* 0x0000ffff15157812 */ /* 0x000fe200078ec0ff */
[----:B------:R-:W-:Y:S04]  /*176e00*/  STL [R1+0x6c], R43 ;  /* 0x00006c2b01007387 */ /* 0x000fe80000100800 */
[----:B------:R1:W-:Y:S01]  /*176e10*/  STL [R1+0x5bc], R42 ;  /* 0x0005bc2a01007387 */ /* 0x0003e20000100800 */
[----:B------:R-:W-:-:S03]  /*176e20*/  PRMT R50, R21, 0x3340, R0 ;  /* 0x0000334015327816 */ /* 0x000fc60000000000 */
[----:B0-----:R-:W4:Y:S04]  /*176e30*/  LDL.LU R61, [R1+0x536c] ;  /* 0x00536c00013d7983 */ /* 0x001f280000300800 */
[----:B------:R-:W4:Y:S01]  /*176e40*/  LDL.LU R58, [R1+0x23f8] ;  /* 0x0023f800013a7983 */ /* 0x000f220000300800 */
[----:B-1----:R-:W-:-:S03]  /*176e50*/  LOP3.LUT R42, R56, 0xffff, RZ, 0xc0, !PT ;  /* 0x0000ffff382a7812 */ /* 0x002fc600078ec0ff */
[----:B------:R-:W4:Y:S01]  /*176e60*/  LDL.LU R56, [R1+0x27cc] ;  /* 0x0027cc0001387983 */ /* 0x000f220000300800 */
        /* <DEDUP_REMOVED lines=8> */
[----:B------:R-:W-:Y:S03]  /*176ef0*/  STL [R1+0x744], R43 ;  /* 0x0007442b01007387 */ /* 0x000fe60000100800 */
[----:B------:R-:W-:Y:S02]  /*176f00*/  PRMT R42, R41, 0x3340, R50 ;  /* 0x00003340292a7816 */ /* 0x000fe40000000032 */
[----:B------:R-:W-:Y:S02]  /*176f10*/  PRMT R41, R21, 0x3340, R0 ;  /* 0x0000334015297816 */ /* 0x000fe40000000000 */
[----:B------:R-:W4:Y:S04]  /*176f20*/  LDL.LU R21, [R1+0x5374] ;  /* 0x0053740001157983 */ /* 0x000f280000300800 */
[----:B------:R-:W-:Y:S04]  /*176f30*/  STL [R1+0x570], R42 ;  /* 0x0005702a01007387 */ /* 0x000fe80000100800 */
[----:B------:R0:W-:Y:S02]  /*176f40*/  STL [R1+0x68], R41 ;  /* 0x0000682901007387 */ /* 0x0001e40000100800 */
[----:B0-----:R-:W-:-:S04]  /*176f50*/  LOP3.LUT R41, R22, 0xffff, RZ, 0xc0, !PT ;  /* 0x0000ffff16297812 */ /* 0x001fc800078ec0ff */
[----:B------:R-:W-:Y:S02]  /*176f60*/  PRMT R50, R41, 0x3340, R0 ;  /* 0x0000334029327816 */ /* 0x000fe40000000000 */
[----:B--2---:R-:W-:Y:S02]  /*176f70*/  LOP3.LUT R42, R24, 0xffff, RZ, 0xc0, !PT ;  /* 0x0000ffff182a7812 */ /* 0x004fe400078ec0ff */
[----:B------:R-:W2:Y:S04]  /*176f80*/  LDL.LU R24, [R1+0x27ec] ;  /* 0x0027ec0001187983 */ /* 0x000ea80000300800 */
[----:B------:R-:W2:Y:S01]  /*176f90*/  LDL.LU R22, [R1+0x6c08] ;  /* 0x006c080001167983 */ /* 0x000ea20000300800 */
[----:B---3--:R-:W-:-:S04]  /*176fa0*/  LOP3.LUT R43, R44, 0xffff, RZ, 0xc0, !PT ;  /* 0x0000ffff2c2b7812 */ /* 0x008fc800078ec0ff */
        /* <DEDUP_REMOVED lines=11> */
[----:B------:R-:W-:Y:S02]  /*177060*/  PRMT R50, R50, 0x3340, R0 ;  /* 0x0000334032327816 */ /* 0x000fe40000000000 */
[----:B----4-:R-:W-:-:S02]  /*177070*/  LOP3.LUT R43, R61, 0xffff, RZ, 0xc0, !PT ;  /* 0x0000ffff3d2b7812 */ /* 0x010fc400078ec0ff */
[----:B------:R-:W-:Y:S01]  /*177080*/  LOP3.LUT R42, R58, 0xffff, RZ, 0xc0, !PT ;  /* 0x0000ffff3a2a7812 */ /* 0x000fe200078ec0ff */
[----:B------:R-:W-:Y:S04]  /*177090*/  STL [R1+0x50], R50 ;  /* 0x0000503201007387 */ /* 0x000fe80000100800 */
[----:B------:R0:W-:Y:S04]  /*1770a0*/  STL [R1+0x664], R45 ;  /* 0x0006642d01007387 */ /* 0x0001e80000100800 */
[----:B------:R-:W4:Y:S01]  /*1770b0*/  LDL.LU R61, [R1+0x532c] ;  /* 0x00532c00013d7983 */ /* 0x000f220000300800 */
        /* <DEDUP_REMOVED lines=12> */
[----:B------:R0:W-:Y:S01]  /*177180*/  STL [R1+0x73c], R56 ;  /* 0x00073c3801007387 */ /* 0x0001e20000100800 */
[----:B------:R-:W-:-:S03]  /*177190*/  LOP3.LUT R43, R21, 0xffff, RZ, 0xc0, !PT ;  /* 0x0000ffff152b7812 */ /* 0x000fc600078ec0ff */
[----:B------:R-:W-:Y:S04]  /*1771a0*/  STL [R1+0x588], R50 ;  /* 0x0005883201007387 */ /* 0x000fe80000100800 */
[----:B------:R2:W-:Y:S04]  /*1771b0*/  STL [R1+0x4c], R45 ;  /* 0x00004c2d01007387 */ /* 0x0005e80000100800 */
[----:B------:R-:W4:Y:S04]  /*1771c0*/  LDL.LU R58, [R1+0x5338] ;  /* 0x00533800013a7983 */ /* 0x000f280000300800 */
[----:B0-----:R-:W4:Y:S04]  /*1771d0*/  LDL.LU R56, [R1+0x2634] ;  /* 0x0026340001387983 */ /* 0x001f280000300800 */
[----:B------:R-:W4:Y:S01]  /*1771e0*/  LDL.LU R21, [R1+0x538c] ;  /* 0x00538c0001157983 */ /* 0x000f220000300800 */
[----:B--2---:R-:W-:-:S04]  /*1771f0*/  LOP3.LUT R45, R24, 0xffff, RZ, 0xc0, !PT ;  /* 0x0000ffff182d7812 */ /* 0x004fc800078ec0ff */
[----:B------:R-:W-:Y:S02]  /*177200*/  PRMT R24, R43, 0x3340, R45 ;  /* 0x000033402b187816 */ /* 0x000fe4000000002d */
[----:B---3--:R-:W-:Y:S02]  /*177210*/  LOP3.LUT R42, R44, 0xffff, RZ, 0xc0, !PT ;  /* 0x0000ffff2c2a7812 */ /* 0x008fe400078ec0ff */
[----:B------:R-:W2:Y:S02]  /*177220*/  LDL.LU R44, [R1+0x2468] ;  /* 0x00246800012c7983 */ /* 0x000ea40000300800 */
        /* <DEDUP_REMOVED lines=12> */
[----:B------:R-:W-:-:S03]  /*1772f0*/  LOP3.LUT R42, R22, 0xffff, RZ, 0xc0, !PT ;  /* 0x0000ffff162a7812 */ /* 0x000fc600078ec0ff */
[----:B------:R0:W-:Y:S04]  /*177300*/  STL [R1+0x584], R50 ;  /* 0x0005843201007387 */ /* 0x0001e80000100800 */
[----:B------:R1:W-:Y:S01]  /*177310*/  STL [R1+0x48], R45 ;  /* 0x0000482d01007387 */ /* 0x0003e20000100800 */
[----:B----4-:R-:W-:Y:S02]  /*177320*/  LOP3.LUT R43, R61, 0xffff, RZ, 0xc0, !PT ;  /* 0x0000ffff3d2b7812 */ /* 0x010fe400078ec0ff */
[----:B---3--:R-:W-:Y:S02]  /*177330*/  LOP3.LUT R22, R24, 0xffff, RZ, 0xc0, !PT ;  /* 0x0000ffff18167812 */ /* 0x008fe400078ec0ff */
[----:B------:R-:W3:Y:S01]  /*177340*/  LDL.LU R24, [R1+0x6bfc] ;  /* 0x006bfc0001187983 */ /* 0x000ee20000300800 */
[----:B0-----:R-:W-:-:S02]  /*177350*/  PRMT R50, R42, 0x3340, R0 ;  /* 0x000033402a327816 */ /* 0x001fc40000000000 */
[----:B-1----:R-:W-:Y:S02]  /*177360*/  PRMT R45, R43, 0x3340, R22 ;  /* 0x000033402b2d7816 */ /* 0x002fe40000000016 */
[----:B------:R-:W-:Y:S02]  /*177370*/  SHF.R.U32.HI R43, RZ, 0x8, R43 ;  /* 0x00000008ff2b7819 */ /* 0x000fe4000001162b */
[----:B------:R-:W-:Y:S02]  /*177380*/  SHF.R.U32.HI R42, RZ, 0x8, R42 ;  /* 0x00000008ff2a7819 */ /* 0x000fe4000001162a */
[----:B------:R-:W-:Y:S02]  /*177390*/  PRMT R45, R45, 0x5410, R50 ;  /* 0x000054102d2d7816 */ /* 0x000fe40000000032 */
[----:B------:R-:W-:Y:S02]  /*1773a0*/  SHF.R.U32.HI R50, RZ, 0x8, R22 ;  /* 0x00000008ff327819 */ /* 0x000fe40000011616 */
[----:B------:R-:W-:-:S02]  /*1773b0*/  LOP3.LUT R43, R43, 0xffff, RZ, 0xc0, !PT ;  /* 0x0000ffff2b2b7812 */ /* 0x000fc400078ec0ff */
[----:B------:R-:W-:Y:S02]  /*1773c0*/  LOP3.LUT R42, R42, 0xffff, RZ, 0xc0, !PT ;  /* 0x0000ffff2a2a7812 */ /* 0x000fe400078ec0ff */
[----:B------:R-:W-:Y:S01]  /*1773d0*/  LOP3.LUT R50, R50, 0xffff, RZ, 0xc0, !PT ;  /* 0x0000ffff32327812 */ /* 0x000fe200078ec0ff */
[----:B------:R0:W-:Y:S04]  /*1773e0*/  STL [R1+0x734], R45 ;  /* 0x0007342d01007387 */ /* 0x0001e80000100800 */
[----:B------:R-:W4:Y:S04]  /*1773f0*/  LDL.LU R22, [R1+0x539c] ;  /* 0x00539c0001167983 */ /* 0x000f280000300800 */
[----:B------:R-:W4:Y:S01]  /*177400*/  LDL.LU R61, [R1+0x29ac] ;  /* 0x0029ac00013d7983 */ /* 0x000f220000300800 */
[----:B------:R-:W-:-:S02]  /*177410*/  PRMT R50, R43, 0x3340, R50 ;  /* 0x000033402b327816 */ /* 0x000fc40000000032 */
[----:B------:R-:W-:Y:S02]  /*177420*/  PRMT R43, R42, 0x3340, R0 ;  /* 0x000033402a2b7816 */ /* 0x000fe40000000000 */
[----:B------:R-:W-:Y:S02]  /*177430*/  LOP3.LUT R42, R27, 0xffff, RZ, 0xc0, !PT ;  /* 0x0000ffff1b2a7812 */ /* 0x000fe400078ec0ff */
[----:B0-----:R-:W-:Y:S02]  /*177440*/  LOP3.LUT R45, R58, 0xffff, RZ, 0xc0, !PT ;  /* 0x0000ffff3a2d7812 */ /* 0x001fe400078ec0ff */
[----:B------:R-:W-:Y:S01]  /*177450*/  LOP3.LUT R58, R56, 0xffff, RZ, 0xc0, !PT ;  /* 0x0000ffff383a7812 */ /* 0x000fe200078ec0ff */
[----:B------:R0:W-:Y:S01]  /*177460*/  STL [R1+0x5b8], R50 ;  /* 0x0005b83201007387 */ /* 0x0001e20000100800 */
[----:B--2---:R-:W-:Y:S02]  /*177470*/  LOP3.LUT R56, R44, 0xffff, RZ, 0xc0, !PT ;  /* 0x0000ffff2c387812 */ /* 0x004fe400078ec0ff */
[----:B------:R-:W-:Y:S01]  /*177480*/  PRMT R44, R45, 0x3340, R58 ;  /* 0x000033402d2c7816 */ /* 0x000fe2000000003a */
[----:B------:R3:W-:Y:S01]  /*177490*/  STL [R1+0x64], R43 ;  /* 0x0000642b01007387 */ /* 0x0007e20000100800 */
[----:B------:R-:W-:-:S03]  /*1774a0*/  LOP3.LUT R21, R21, 0xffff, RZ, 0xc0, !PT ;  /* 0x0000ffff15157812 */ /* 0x000fc600078ec0ff */
[----:B------:R-:W2:Y:S01]  /*1774b0*/  LDL.LU R27, [R1+0x6bf8] ;  /* 0x006bf800011b7983 */ /* 0x000ea20000300800 */
[----:B0-----:R-:W-:-:S04]  /*1774c0*/  PRMT R50, R42, 0x3340, R0 ;  /* 0x000033402a327816 */ /* 0x001fc80000000000 */
[----:B------:R-:W-:Y:S02]  /*1774d0*/  PRMT R44, R44, 0x5410, R50 ;  /* 0x000054102c2c7816 */ /* 0x000fe40000000032 */
[----:B------:R-:W-:Y:S02]  /*1774e0*/  PRMT R50, R56, 0x3340, R0 ;  /* 0x0000334038327816 */ /* 0x000fe40000000000 */
[----:B---3--:R-:W-:Y:S02]  /*1774f0*/  LOP3.LUT R43, R24, 0xffff, RZ, 0xc0, !PT ;  /* 0x0000ffff182b7812 */ /* 0x008fe400078ec0ff */
[----:B------:R-:W3:Y:S04]  /*177500*/  LDL.LU R24, [R1+0x5360] ;  /* 0x0053600001187983 */ /* 0x000ee80000300800 */
[----:B------:R0:W-:Y:S02]  /*177510*/  STL [R1+0x730], R44 ;  /* 0x0007302c01007387 */ /* 0x0001e40000100800 */
[----:B0-----:R-:W-:-:S04]  /*177520*/  PRMT R44, R21, 0x3340, R43 ;  /* 0x00003340152c7816 */ /* 0x001fc8000000002b */
[----:B------:R-:W-:Y:S02]  /*177530*/  PRMT R50, R44, 0x5410, R50 ;  /* 0x000054102c327816 */ /* 0x000fe40000000032 */
[----:B------:R-:W2:Y:S04]  /*177540*/  LDL.LU R44, [R1+0x6bf4] ;  /* 0x006bf400012c7983 */ /* 0x000ea80000300800 */
[----:B------:R0:W-:Y:S01]  /*177550*/  STL [R1+0x72c], R50 ;  /* 0x00072c3201007387 */ /* 0x0001e20000100800 */
[----:B------:R-:W-:Y:S02]  /*177560*/  SHF.R.U32.HI R45, RZ, 0x8, R45 ;  /* 0x00000008ff2d7819 */ /* 0x000fe4000001162d */
[----:B------:R-:W-:Y:S02]  /*177570*/  SHF.R.U32.HI R21, RZ, 0x8, R21 ;  /* 0x00000008ff157819 */ /* 0x000fe40000011615 */
[----:B------:R-:W-:-:S02]  /*177580*/  SHF.R.U32.HI R43, RZ, 0x8, R43 ;  /* 0x00000008ff2b7819 */ /* 0x000fc4000001162b */
[----:B------:R-:W-:Y:S02]  /*177590*/  LOP3.LUT R45, R45, 0xffff, RZ, 0xc0, !PT ;  /* 0x0000ffff2d2d7812 */ /* 0x000fe400078ec0ff */
[----:B0-----:R-:W-:Y:S02]  /*1775a0*/  SHF.R.U32.HI R50, RZ, 0x8, R58 ;  /* 0x00000008ff327819 */ /* 0x001fe4000001163a */
[----:B------:R-:W-:Y:S02]  /*1775b0*/  LOP3.LUT R21, R21, 0xffff, RZ, 0xc0, !PT ;  /* 0x0000ffff15157812 */ /* 0x000fe400078ec0ff */
[----:B------:R-:W-:Y:S02]  /*1775c0*/  LOP3.LUT R50, R50, 0xffff, RZ, 0xc0, !PT ;  /* 0x0000ffff32327812 */ /* 0x000fe400078ec0ff */
[----:B------:R-:W-:Y:S02]  /*1775d0*/  LOP3.LUT R43, R43, 0xffff, RZ, 0xc0, !PT ;  /* 0x0000ffff2b2b7812 */ /* 0x000fe400078ec0ff */
[----:B------:R-:W-:-:S02]  /*1775e0*/  PRMT R45, R45, 0x3340, R50 ;  /* 0x000033402d2d7816 */ /* 0x000fc40000000032 */
[----:B------:R-:W-:Y:S02]  /*1775f0*/  PRMT R21, R21, 0x3340, R43 ;  /* 0x0000334015157816 */ /* 0x000fe4000000002b */
[----:B----4-:R-:W-:Y:S02]  /*177600*/  LOP3.LUT R22, R22, 0xffff, RZ, 0xc0, !PT ;  /* 0x0000ffff16167812 */ /* 0x010fe400078ec0ff */
[----:B------:R-:W-:Y:S01]  /*177610*/  LOP3.LUT R43, R61, 0xffff, RZ, 0xc0, !PT ;  /* 0x0000ffff3d2b7812 */ /* 0x000fe200078ec0ff */
[----:B------:R2:W-:Y:S04]  /*177620*/  STL [R1+0x628], R45 ;  /* 0x0006282d01007387 */ /* 0x0005e80000100800 */
[----:B------:R0:W-:Y:S01]  /*177630*/  STL [R1+0x580], R21 ;  /* 0x0005801501007387 */ /* 0x0001e20000100800 */
[----:B------:R-:W-:-:S02]  /*177640*/  PRMT R61, R22, 0x3340, R43 ;  /* 0x00003340163d7816 */ /* 0x000fc4000000002b */
[----:B------:R-:W-:Y:S02]  /*177650*/  SHF.R.U32.HI R22, RZ, 0x8, R22 ;  /* 0x00000008ff167819 */ /* 0x000fe40000011616 */
[----:B------:R-:W-:Y:S02]  /*177660*/  SHF.R.U32.HI R43, RZ, 0x8, R43 ;  /* 0x00000008ff2b7819 */ /* 0x000fe4000001162b */
[----:B------:R-:W-:Y:S02]  /*177670*/  LOP3.LUT R22, R22, 0xffff, RZ, 0xc0, !PT ;  /* 0x0000ffff16167812 */ /* 0x000fe400078ec0ff */
[----:B------:R-:W-:-:S04]  /*177680*/  LOP3.LUT R43, R43, 0xffff, RZ, 0xc0, !PT ;  /* 0x0000ffff2b2b7812 */ /* 0x000fc800078ec0ff */
[----:B------:R-:W-:Y:S02]  /*177690*/  PRMT R22, R22, 0x3340, R43 ;  /* 0x0000334016167816 */ /* 0x000fe4000000002b */
[----:B--2---:R-:W-:Y:S02]  /*1776a0*/  LOP3.LUT R45, R44, 0xffff, RZ, 0xc0, !PT ;  /* 0x0000ffff2c2d7812 */ /* 0x004fe400078ec0ff */
[----:B------:R-:W2:Y:S04]  /*1776b0*/  LDL.LU R44, [R1+0x6bf0] ;  /* 0x006bf000012c7983 */ /* 0x000ea80000300800 */
[----:B0-----:R-:W4:Y:S01]  /*1776c0*/  LDL.LU R21, [R1+0x5364] ;  /* 0x0053640001157983 */ /* 0x001f220000300800 */
[----:B------:R-:W-:-:S03]  /*1776d0*/  PRMT R50, R45, 0x3340, R0 ;  /* 0x000033402d327816 */ /* 0x000fc60000000000 */
[----:B------:R-:W4:Y:S01]  /*1776e0*/  LDL.LU R58, [R1+0x1c18] ;  /* 0x001c1800013a7983 */ /* 0x000f220000300800 */
[----:B------:R-:W-:Y:S02]  /*1776f0*/  PRMT R61, R61, 0x5410, R50 ;  /* 0x000054103d3d7816 */ /* 0x000fe40000000032 */
[----:B------:R-:W-:-:S04]  /*177700*/  SHF.R.U32.HI R50, RZ, 0x8, R56 ;  /* 0x00000008ff327819 */ /* 0x000fc80000011638 */
[----:B------:R-:W-:-:S04]  /*177710*/  LOP3.LUT R50, R50, 0xffff, RZ, 0xc0, !PT ;  /* 0x0000ffff32327812 */ /* 0x000fc800078ec0ff */
[----:B------:R-:W-:Y:S01]  /*177720*/  PRMT R50, R50, 0x3340, R0 ;  /* 0x0000334032327816 */ /* 0x000fe20000000000 */
[----:B------:R-:W-:Y:S01]  /*177730*/  STL [R1+0x728], R61 ;  /* 0x0007283d01007387 */ /* 0x000fe20000100800 */
[----:B---3--:R-:W-:-:S03]  /*177740*/  LOP3.LUT R43, R24, 0xffff, RZ, 0xc0, !PT ;  /* 0x0000ffff182b7812 */ /* 0x008fc600078ec0ff */
[----:B------:R-:W-:Y:S04]  /*177750*/  STL [R1+0x8], R50 ;  /* 0x0000083201007387 */ /* 0x000fe80000100800 */
[----:B------:R-:W3:Y:S04]  /*177760*/  LDL.LU R24, [R1+0x53b8] ;  /* 0x0053b80001187983 */ /* 0x000ee80000300800 */
[----:B------:R0:W-:Y:S01]  /*177770*/  STL [R1+0x5b4], R22 ;  /* 0x0005b41601007387 */ /* 0x0001e20000100800 */
[----:B------:R-:W-:-:S03]  /*177780*/  LOP3.LUT R56, R27, 0xffff, RZ, 0xc0, !PT ;  /* 0x0000ffff1b387812 */ /* 0x000fc600078ec0ff */
[----:B0-----:R-:W3:Y:S04]  /*177790*/  LDL.LU R22, [R1+0x24cc] ;  /* 0x0024cc0001167983 */ /* 0x001ee80000300800 */
[----:B------:R-:W3:Y:S01]  /*1777a0*/  LDL.LU R27, [R1+0x6bec] ;  /* 0x006bec00011b7983 */ /* 0x000ee20000300800 */
[----:B------:R-:W-:Y:S02]  /*1777b0*/  PRMT R50, R56, 0x3340, R0 ;  /* 0x0000334038327816 */ /* 0x000fe40000000000 */
        /* <DEDUP_REMOVED lines=13> */
[----:B------:R3:W-:Y:S02]  /*177890*/  STL [R1+0x14], R45 ;  /* 0x0000142d01007387 */ /* 0x0007e40000100800 */
[----:B---3--:R-:W-:-:S02]  /*1778a0*/  LOP3.LUT R45, R27, 0xffff, RZ, 0xc0, !PT ;  /* 0x0000ffff1b2d7812 */ /* 0x008fc400078ec0ff */
[----:B------:R-:W2:Y:S01]  /*1778b0*/  LDL.LU R27, [R1+0x6be8] ;  /* 0x006be800011b7983 */ /* 0x000ea20000300800 */
[----:B----4-:R-:W-:Y:S02]  /*1778c0*/  LOP3.LUT R21, R21, 0xffff, RZ, 0xc0, !PT ;  /* 0x0000ffff15157812 */ /* 0x010fe400078ec0ff */
[----:B------:R-:W-:Y:S02]  /*1778d0*/  LOP3.LUT R43, R58, 0xffff, RZ, 0xc0, !PT ;  /* 0x0000ffff3a2b7812 */ /* 0x000fe400078ec0ff */
[----:B------:R-:W-:Y:S01]  /*1778e0*/  LOP3.LUT R24, R24, 0xffff, RZ, 0xc0, !PT ;  /* 0x0000ffff18187812 */ /* 0x000fe200078ec0ff */
        /* <DEDUP_REMOVED lines=11> */
[----:B------:R-:W-:Y:S02]  /*1779a0*/  LOP3.LUT R21, R22, 0xffff, RZ, 0xc0, !PT ;  /* 0x0000ffff16157812 */ /* 0x000fe400078ec0ff */
[--C-:B------:R-:W-:Y:S01]  /*1779b0*/  PRMT R50, R50, 0x3340, R0.reuse ;  /* 0x0000334032327816 */ /* 0x100fe20000000000 */
[----:B------:R-:W-:Y:S04]  /*1779c0*/  STL [R1+0x720], R58 ;  /* 0x0007203a01007387 */ /* 0x000fe80000100800 */
[----:B------:R0:W-:Y:S04]  /*1779d0*/  STL [R1+0x10], R50 ;  /* 0x0000103201007387 */ /* 0x0001e80000100800 */
[----:B------:R1:W-:Y:S01]  /*1779e0*/  STL [R1+0x620], R45 ;  /* 0x0006202d01007387 */ /* 0x0003e20000100800 */
[----:B0-----:R-:W-:-:S03]  /*1779f0*/  PRMT R50, R21, 0x3340, R0 ;  /* 0x0000334015327816 */ /* 0x001fc60000000000 */
[----:B-1----:R-:W4:Y:S04]  /*177a00*/  LDL.LU R45, [R1+0x537c] ;  /* 0x00537c00012d7983 */ /* 0x002f280000300800 */
[----:B------:R-:W4:Y:S04]  /*177a10*/  LDL.LU R61, [R1+0x1c5c] ;  /* 0x001c5c00013d7983 */ /* 0x000f280000300800 */
[----:B------:R-:W4:Y:S04]  /*177a20*/  LDL.LU R58, [R1+0x26d0] ;  /* 0x0026d000013a7983 */ /* 0x000f280000300800 */
[----:B------:R-:W4:Y:S01]  /*177a30*/  LDL.LU R56, [R1+0x5380] ;  /* 0x0053800001387983 */ /* 0x000f220000300800 */
[----:B--2---:R-:W-:-:S04]  /*177a40*/  LOP3.LUT R22, R27, 0xffff, RZ, 0xc0, !PT ;  /* 0x0000ffff1b167812 */ /* 0x004fc800078ec0ff */
[----:B------:R-:W-:Y:S02]  /*177a50*/  PRMT R27, R24, 0x3340, R22 ;  /* 0x00003340181b7816 */ /* 0x000fe40000000016 */
[----:B------:R-:W-:Y:S02]  /*177a60*/  SHF.R.U32.HI R24, RZ, 0x8, R24 ;  /* 0x00000008ff187819 */ /* 0x000fe40000011618 */
[----:B------:R-:W-:Y:S02]  /*177a70*/  PRMT R27, R27, 0x5410, R50 ;  /* 0x000054101b1b7816 */ /* 0x000fe40000000032 */
[----:B------:R-:W-:Y:S02]  /*177a80*/  SHF.R.U32.HI R50, RZ, 0x8, R22 ;  /* 0x00000008ff327819 */ /* 0x000fe40000011616 */
[----:B------:R-:W-:Y:S02]  /*177a90*/  LOP3.LUT R24, R24, 0xffff, RZ, 0xc0, !PT ;  /* 0x0000ffff18187812 */ /* 0x000fe400078ec0ff */
[----:B------:R-:W-:Y:S01]  /*177aa0*/  LOP3.LUT R50, R50, 0xffff, RZ, 0xc0, !PT ;  /* 0x0000ffff32327812 */ /* 0x000fe200078ec0ff */
[----:B------:R0:W-:Y:S04]  /*177ab0*/  STL [R1+0x6ab0], R27 ;  /* 0x006ab01b01007387 */ /* 0x0001e80000100800 */
[----:B------:R-:W2:Y:S01]  /*177ac0*/  LDL.LU R22, [R1+0x6be4] ;  /* 0x006be40001167983 */ /* 0x000ea20000300800 */
[----:B------:R-:W-:-:S02]  /*177ad0*/  PRMT R50, R24, 0x3340, R50 ;  /* 0x0000334018327816 */ /* 0x000fc40000000032 */
[----:B0-----:R-:W-:Y:S02]  /*177ae0*/  SHF.R.U32.HI R27, RZ, 0x8, R21 ;  /* 0x00000008ff1b7819 */ /* 0x001fe40000011615 */
[----:B------:R-:W4:Y:S04]  /*177af0*/  LDL.LU R21, [R1+0x6be0] ;  /* 0x006be00001157983 */ /* 0x000f280000300800 */
[----:B------:R-:W4:Y:S01]  /*177b00*/  LDL.LU R24, [R1+0x6bdc] ;  /* 0x006bdc0001187983 */ /* 0x000f220000300800 */
[----:B------:R-:W-:-:S03]  /*177b10*/  LOP3.LUT R27, R27, 0xffff, RZ, 0xc0, !PT ;  /* 0x0000ffff1b1b7812 */ /* 0x000fc600078ec0ff */
[----:B------:R0:W-:Y:S02]  /*177b20*/  STL [R1+0x5ac], R50 ;  /* 0x0005ac3201007387 */ /* 0x0001e40000100800 */
[----:B0-----:R-:W-:Y:S02]  /*177b30*/  PRMT R50, R27, 0x3340, R0 ;  /* 0x000033401b327816 */ /* 0x001fe40000000000 */
[----:B---3--:R-:W-:-:S03]  /*177b40*/  LOP3.LUT R27, R44, 0xffff, RZ, 0xc0, !PT ;  /* 0x0000ffff2c1b7812 */ /* 0x008fc600078ec0ff */
[----:B------:R0:W-:Y:S01]  /*177b50*/  STL [R1+0x60], R50 ;  /* 0x0000603201007387 */ /* 0x0001e20000100800 */
[----:B--2---:R-:W-:-:S04]  /*177b60*/  LOP3.LUT R44, R22, 0xffff, RZ, 0xc0, !PT ;  /* 0x0000ffff162c7812 */ /* 0x004fc800078ec0ff */
[----:B0-----:R-:W-:Y:S02]  /*177b70*/  PRMT R50, R44, 0x3340, R0 ;  /* 0x000033402c327816 */ /* 0x001fe40000000000 */
[----:B----4-:R-:W-:-:S04]  /*177b80*/  LOP3.LUT R22, R24, 0xffff, RZ, 0xc0, !PT ;  /* 0x0000ffff18167812 */ /* 0x010fc800078ec0ff */
[----:B------:R-:W-:-:S04]  /*177b90*/  PRMT R24, R27, 0x3340, R22 ;  /* 0x000033401b187816 */ /* 0x000fc80000000016 */
[----:B------:R-:W-:Y:S02]  /*177ba0*/  PRMT R24, R24, 0x5410, R50 ;  /* 0x0000541018187816 */ /* 0x000fe40000000032 */
[----:B------:R-:W-:-:S03]  /*177bb0*/  SHF.R.U32.HI R50, RZ, 0x8, R22 ;  /* 0x00000008ff327819 */ /* 0x000fc60000011616 */
[----:B------:R0:W-:Y:S04]  /*177bc0*/  STL [R1+0x6ab8], R24 ;  /* 0x006ab81801007387 */ /* 0x0001e80000100800 */
[----:B------:R-:W2:Y:S01]  /*177bd0*/  LDL.LU R22, [R1+0x6bd8] ;  /* 0x006bd80001167983 */ /* 0x000ea20000300800 */
[----:B------:R-:W-:Y:S02]  /*177be0*/  SHF.R.U32.HI R27, RZ, 0x8, R27 ;  /* 0x00000008ff1b7819 */ /* 0x000fe4000001161b */
[----:B------:R-:W-:Y:S02]  /*177bf0*/  LOP3.LUT R50, R50, 0xffff, RZ, 0xc0, !PT ;  /* 0x0000ffff32327812 */ /* 0x000fe400078ec0ff */
[----:B------:R-:W-:Y:S02]  /*177c00*/  LOP3.LUT R27, R27, 0xffff, RZ, 0xc0, !PT ;  /* 0x0000ffff1b1b7812 */ /* 0x000fe400078ec0ff */
[----:B0-----:R-:W-:-:S02]  /*177c10*/  SHF.R.U32.HI R24, RZ, 0x8, R44 ;  /* 0x00000008ff187819 */ /* 0x001fc4000001162c */
[----:B------:R-:W-:Y:S02]  /*177c20*/  PRMT R50, R27, 0x3340, R50 ;  /* 0x000033401b327816 */ /* 0x000fe40000000032 */
[----:B------:R-:W-:Y:S02]  /*177c30*/  LOP3.LUT R24, R24, 0xffff, RZ, 0xc0, !PT ;  /* 0x0000ffff18187812 */ /* 0x000fe400078ec0ff */
[----:B------:R-:W-:Y:S02]  /*177c40*/  LOP3.LUT R44, R45, 0xffff, RZ, 0xc0, !PT ;  /* 0x0000ffff2d2c7812 */ /* 0x000fe400078ec0ff */
[----:B------:R-:W-:Y:S02]  /*177c50*/  PRMT R27, R24, 0x3340, R0 ;  /* 0x00003340181b7816 */ /* 0x000fe40000000000 */
[----:B------:R-:W-:Y:S02]  /*177c60*/  LOP3.LUT R24, R61, 0xffff, RZ, 0xc0, !PT ;  /* 0x0000ffff3d187812 */ /* 0x000fe400078ec0ff */
[----:B------:R-:W-:Y:S01]  /*177c70*/  LOP3.LUT R58, R58, 0xffff, RZ, 0xc0, !PT ;  /* 0x0000ffff3a3a7812 */ /* 0x000fe200078ec0ff */
[----:B------:R0:W-:Y:S04]  /*177c80*/  STL [R1+0x590], R50 ;  /* 0x0005903201007387 */ /* 0x0001e80000100800 */
[----:B------:R1:W-:Y:S01]  /*177c90*/  STL [R1+0x5c], R27 ;  /* 0x00005c1b01007387 */ /* 0x0003e20000100800 */
[----:B------:R-:W-:-:S02]  /*177ca0*/  LOP3.LUT R56, R56, 0xffff, RZ, 0xc0, !PT ;  /* 0x0000ffff38387812 */ /* 0x000fc400078ec0ff */
[----:B0-----:R-:W-:Y:S02]  /*177cb0*/  PRMT R50, R24, 0x3340, R0 ;  /* 0x0000334018327816 */ /* 0x001fe40000000000 */
[----:B-1----:R-:W-:Y:S02]  /*177cc0*/  LOP3.LUT R27, R21, 0xffff, RZ, 0xc0, !PT ;  /* 0x0000ffff151b7812 */ /* 0x002fe400078ec0ff */
[----:B------:R-:W-:Y:S02]  /*177cd0*/  PRMT R21, R44, 0x3340, R58 ;  /* 0x000033402c157816 */ /* 0x000fe4000000003a */
[----:B------:R-:W-:-:S04]  /*177ce0*/  SHF.R.U32.HI R44, RZ, 0x8, R44 ;  /* 0x00000008ff2c7819 */ /* 0x000fc8000001162c */
[----:B------:R-:W-:Y:S02]  /*177cf0*/  LOP3.LUT R44, R44, 0xffff, RZ, 0xc0, !PT ;  /* 0x0000ffff2c2c7812 */ /* 0x000fe400078ec0ff */
[----:B------:R-:W-:Y:S02]  /*177d00*/  LOP3.LUT R3, R3, 0xffff, RZ, 0xc0, !PT ;  /* 0x0000ffff03037812 */ /* 0x000fe400078ec0ff */
[----:B--2---:R-:W-:Y:S02]  /*177d10*/  LOP3.LUT R45, R22, 0xffff, RZ, 0xc0, !PT ;  /* 0x0000ffff162d7812 */ /* 0x004fe400078ec0ff */
[----:B------:R-:W-:Y:S02]  /*177d20*/  PRMT R22, R21, 0x5410, R50 ;  /* 0x0000541015167816 */ /* 0x000fe40000000032 */
[----:B------:R-:W-:Y:S02]  /*177d30*/  PRMT R50, R27, 0x3340, R0 ;  /* 0x000033401b327816 */ /* 0x000fe40000000000 */
[----:B------:R-:W-:-:S04]  /*177d40*/  PRMT R21, R56, 0x3340, R45 ;  /* 0x0000334038157816 */ /* 0x000fc8000000002d */
[----:B------:R-:W-:Y:S01]  /*177d50*/  PRMT R21, R21, 0x5410, R50 ;  /* 0x0000541015157816 */ /* 0x000fe20000000032 */
[----:B------:R0:W-:Y:S01]  /*177d60*/  STL [R1+0x6ac0], R22 ;  /* 0x006ac01601007387 */ /* 0x0001e20000100800 */
[----:B------:R-:W-:-:S03]  /*177d70*/  SHF.R.U32.HI R50, RZ, 0x8, R58 ;  /* 0x00000008ff327819 */ /* 0x000fc6000001163a */
[----:B------:R1:W-:Y:S01]  /*177d80*/  STL [R1+0x6ac4], R21 ;  /* 0x006ac41501007387 */ /* 0x0003e20000100800 */
[----:B------:R-:W-:Y:S02]  /*177d90*/  LOP3.LUT R50, R50, 0xffff, RZ, 0xc0, !PT ;  /* 0x0000ffff32327812 */ /* 0x000fe400078ec0ff */
[----:B0-----:R-:W-:Y:S02]  /*177da0*/  SHF.R.U32.HI R22, RZ, 0x8, R45 ;  /* 0x00000008ff167819 */ /* 0x001fe4000001162d */
[----:B-1----:R-:W-:Y:S02]  /*177db0*/  SHF.R.U32.HI R21, RZ, 0x8, R56 ;  /* 0x00000008ff157819 */ /* 0x002fe40000011638 */
[----:B------:R-:W-:Y:S02]  /*177dc0*/  LOP3.LUT R22, R22, 0xffff, RZ, 0xc0, !PT ;  /* 0x0000ffff16167812 */ /* 0x000fe400078ec0ff */
[----:B------:R-:W-:Y:S02]  /*177dd0*/  PRMT R44, R44, 0x3340, R50 ;  /* 0x000033402c2c7816 */ /* 0x000fe40000000032 */
[----:B------:R-:W-:-:S02]  /*177de0*/  LOP3.LUT R21, R21, 0xffff, RZ, 0xc0, !PT ;  /* 0x0000ffff15157812 */ /* 0x000fc400078ec0ff */
[----:B------:R-:W-:Y:S02]  /*177df0*/  SHF.R.U32.HI R50, RZ, 0x8, R27 ;  /* 0x00000008ff327819 */ /* 0x000fe4000001161b */
[----:B------:R-:W-:Y:S02]  /*177e00*/  PRMT R22, R21, 0x3340, R22 ;  /* 0x0000334015167816 */ /* 0x000fe40000000016 */
[----:B------:R-:W-:Y:S02]  /*177e10*/  SHF.R.U32.HI R21, RZ, 0x8, R24 ;  /* 0x00000008ff157819 */ /* 0x000fe40000011618 */
[----:B------:R-:W-:Y:S01]  /*177e20*/  LOP3.LUT R50, R50, 0xffff, RZ, 0xc0, !PT ;  /* 0x0000ffff32327812 */ /* 0x000fe200078ec0ff */
[----:B------:R-:W-:Y:S01]  /*177e30*/  STL [R1+0x610], R44 ;  /* 0x0006102c01007387 */ /* 0x000fe20000100800 */
[----:B------:R-:W-:Y:S02]  /*177e40*/  LOP3.LUT R21, R21, 0xffff, RZ, 0xc0, !PT ;  /* 0x0000ffff15157812 */ /* 0x000fe400078ec0ff */
[----:B------:R-:W-:Y:S01]  /*177e50*/  PRMT R24, R50, 0x3340, R0 ;  /* 0x0000334032187816 */ /* 0x000fe20000000000 */
[----:B------:R0:W-:Y:S01]  /*177e60*/  STL [R1+0x58c], R22 ;  /* 0x00058c1601007387 */ /* 0x0001e20000100800 */
[----:B------:R-:W-:-:S04]  /*177e70*/  SHF.R.U32.HI R50, RZ, 0x8, R43 ;  /* 0x00000008ff327819 */ /* 0x000fc8000001162b */
[----:B------:R-:W-:Y:S02]  /*177e80*/  LOP3.LUT R50, R50, 0xffff, RZ, 0xc0, !PT ;  /* 0x0000ffff32327812 */ /* 0x000fe400078ec0ff */
[----:B0-----:R-:W-:Y:S02]  /*177e90*/  PRMT R22, R21, 0x3340, R0 ;  /* 0x0000334015167816 */ /* 0x001fe40000000000 */
[----:B------:R-:W-:Y:S01]  /*177ea0*/  SHF.R.U32.HI R21, RZ, 0x8, R42 ;  /* 0x00000008ff157819 */ /* 0x000fe2000001162a */
[----:B------:R0:W-:Y:S03]  /*177eb0*/  STL [R1+0x58], R24 ;  /* 0x0000581801007387 */ /* 0x0001e60000100800 */
[----:B------:R-:W-:Y:S01]  /*177ec0*/  LOP3.LUT R21, R21, 0xffff, RZ, 0xc0, !PT ;  /* 0x0000ffff15157812 */ /* 0x000fe200078ec0ff */
[----:B------:R1:W-:Y:S01]  /*177ed0*/  STL [R1+0x78], R22 ;  /* 0x0000781601007387 */ /* 0x0003e20000100800 */
[----:B0-----:R-:W-:-:S02]  /*177ee0*/  PRMT R24, R50, 0x3340, R0 ;  /* 0x0000334032187816 */ /* 0x001fc40000000000 */
[----:B------:R-:W-:Y:S02]  /*177ef0*/  SHF.R.U32.HI R50, RZ, 0x8, R41 ;  /* 0x00000008ff327819 */ /* 0x000fe40000011629 */
[----:B-1----:R-:W-:Y:S02]  /*177f00*/  PRMT R22, R21, 0x3340, R0 ;  /* 0x0000334015167816 */ /* 0x002fe40000000000 */
[----:B------:R-:W-:Y:S02]  /*177f10*/  SHF.R.U32.HI R21, RZ, 0x8, R40 ;  /* 0x00000008ff157819 */ /* 0x000fe40000011628 */
[----:B------:R-:W-:Y:S01]  /*177f20*/  LOP3.LUT R50, R50, 0xffff, RZ, 0xc0, !PT ;  /* 0x0000ffff32327812 */ /* 0x000fe200078ec0ff */
[----:B------:R0:W-:Y:S01]  /*177f30*/  STL [R1+0x90], R24 ;  /* 0x0000901801007387 */ /* 0x0001e20000100800 */
[----:B------:R-:W-:-:S03]  /*177f40*/  LOP3.LUT R21, R21, 0xffff, RZ, 0xc0, !PT ;  /* 0x0000ffff15157812 */ /* 0x000fc600078ec0ff */
[----:B------:R1:W-:Y:S01]  /*177f50*/  STL [R1+0xa0], R22 ;  /* 0x0000a01601007387 */ /* 0x0003e20000100800 */
[--C-:B0-----:R-:W-:Y:S02]  /*177f60*/  PRMT R24, R50, 0x3340, R0.reuse ;  /* 0x0000334032187816 */ /* 0x101fe40000000000 */
[----:B------:R-:W-:Y:S02]  /*177f70*/  SHF.R.U32.HI R50, RZ, 0x8, R39 ;  /* 0x00000008ff327819 */ /* 0x000fe40000011627 */
[----:B-1----:R-:W-:Y:S02]  /*177f80*/  PRMT R22, R21, 0x3340, R0 ;  /* 0x0000334015167816 */ /* 0x002fe40000000000 */
[----:B------:R-:W-:Y:S02]  /*177f90*/  SHF.R.U32.HI R21, RZ, 0x8, R38 ;  /* 0x00000008ff157819 */ /* 0x000fe40000011626 */
[----:B------:R-:W-:Y:S01]  /*177fa0*/  LOP3.LUT R50, R50, 0xffff, RZ, 0xc0, !PT ;  /* 0x0000ffff32327812 */ /* 0x000fe200078ec0ff */
[----:B------:R-:W-:Y:S04]  /*177fb0*/  STL [R1+0xb8], R24 ;  /* 0x0000b81801007387 */ /* 0x000fe80000100800 */
[----:B------:R0:W-:Y:S02]  /*177fc0*/  STL [R1+0xbc], R22 ;  /* 0x0000bc1601007387 */ /* 0x0001e40000100800 */
[----:B0-----:R-:W-:-:S02]  /*177fd0*/  LOP3.LUT R22, R21, 0xffff, RZ, 0xc0, !PT ;  /* 0x0000ffff15167812 */ /* 0x001fc400078ec0ff */
[----:B------:R-:W-:Y:S02]  /*177fe0*/  PRMT R21, R50, 0x3340, R0 ;  /* 0x0000334032157816 */ /* 0x000fe40000000000 */
[----:B------:R-:W-:-:S04]  /*177ff0*/  SHF.R.U32.HI R50, RZ, 0x8, R37 ;  /* 0x00000008ff327819 */ /* 0x000fc80000011625 */
[----:B------:R-:W-:Y:S01]  /*178000*/  LOP3.LUT R50, R50, 0xffff, RZ, 0xc0, !PT ;  /* 0x0000ffff32327812 */ /* 0x000fe200078ec0ff */
[----:B------:R0:W-:Y:S03]  /*178010*/  STL [R1+0x6ac8], R21 ;  /* 0x006ac81501007387 */ /* 0x0001e60000100800 */
[----:B------:R-:W-:Y:S02]  /*178020*/  PRMT R45, R50, 0x3340, R0 ;  /* 0x00003340322d7816 */ /* 0x000fe40000000000 */
[----:B------:R-:W-:Y:S02]  /*178030*/  SHF.R.U32.HI R50, RZ, 0x8, R34 ;  /* 0x00000008ff327819 */ /* 0x000fe40000011622 */
[----:B0-----:R-:W-:Y:S02]  /*178040*/  SHF.R.U32.HI R21, RZ, 0x8, R35 ;  /* 0x00000008ff157819 */ /* 0x001fe40000011623 */
[----:B------:R-:W-:-:S02]  /*178050*/  LOP3.LUT R50, R50, 0xffff, RZ, 0xc0, !PT ;  /* 0x0000ffff32327812 */ /* 0x000fc400078ec0ff */
[----:B------:R-:W-:Y:S02]  /*178060*/  LOP3.LUT R21, R21, 0xffff, RZ, 0xc0, !PT ;  /* 0x0000ffff15157812 */ /* 0x000fe400078ec0ff */
[--C-:B------:R-:W-:Y:S02]  /*178070*/  PRMT R27, R50, 0x3340, R0.reuse ;  /* 0x00003340321b7816 */ /* 0x100fe40000000000 */
[----:B------:R-:W-:Y:S02]  /*178080*/  PRMT R24, R21, 0x3340, R0 ;  /* 0x0000334015187816 */ /* 0x000fe40000000000 */
[----:B------:R-:W-:Y:S02]  /*178090*/  SHF.R.U32.HI R21, RZ, 0x8, R25 ;  /* 0x00000008ff157819 */ /* 0x000fe40000011619 */
[----:B------:R-:W-:Y:S02]  /*1780a0*/  SHF.R.U32.HI R50, RZ, 0x8, R30 ;  /* 0x00000008ff327819 */ /* 0x000fe4000001161e */
[----:B------:R-:W-:-:S02]  /*1780b0*/  LOP3.LUT R21, R21, 0xffff, RZ, 0xc0, !PT ;  /* 0x0000ffff15157812 */ /* 0x000fc400078ec0ff */
[----:B------:R-:W-:Y:S02]  /*1780c0*/  LOP3.LUT R50, R50, 0xffff, RZ, 0xc0, !PT ;  /* 0x0000ffff32327812 */ /* 0x000fe400078ec0ff */
[--C-:B------:R-:W-:Y:S02]  /*1780d0*/  PRMT R25, R21, 0x3340, R0.reuse ;  /* 0x0000334015197816 */ /* 0x100fe40000000000 */
[----:B------:R-:W-:Y:S02]  /*1780e0*/  LOP3.LUT R21, R15, 0xffff, RZ, 0xc0, !PT ;  /* 0x0000ffff0f157812 */ /* 0x000fe400078ec0ff */
[----:B------:R-:W-:Y:S02]  /*1780f0*/  PRMT R15, R50, 0x3340, R0 ;  /* 0x00003340320f7816 */ /* 0x000fe40000000000 */
[----:B------:R-:W-:-:S04]  /*178100*/  SHF.R.U32.HI R50, RZ, 0x8, R7 ;  /* 0x00000008ff327819 */ /* 0x000fc80000011607 */
[----:B------:R-:W-:Y:S02]  /*178110*/  LOP3.LUT R50, R50, 0xffff, RZ, 0xc0, !PT ;  /* 0x0000ffff32327812 */ /* 0x000fe400078ec0ff */
[--C-:B------:R-:W-:Y:S02]  /*178120*/  PRMT R22, R22, 0x3340, R0.reuse ;  /* 0x0000334016167816 */ /* 0x100fe40000000000 */
[--C-:B------:R-:W-:Y:S02]  /*178130*/  PRMT R7, R3, 0x3340, R0.reuse ;  /* 0x0000334003077816 */ /* 0x100fe40000000000 */
[----:B------:R-:W-:Y:S02]  /*178140*/  PRMT R30, R50, 0x3340, R0 ;  /* 0x00003340321e7816 */ /* 0x000fe40000000000 */
[----:B------:R-:W-:Y:S02]  /*178150*/  SHF.R.U32.HI R50, RZ, 0x8, R60 ;  /* 0x00000008ff327819 */ /* 0x000fe4000001163c */
[----:B------:R-:W-:Y:S01]  /*178160*/  SHF.R.U32.HI R3, RZ, 0x8, R52 ;  /* 0x00000008ff037819 */ /* 0x000fe20000011634 */
[----:B------:R-:W-:Y:S04]  /*178170*/  STL [R1+0x6acc], R22 ;  /* 0x006acc1601007387 */ /* 0x000fe80000100800 */
[----:B------:R-:W-:Y:S01]  /*178180*/  STL [R1+0x6ad0], R45 ;  /* 0x006ad02d01007387 */ /* 0x000fe20000100800 */
[----:B------:R-:W-:-:S02]  /*178190*/  LOP3.LUT R50, R50, 0xffff, RZ, 0xc0, !PT ;  /* 0x0000ffff32327812 */ /* 0x000fc400078ec0ff */
[--C-:B------:R-:W-:Y:S02]  /*1781a0*/  PRMT R56, R21, 0x3340, R0.reuse ;  /* 0x0000334015387816 */ /* 0x100fe40000000000 */
[----:B------:R-:W-:Y:S01]  /*1781b0*/  LOP3.LUT R3, R3, 0xffff, RZ, 0xc0, !PT ;  /* 0x0000ffff03037812 */ /* 0x000fe200078ec0ff */
[----:B------:R-:W-:Y:S04]  /*1781c0*/  STL [R1+0x6ad4], R24 ;  /* 0x006ad41801007387 */ /* 0x000fe80000100800 */
[----:B------:R-:W-:Y:S04]  /*1781d0*/  STL [R1+0x6ad8], R27 ;  /* 0x006ad81b01007387 */ /* 0x000fe80000100800 */
[----:B------:R-:W-:Y:S01]  /*1781e0*/  STL [R1+0x6b24], R25 ;  /* 0x006b241901007387 */ /* 0x000fe20000100800 */
[----:B------:R-:W-:-:S03]  /*1781f0*/  PRMT R60, R50, 0x3340, R0 ;  /* 0x00003340323c7816 */ /* 0x000fc60000000000 */
[----:B------:R-:W-:Y:S01]  /*178200*/  STL [R1+0x6b28], R15 ;  /* 0x006b280f01007387 */ /* 0x000fe20000100800 */
[----:B------:R-:W-:-:S03]  /*178210*/  PRMT R52, R3, 0x3340, R0 ;  /* 0x0000334003347816 */ /* 0x000fc60000000000 */
[----:B------:R-:W-:Y:S04]  /*178220*/  STL [R1+0x6b2c], R56 ;  /* 0x006b2c3801007387 */ /* 0x000fe80000100800 */
[----:B------:R-:W-:Y:S04]  /*178230*/  STL [R1+0x6b44], R30 ;  /* 0x006b441e01007387 */ /* 0x000fe80000100800 */
[----:B------:R0:W-:Y:S04]  /*178240*/  STL [R1+0x6b48], R7 ;  /* 0x006b480701007387 */ /* 0x0001e80000100800 */
[----:B------:R-:W-:Y:S04]  /*178250*/  STL [R1+0x6b4c], R60 ;  /* 0x006b4c3c01007387 */ /* 0x000fe80000100800 */
[----:B------:R-:W-:Y:S01]  /*178260*/  STL [R1+0x6b50], R52 ;  /* 0x006b503401007387 */ /* 0x000fe20000100800 */
[----:B------:R-:W-:-:S02]  /*178270*/  SHF.R.U32.HI R50, RZ, 0x8, R19 ;  /* 0x00000008ff327819 */ /* 0x000fc40000011613 */
[----:B------:R-:W-:Y:S01]  /*178280*/  SHF.R.U32.HI R3, RZ, 0x8, R11 ;  /* 0x00000008ff037819 */ /* 0x000fe2000001160b */
[----:B------:R-:W2:Y:S04]  /*178290*/  LDL.LU R35, [R1+0x5e0] ;  /* 0x0005e00001237983 */ /* 0x000ea80000300800 */
[----:B------:R-:W2:Y:S01]  /*1782a0*/  LDL.LU R58, [R1+0x5434] ;  /* 0x00543400013a7983 */ /* 0x000ea20000300800 */
[----:B------:R-:W-:Y:S02]  /*1782b0*/  LOP3.LUT R50, R50, 0xffff, RZ, 0xc0, !PT ;  /* 0x0000ffff32327812 */ /* 0x000fe400078ec0ff */
[----:B------:R-:W-:Y:S02]  /*1782c0*/  LOP3.LUT R3, R3, 0xffff, RZ, 0xc0, !PT ;  /* 0x0000ffff03037812 */ /* 0x000fe400078ec0ff */
[----:B------:R-:W-:-:S02]  /*1782d0*/  PRMT R19, R50, 0x3340, R0 ;  /* 0x0000334032137816 */ /* 0x000fc40000000000 */
[----:B------:R-:W-:Y:S02]  /*1782e0*/  PRMT R11, R3, 0x3340, R0 ;  /* 0x00003340030b7816 */ /* 0x000fe40000000000 */
[----:B------:R-:W-:Y:S01]  /*1782f0*/  SHF.R.U32.HI R3, RZ, 0x8, R46 ;  /* 0x00000008ff037819 */ /* 0x000fe2000001162e */
[----:B------:R-:W-:Y:S04]  /*178300*/  STL [R1+0x6b54], R19 ;  /* 0x006b541301007387 */ /* 0x000fe80000100800 */
[----:B------:R2:W-:Y:S04]  /*178310*/  STL [R1+0x6b58], R11 ;  /* 0x006b580b01007387 */ /* 0x0005e80000100800 */
[----:B------:R-:W3:Y:S04]  /*178320*/  LDL.LU R34, [R1+0x5cc] ;  /* 0x0005cc0001227983 */ /* 0x000ee80000300800 */
[----:B------:R-:W3:Y:S01]  /*178330*/  LDL.LU R41, [R1+0x5430] ;  /* 0x0054300001297983 */ /* 0x000ee20000300800 */
[----:B0-----:R-:W-:-:S03]  /*178340*/  LOP3.LUT R7, R3, 0xffff, RZ, 0xc0, !PT ;  /* 0x0000ffff03077812 */ /* 0x001fc600078ec0ff */
[----:B------:R-:W4:Y:S04]  /*178350*/  LDL.LU R40, [R1+0x5c8] ;  /* 0x0005c80001287983 */ /* 0x000f280000300800 */
[----:B------:R-:W4:Y:S01]  /*178360*/  LDL.LU R3, [R1+0x5428] ;  /* 0x0054280001037983 */ /* 0x000f220000300800 */
[----:B------:R-:W-:-:S04]  /*178370*/  SHF.R.U32.HI R50, RZ, 0x8, R47 ;  /* 0x00000008ff327819 */ /* 0x000fc8000001162f */
[----:B------:R-:W-:Y:S02]  /*178380*/  LOP3.LUT R50, R50, 0xffff, RZ, 0xc0, !PT ;  /* 0x0000ffff32327812 */ /* 0x000fe400078ec0ff */
[--C-:B------:R-:W-:Y:S02]  /*178390*/  PRMT R47, R7, 0x3340, R0.reuse ;  /* 0x00003340072f7816 */ /* 0x100fe40000000000 */
[----:B------:R-:W-:Y:S02]  /*1783a0*/  PRMT R46, R50, 0x3340, R0 ;  /* 0x00003340322e7816 */ /* 0x000fe40000000000 */
[----:B------:R-:W-:-:S03]  /*1783b0*/  SHF.R.U32.HI R50, RZ, 0x8, R54 ;  /* 0x00000008ff327819 */ /* 0x000fc60000011636 */
[----:B------:R-:W-:Y:S04]  /*1783c0*/  STL [R1+0x6b5c], R46 ;  /* 0x006b5c2e01007387 */ /* 0x000fe80000100800 */
[----:B------:R-:W-:Y:S01]  /*1783d0*/  STL [R1+0x6b60], R47 ;  /* 0x006b602f01007387 */ /* 0x000fe20000100800 */
[----:B------:R-:W-:-:S03]  /*1783e0*/  LOP3.LUT R50, R50, 0xffff, RZ, 0xc0, !PT ;  /* 0x0000ffff32327812 */ /* 0x000fc600078ec0ff */
[----:B------:R-:W4:Y:S04]  /*1783f0*/  LDL.LU R43, [R1+0x5c4] ;  /* 0x0005c400012b7983 */ /* 0x000f280000300800 */
[----:B------:R-:W4:Y:S01]  /*178400*/  LDL.LU R39, [R1+0x5420] ;  /* 0x0054200001277983 */ /* 0x000f220000300800 */
[----:B------:R-:W-:-:S03]  /*178410*/  SHF.R.U32.HI R7, RZ, 0x8, R49 ;  /* 0x00000008ff077819 */ /* 0x000fc60000011631 */
[----:B------:R-:W4:Y:S04]  /*178420*/  LDL.LU R38, [R1+0x5c0] ;  /* 0x0005c00001267983 */ /* 0x000f280000300800 */
[----:B------:R-:W4:Y:S01]  /*178430*/  LDL.LU R37, [R1+0x5418] ;  /* 0x0054180001257983 */ /* 0x000f220000300800 */
[----:B------:R-:W-:Y:S02]  /*178440*/  PRMT R49, R50, 0x3340, R0 ;  /* 0x0000334032317816 */ /* 0x000fe40000000000 */
[----:B------:R-:W-:Y:S02]  /*178450*/  SHF.R.U32.HI R50, RZ, 0x8, R33 ;  /* 0x00000008ff327819 */ /* 0x000fe40000011621 */
[----:B------:R-:W-:Y:S02]  /*178460*/  LOP3.LUT R7, R7, 0xffff, RZ, 0xc0, !PT ;  /* 0x0000ffff07077812 */ /* 0x000fe400078ec0ff */
[----:B------:R-:W-:-:S02]  /*178470*/  LOP3.LUT R50, R50, 0xffff, RZ, 0xc0, !PT ;  /* 0x0000ffff32327812 */ /* 0x000fc400078ec0ff */
[--C-:B------:R-:W-:Y:S01]  /*178480*/  PRMT R54, R7, 0x3340, R0.reuse ;  /* 0x0000334007367816 */ /* 0x100fe20000000000 */
[----:B------:R-:W-:Y:S01]  /*178490*/  STL [R1+0x6b64], R49 ;  /* 0x006b643101007387 */ /* 0x000fe20000100800 */
[----:B------:R-:W-:-:S03]  /*1784a0*/  PRMT R33, R50, 0x3340, R0 ;  /* 0x0000334032217816 */ /* 0x000fc60000000000 */
[----:B------:R-:W-:Y:S01]  /*1784b0*/  STL [R1+0x6b68], R54 ;  /* 0x006b683601007387 */ /* 0x000fe20000100800 */
[----:B------:R-:W-:-:S04]  /*1784c0*/  SHF.R.U32.HI R7, RZ, 0x8, R26 ;  /* 0x00000008ff077819 */ /* 0x000fc8000001161a */
[----:B------:R-:W-:-:S04]  /*1784d0*/  LOP3.LUT R7, R7, 0xffff, RZ, 0xc0, !PT ;  /* 0x0000ffff07077812 */ /* 0x000fc800078ec0ff */
[----:B------:R-:W-:Y:S02]  /*1784e0*/  PRMT R26, R7, 0x3340, R0 ;  /* 0x00003340071a7816 */ /* 0x000fe40000000000 */
[----:B--2---:R-:W-:-:S05]  /*1784f0*/  PRMT R11, R58, 0x5410, R35 ;  /* 0x000054103a0b7816 */ /* 0x004fca0000000023 */
[----:B------:R3:W-:Y:S04]  /*178500*/  STL [R1+0x17ec], R11 ;  /* 0x0017ec0b01007387 */ /* 0x0007e80000100800 */
[----:B------:R-:W-:Y:S04]  /*178510*/  STL [R1+0x6b6c], R33 ;  /* 0x006b6c2101007387 */ /* 0x000fe80000100800 */
[----:B------:R-:W2:Y:S04]  /*178520*/  LDL.LU R42, [R1+0x5a8] ;  /* 0x0005a800012a7983 */ /* 0x000ea80000300800 */
[----:B------:R-:W2:Y:S04]  /*178530*/  LDL.LU R58, [R1+0x5410] ;  /* 0x00541000013a7983 */ /* 0x000ea80000300800 */
[----:B------:R-:W2:Y:S04]  /*178540*/  LDL.LU R61, [R1+0x1b8] ;  /* 0x0001b800013d7983 */ /* 0x000ea80000300800 */
[----:B------:R-:W2:Y:S04]  /*178550*/  LDL.LU R35, [R1+0x540c] ;  /* 0x00540c0001237983 */ /* 0x000ea80000300800 */
[----:B------:R-:W-:Y:S01]  /*178560*/  STL [R1+0x6b70], R26 ;  /* 0x006b701a01007387 */ /* 0x000fe20000100800 */
[----:B---3--:R-:W-:-:S02]  /*178570*/  PRMT R11, R41, 0x5410, R34 ;  /* 0x00005410290b7816 */ /* 0x008fc40000000022 */
[----:B----4-:R-:W-:-:S03]  /*178580*/  PRMT R7, R3, 0x5410, R40 ;  /* 0x0000541003077816 */ /* 0x010fc60000000028 */
[----:B------:R-:W-:Y:S04]  /*178590*/  STL [R1+0x17f8], R11 ;  /* 0x0017f80b01007387 */ /* 0x000fe80000100800 */
[----:B------:R0:W-:Y:S04]  /*1785a0*/  STL [R1+0x17fc], R7 ;  /* 0x0017fc0701007387 */ /* 0x0001e80000100800 */
[----:B------:R-:W3:Y:S04]  /*1785b0*/  LDL.LU R34, [R1+0x5a4] ;  /* 0x0005a40001227983 */ /* 0x000ee80000300800 */
[----:B------:R-:W3:Y:S01]  /*1785c0*/  LDL.LU R41, [R1+0x53f0] ;  /* 0x0053f00001297983 */ /* 0x000ee20000300800 */
[----:B------:R-:W-:-:S02]  /*1785d0*/  SHF.R.U32.HI R50, RZ, 0x8, R17 ;  /* 0x00000008ff327819 */ /* 0x000fc40000011611 */
[----:B------:R-:W-:Y:S01]  /*1785e0*/  SHF.R.U32.HI R3, RZ, 0x8, R13 ;  /* 0x00000008ff037819 */ /* 0x000fe2000001160d */
[----:B------:R-:W4:Y:S01]  /*1785f0*/  LDL.LU R40, [R1+0x1c8] ;  /* 0x0001c80001287983 */ /* 0x000f220000300800 */
[----:B------:R-:W-:Y:S02]  /*178600*/  LOP3.LUT R50, R50, 0xffff, RZ, 0xc0, !PT ;  /* 0x0000ffff32327812 */ /* 0x000fe400078ec0ff */
[----:B0-----:R-:W-:Y:S02]  /*178610*/  LOP3.LUT R7, R3, 0xffff, RZ, 0xc0, !PT ;  /* 0x0000ffff03077812 */ /* 0x001fe400078ec0ff */
[--C-:B------:R-:W-:Y:S01]  /*178620*/  PRMT R17, R50, 0x3340, R0.reuse ;  /* 0x0000334032117816 */ /* 0x100fe20000000000 */
[----:B------:R-:W4:Y:S01]  /*178630*/  LDL.LU R3, [R1+0x53fc] ;  /* 0x0053fc0001037983 */ /* 0x000f220000300800 */
[----:B------:R-:W-:Y:S02]  /*178640*/  PRMT R11, R39, 0x5410, R43 ;  /* 0x00005410270b7816 */ /* 0x000fe4000000002b */
[----:B------:R-:W-:-:S02]  /*178650*/  PRMT R13, R7, 0x3340, R0 ;  /* 0x00003340070d7816 */ /* 0x000fc40000000000 */
[----:B------:R-:W-:Y:S01]  /*178660*/  PRMT R7, R37, 0x5410, R38 ;  /* 0x0000541025077816 */ /* 0x000fe20000000026 */
[----:B------:R-:W-:Y:S04]  /*178670*/  STL [R1+0x6b74], R17 ;  /* 0x006b741101007387 */ /* 0x000fe80000100800 */
[----:B------:R-:W-:Y:S04]  /*178680*/  STL [R1+0x6b78], R13 ;  /* 0x006b780d01007387 */ /* 0x000fe80000100800 */
[----:B------:R-:W-:Y:S04]  /*178690*/  STL [R1+0x17d8], R11 ;  /* 0x0017d80b01007387 */ /* 0x000fe80000100800 */
[----:B------:R-:W4:Y:S01]  /*1786a0*/  LDL.LU R39, [R1+0x5a0] ;  /* 0x0005a00001277983 */ /* 0x000f220000300800 */
[----:B------:R-:W-:-:S03]  /*1786b0*/  SHF.R.U32.HI R50, RZ, 0x8, R28 ;  /* 0x00000008ff327819 */ /* 0x000fc6000001161c */
[----:B------:R0:W-:Y:S04]  /*1786c0*/  STL [R1+0x17dc], R7 ;  /* 0x0017dc0701007387 */ /* 0x0001e80000100800 */
[----:B------:R-:W4:Y:S04]  /*1786d0*/  LDL.LU R38, [R1+0x53d8] ;  /* 0x0053d80001267983 */ /* 0x000f280000300800 */
[----:B------:R-:W4:Y:S01]  /*1786e0*/  LDL.LU R37, [R1+0x1cc] ;  /* 0x0001cc0001257983 */ /* 0x000f220000300800 */
[----:B------:R-:W-:Y:S02]  /*1786f0*/  LOP3.LUT R50, R50, 0xffff, RZ, 0xc0, !PT ;  /* 0x0000ffff32327812 */ /* 0x000fe400078ec0ff */
[----:B0-----:R-:W-:-:S02]  /*178700*/  SHF.R.U32.HI R7, RZ, 0x8, R9 ;  /* 0x00000008ff077819 */ /* 0x001fc40000011609 */
[----:B------:R-:W-:Y:S02]  /*178710*/  PRMT R9, R50, 0x3340, R0 ;  /* 0x0000334032097816 */ /* 0x000fe40000000000 */
[----:B------:R-:W-:-:S04]  /*178720*/  LOP3.LUT R7, R7, 0xffff, RZ, 0xc0, !PT ;  /* 0x0000ffff07077812 */ /* 0x000fc800078ec0ff */
[----:B------:R-:W-:Y:S01]  /*178730*/  PRMT R28, R7, 0x3340, R0 ;  /* 0x00003340071c7816 */ /* 0x000fe20000000000 */
[----:B------:R0:W-:Y:S01]  /*178740*/  STL [R1+0x6b7c], R9 ;  /* 0x006b7c0901007387 */ /* 0x0001e20000100800 */
[----:B------:R-:W-:-:S03]  /*178750*/  SHF.R.U32.HI R50, RZ, 0x8, R31 ;  /* 0x00000008ff327819 */ /* 0x000fc6000001161f */
[----:B------:R-:W-:Y:S01]  /*178760*/  STL [R1+0x6b80], R28 ;  /* 0x006b801c01007387 */ /* 0x000fe20000100800 */
[----:B------:R-:W-:Y:S02]  /*178770*/  LOP3.LUT R50, R50, 0xffff, RZ, 0xc0, !PT ;  /* 0x0000ffff32327812 */ /* 0x000fe400078ec0ff */
[----:B--2---:R-:W-:Y:S02]  /*178780*/  PRMT R7, R58, 0x5410, R42 ;  /* 0x000054103a077816 */ /* 0x004fe4000000002a */
[----:B------:R-:W2:Y:S04]  /*178790*/  LDL.LU R58, [R1+0x1d8] ;  /* 0x0001d800013a7983 */ /* 0x000ea80000300800 */
[----:B------:R1:W-:Y:S01]  /*1787a0*/  STL [R1+0x17e8], R7 ;  /* 0x0017e80701007387 */ /* 0x0003e20000100800 */
[----:B0-----:R-:W-:-:S02]  /*1787b0*/  PRMT R9, R35, 0x5410, R61 ;  /* 0x0000541023097816 */ /* 0x001fc4000000003d */
[----:B-1----:R-:W-:Y:S02]  /*1787c0*/  SHF.R.U32.HI R7, RZ, 0x8, R23 ;  /* 0x00000008ff077819 */ /* 0x002fe40000011617 */
[--C-:B------:R-:W-:Y:S02]  /*1787d0*/  PRMT R23, R50, 0x3340, R0.reuse ;  /* 0x0000334032177816 */ /* 0x100fe40000000000 */
[----:B------:R-:W-:Y:S01]  /*1787e0*/  LOP3.LUT R7, R7, 0xffff, RZ, 0xc0, !PT ;  /* 0x0000ffff07077812 */ /* 0x000fe200078ec0ff */
[----:B------:R-:W-:Y:S03]  /*1787f0*/  STL [R1+0x5c0], R9 ;  /* 0x0005c00901007387 */ /* 0x000fe60000100800 */
[----:B------:R-:W-:Y:S02]  /*178800*/  PRMT R31, R7, 0x3340, R0 ;  /* 0x00003340071f7816 */ /* 0x000fe40000000000 */
[----:B---3--:R-:W-:Y:S01]  /*178810*/  PRMT R7, R41, 0x5410, R34 ;  /* 0x0000541029077816 */ /* 0x008fe20000000022 */
[----:B------:R-:W-:Y:S04]  /*178820*/  STL [R1+0x6b84], R23 ;  /* 0x006b841701007387 */ /* 0x000fe80000100800 */
[----:B------:R-:W3:Y:S04]  /*178830*/  LDL.LU R35, [R1+0x1e0] ;  /* 0x0001e00001237983 */ /* 0x000ee80000300800 */
[----:B------:R-:W-:Y:S01]  /*178840*/  STL [R1+0x6b88], R31 ;  /* 0x006b881f01007387 */ /* 0x000fe20000100800 */
[----:B------:R-:W-:-:S03]  /*178850*/  SHF.R.U32.HI R50, RZ, 0x8, R51 ;  /* 0x00000008ff327819 */ /* 0x000fc60000011633 */
[----:B------:R-:W-:Y:S04]  /*178860*/  STL [R1+0x17cc], R7 ;  /* 0x0017cc0701007387 */ /* 0x000fe80000100800 */
[----:B------:R-:W2:Y:S01]  /*178870*/  LDL.LU R51, [R1+0x6bd4] ;  /* 0x006bd40001337983 */ /* 0x000ea20000300800 */
[----:B----4-:R-:W-:Y:S02]  /*178880*/  PRMT R3, R3, 0x5410, R40 ;  /* 0x0000541003037816 */ /* 0x010fe40000000028 */
[----:B------:R-:W-:-:S03]  /*178890*/  LOP3.LUT R50, R50, 0xffff, RZ, 0xc0, !PT ;  /* 0x0000ffff32327812 */ /* 0x000fc600078ec0ff */
[----:B------:R0:W-:Y:S02]  /*1788a0*/  STL [R1+0x5c4], R3 ;  /* 0x0005c40301007387 */ /* 0x0001e40000100800 */
[----:B0-----:R-:W-:Y:S02]  /*1788b0*/  SHF.R.U32.HI R3, RZ, 0x8, R48 ;  /* 0x00000008ff037819 */ /* 0x001fe40000011630 */
[--C-:B------:R-:W-:Y:S02]  /*1788c0*/  PRMT R48, R50, 0x3340, R0.reuse ;  /* 0x0000334032307816 */ /* 0x100fe40000000000 */
[----:B------:R-:W-:Y:S02]  /*1788d0*/  LOP3.LUT R3, R3, 0xffff, RZ, 0xc0, !PT ;  /* 0x0000ffff03037812 */ /* 0x000fe400078ec0ff */
[----:B------:R-:W-:Y:S02]  /*1788e0*/  PRMT R7, R38, 0x5410, R39 ;  /* 0x0000541026077816 */ /* 0x000fe40000000027 */
[----:B------:R-:W-:Y:S01]  /*1788f0*/  PRMT R9, R3, 0x3340, R0 ;  /* 0x0000334003097816 */ /* 0x000fe20000000000 */
[----:B------:R-:W-:Y:S04]  /*178900*/  STL [R1+0x6b8c], R48 ;  /* 0x006b8c3001007387 */ /* 0x000fe80000100800 */
[----:B------:R-:W4:Y:S01]  /*178910*/  LDL.LU R3, [R1+0x1f0] ;  /* 0x0001f00001037983 */ /* 0x000f220000300800 */
[----:B------:R-:W-:-:S03]  /*178920*/  SHF.R.U32.HI R50, RZ, 0x8, R57 ;  /* 0x00000008ff327819 */ /* 0x000fc60000011639 */
[----:B------:R-:W-:Y:S04]  /*178930*/  STL [R1+0x23c], R9 ;  /* 0x00023c0901007387 */ /* 0x000fe80000100800 */
[----:B------:R0:W-:Y:S01]  /*178940*/  STL [R1+0x5cc], R7 ;  /* 0x0005cc0701007387 */ /* 0x0001e20000100800 */
[----:B------:R-:W-:Y:S02]  /*178950*/  LOP3.LUT R50, R50, 0xffff, RZ, 0xc0, !PT ;  /* 0x0000ffff32327812 */ /* 0x000fe400078ec0ff */
[----:B0-----:R-:W-:Y:S02]  /*178960*/  SHF.R.U32.HI R7, RZ, 0x8, R36 ;  /* 0x00000008ff077819 */ /* 0x001fe40000011624 */
[----:B------:R-:W-:Y:S02]  /*178970*/  PRMT R9, R59, 0x5410, R37 ;  /* 0x000054103b097816 */ /* 0x000fe40000000025 */
[----:B------:R-:W-:-:S02]  /*178980*/  LOP3.LUT R7, R7, 0xffff, RZ, 0xc0, !PT ;  /* 0x0000ffff07077812 */ /* 0x000fc400078ec0ff */
[--C-:B------:R-:W-:Y:S02]  /*178990*/  PRMT R57, R50, 0x3340, R0.reuse ;  /* 0x0000334032397816 */ /* 0x100fe40000000000 */
[----:B------:R-:W-:Y:S01]  /*1789a0*/  PRMT R59, R7, 0x3340, R0 ;  /* 0x00003340073b7816 */ /* 0x000fe20000000000 */
[----:B------:R2:W-:Y:S04]  /*1789b0*/  STL [R1+0x5c8], R9 ;  /* 0x0005c80901007387 */ /* 0x0005e80000100800 */
[----:B------:R-:W-:Y:S04]  /*1789c0*/  STL [R1+0x6b90], R57 ;  /* 0x006b903901007387 */ /* 0x000fe80000100800 */
[----:B------:R-:W-:Y:S01]  /*1789d0*/  STL [R1+0x6b94], R59 ;  /* 0x006b943b01007387 */ /* 0x000fe20000100800 */
[----:B--2---:R-:W-:-:S03]  /*1789e0*/  PRMT R9, R51, 0x5410, R58 ;  /* 0x0000541033097816 */ /* 0x004fc6000000003a */
[----:B------:R-:W3:Y:S01]  /*1789f0*/  LDL.LU R51, [R1+0x6bd0] ;  /* 0x006bd00001337983 */ /* 0x000ee20000300800 */
[----:B------:R-:W-:Y:S02]  /*178a00*/  SHF.R.U32.HI R50, RZ, 0x8, R55 ;  /* 0x00000008ff327819 */ /* 0x000fe40000011637 */
[----:B------:R-:W-:Y:S02]  /*178a10*/  SHF.R.U32.HI R7, RZ, 0x8, R53 ;  /* 0x00000008ff077819 */ /* 0x000fe40000011635 */
[----:B------:R-:W-:Y:S02]  /*178a20*/  LOP3.LUT R50, R50, 0xffff, RZ, 0xc0, !PT ;  /* 0x0000ffff32327812 */ /* 0x000fe400078ec0ff */
[----:B------:R-:W-:Y:S02]  /*178a30*/  LOP3.LUT R7, R7, 0xffff, RZ, 0xc0, !PT ;  /* 0x0000ffff07077812 */ /* 0x000fe400078ec0ff */
[--C-:B------:R-:W-:Y:S01]  /*178a40*/  PRMT R55, R50, 0x3340, R0.reuse ;  /* 0x0000334032377816 */ /* 0x100fe20000000000 */
[----:B------:R-:W-:Y:S01]  /*178a50*/  STL [R1+0x8e8], R9 ;  /* 0x0008e80901007387 */ /* 0x000fe20000100800 */
[----:B------:R-:W-:-:S03]  /*178a60*/  PRMT R53, R7, 0x3340, R0 ;  /* 0x0000334007357816 */ /* 0x000fc60000000000 */
[----:B------:R-:W-:Y:S04]  /*178a70*/  STL [R1+0x6b98], R55 ;  /* 0x006b983701007387 */ /* 0x000fe80000100800 */
[----:B------:R-:W2:Y:S01]  /*178a80*/  LDL.LU R58, [R1+0x59c] ;  /* 0x00059c00013a7983 */ /* 0x000ea20000300800 */
[----:B------:R-:W-:Y:S02]  /*178a90*/  SHF.R.U32.HI R50, RZ, 0x8, R6 ;  /* 0x00000008ff327819 */ /* 0x000fe40000011606 */
[----:B------:R-:W-:Y:S01]  /*178aa0*/  SHF.R.U32.HI R6, RZ, 0x8, R32 ;  /* 0x00000008ff067819 */ /* 0x000fe20000011620 */
[----:B------:R-:W-:Y:S01]  /*178ab0*/  STL [R1+0x6b9c], R53 ;  /* 0x006b9c3501007387 */ /* 0x000fe20000100800 */
[----:B------:R-:W-:Y:S02]  /*178ac0*/  LOP3.LUT R50, R50, 0xffff, RZ, 0xc0, !PT ;  /* 0x0000ffff32327812 */ /* 0x000fe400078ec0ff */
[----:B---3--:R-:W-:-:S05]  /*178ad0*/  PRMT R7, R51, 0x5410, R35 ;  /* 0x0000541033077816 */ /* 0x008fca0000000023 */
[----:B------:R0:W-:Y:S02]  /*178ae0*/  STL [R1+0x5d0], R7 ;  /* 0x0005d00701007387 */ /* 0x0001e40000100800 */
[----:B0-----:R-:W-:Y:S02]  /*178af0*/  LOP3.LUT R7, R6, 0xffff, RZ, 0xc0, !PT ;  /* 0x0000ffff06077812 */ /* 0x001fe400078ec0ff */
[----:B------:R-:W3:Y:S01]  /*178b00*/  LDL.LU R6, [R1+0x598] ;  /* 0x0005980001067983 */ /* 0x000ee20000300800 */
[----:B------:R-:W-:Y:S02]  /*178b10*/  PRMT R51, R50, 0x3340, R0 ;  /* 0x0000334032337816 */ /* 0x000fe40000000000 */
[----:B------:R-:W-:Y:S02]  /*178b20*/  SHF.R.U32.HI R50, RZ, 0x8, R20 ;  /* 0x00000008ff327819 */ /* 0x000fe40000011614 */
[----:B----4-:R-:W-:Y:S02]  /*178b30*/  PRMT R3, R29, 0x5410, R3 ;  /* 0x000054101d037816 */ /* 0x010fe40000000003 */
[----:B------:R-:W-:-:S02]  /*178b40*/  LOP3.LUT R50, R50, 0xffff, RZ, 0xc0, !PT ;  /* 0x0000ffff32327812 */ /* 0x000fc400078ec0ff */
[----:B------:R-:W-:Y:S02]  /*178b50*/  SHF.R.U32.HI R2, RZ, 0x8, R2 ;  /* 0x00000008ff027819 */ /* 0x000fe40000011602 */
[--C-:B------:R-:W-:Y:S02]  /*178b60*/  PRMT R32, R7, 0x3340, R0.reuse ;  /* 0x0000334007207816 */ /* 0x100fe40000000000 */
[----:B------:R-:W-:Y:S02]  /*178b70*/  PRMT R29, R50, 0x3340, R0 ;  /* 0x00003340321d7816 */ /* 0x000fe40000000000 */
[----:B------:R-:W-:Y:S02]  /*178b80*/  SHF.R.U32.HI R50, RZ, 0x8, R18 ;  /* 0x00000008ff327819 */ /* 0x000fe40000011612 */
[----:B------:R-:W-:Y:S02]  /*178b90*/  LOP3.LUT R7, R2, 0xffff, RZ, 0xc0, !PT ;  /* 0x0000ffff02077812 */ /* 0x000fe400078ec0ff */
[----:B------:R-:W-:-:S02]  /*178ba0*/  LOP3.LUT R50, R50, 0xffff, RZ, 0xc0, !PT ;  /* 0x0000ffff32327812 */ /* 0x000fc400078ec0ff */
[----:B------:R-:W-:Y:S02]  /*178bb0*/  PRMT R20, R7, 0x3340, R0 ;  /* 0x0000334007147816 */ /* 0x000fe40000000000 */
[----:B------:R-:W-:Y:S02]  /*178bc0*/  SHF.R.U32.HI R7, RZ, 0x8, R16 ;  /* 0x00000008ff077819 */ /* 0x000fe40000011610 */
[----:B------:R-:W-:Y:S02]  /*178bd0*/  PRMT R18, R50, 0x3340, R0 ;  /* 0x0000334032127816 */ /* 0x000fe40000000000 */
[----:B------:R-:W-:Y:S02]  /*178be0*/  SHF.R.U32.HI R50, RZ, 0x8, R5 ;  /* 0x00000008ff327819 */ /* 0x000fe40000011605 */
[----:B------:R-:W-:Y:S02]  /*178bf0*/  LOP3.LUT R7, R7, 0xffff, RZ, 0xc0, !PT ;  /* 0x0000ffff07077812 */ /* 0x000fe400078ec0ff */
[----:B------:R-:W-:-:S02]  /*178c00*/  LOP3.LUT R50, R50, 0xffff, RZ, 0xc0, !PT ;  /* 0x0000ffff32327812 */ /* 0x000fc400078ec0ff */
[----:B------:R-:W-:Y:S02]  /*178c10*/  PRMT R16, R7, 0x3340, R0 ;  /* 0x0000334007107816 */ /* 0x000fe40000000000 */
[----:B--2---:R-:W-:Y:S02]  /*178c20*/  PRMT R7, R14, 0x5410, R58 ;  /* 0x000054100e077816 */ /* 0x004fe4000000003a */
[----:B------:R-:W-:Y:S02]  /*178c30*/  SHF.R.U32.HI R5, RZ, 0x8, R12 ;  /* 0x00000008ff057819 */ /* 0x000fe4000001160c */
[----:B------:R-:W-:Y:S01]  /*178c40*/  PRMT R14, R50, 0x3340, R0 ;  /* 0x00003340320e7816 */ /* 0x000fe20000000000 */
[----:B------:R-:W-:Y:S01]  /*178c50*/  STL [R1+0x6ba0], R51 ;  /* 0x006ba03301007387 */ /* 0x000fe20000100800 */
[----:B------:R-:W-:-:S03]  /*178c60*/  SHF.R.U32.HI R50, RZ, 0x8, R8 ;  /* 0x00000008ff327819 */ /* 0x000fc60000011608 */
[----:B------:R-:W-:Y:S01]  /*178c70*/  STL [R1+0x6ba4], R32 ;  /* 0x006ba42001007387 */ /* 0x000fe20000100800 */
[----:B------:R-:W-:-:S03]  /*178c80*/  SHF.R.U32.HI R4, RZ, 0x8, R4 ;  /* 0x00000008ff047819 */ /* 0x000fc60000011604 */
[----:B------:R0:W-:Y:S01]  /*178c90*/  STL [R1+0x5d4], R3 ;  /* 0x0005d40301007387 */ /* 0x0001e20000100800 */
[----:B------:R-:W-:Y:S02]  /*178ca0*/  LOP3.LUT R5, R5, 0xffff, RZ, 0xc0, !PT ;  /* 0x0000ffff05057812 */ /* 0x000fe400078ec0ff */
[----:B------:R-:W-:Y:S02]  /*178cb0*/  LOP3.LUT R50, R50, 0xffff, RZ, 0xc0, !PT ;  /* 0x0000ffff32327812 */ /* 0x000fe400078ec0ff */
[----:B------:R-:W-:Y:S02]  /*178cc0*/  LOP3.LUT R4, R4, 0xffff, RZ, 0xc0, !PT ;  /* 0x0000ffff04047812 */ /* 0x000fe400078ec0ff */
[--C-:B------:R-:W-:Y:S01]  /*178cd0*/  PRMT R12, R5, 0x3340, R0.reuse ;  /* 0x00003340050c7816 */ /* 0x100fe20000000000 */
[----:B0-----:R-:W2:Y:S04]  /*178ce0*/  LDL.LU R3, [R1+0x55b0] ;  /* 0x0055b00001037983 */ /* 0x001ea80000300800 */
[----:B------:R-:W4:Y:S04]  /*178cf0*/  LDL.LU R2, [R1+0x55b4] ;  /* 0x0055b40001027983 */ /* 0x000f280000300800 */
[----:B------:R-:W-:Y:S04]  /*178d00*/  STL [R1+0x6ba8], R29 ;  /* 0x006ba81d01007387 */ /* 0x000fe80000100800 */
[----:B------:R-:W-:Y:S04]  /*178d10*/  STL [R1+0x6bac], R20 ;  /* 0x006bac1401007387 */ /* 0x000fe80000100800 */
[----:B------:R0:W-:Y:S04]  /*178d20*/  STL [R1+0x6bb0], R18 ;  /* 0x006bb01201007387 */ /* 0x0001e80000100800 */
[----:B------:R-:W-:Y:S04]  /*178d30*/  STL [R1+0x6bb4], R16 ;  /* 0x006bb41001007387 */ /* 0x000fe80000100800 */
[----:B------:R1:W-:Y:S01]  /*178d40*/  STL [R1+0x5d8], R7 ;  /* 0x0005d80701007387 */ /* 0x0003e20000100800 */
[----:B------:R-:W-:-:S03]  /*178d50*/  PRMT R8, R4, 0x3340, R0 ;  /* 0x0000334004087816 */ /* 0x000fc60000000000 */
[----:B------:R-:W-:Y:S04]  /*178d60*/  STL [R1+0x6bb8], R14 ;  /* 0x006bb80e01007387 */ /* 0x000fe80000100800 */
[----:B------:R-:W-:Y:S01]  /*178d70*/  STL [R1+0x6bbc], R12 ;  /* 0x006bbc0c01007387 */ /* 0x000fe20000100800 */
[----:B---3--:R-:W-:Y:S02]  /*178d80*/  PRMT R5, R10, 0x5410, R6 ;  /* 0x000054100a057816 */ /* 0x008fe40000000006 */
[----:B------:R-:W-:-:S03]  /*178d90*/  PRMT R10, R50, 0x3340, R0 ;  /* 0x00003340320a7816 */ /* 0x000fc60000000000 */
[----:B------:R3:W-:Y:S04]  /*178da0*/  STL [R1+0x5dc], R5 ;  /* 0x0005dc0501007387 */ /* 0x0007e80000100800 */
[----:B------:R-:W-:Y:S04]  /*178db0*/  STL [R1+0x6bc0], R10 ;  /* 0x006bc00a01007387 */ /* 0x000fe80000100800 */
        /* <DEDUP_REMOVED lines=51> */
[----:B---3--:R-:W3:Y:S04]  /*1790f0*/  LDL.LU R5, [R1+0x388] ;  /* 0x0003880001057983 */ /* 0x008ee80000300800 */
[----:B------:R-:W3:Y:S01]  /*179100*/  LDL.LU R6, [R1+0x654] ;  /* 0x0006540001067983 */ /* 0x000ee20000300800 */
[----:B--2---:R-:W-:-:S02]  /*179110*/  SHF.R.U32.HI R50, RZ, 0x8, R3 ;  /* 0x00000008ff327819 */ /* 0x004fc40000011603 */
[----:B----4-:R-:W-:Y:S01]  /*179120*/  SHF.R.U32.HI R8, RZ, 0x8, R2 ;  /* 0x00000008ff087819 */ /* 0x010fe20000011602 */
[----:B------:R-:W2:Y:S04]  /*179130*/  LDL.LU R3, [R1+0x384] ;  /* 0x0003840001037983 */ /* 0x000ea80000300800 */
[----:B------:R-:W2:Y:S01]  /*179140*/  LDL.LU R2, [R1+0x658] ;  /* 0x0006580001027983 */ /* 0x000ea20000300800 */
[----:B------:R-:W-:Y:S02]  /*179150*/  LOP3.LUT R50, R50, 0xffff, RZ, 0xc0, !PT ;  /* 0x0000ffff32327812 */ /* 0x000fe400078ec0ff */
[----:B------:R-:W-:Y:S01]  /*179160*/  LOP3.LUT R8, R8, 0xffff, RZ, 0xc0, !PT ;  /* 0x0000ffff08087812 */ /* 0x000fe200078ec0ff */
[----:B------:R0:W-:Y:S01]  /*179170*/  STL [R1+0x6bc8], R0 ;  /* 0x006bc80001007387 */ /* 0x0001e20000100800 */
[----:B------:R-:W-:-:S02]  /*179180*/  PRMT R10, R50, 0x3340, R0 ;  /* 0x00003340320a7816 */ /* 0x000fc40000000000 */
[----:B------:R-:W-:-:S03]  /*179190*/  PRMT R8, R8, 0x3340, R0 ;  /* 0x0000334008087816 */ /* 0x000fc60000000000 */
[----:B------:R-:W-:Y:S04]  /*1791a0*/  STL [R1+0x238], R10 ;  /* 0x0002380a01007387 */ /* 0x000fe80000100800 */
[----:B------:R1:W-:Y:S01]  /*1791b0*/  STL [R1+0x234], R8 ;  /* 0x0002340801007387 */ /* 0x0003e20000100800 */
[----:B0-----:R-:W-:Y:S02]  /*1791c0*/  PRMT R0, R20, 0x5410, R18 ;  /* 0x0000541014007816 */ /* 0x001fe40000000012 */
[----:B-1----:R-:W-:Y:S02]  /*1791d0*/  PRMT R8, R32, 0x5410, R29 ;  /* 0x0000541020087816 */ /* 0x002fe4000000001d */
[----:B------:R-:W-:Y:S01]  /*1791e0*/  PRMT R10, R53, 0x5410, R51 ;  /* 0x00005410350a7816 */ /* 0x000fe20000000033 */
[----:B------:R0:W-:Y:S04]  /*1791f0*/  STL [R1+0x5e0], R0 ;  /* 0x0005e00001007387 */ /* 0x0001e80000100800 */
[----:B------:R1:W-:Y:S04]  /*179200*/  STL [R1+0x5e8], R8 ;  /* 0x0005e80801007387 */ /* 0x0003e80000100800 */
[----:B------:R4:W-:Y:S01]  /*179210*/  STL [R1+0x5e4], R10 ;  /* 0x0005e40a01007387 */ /* 0x0009e20000100800 */
[----:B0-----:R-:W-:-:S02]  /*179220*/  PRMT R0, R59, 0x5410, R55 ;  /* 0x000054103b007816 */ /* 0x001fc40000000037 */
[----:B-1----:R-:W-:Y:S02]  /*179230*/  PRMT R8, R48, 0x5410, R57 ;  /* 0x0000541030087816 */ /* 0x002fe40000000039 */
[----:B----4-:R-:W-:Y:S01]  /*179240*/  PRMT R10, R23, 0x5410, R31 ;  /* 0x00005410170a7816 */ /* 0x010fe2000000001f */
[----:B------:R0:W-:Y:S04]  /*179250*/  STL [R1+0x5ec], R0 ;  /* 0x0005ec0001007387 */ /* 0x0001e80000100800 */
[----:B------:R1:W-:Y:S04]  /*179260*/  STL [R1+0x5f4], R8 ;  /* 0x0005f40801007387 */ /* 0x0003e80000100800 */
[----:B------:R-:W-:Y:S01]  /*179270*/  STL [R1+0x5f0], R10 ;  /* 0x0005f00a01007387 */ /* 0x000fe20000100800 */
[----:B0-----:R-:W-:-:S02]  /*179280*/  PRMT R0, R9, 0x5410, R28 ;  /* 0x0000541009007816 */ /* 0x001fc4000000001c */
        /* <DEDUP_REMOVED lines=33> */
[----:B------:R-:W-:Y:S04]  /*1794a0*/  STL [R1+0x648], R8 ;  /* 0x0006480801007387 */ /* 0x000fe80000100800 */
[----:B------:R-:W-:Y:S01]  /*1794b0*/  STL [R1+0x64c], R7 ;  /* 0x00064c0701007387 */ /* 0x000fe20000100800 */
[----:B0-----:R-:W-:-:S02]  /*1794c0*/  PRMT R0, R4, 0x5410, R58 ;  /* 0x0000541004007816 */ /* 0x001fc4000000003a */
[----:B---3--:R-:W-:-:S03]  /*1794d0*/  PRMT R4, R6, 0x5410, R5 ;  /* 0x0000541006047816 */ /* 0x008fc60000000005 */
[----:B------:R0:W-:Y:S04]  /*1794e0*/  STL [R1+0x650], R0 ;  /* 0x0006500001007387 */ /* 0x0001e80000100800 */
[----:B0-----:R-:W3:Y:S04]  /*1794f0*/  LDL.LU R0, [R1+0x65c] ;  /* 0x00065c0001007983 */ /* 0x001ee80000300800 */
[----:B------:R-:W-:Y:S04]  /*179500*/  STL [R1+0x654], R4 ;  /* 0x0006540401007387 */ /* 0x000fe80000100800 */
[----:B------:R-:W4:Y:S01]  /*179510*/  LDL.LU R8, [R1+0x37c] ;  /* 0x00037c0001087983 */ /* 0x000f220000300800 */
[----:B--2---:R-:W-:-:S05]  /*179520*/  PRMT R2, R2, 0x5410, R3 ;  /* 0x0000541002027816 */ /* 0x004fca0000000003 */
[----:B------:R-:W-:Y:S04]  /*179530*/  STL [R1+0x658], R2 ;  /* 0x0006580201007387 */ /* 0x000fe80000100800 */
[----:B----4-:R0:W-:Y:S04]  /*179540*/  STL [R1+0x6bcc], R8 ;  /* 0x006bcc0801007387 */ /* 0x0101e80000100800 */
[----:B0-----:R-:W3:Y:S04]  /*179550*/  LDL.LU R8, [R1+0x380] ;  /* 0x0003800001087983 */ /* 0x001ee80000300800 */
[----:B------:R-:W2:Y:S04]  /*179560*/  LDL.LU R10, [R1+0x6a4] ;  /* 0x0006a400010a7983 */ /* 0x000ea80000300800 */
        /* <DEDUP_REMOVED lines=58> */
[----:B---3--:R-:W-:-:S03]  /*179910*/  PRMT R0, R0, 0x5410, R8 ;  /* 0x0000541000007816 */ /* 0x008fc60000000008 */
[----:B------:R-:W3:Y:S04]  /*179920*/  LDL.LU R8, [R1+0x6bcc] ;  /* 0x006bcc0001087983 */ /* 0x000ee80000300800 */
[----:B------:R0:W-:Y:S01]  /*179930*/  STL [R1+0x66c], R0 ;  /* 0x00066c0001007387 */ /* 0x0001e20000100800 */
[----:B----4-:R-:W-:Y:S02]  /*179940*/  PRMT R14, R14, 0x5410, R12 ;  /* 0x000054100e0e7816 */ /* 0x010fe4000000000c */
[----:B--2---:R-:W-:Y:S02]  /*179950*/  PRMT R18, R18, 0x5410, R16 ;  /* 0x0000541012127816 */ /* 0x004fe40000000010 */
[----:B------:R-:W-:Y:S01]  /*179960*/  PRMT R29, R29, 0x5410, R20 ;  /* 0x000054101d1d7816 */ /* 0x000fe20000000014 */
[----:B0-----:R-:W2:Y:S01]  /*179970*/  LDL.LU R0, [R1+0x6bc8] ;  /* 0x006bc80001007983 */ /* 0x001ea20000300800 */
[----:B------:R-:W-:-:S02]  /*179980*/  PRMT R51, R51, 0x5410, R32 ;  /* 0x0000541033337816 */ /* 0x000fc40000000020 */
[----:B------:R-:W-:Y:S02]  /*179990*/  PRMT R53, R53, 0x5410, R50 ;  /* 0x0000541035357816 */ /* 0x000fe40000000032 */
[----:B------:R-:W-:Y:S02]  /*1799a0*/  PRMT R50, R59, 0x5410, R55 ;  /* 0x000054103b327816 */ /* 0x000fe40000000037 */
[----:B------:R-:W-:Y:S02]  /*1799b0*/  PRMT R48, R48, 0x5410, R57 ;  /* 0x0000541030307816 */ /* 0x000fe40000000039 */
[----:B------:R-:W-:Y:S02]  /*1799c0*/  PRMT R31, R23, 0x5410, R31 ;  /* 0x00005410171f7816 */ /* 0x000fe4000000001f */
[----:B------:R-:W-:Y:S02]  /*1799d0*/  PRMT R23, R9, 0x5410, R28 ;  /* 0x0000541009177816 */ /* 0x000fe4000000001c */
[----:B------:R-:W-:-:S02]  /*1799e0*/  PRMT R17, R17, 0x5410, R13 ;  /* 0x0000541011117816 */ /* 0x000fc4000000000d */
[----:B------:R-:W-:Y:S02]  /*1799f0*/  PRMT R9, R33, 0x5410, R26 ;  /* 0x0000541021097816 */ /* 0x000fe4000000001a */
[----:B------:R-:W-:Y:S02]  /*179a00*/  PRMT R13, R49, 0x5410, R54 ;  /* 0x00005410310d7816 */ /* 0x000fe40000000036 */
[----:B------:R-:W-:Y:S02]  /*179a10*/  PRMT R2, R2, 0x5410, R3 ;  /* 0x0000541002027816 */ /* 0x000fe40000000003 */
[----:B---3--:R-:W-:Y:S02]  /*179a20*/  PRMT R10, R10, 0x5410, R8 ;  /* 0x000054100a0a7816 */ /* 0x008fe40000000008 */
[----:B------:R-:W3:Y:S04]  /*179a30*/  LDL.LU R8, [R1+0x6bc4] ;  /* 0x006bc40001087983 */ /* 0x000ee80000300800 */
[----:B------:R0:W-:Y:S04]  /*179a40*/  STL [R1+0x65c], R10 ;  /* 0x00065c0a01007387 */ /* 0x0001e80000100800 */
[----:B0-----:R-:W4:Y:S04]  /*179a50*/  LDL.LU R10, [R1+0x6bc0] ;  /* 0x006bc000010a7983 */ /* 0x001f280000300800 */
[----:B------:R-:W2:Y:S04]  /*179a60*/  LDL.LU R12, [R1+0x6bbc] ;  /* 0x006bbc00010c7983 */ /* 0x000ea80000300800 */
[----:B------:R0:W-:Y:S04]  /*179a70*/  STL [R1+0x67c], R14 ;  /* 0x00067c0e01007387 */ /* 0x0001e80000100800 */
[----:B0-----:R-:W2:Y:S04]  /*179a80*/  LDL.LU R14, [R1+0x6bb8] ;  /* 0x006bb800010e7983 */ /* 0x001ea80000300800 */
        /* <DEDUP_REMOVED lines=9> */
[----:B------:R-:W-:Y:S04]  /*179b20*/  STL [R1+0x6a8], R53 ;  /* 0x0006a83501007387 */ /* 0x000fe80000100800 */
[----:B------:R-:W-:Y:S04]  /*179b30*/  STL [R1+0x714], R50 ;  /* 0x0007143201007387 */ /* 0x000fe80000100800 */
[----:B------:R-:W-:Y:S04]  /*179b40*/  STL [R1+0x6d0], R48 ;  /* 0x0006d03001007387 */ /* 0x000fe80000100800 */
[----:B------:R-:W-:Y:S04]  /*179b50*/  STL [R1+0x6d4], R31 ;  /* 0x0006d41f01007387 */ /* 0x000fe80000100800 */
[----:B------:R-:W-:Y:S04]  /*179b60*/  STL [R1+0x6dc], R23 ;  /* 0x0006dc1701007387 */ /* 0x000fe80000100800 */
[----:B------:R0:W-:Y:S04]  /*179b70*/  STL [R1+0x6d8], R17 ;  /* 0x0006d81101007387 */ /* 0x0001e80000100800 */
[----:B------:R1:W-:Y:S04]  /*179b80*/  STL [R1+0x710], R9 ;  /* 0x0007100901007387 */ /* 0x0003e80000100800 */
[----:B------:R1:W-:Y:S01]  /*179b90*/  STL [R1+0x70c], R13 ;  /* 0x00070c0d01007387 */ /* 0x0003e20000100800 */
[----:B0-----:R-:W-:-:S02]  /*179ba0*/  PRMT R17, R46, 0x5410, R47 ;  /* 0x000054102e117816 */ /* 0x001fc4000000002f */
[----:B-1----:R-:W-:Y:S02]  /*179bb0*/  PRMT R9, R19, 0x5410, R11 ;  /* 0x0000541013097816 */ /* 0x002fe4000000000b */
[----:B------:R-:W-:Y:S02]  /*179bc0*/  PRMT R13, R60, 0x5410, R52 ;  /* 0x000054103c0d7816 */ /* 0x000fe40000000034 */
[----:B------:R-:W-:Y:S01]  /*179bd0*/  PRMT R11, R30, 0x5410, R7 ;  /* 0x000054101e0b7816 */ /* 0x000fe20000000007 */
[----:B------:R-:W-:Y:S04]  /*179be0*/  STL [R1+0x708], R17 ;  /* 0x0007081101007387 */ /* 0x000fe80000100800 */
[----:B------:R0:W-:Y:S01]  /*179bf0*/  STL [R1+0x700], R9 ;  /* 0x0007000901007387 */ /* 0x0001e20000100800 */
[----:B------:R-:W-:-:S03]  /*179c00*/  PRMT R7, R27, 0x5410, R25 ;  /* 0x000054101b077816 */ /* 0x000fc60000000019 */
[----:B------:R-:W-:Y:S04]  /*179c10*/  STL [R1+0x704], R13 ;  /* 0x0007040d01007387 */ /* 0x000fe80000100800 */
[----:B------:R1:W-:Y:S01]  /*179c20*/  STL [R1+0x6fc], R11 ;  /* 0x0006fc0b01007387 */ /* 0x0003e20000100800 */
[----:B0-----:R-:W-:Y:S02]  /*179c30*/  PRMT R9, R15, 0x5410, R56 ;  /* 0x000054100f097816 */ /* 0x001fe40000000038 */
[----:B-1----:R-:W-:-:S03]  /*179c40*/  PRMT R11, R45, 0x5410, R24 ;  /* 0x000054102d0b7816 */ /* 0x002fc60000000018 */
[----:B------:R0:W-:Y:S04]  /*179c50*/  STL [R1+0x6f8], R9 ;  /* 0x0006f80901007387 */ /* 0x0001e80000100800 */
[----:B------:R1:W-:Y:S04]  /*179c60*/  STL [R1+0x6f0], R7 ;  /* 0x0006f00701007387 */ /* 0x0003e80000100800 */
[----:B------:R1:W-:Y:S01]  /*179c70*/  STL [R1+0x6f4], R11 ;  /* 0x0006f40b01007387 */ /* 0x0003e20000100800 */
[----:B0-----:R-:W-:Y:S02]  /*179c80*/  PRMT R9, R21, 0x5410, R22 ;  /* 0x0000541015097816 */ /* 0x001fe40000000016 */
[----:B-1----:R-:W-:-:S02]  /*179c90*/  PRMT R7, R43, 0x5410, R44 ;  /* 0x000054102b077816 */ /* 0x002fc4000000002c */
[----:B------:R-:W-:Y:S01]  /*179ca0*/  PRMT R11, R61, 0x5410, R42 ;  /* 0x000054103d0b7816 */ /* 0x000fe2000000002a */
[----:B------:R0:W-:Y:S04]  /*179cb0*/  STL [R1+0x6ec], R9 ;  /* 0x0006ec0901007387 */ /* 0x0001e80000100800 */
[----:B------:R1:W-:Y:S04]  /*179cc0*/  STL [R1+0x6e8], R7 ;  /* 0x0006e80701007387 */ /* 0x0003e80000100800 */
[----:B------:R1:W-:Y:S01]  /*179cd0*/  STL [R1+0x6e4], R11 ;  /* 0x0006e40b01007387 */ /* 0x0003e20000100800 */
[----:B0-----:R-:W-:-:S02]  /*179ce0*/  PRMT R9, R41, 0x5410, R34 ;  /* 0x0000541029097816 */ /* 0x001fc40000000022 */
[----:B-1----:R-:W-:Y:S02]  /*179cf0*/  PRMT R7, R39, 0x5410, R40 ;  /* 0x0000541027077816 */ /* 0x002fe40000000028 */
[----:B------:R-:W-:Y:S01]  /*179d00*/  PRMT R11, R37, 0x5410, R38 ;  /* 0x00005410250b7816 */ /* 0x000fe20000000026 */
[----:B------:R0:W-:Y:S04]  /*179d10*/  STL [R1+0x6e0], R9 ;  /* 0x0006e00901007387 */ /* 0x0001e80000100800 */
[----:B------:R1:W-:Y:S04]  /*179d20*/  STL [R1+0x6a0], R7 ;  /* 0x0006a00701007387 */ /* 0x0003e80000100800 */
[----:B------:R-:W-:Y:S01]  /*179d30*/  STL [R1+0x6ac], R11 ;  /* 0x0006ac0b01007387 */ /* 0x000fe20000100800 */
[----:B0-----:R-:W-:-:S02]  /*179d40*/  PRMT R9, R35, 0x5410, R36 ;  /* 0x0000541023097816 */ /* 0x001fc40000000024 */
[----:B-1----:R-:W-:Y:S02]  /*179d50*/  PRMT R7, R4, 0x5410, R58 ;  /* 0x0000541004077816 */ /* 0x002fe4000000003a */
[----:B------:R-:W-:Y:S01]  /*179d60*/  PRMT R4, R6, 0x5410, R5 ;  /* 0x0000541006047816 */ /* 0x000fe20000000005 */
[----:B------:R-:W-:Y:S04]  /*179d70*/  STL [R1+0x69c], R9 ;  /* 0x00069c0901007387 */ /* 0x000fe80000100800 */
[----:B------:R-:W-:Y:S04]  /*179d80*/  STL [R1+0x5a4], R7 ;  /* 0x0005a40701007387 */ /* 0x000fe80000100800 */
[----:B------:R-:W2:Y:S04]  /*179d90*/  LDL.LU R53, [R1+0x304] ;  /* 0x0003040001357983 */ /* 0x000ea80000300800 */
[----:B------:R-:W-:Y:S04]  /*179da0*/  STL [R1+0x5a8], R4 ;  /* 0x0005a80401007387 */ /* 0x000fe80000100800 */
[----:B------:R-:W2:Y:S04]  /*179db0*/  LDL.LU R55, [R1+0x1aec] ;  /* 0x001aec0001377983 */ /* 0x000ea80000300800 */
[----:B------:R0:W-:Y:S04]  /*179dc0*/  STL [R1+0x5a0], R2 ;  /* 0x0005a00201007387 */ /* 0x0001e80000100800 */
[----:B------:R-:W3:Y:S04]  /*179dd0*/  LDL.LU R3, [R1+0x300] ;  /* 0x0003000001037983 */ /* 0x000ee80000300800 */
[----:B0-----:R-:W3:Y:S04]  /*179de0*/  LDL.LU R2, [R1+0x1b28] ;  /* 0x001b280001027983 */ /* 0x001ee80000300800 */
        /* <DEDUP_REMOVED lines=46> */
[----:B--2---:R-:W-:-:S03]  /*17a0d0*/  PRMT R55, R55, 0x5410, R53 ;  /* 0x0000541037377816 */ /* 0x004fc60000000035 */
[----:B------:R-:W2:Y:S04]  /*17a0e0*/  LDL.LU R53, [R1+0x6b9c] ;  /* 0x006b9c0001357983 */ /* 0x000ea80000300800 */
[----:B------:R0:W-:Y:S01]  /*17a0f0*/  STL [R1+0x59c], R55 ;  /* 0x00059c3701007387 */ /* 0x0001e20000100800 */
[----:B---3--:R-:W-:-:S03]  /*17a100*/  PRMT R2, R2, 0x5410, R3 ;  /* 0x0000541002027816 */ /* 0x008fc60000000003 */
[----:B0-----:R-:W3:Y:S04]  /*17a110*/  LDL.LU R55, [R1+0x6b98] ;  /* 0x006b980001377983 */ /* 0x001ee80000300800 */
[----:B------:R-:W2:Y:S04]  /*17a120*/  LDL.LU R3, [R1+0x2a0] ;  /* 0x0002a00001037983 */ /* 0x000ea80000300800 */
[----:B------:R0:W-:Y:S04]  /*17a130*/  STL [R1+0x594], R2 ;  /* 0x0005940201007387 */ /* 0x0001e80000100800 */
[----:B0-----:R-:W2:Y:S01]  /*17a140*/  LDL.LU R2, [R1+0x884] ;  /* 0x0008840001027983 */ /* 0x001ea20000300800 */
[----:B----4-:R-:W-:-:S02]  /*17a150*/  PRMT R57, R57, 0x5410, R59 ;  /* 0x0000541039397816 */ /* 0x010fc4000000003b */
[----:B------:R-:W-:Y:S01]  /*17a160*/  PRMT R31, R31, 0x5410, R48 ;  /* 0x000054101f1f7816 */ /* 0x000fe20000000030 */
[----:B------:R-:W4:Y:S01]  /*17a170*/  LDL.LU R59, [R1+0x6b94] ;  /* 0x006b9400013b7983 */ /* 0x000f220000300800 */
[----:B------:R-:W-:-:S03]  /*17a180*/  PRMT R28, R28, 0x5410, R23 ;  /* 0x000054101c1c7816 */ /* 0x000fc60000000017 */
[----:B------:R0:W-:Y:S01]  /*17a190*/  STL [R1+0x598], R57 ;  /* 0x0005983901007387 */ /* 0x0001e20000100800 */
[----:B------:R-:W-:Y:S02]  /*17a1a0*/  PRMT R13, R13, 0x5410, R9 ;  /* 0x000054100d0d7816 */ /* 0x000fe40000000009 */
[----:B------:R-:W-:Y:S01]  /*17a1b0*/  PRMT R26, R26, 0x5410, R17 ;  /* 0x000054101a1a7816 */ /* 0x000fe20000000011 */
[----:B0-----:R-:W3:Y:S04]  /*17a1c0*/  LDL.LU R57, [R1+0x6b90] ;  /* 0x006b900001397983 */ /* 0x001ee80000300800 */
[----:B------:R-:W3:Y:S04]  /*17a1d0*/  LDL.LU R48, [R1+0x6b8c] ;  /* 0x006b8c0001307983 */ /* 0x000ee80000300800 */
[----:B------:R0:W-:Y:S01]  /*17a1e0*/  STL [R1+0x55c], R31 ;  /* 0x00055c1f01007387 */ /* 0x0001e20000100800 */
[----:B------:R-:W-:-:S03]  /*17a1f0*/  PRMT R54, R54, 0x5410, R33 ;  /* 0x0000541036367816 */ /* 0x000fc60000000021 */
        /* <DEDUP_REMOVED lines=11> */
[----:B------:R-:W-:Y:S02]  /*17a2b0*/  PRMT R52, R52, 0x5410, R19 ;  /* 0x0000541034347816 */ /* 0x000fe40000000013 */
[----:B------:R-:W-:Y:S01]  /*17a2c0*/  PRMT R50, R60, 0x5410, R50 ;  /* 0x000054103c327816 */ /* 0x000fe20000000032 */
[----:B0-----:R-:W3:Y:S04]  /*17a2d0*/  LDL.LU R26, [R1+0x6b70] ;  /* 0x006b7000011a7983 */ /* 0x001ee80000300800 */
[----:B------:R-:W3:Y:S04]  /*17a2e0*/  LDL.LU R33, [R1+0x6b6c] ;  /* 0x006b6c0001217983 */ /* 0x000ee80000300800 */
[----:B------:R0:W-:Y:S01]  /*17a2f0*/  STL [R1+0x54c], R54 ;  /* 0x00054c3601007387 */ /* 0x0001e20000100800 */
[----:B------:R-:W-:-:S02]  /*17a300*/  PRMT R30, R30, 0x5410, R7 ;  /* 0x000054101e1e7816 */ /* 0x000fc40000000007 */
        /* <DEDUP_REMOVED lines=11> */
[----:B------:R0:W-:Y:S04]  /*17a3c0*/  STL [R1+0x508], R52 ;  /* 0x0005083401007387 */ /* 0x0001e80000100800 */
[----:B0-----:R-:W3:Y:S04]  /*17a3d0*/  LDL.LU R52, [R1+0x6b50] ;  /* 0x006b500001347983 */ /* 0x001ee80000300800 */
[----:B------:R-:W-:Y:S04]  /*17a3e0*/  STL [R1+0x50c], R50 ;  /* 0x00050c3201007387 */ /* 0x000fe80000100800 */
[----:B------:R-:W-:Y:S04]  /*17a3f0*/  STL [R1+0x504], R30 ;  /* 0x0005041e01007387 */ /* 0x000fe80000100800 */
        /* <DEDUP_REMOVED lines=8> */
[----:B------:R-:W-:Y:S01]  /*17a480*/  STL [R1+0x4cc], R21 ;  /* 0x0004cc1501007387 */ /* 0x000fe20000100800 */
[----:B0-----:R-:W-:-:S02]  /*17a490*/  PRMT R7, R41, 0x5410, R34 ;  /* 0x0000541029077816 */ /* 0x001fc40000000022 */
[----:B-1----:R-:W-:-:S03]  /*17a4a0*/  PRMT R15, R39, 0x5410, R40 ;  /* 0x00005410270f7816 */ /* 0x002fc60000000028 */
[----:B------:R0:W-:Y:S04]  /*17a4b0*/  STL [R1+0x4c8], R7 ;  /* 0x0004c80701007387 */ /* 0x0001e80000100800 */
[----:B------:R1:W-:Y:S01]  /*17a4c0*/  STL [R1+0x4c0], R15 ;  /* 0x0004c00f01007387 */ /* 0x0003e20000100800 */
[----:B0-----:R-:W-:Y:S02]  /*17a4d0*/  PRMT R7, R37, 0x5410, R38 ;  /* 0x0000541025077816 */ /* 0x001fe40000000026 */
[----:B-1----:R-:W-:-:S03]  /*17a4e0*/  PRMT R15, R35, 0x5410, R36 ;  /* 0x00005410230f7816 */ /* 0x002fc60000000024 */
[----:B------:R0:W-:Y:S04]  /*17a4f0*/  STL [R1+0x4c4], R7 ;  /* 0x0004c40701007387 */ /* 0x0001e80000100800 */
[----:B------:R-:W-:Y:S01]  /*17a500*/  STL [R1+0x4bc], R15 ;  /* 0x0004bc0f01007387 */ /* 0x000fe20000100800 */
[----:B0-----:R-:W-:Y:S02]  /*17a510*/  PRMT R7, R4, 0x5410, R58 ;  /* 0x0000541004077816 */ /* 0x001fe4000000003a */
[----:B------:R-:W-:-:S03]  /*17a520*/  PRMT R4, R6, 0x5410, R5 ;  /* 0x0000541006047816 */ /* 0x000fc60000000005 */
[----:B------:R0:W-:Y:S04]  /*17a530*/  STL [R1+0x4b4], R7 ;  /* 0x0004b40701007387 */ /* 0x0001e80000100800 */
[----:B------:R-:W3:Y:S04]  /*17a540*/  LDL.LU R5, [R1+0x29c] ;  /* 0x00029c0001057983 */ /* 0x000ee80000300800 */
[----:B------:R-:W3:Y:S04]  /*17a550*/  LDL.LU R6, [R1+0x868] ;  /* 0x0008680001067983 */ /* 0x000ee80000300800 */
[----:B------:R1:W-:Y:S04]  /*17a560*/  STL [R1+0x4b8], R4 ;  /* 0x0004b80401007387 */ /* 0x0003e80000100800 */
[----:B------:R-:W4:Y:S04]  /*17a570*/  LDL.LU R50, [R1+0x298] ;  /* 0x0002980001327983 */ /* 0x000f280000300800 */
[----:B------:R-:W4:Y:S01]  /*17a580*/  LDL.LU R60, [R1+0x86c] ;  /* 0x00086c00013c7983 */ /* 0x000f220000300800 */
[----:B--2---:R-:W-:-:S05]  /*17a590*/  PRMT R2, R2, 0x5410, R3 ;  /* 0x0000541002027816 */ /* 0x004fca0000000003 */
        /* <DEDUP_REMOVED lines=26> */
[----:B--2---:R-:W2:Y:S01]  /*17a740*/  LDL.LU R2, [R1+0x400] ;  /* 0x0004000001027983 */ /* 0x004ea20000300800 */
[----:B---3--:R-:W-:-:S03]  /*17a750*/  PRMT R6, R6, 0x5410, R5 ;  /* 0x0000541006067816 */ /* 0x008fc60000000005 */
[----:B------:R-:W3:Y:S04]  /*17a760*/  LDL.LU R5, [R1+0x250] ;  /* 0x0002500001057983 */ /* 0x000ee80000300800 */
[----:B------:R0:W-:Y:S01]  /*17a770*/  STL [R1+0x45c], R6 ;  /* 0x00045c0601007387 */ /* 0x0001e20000100800 */
[----:B----4-:R-:W-:-:S03]  /*17a780*/  PRMT R50, R60, 0x5410, R50 ;  /* 0x000054103c327816 */ /* 0x010fc60000000032 */
[----:B0-----:R-:W3:Y:S04]  /*17a790*/  LDL.LU R6, [R1+0x3d4] ;  /* 0x0003d40001067983 */ /* 0x001ee80000300800 */
[----:B------:R-:W-:Y:S01]  /*17a7a0*/  STL [R1+0x454], R50 ;  /* 0x0004543201007387 */ /* 0x000fe20000100800 */
[----:B------:R-:W-:Y:S02]  /*17a7b0*/  PRMT R30, R30, 0x5410, R7 ;  /* 0x000054101e1e7816 */ /* 0x000fe40000000007 */
[----:B------:R-:W-:Y:S02]  /*17a7c0*/  PRMT R7, R15, 0x5410, R56 ;  /* 0x000054100f077816 */ /* 0x000fe40000000038 */
[----:B------:R-:W-:Y:S01]  /*17a7d0*/  PRMT R15, R27, 0x5410, R25 ;  /* 0x000054101b0f7816 */ /* 0x000fe20000000019 */
[----:B------:R-:W-:Y:S04]  /*17a7e0*/  STL [R1+0x458], R30 ;  /* 0x0004581e01007387 */ /* 0x000fe80000100800 */
[----:B------:R0:W-:Y:S04]  /*17a7f0*/  STL [R1+0x450], R7 ;  /* 0x0004500701007387 */ /* 0x0001e80000100800 */
[----:B------:R1:W-:Y:S01]  /*17a800*/  STL [R1+0x448], R15 ;  /* 0x0004480f01007387 */ /* 0x0003e20000100800 */
[----:B0-----:R-:W-:-:S02]  /*17a810*/  PRMT R7, R45, 0x5410, R24 ;  /* 0x000054102d077816 */ /* 0x001fc40000000018 */
[----:B-1----:R-:W-:-:S03]  /*17a820*/  PRMT R15, R21, 0x5410, R22 ;  /* 0x00005410150f7816 */ /* 0x002fc60000000016 */
[----:B------:R0:W-:Y:S04]  /*17a830*/  STL [R1+0x44c], R7 ;  /* 0x00044c0701007387 */ /* 0x0001e80000100800 */
[----:B------:R1:W-:Y:S01]  /*17a840*/  STL [R1+0x444], R15 ;  /* 0x0004440f01007387 */ /* 0x0003e20000100800 */
[----:B0-----:R-:W-:Y:S02]  /*17a850*/  PRMT R7, R43, 0x5410, R44 ;  /* 0x000054102b077816 */ /* 0x001fe4000000002c */
        /* <DEDUP_REMOVED lines=12> */
[----:B--2---:R-:W-:-:S03]  /*17a920*/  PRMT R4, R2, 0x5410, R3 ;  /* 0x0000541002047816 */ /* 0x004fc60000000003 */
[----:B------:R-:W-:Y:S04]  /*17a930*/  STL [R1+0x404], R7 ;  /* 0x0004040701007387 */ /* 0x000fe80000100800 */
[----:B------:R-:W2:Y:S04]  /*17a940*/  LDL.LU R3, [R1+0x24c] ;  /* 0x00024c0001037983 */ /* 0x000ea80000300800 */
[----:B------:R-:W2:Y:S04]  /*17a950*/  LDL.LU R2, [R1+0x3d8] ;  /* 0x0003d80001027983 */ /* 0x000ea80000300800 */
[----:B------:R3:W-:Y:S04]  /*17a960*/  STL [R1+0x3dc], R4 ;  /* 0x0003dc0401007387 */ /* 0x0007e80000100800 */
[----:B------:R-:W4:Y:S04]  /*17a970*/  LDL.LU R50, [R1+0x248] ;  /* 0x0002480001327983 */ /* 0x000f280000300800 */
[----:B------:R-:W4:Y:S01]  /*17a980*/  LDL.LU R60, [R1+0x3d0] ;  /* 0x0003d000013c7983 */ /* 0x000f220000300800 */
[----:B---3--:R-:W-:-:S05]  /*17a990*/  PRMT R4, R6, 0x5410, R5 ;  /* 0x0000541006047816 */ /* 0x008fca0000000005 */
        /* <DEDUP_REMOVED lines=26> */
[----:B------:R-:W3:Y:S01]  /*17ab40*/  LDL.LU R6, [R1+0x48c] ;  /* 0x00048c0001067983 */ /* 0x000ee20000300800 */
[----:B--2---:R-:W-:-:S03]  /*17ab50*/  PRMT R2, R2, 0x5410, R3 ;  /* 0x0000541002027816 */ /* 0x004fc60000000003 */
[----:B------:R-:W2:Y:S04]  /*17ab60*/  LDL.LU R3, [R1+0x200] ;  /* 0x0002000001037983 */ /* 0x000ea80000300800 */
[----:B------:R0:W-:Y:S04]  /*17ab70*/  STL [R1+0x3d8], R2 ;  /* 0x0003d80201007387 */ /* 0x0001e80000100800 */
[----:B0-----:R-:W2:Y:S01]  /*17ab80*/  LDL.LU R2, [R1+0x484] ;  /* 0x0004840001027983 */ /* 0x001ea20000300800 */
[----:B----4-:R-:W-:-:S05]  /*17ab90*/  PRMT R50, R60, 0x5410, R50 ;  /* 0x000054103c327816 */ /* 0x010fca0000000032 */
[----:B------:R-:W-:Y:S01]  /*17aba0*/  STL [R1+0x3d4], R50 ;  /* 0x0003d43201007387 */ /* 0x000fe20000100800 */
[----:B---3--:R-:W-:Y:S02]  /*17abb0*/  PRMT R7, R30, 0x5410, R7 ;  /* 0x000054101e077816 */ /* 0x008fe40000000007 */
[----:B------:R-:W-:-:S03]  /*17abc0*/  PRMT R15, R15, 0x5410, R56 ;  /* 0x000054100f0f7816 */ /* 0x000fc60000000038 */
        /* <DEDUP_REMOVED lines=14> */
[----:B------:R-:W-:Y:S02]  /*17acb0*/  PRMT R4, R4, 0x5410, R58 ;  /* 0x0000541004047816 */ /* 0x000fe4000000003a */
[----:B0-----:R-:W-:Y:S02]  /*17acc0*/  PRMT R7, R39, 0x5410, R40 ;  /* 0x0000541027077816 */ /* 0x001fe40000000028 */
[----:B-1----:R-:W-:-:S03]  /*17acd0*/  PRMT R15, R37, 0x5410, R38 ;  /* 0x00005410250f7816 */ /* 0x002fc60000000026 */
[----:B------:R0:W-:Y:S04]  /*17ace0*/  STL [R1+0x370], R7 ;  /* 0x0003700701007387 */ /* 0x0001e80000100800 */
[----:B------:R-:W-:Y:S01]  /*17acf0*/  STL [R1+0x368], R15 ;  /* 0x0003680f01007387 */ /* 0x000fe20000100800 */
[----:B------:R-:W-:Y:S02]  /*17ad00*/  PRMT R5, R6, 0x5410, R5 ;  /* 0x0000541006057816 */ /* 0x000fe40000000005 */
[----:B0-----:R-:W-:-:S05]  /*17ad10*/  PRMT R7, R35, 0x5410, R36 ;  /* 0x0000541023077816 */ /* 0x001fca0000000024 */
[----:B------:R-:W-:Y:S04]  /*17ad20*/  STL [R1+0x36c], R7 ;  /* 0x00036c0701007387 */ /* 0x000fe80000100800 */
[----:B------:R0:W-:Y:S04]  /*17ad30*/  STL [R1+0x364], R4 ;  /* 0x0003640401007387 */ /* 0x0001e80000100800 */
[----:B------:R-:W3:Y:S04]  /*17ad40*/  LDL.LU R58, [R1+0x1f4] ;  /* 0x0001f400013a7983 */ /* 0x000ee80000300800 */
[----:B0-----:R-:W3:Y:S04]  /*17ad50*/  LDL.LU R4, [R1+0x488] ;  /* 0x0004880001047983 */ /* 0x001ee80000300800 */
[----:B------:R-:W-:Y:S04]  /*17ad60*/  STL [R1+0x35c], R5 ;  /* 0x00035c0501007387 */ /* 0x000fe80000100800 */
[----:B------:R-:W4:Y:S04]  /*17ad70*/  LDL.LU R60, [R1+0x1c0] ;  /* 0x0001c000013c7983 */ /* 0x000f280000300800 */
[----:B------:R-:W4:Y:S01]  /*17ad80*/  LDL.LU R7, [R1+0x480] ;  /* 0x0004800001077983 */ /* 0x000f220000300800 */
[----:B--2---:R-:W-:-:S05]  /*17ad90*/  PRMT R2, R2, 0x5410, R3 ;  /* 0x0000541002027816 */ /* 0x004fca0000000003 */
[----:B------:R0:W-:Y:S04]  /*17ada0*/  STL [R1+0x360], R2 ;  /* 0x0003600201007387 */ /* 0x0001e80000100800 */
        /* <DEDUP_REMOVED lines=27> */
[----:B------:R-:W3:Y:S01]  /*17af60*/  LDL.LU R58, [R1+0xb4] ;  /* 0x0000b400013a7983 */ /* 0x000ee20000300800 */
[----:B----4-:R-:W-:-:S03]  /*17af70*/  PRMT R7, R7, 0x5410, R60 ;  /* 0x0000541007077816 */ /* 0x010fc6000000003c */
[----:B------:R0:W-:Y:S04]  /*17af80*/  STL [R1+0x358], R4 ;  /* 0x0003580401007387 */ /* 0x0001e80000100800 */
[----:B0-----:R-:W3:Y:S04]  /*17af90*/  LDL.LU R4, [R1+0x428] ;  /* 0x0004280001047983 */ /* 0x001ee80000300800 */
[----:B------:R-:W4:Y:S04]  /*17afa0*/  LDL.LU R60, [R1+0x6b4c] ;  /* 0x006b4c00013c7983 */ /* 0x000f280000300800 */
[----:B------:R0:W-:Y:S04]  /*17afb0*/  STL [R1+0x32c], R7 ;  /* 0x00032c0701007387 */ /* 0x0001e80000100800 */
[----:B0-----:R-:W4:Y:S01]  /*17afc0*/  LDL.LU R7, [R1+0x6b48] ;  /* 0x006b480001077983 */ /* 0x001f220000300800 */
[----:B--2---:R-:W-:-:S03]  /*17afd0*/  PRMT R6, R6, 0x5410, R30 ;  /* 0x0000541006067816 */ /* 0x004fc6000000001e */
[----:B------:R-:W2:Y:S04]  /*17afe0*/  LDL.LU R30, [R1+0x6b44] ;  /* 0x006b4400011e7983 */ /* 0x000ea80000300800 */
[----:B------:R0:W-:Y:S01]  /*17aff0*/  STL [R1+0x328], R6 ;  /* 0x0003280601007387 */ /* 0x0001e20000100800 */
[----:B------:R-:W-:Y:S02]  /*17b000*/  PRMT R2, R2, 0x5410, R3 ;  /* 0x0000541002027816 */ /* 0x000fe40000000003 */
[----:B------:R-:W-:Y:S01]  /*17b010*/  PRMT R50, R56, 0x5410, R50 ;  /* 0x0000541038327816 */ /* 0x000fe20000000032 */
[----:B0-----:R-:W2:Y:S04]  /*17b020*/  LDL.LU R6, [R1+0x6b40] ;  /* 0x006b400001067983 */ /* 0x001ea80000300800 */
[----:B------:R-:W2:Y:S04]  /*17b030*/  LDL.LU R3, [R1+0x6b3c] ;  /* 0x006b3c0001037983 */ /* 0x000ea80000300800 */
[----:B------:R0:W-:Y:S01]  /*17b040*/  STL [R1+0x324], R2 ;  /* 0x0003240201007387 */ /* 0x0001e20000100800 */
[----:B------:R-:W-:-:S02]  /*17b050*/  PRMT R25, R25, 0x5410, R15 ;  /* 0x0000541019197816 */ /* 0x000fc4000000000f */
[----:B------:R-:W-:Y:S02]  /*17b060*/  PRMT R15, R24, 0x5410, R27 ;  /* 0x00005410180f7816 */ /* 0x000fe4000000001b */
[----:B------:R-:W-:Y:S01]  /*17b070*/  PRMT R22, R22, 0x5410, R45 ;  /* 0x0000541016167816 */ /* 0x000fe2000000002d */
[----:B0-----:R-:W2:Y:S04]  /*17b080*/  LDL.LU R2, [R1+0x6b38] ;  /* 0x006b380001027983 */ /* 0x001ea80000300800 */
[----:B------:R-:W-:Y:S04]  /*17b090*/  STL [R1+0x31c], R50 ;  /* 0x00031c3201007387 */ /* 0x000fe80000100800 */
[----:B------:R-:W-:Y:S04]  /*17b0a0*/  STL [R1+0x320], R25 ;  /* 0x0003201901007387 */ /* 0x000fe80000100800 */
[----:B------:R0:W-:Y:S04]  /*17b0b0*/  STL [R1+0x318], R15 ;  /* 0x0003180f01007387 */ /* 0x0001e80000100800 */
[----:B------:R-:W-:Y:S01]  /*17b0c0*/  STL [R1+0x2dc], R22 ;  /* 0x0002dc1601007387 */ /* 0x000fe20000100800 */
[----:B0-----:R-:W-:-:S02]  /*17b0d0*/  PRMT R15, R44, 0x5410, R21 ;  /* 0x000054102c0f7816 */ /* 0x001fc40000000015 */
        /* <DEDUP_REMOVED lines=11> */
[----:B0-----:R-:W-:-:S03]  /*17b190*/  PRMT R15, R5, 0x5410, R35 ;  /* 0x00005410050f7816 */ /* 0x001fc60000000023 */
[----:B------:R-:W4:Y:S04]  /*17b1a0*/  LDL.LU R5, [R1+0xa4] ;  /* 0x0000a40001057983 */ /* 0x000f280000300800 */
[----:B------:R3:W-:Y:S02]  /*17b1b0*/  STL [R1+0x2b4], R15 ;  /* 0x0002b40f01007387 */ /* 0x0007e40000100800 */
[----:B---3--:R-:W-:Y:S02]  /*17b1c0*/  PRMT R15, R4, 0x5410, R58 ;  /* 0x00005410040f7816 */ /* 0x008fe4000000003a */
[----:B------:R-:W3:Y:S04]  /*17b1d0*/  LDL.LU R4, [R1+0x88] ;  /* 0x0000880001047983 */ /* 0x000ee80000300800 */
[----:B------:R0:W-:Y:S04]  /*17b1e0*/  STL [R1+0x2b8], R15 ;  /* 0x0002b80f01007387 */ /* 0x0001e80000100800 */
[----:B------:R-:W3:Y:S04]  /*17b1f0*/  LDL.LU R56, [R1+0x7c] ;  /* 0x00007c0001387983 */ /* 0x000ee80000300800 */
[----:B0-----:R-:W3:Y:S01]  /*17b200*/  LDL.LU R15, [R1+0x54] ;  /* 0x00005400010f7983 */ /* 0x001ee20000300800 */
[----:B--2---:R-:W-:-:S05]  /*17b210*/  PRMT R2, R2, 0x5410, R3 ;  /* 0x0000541002027816 */ /* 0x004fca0000000003 */
[----:B------:R0:W-:Y:S04]  /*17b220*/  STL [R1+0x2b0], R2 ;  /* 0x0002b00201007387 */ /* 0x0001e80000100800 */
        /* <DEDUP_REMOVED lines=21> */
[----:B0-----:R-:W2:Y:S01]  /*17b380*/  LDL R2, [R1+0x264] ;  /* 0x0002640001027983 */ /* 0x001ea20000100800 */
[----:B----4-:R-:W-:-:S03]  /*17b390*/  PRMT R6, R6, 0x5410, R5 ;  /* 0x0000541006067816 */ /* 0x010fc60000000005 */
[----:B------:R-:W3:Y:S04]  /*17b3a0*/  LDL.LU R5, [R1+0x6b34] ;  /* 0x006b340001057983 */ /* 0x000ee80000300800 */
[----:B------:R0:W-:Y:S04]  /*17b3b0*/  STL [R1+0x28c], R6 ;  /* 0x00028c0601007387 */ /* 0x0001e80000100800 */
[----:B0-----:R-:W4:Y:S01]  /*17b3c0*/  LDL R6, [R1+0x15c] ;  /* 0x00015c0001067983 */ /* 0x001f220000100800 */
[----:B---3--:R-:W-:-:S03]  /*17b3d0*/  PRMT R5, R5, 0x5410, R4 ;  /* 0x0000541005057816 */ /* 0x008fc60000000004 */
[----:B------:R-:W3:Y:S04]  /*17b3e0*/  LDL.LU R4, [R1+0x6b30] ;  /* 0x006b300001047983 */ /* 0x000ee80000300800 */
[----:B------:R0:W-:Y:S01]  /*17b3f0*/  STL [R1+0x288], R5 ;  /* 0x0002880501007387 */ /* 0x0001e20000100800 */
[----:B--2---:R-:W-:Y:S02]  /*17b400*/  PRMT R25, R25, 0x5410, R15 ;  /* 0x0000541019197816 */ /* 0x004fe4000000000f */
[----:B------:R-:W-:Y:S02]  /*17b410*/  PRMT R43, R43, 0x5410, R44 ;  /* 0x000054102b2b7816 */ /* 0x000fe4000000002c */
[----:B------:R-:W-:Y:S01]  /*17b420*/  PRMT R61, R61, 0x5410, R42 ;  /* 0x000054103d3d7816 */ /* 0x000fe2000000002a */
[----:B0-----:R-:W2:Y:S01]  /*17b430*/  LDL R5, [R1+0x158] ;  /* 0x0001580001057983 */ /* 0x001ea20000100800 */
[----:B------:R-:W-:-:S02]  /*17b440*/  PRMT R41, R41, 0x5410, R34 ;  /* 0x0000541029297816 */ /* 0x000fc40000000022 */
[----:B------:R-:W-:Y:S02]  /*17b450*/  PRMT R39, R39, 0x5410, R40 ;  /* 0x0000541027277816 */ /* 0x000fe40000000028 */
[----:B------:R-:W-:Y:S02]  /*17b460*/  PRMT R37, R37, 0x5410, R38 ;  /* 0x0000541025257816 */ /* 0x000fe40000000026 */
[----:B------:R-:W-:Y:S02]  /*17b470*/  PRMT R35, R35, 0x5410, R36 ;  /* 0x0000541023237816 */ /* 0x000fe40000000024 */
[----:B------:R-:W-:Y:S02]  /*17b480*/  PRMT R50, R50, 0x5410, R58 ;  /* 0x0000541032327816 */ /* 0x000fe4000000003a */
[----:B---3--:R-:W-:Y:S02]  /*17b490*/  PRMT R4, R4, 0x5410, R56 ;  /* 0x0000541004047816 */ /* 0x008fe40000000038 */
[----:B------:R-:W3:Y:S04]  /*17b4a0*/  LDL.LU R56, [R1+0x6b2c] ;  /* 0x006b2c0001387983 */ /* 0x000ee80000300800 */
[----:B------:R0:W-:Y:S04]  /*17b4b0*/  STL [R1+0x284], R4 ;  /* 0x0002840401007387 */ /* 0x0001e80000100800 */
[----:B0-----:R-:W2:Y:S04]  /*17b4c0*/  LDL R4, [R1+0x150] ;  /* 0x0001500001047983 */ /* 0x001ea80000100800 */
        /* <DEDUP_REMOVED lines=21> */
[----:B------:R-:W2:Y:S01]  /*17b620*/  LDL.LU R58, [R1+0x6af0] ;  /* 0x006af000013a7983 */ /* 0x000ea20000300800 */
[----:B------:R-:W-:-:S03]  /*17b630*/  PRMT R24, R24, 0x5410, R27 ;  /* 0x0000541018187816 */ /* 0x000fc6000000001b */
[----:B------:R-:W-:Y:S04]  /*17b640*/  STL [R1+0x24c], R50 ;  /* 0x00024c3201007387 */ /* 0x000fe80000100800 */
[----:B------:R0:W-:Y:S01]  /*17b650*/  STL [R1+0x244], R24 ;  /* 0x0002441801007387 */ /* 0x0001e20000100800 */
[----:B------:R-:W-:Y:S02]  /*17b660*/  PRMT R22, R22, 0x5410, R45 ;  /* 0x0000541016167816 */ /* 0x000fe4000000002d */
[----:B------:R-:W-:Y:S02]  /*17b670*/  ISETP.LT.AND P3, PT, R3, UR10, !P0 ;  /* 0x0000000a03007c0c */ /* 0x000fe4000c761270 */
[----:B--2---:R-:W-:Y:S02]  /*17b680*/  PRMT R21, R58, 0x5410, R21 ;  /* 0x000054103a157816 */ /* 0x004fe40000000015 */
[----:B------:R-:W2:Y:S04]  /*17b690*/  LDL.LU R58, [R1+0x6aec] ;  /* 0x006aec00013a7983 */ /* 0x000ea80000300800 */
[----:B------:R1:W-:Y:S01]  /*17b6a0*/  STL [R1+0x248], R22 ;  /* 0x0002481601007387 */ /* 0x0003e20000100800 */
[----:B0-----:R-:W-:-:S03]  /*17b6b0*/  PRMT R24, R34, 0x5410, R61 ;  /* 0x0000541022187816 */ /* 0x001fc6000000003d */
[----:B------:R0:W-:Y:S04]  /*17b6c0*/  STL [R1+0x230], R21 ;  /* 0x0002301501007387 */ /* 0x0001e80000100800 */
[----:B------:R-:W3:Y:S01]  /*17b6d0*/  LDL.LU R34, [R1+0x6ae8] ;  /* 0x006ae80001227983 */ /* 0x000ee20000300800 */
[----:B------:R-:W-:Y:S02]  /*17b6e0*/  ISETP.LT.AND P2, PT, R2, UR7, !P0 ;  /* 0x0000000702007c0c */ /* 0x000fe4000c741270 */
[----:B----4-:R-:W-:Y:S02]  /*17b6f0*/  ISETP.LT.AND P1, PT, R6, UR6, !P0 ;  /* 0x0000000606007c0c */ /* 0x010fe4000c721270 */
[----:B------:R-:W-:Y:S01]  /*17b700*/  ISETP.LT.AND P0, PT, R5, UR76, !P0 ;  /* 0x0000004c05007c0c */ /* 0x000fe2000c701270 */
[----:B------:R-:W4:Y:S01]  /*17b710*/  LDCU.64 UR6, c[0x0][0x398] ;  /* 0x00007300ff0677ac */ /* 0x000f220008000a00 */
[----:B------:R-:W-:Y:S01]  /*17b720*/  VIADD R50, R4, 0x8b ;  /* 0x0000008b04327836 */ /* 0x000fe20000000000 */
[----:B------:R-:W-:-:S02]  /*17b730*/  LOP3.LUT R35, R35, 0x7fffffff, RZ, 0xc0, !PT ;  /* 0x7fffffff23237812 */ /* 0x000fc400078ec0ff */
[----:B------:R-:W-:Y:S02]  /*17b740*/  LOP3.LUT R36, R36, 0x7fffffff, RZ, 0xc0, !PT ;  /* 0x7fffffff24247812 */ /* 0x000fe400078ec0ff */
[----:B------:R-:W-:Y:S01]  /*17b750*/  LOP3.LUT R37, R37, 0x7fffffff, RZ, 0xc0, !PT ;  /* 0x7fffffff25257812 */ /* 0x000fe200078ec0ff */
[----:B------:R-:W2:Y:S01]  /*17b760*/  LDCU UR76, c[0x0][0x398] ;  /* 0x00007300ff4c77ac */ /* 0x000ea20008000800 */
[----:B------:R-:W-:Y:S02]  /*17b770*/  LOP3.LUT R38, R38, 0x7fffffff, RZ, 0xc0, !PT ;  /* 0x7fffffff26267812 */ /* 0x000fe400078ec0ff */
[----:B------:R-:W-:Y:S02]  /*17b780*/  LOP3.LUT R39, R39, 0x7fffffff, RZ, 0xc0, !PT ;  /* 0x7fffffff27277812 */ /* 0x000fe400078ec0ff */
[----:B------:R-:W-:Y:S01]  /*17b790*/  LOP3.LUT R40, R40, 0x7fffffff, RZ, 0xc0, !PT ;  /* 0x7fffffff28287812 */ /* 0x000fe200078ec0ff */
[----:B-1----:R-:W3:Y:S04]  /*17b7a0*/  LDL.LU R22, [R1+0x170] ;  /* 0x0001700001167983 */ /* 0x002ee80000300800 */
[----:B0-----:R-:W3:Y:S01]  /*17b7b0*/  LDL.LU R21, [R1+0x624] ;  /* 0x0006240001157983 */ /* 0x001ee20000300800 */
[----:B--2---:R-:W-:-:S04]  /*17b7c0*/  LOP3.LUT R58, R58, 0xfeffffff, RZ, 0xc0, !PT ;  /* 0xfeffffff3a3a7812 */ /* 0x004fc800078ec0ff */
[----:B------:R-:W-:-:S04]  /*17b7d0*/  @P3 LOP3.LUT R58, R58, 0x1000000, RZ, 0xfc, !PT ;  /* 0x010000003a3a3812 */ /* 0x000fc800078efcff */
[----:B------:R-:W-:-:S04]  /*17b7e0*/  LOP3.LUT R58, R58, 0xff7fffff, RZ, 0xc0, !PT ;  /* 0xff7fffff3a3a7812 */ /* 0x000fc800078ec0ff */
[----:B------:R-:W-:-:S04]  /*17b7f0*/  @P2 LOP3.LUT R58, R58, 0x800000, RZ, 0xfc, !PT ;  /* 0x008000003a3a2812 */ /* 0x000fc800078efcff */
[----:B------:R-:W-:-:S04]  /*17b800*/  LOP3.LUT R58, R58, 0xffbfffff, RZ, 0xc0, !PT ;  /* 0xffbfffff3a3a7812 */ /* 0x000fc800078ec0ff */
[----:B------:R-:W-:-:S04]  /*17b810*/  @P1 LOP3.LUT R58, R58, 0x400000, RZ, 0xfc, !PT ;  /* 0x004000003a3a1812 */ /* 0x000fc800078efcff */
[----:B------:R-:W-:-:S04]  /*17b820*/  LOP3.LUT R58, R58, 0xffdfffff, RZ, 0xc0, !PT ;  /* 0xffdfffff3a3a7812 */ /* 0x000fc800078ec0ff */
[----:B------:R-:W-:Y:S02]  /*17b830*/  @P0 LOP3.LUT R58, R58, 0x200000, RZ, 0xfc, !PT ;  /* 0x002000003a3a0812 */ /* 0x000fe400078efcff */
[----:B------:R-:W-:-:S04]  /*17b840*/  ISETP.GE.AND P0, PT, R50, UR9, PT ;  /* 0x0000000932007c0c */ /* 0x000fc8000bf06270 */
[----:B----4-:R-:W-:Y:S02]  /*17b850*/  ISETP.LT.AND P3, PT, R3, UR6, !P0 ;  /* 0x0000000603007c0c */ /* 0x010fe4000c761270 */
[----:B------:R-:W-:Y:S02]  /*17b860*/  ISETP.LT.AND P2, PT, R2, UR8, !P0 ;  /* 0x0000000802007c0c */ /* 0x000fe4000c741270 */
[----:B------:R-:W-:Y:S02]  /*17b870*/  LOP3.LUT R58, R58, 0xffefffff, RZ, 0xc0, !PT ;  /* 0xffefffff3a3a7812 */ /* 0x000fe400078ec0ff */
[----:B------:R-:W-:Y:S01]  /*17b880*/  ISETP.LT.AND P1, PT, R6, UR40, !P0 ;  /* 0x0000002806007c0c */ /* 0x000fe2000c721270 */
[----:B------:R-:W0:Y:S06]  /*17b890*/  LDCU.64 UR8, c[0x0][0x398] ;  /* 0x00007300ff0877ac */ /* 0x000e2c0008000a00 */
[----:B------:R-:W-:Y:S01]  /*17b8a0*/  @P3 LOP3.LUT R58, R58, 0x100000, RZ, 0xfc, !PT ;  /* 0x001000003a3a3812 */ /* 0x000fe200078efcff */
[----:B------:R-:W-:Y:S01]  /*17b8b0*/  VIADD R50, R4, 0x8a ;  /* 0x0000008a04327836 */ /* 0x000fe20000000000 */
[----:B---3--:R-:W-:Y:S01]  /*17b8c0*/  LOP3.LUT R34, R34, 0x7fffffff, RZ, 0xc0, !PT ;  /* 0x7fffffff22227812 */ /* 0x008fe200078ec0ff */
[----:B------:R-:W1:Y:S01]  /*17b8d0*/  LDCU UR40, c[0x0][0x398] ;  /* 0x00007300ff2877ac */ /* 0x000e620008000800 */
[----:B------:R-:W-:-:S02]  /*17b8e0*/  LOP3.LUT R58, R58, 0xfff7ffff, RZ, 0xc0, !PT ;  /* 0xfff7ffff3a3a7812 */ /* 0x000fc400078ec0ff */
[----:B------:R-:W-:Y:S01]  /*17b8f0*/  ISETP.LT.AND P0, PT, R5, UR41, !P0 ;  /* 0x0000002905007c0c */ /* 0x000fe2000c701270 */
[----:B------:R-:W2:Y:S01]  /*17b900*/  LDCU UR41, c[0x0][0x398] ;  /* 0x00007300ff2977ac */ /* 0x000ea20008000800 */
[----:B------:R-:W-:-:S04]  /*17b910*/  @P2 LOP3.LUT R58, R58, 0x80000, RZ, 0xfc, !PT ;  /* 0x000800003a3a2812 */ /* 0x000fc800078efcff */
[----:B------:R-:W-:-:S04]  /*17b920*/  LOP3.LUT R58, R58, 0xfffbffff, RZ, 0xc0, !PT ;  /* 0xfffbffff3a3a7812 */ /* 0x000fc800078ec0ff */
[----:B------:R-:W-:-:S04]  /*17b930*/  @P1 LOP3.LUT R58, R58, 0x40000, RZ, 0xfc, !PT ;  /* 0x000400003a3a1812 */ /* 0x000fc800078efcff */
[----:B------:R-:W-:-:S04]  /*17b940*/  LOP3.LUT R58, R58, 0xfffdffff, RZ, 0xc0, !PT ;  /* 0xfffdffff3a3a7812 */ /* 0x000fc800078ec0ff */
[----:B------:R-:W-:Y:S02]  /*17b950*/  @P0 LOP3.LUT R58, R58, 0x20000, RZ, 0xfc, !PT ;  /* 0x000200003a3a0812 */ /* 0x000fe400078efcff */
[----:B------:R-:W-:Y:S02]  /*17b960*/  ISETP.GE.AND P0, PT, R50, UR43, PT ;  /* 0x0000002b32007c0c */ /* 0x000fe4000bf06270 */
[----:B------:R-:W-:Y:S02]  /*17b970*/  LOP3.LUT R58, R58, 0xfffeffff, RZ, 0xc0, !PT ;  /* 0xfffeffff3a3a7812 */ /* 0x000fe400078ec0ff */
[----:B0-----:R-:W-:Y:S02]  /*17b980*/  ISETP.LT.AND P3, PT, R3, UR8, !P0 ;  /* 0x0000000803007c0c */ /* 0x001fe4000c761270 */
[----:B------:R-:W-:Y:S02]  /*17b990*/  ISETP.LT.AND P2, PT, R2, UR12, !P0 ;  /* 0x0000000c02007c0c */ /* 0x000fe4000c741270 */
[----:B------:R-:W-:Y:S01]  /*17b9a0*/  ISETP.LT.AND P1, PT, R6, UR13, !P0 ;  /* 0x0000000d06007c0c */ /* 0x000fe2000c721270 */
[----:B------:R-:W-:Y:S01]  /*17b9b0*/  VIADD R50, R4, 0x89 ;  /* 0x0000008904327836 */ /* 0x000fe20000000000 */
[----:B------:R-:W0:Y:S07]  /*17b9c0*/  LDCU UR43, c[0x0][0x398] ;  /* 0x00007300ff2b77ac */ /* 0x000e2e0008000800 */
[----:B------:R-:W-:Y:S01]  /*17b9d0*/  @P3 LOP3.LUT R58, R58, 0x10000, RZ, 0xfc, !PT ;  /* 0x000100003a3a3812 */ /* 0x000fe200078efcff */
[----:B------:R-:W3:Y:S03]  /*17b9e0*/  LDCU.64 UR12, c[0x0][0x398] ;  /* 0x00007300ff0c77ac */ /* 0x000ee60008000a00 */
[----:B------:R-:W-:-:S02]  /*17b9f0*/  LOP3.LUT R58, R58, 0xffff7fff, RZ, 0xc0, !PT ;  /* 0xffff7fff3a3a7812 */ /* 0x000fc400078ec0ff */
[----:B------:R-:W-:Y:S01]  /*17ba00*/  ISETP.LT.AND P0, PT, R5, UR58, !P0 ;  /* 0x0000003a05007c0c */ /* 0x000fe2000c701270 */
[----:B------:R-:W4:Y:S01]  /*17ba10*/  LDCU UR58, c[0x0][0x398] ;  /* 0x00007300ff3a77ac */ /* 0x000f220008000800 */
[----:B------:R-:W-:-:S04]  /*17ba20*/  @P2 LOP3.LUT R58, R58, 0x8000, RZ, 0xfc, !PT ;  /* 0x000080003a3a2812 */ /* 0x000fc800078efcff */
[----:B------:R-:W-:-:S04]  /*17ba30*/  LOP3.LUT R58, R58, 0xffffbfff, RZ, 0xc0, !PT ;  /* 0xffffbfff3a3a7812 */ /* 0x000fc800078ec0ff */
[----:B------:R-:W-:-:S04]  /*17ba40*/  @P1 LOP3.LUT R58, R58, 0x4000, RZ, 0xfc, !PT ;  /* 0x000040003a3a1812 */ /* 0x000fc800078efcff */
[----:B------:R-:W-:-:S04]  /*17ba50*/  LOP3.LUT R58, R58, 0xffffdfff, RZ, 0xc0, !PT ;  /* 0xffffdfff3a3a7812 */ /* 0x000fc800078ec0ff */
[----:B------:R-:W-:Y:S02]  /*17ba60*/  @P0 LOP3.LUT R58, R58, 0x2000, RZ, 0xfc, !PT ;  /* 0x000020003a3a0812 */ /* 0x000fe400078efcff */
[----:B------:R-:W-:Y:S01]  /*17ba70*/  ISETP.GE.AND P0, PT, R50, UR11, PT ;  /* 0x0000000b32007c0c */ /* 0x000fe2000bf06270 */
[----:B------:R-:W0:Y:S03]  /*17ba80*/  LDCU.64 UR10, c[0x0][0x398] ;  /* 0x00007300ff0a77ac */ /* 0x000e260008000a00 */
[----:B---3--:R-:W-:Y:S02]  /*17ba90*/  ISETP.LT.AND P3, PT, R3, UR12, !P0 ;  /* 0x0000000c03007c0c */ /* 0x008fe4000c761270 */
[----:B------:R-:W-:Y:S02]  /*17baa0*/  ISETP.LT.AND P2, PT, R2, UR74, !P0 ;  /* 0x0000004a02007c0c */ /* 0x000fe4000c741270 */
[----:B------:R-:W-:-:S02]  /*17bab0*/  LOP3.LUT R58, R58, 0xffffefff, RZ, 0xc0, !PT ;  /* 0xffffefff3a3a7812 */ /* 0x000fc400078ec0ff */
[----:B------:R-:W-:Y:S01]  /*17bac0*/  ISETP.LT.AND P1, PT, R6, UR60, !P0 ;  /* 0x0000003c06007c0c */ /* 0x000fe2000c721270 */
[----:B------:R-:W-:Y:S01]  /*17bad0*/  VIADD R50, R4, 0x88 ;  /* 0x0000008804327836 */ /* 0x000fe20000000000 */
[----:B------:R-:W3:Y:S05]  /*17bae0*/  LDCU UR74, c[0x0][0x398] ;  /* 0x00007300ff4a77ac */ /* 0x000eea0008000800 */
[----:B------:R-:W-:Y:S01]  /*17baf0*/  @P3 LOP3.LUT R58, R58, 0x1000, RZ, 0xfc, !PT ;  /* 0x000010003a3a3812 */ /* 0x000fe200078efcff */
[----:B------:R-:W0:Y:S03]  /*17bb00*/  LDCU UR60, c[0x0][0x398] ;  /* 0x00007300ff3c77ac */ /* 0x000e260008000800 */
[----:B------:R-:W-:-:S02]  /*17bb10*/  LOP3.LUT R58, R58, 0xfffff7ff, RZ, 0xc0, !PT ;  /* 0xfffff7ff3a3a7812 */ /* 0x000fc400078ec0ff */
[----:B------:R-:W-:Y:S01]  /*17bb20*/  ISETP.LT.AND P0, PT, R5, UR75, !P0 ;  /* 0x0000004b05007c0c */ /* 0x000fe2000c701270 */
[----:B------:R-:W0:Y:S01]  /*17bb30*/  LDCU UR75, c[0x0][0x398] ;  /* 0x00007300ff4b77ac */ /* 0x000e220008000800 */
[----:B------:R-:W-:-:S04]  /*17bb40*/  @P2 LOP3.LUT R58, R58, 0x800, RZ, 0xfc, !PT ;  /* 0x000008003a3a2812 */ /* 0x000fc800078efcff */
[----:B------:R-:W-:-:S04]  /*17bb50*/  LOP3.LUT R58, R58, 0xfffffbff, RZ, 0xc0, !PT ;  /* 0xfffffbff3a3a7812 */ /* 0x000fc800078ec0ff */
[----:B------:R-:W-:-:S04]  /*17bb60*/  @P1 LOP3.LUT R58, R58, 0x400, RZ, 0xfc, !PT ;  /* 0x000004003a3a1812 */ /* 0x000fc800078efcff */
[----:B------:R-:W-:-:S04]  /*17bb70*/  LOP3.LUT R58, R58, 0xfffffdff, RZ, 0xc0, !PT ;  /* 0xfffffdff3a3a7812 */ /* 0x000fc800078ec0ff */
[----:B------:R-:W-:Y:S02]  /*17bb80*/  @P0 LOP3.LUT R58, R58, 0x200, RZ, 0xfc, !PT ;  /* 0x000002003a3a0812 */ /* 0x000fe400078efcff */
[----:B------:R-:W-:Y:S01]  /*17bb90*/  ISETP.GE.AND P0, PT, R50, UR7, PT ;  /* 0x0000000732007c0c */ /* 0x000fe2000bf06270 */
[----:B------:R-:W1:Y:S03]  /*17bba0*/  LDCU.64 UR6, c[0x0][0x398] ;  /* 0x00007300ff0677ac */ /* 0x000e660008000a00 */
[----:B0-----:R-:W-:Y:S02]  /*17bbb0*/  ISETP.LT.AND P3, PT, R3, UR10, !P0 ;  /* 0x0000000a03007c0c */ /* 0x001fe4000c761270 */
[----:B------:R-:W-:Y:S02]  /*17bbc0*/  ISETP.LT.AND P2, PT, R2, UR71, !P0 ;  /* 0x0000004702007c0c */ /* 0x000fe4000c741270 */
[----:B------:R-:W-:-:S02]  /*17bbd0*/  LOP3.LUT R58, R58, 0xfffffeff, RZ, 0xc0, !PT ;  /* 0xfffffeff3a3a7812 */ /* 0x000fc400078ec0ff */
[----:B------:R-:W-:Y:S01]  /*17bbe0*/  ISETP.LT.AND P1, PT, R6, UR72, !P0 ;  /* 0x0000004806007c0c */ /* 0x000fe2000c721270 */
[----:B------:R-:W-:Y:S01]  /*17bbf0*/  VIADD R50, R4, 0x87 ;  /* 0x0000008704327836 */ /* 0x000fe20000000000 */
[----:B------:R-:W0:Y:S05]  /*17bc00*/  LDCU UR71, c[0x0][0x398] ;  /* 0x00007300ff4777ac */ /* 0x000e2a0008000800 */
        /* <DEDUP_REMOVED lines=10> */
[----:B------:R-:W-:Y:S02]  /*17bcb0*/  ISETP.GE.AND P0, PT, R50, UR9, PT ;  /* 0x0000000932007c0c */ /* 0x000fe4000bf06270 */
[----:B------:R-:W-:Y:S02]  /*17bcc0*/  LOP3.LUT R58, R58, 0xffffffef, RZ, 0xc0, !PT ;  /* 0xffffffef3a3a7812 */ /* 0x000fe400078ec0ff */
[----:B-1----:R-:W-:Y:S02]  /*17bcd0*/  ISETP.LT.AND P3, PT, R3, UR6, !P0 ;  /* 0x0000000603007c0c */ /* 0x002fe4000c761270 */
[----:B------:R-:W-:Y:S02]  /*17bce0*/  ISETP.LT.AND P2, PT, R2, UR69, !P0 ;  /* 0x0000004502007c0c */ /* 0x000fe4000c741270 */
[----:B------:R-:W-:Y:S01]  /*17bcf0*/  ISETP.LT.AND P1, PT, R6, UR68, !P0 ;  /* 0x0000004406007c0c */ /* 0x000fe2000c721270 */
[----:B------:R-:W-:Y:S01]  /*17bd00*/  VIADD R50, R4, 0x86 ;  /* 0x0000008604327836 */ /* 0x000fe20000000000 */
[----:B------:R-:W1:Y:S07]  /*17bd10*/  LDCU.64 UR8, c[0x0][0x398] ;  /* 0x00007300ff0877ac */ /* 0x000e6e0008000a00 */
[----:B------:R-:W-:Y:S01]  /*17bd20*/  @P3 LOP3.LUT R58, R58, 0x10, RZ, 0xfc, !PT ;  /* 0x000000103a3a3812 */ /* 0x000fe200078efcff */
[----:B------:R-:W0:Y:S01]  /*17bd30*/  LDCU UR68, c[0x0][0x398] ;  /* 0x00007300ff4477ac */ /* 0x000e220008000800 */
[----:B------:R-:W0:Y:S02]  /*17bd40*/  LDCU UR69, c[0x0][0x398] ;  /* 0x00007300ff4577ac */ /* 0x000e240008000800 */
        /* <DEDUP_REMOVED lines=9> */
[----:B------:R-:W0:Y:S03]  /*17bde0*/  LDCU.64 UR12, c[0x0][0x398] ;  /* 0x00007300ff0c77ac */ /* 0x000e260008000a00 */
[----:B------:R-:W-:Y:S02]  /*17bdf0*/  ISETP.LT.AND P2, PT, R2, UR67, !P0 ;  /* 0x0000004302007c0c */ /* 0x000fe4000c741270 */
[----:B------:R-:W-:Y:S02]  /*17be00*/  ISETP.LT.AND P1, PT, R6, UR66, !P0 ;  /* 0x0000004206007c0c */ /* 0x000fe4000c721270 */
[----:B-1----:R-:W-:-:S02]  /*17be10*/  ISETP.LT.AND P3, PT, R3, UR8, !P0 ;  /* 0x0000000803007c0c */ /* 0x002fc4000c761270 */
[----:B------:R-:W-:Y:S01]  /*17be20*/  ISETP.LT.AND P0, PT, R5, UR65, !P0 ;  /* 0x0000004105007c0c */ /* 0x000fe2000c701270 */
[----:B------:R-:W-:Y:S01]  /*17be30*/  VIADD R50, R4, 0x85 ;  /* 0x0000008504327836 */ /* 0x000fe20000000000 */
[----:B------:R-:W-:Y:S01]  /*17be40*/  LOP3.LUT R58, R58, 0xfffffffe, RZ, 0xc0, !PT ;  /* 0xfffffffe3a3a7812 */ /* 0x000fe200078ec0ff */
[----:B------:R-:W1:Y:S01]  /*17be50*/  LDCU UR66, c[0x0][0x398] ;  /* 0x00007300ff4277ac */ /* 0x000e620008000800 */
[----:B------:R-:W0:Y:S01]  /*17be60*/  LDCU UR67, c[0x0][0x398] ;  /* 0x00007300ff4377ac */ /* 0x000e220008000800 */
[----:B------:R-:W0:Y:S02]  /*17be70*/  LDCU UR65, c[0x0][0x398] ;  /* 0x00007300ff4177ac */ /* 0x000e240008000800 */
[----:B------:R-:W-:-:S04]  /*17be80*/  @P2 LOP3.LUT R34, R34, 0x80000000, RZ, 0xfc, !PT ;  /* 0x8000000022222812 */ /* 0x000fc800078efcff */
[----:B------:R-:W-:-:S04]  /*17be90*/  LOP3.LUT R34, R34, 0xbfffffff, RZ, 0xc0, !PT ;  /* 0xbfffffff22227812 */ /* 0x000fc800078ec0ff */
[----:B------:R-:W-:-:S04]  /*17bea0*/  @P1 LOP3.LUT R34, R34, 0x40000000, RZ, 0xfc, !PT ;  /* 0x4000000022221812 */ /* 0x000fc800078efcff */
[----:B------:R-:W-:-:S04]  /*17beb0*/  LOP3.LUT R34, R34, 0xdfffffff, RZ, 0xc0, !PT ;  /* 0xdfffffff22227812 */ /* 0x000fc800078ec0ff */
[----:B------:R-:W-:Y:S02]  /*17bec0*/  @P0 LOP3.LUT R34, R34, 0x20000000, RZ, 0xfc, !PT ;  /* 0x2000000022220812 */ /* 0x000fe400078efcff */
[----:B------:R-:W-:Y:S02]  /*17bed0*/  ISETP.GE.AND P0, PT, R50, UR11, PT ;  /* 0x0000000b32007c0c */ /* 0x000fe4000bf06270 */
[----:B------:R-:W-:Y:S01]  /*17bee0*/  @P3 LOP3.LUT R58, R58, 0x1, RZ, 0xfc, !PT ;  /* 0x000000013a3a3812 */ /* 0x000fe200078efcff */
[----:B------:R-:W1:Y:S01]  /*17bef0*/  LDCU.64 UR10, c[0x0][0x398] ;  /* 0x00007300ff0a77ac */ /* 0x000e620008000a00 */
        /* <DEDUP_REMOVED lines=18> */
[----:B-1----:R-:W-:Y:S02]  /*17c020*/  ISETP.LT.AND P3, PT, R3, UR10, !P0 ;  /* 0x0000000a03007c0c */ /* 0x002fe4000c761270 */
[----:B------:R-:W-:Y:S02]  /*17c030*/  ISETP.LT.AND P2, PT, R2, UR62, !P0 ;  /* 0x0000003e02007c0c */ /* 0x000fe4000c741270 */
[----:B------:R-:W-:-:S02]  /*17c040*/  LOP3.LUT R34, R34, 0xfeffffff, RZ, 0xc0, !PT ;  /* 0xfeffffff22227812 */ /* 0x000fc400078ec0ff */
[----:B------:R-:W-:Y:S01]  /*17c050*/  ISETP.LT.AND P1, PT, R6, UR56, !P0 ;  /* 0x0000003806007c0c */ /* 0x000fe2000c721270 */
[----:B------:R-:W-:Y:S01]  /*17c060*/  VIADD R50, R4, 0x83 ;  /* 0x0000008304327836 */ /* 0x000fe20000000000 */
[----:B------:R-:W1:Y:S05]  /*17c070*/  LDCU UR62, c[0x0][0x398] ;  /* 0x00007300ff3e77ac */ /* 0x000e6a0008000800 */
        /* <DEDUP_REMOVED lines=75> */
[----:B------:R-:W-:Y:S02]  /*17c530*/  ISETP.LT.AND P0, PT, R5, UR45, !P0 ;  /* 0x0000002d05007c0c */ /* 0x000fe4000c701270 */
        /* <DEDUP_REMOVED lines=11> */
[----:B------:R-:W0:Y:S07]  /*17c5f0*/  LDCU.64 UR8, c[0x0][0x398] ;  /* 0x00007300ff0877ac */ /* 0x000e2e0008000a00 */
        /* <DEDUP_REMOVED lines=13> */
[----:B------:R-:W-:Y:S02]  /*17c6d0*/  ISETP.LT.AND P2, PT, R2, UR31, !P0 ;  /* 0x0000001f02007c0c */ /* 0x000fe4000c741270 */
[----:B------:R-:W-:Y:S02]  /*17c6e0*/  ISETP.LT.AND P1, PT, R6, UR30, !P0 ;  /* 0x0000001e06007c0c */ /* 0x000fe4000c721270 */
[----:B0-----:R-:W-:-:S02]  /*17c6f0*/  ISETP.LT.AND P3, PT, R3, UR8, !P0 ;  /* 0x0000000803007c0c */ /* 0x001fc4000c761270 */
[----:B------:R-:W-:Y:S01]  /*17c700*/  ISETP.LT.AND P0, PT, R5, UR29, !P0 ;  /* 0x0000001d05007c0c */ /* 0x000fe2000c701270 */
[----:B------:R-:W-:Y:S01]  /*17c710*/  VIADD R50, R4, 0x7d ;  /* 0x0000007d04327836 */ /* 0x000fe20000000000 */
[----:B------:R-:W-:Y:S01]  /*17c720*/  LOP3.LUT R34, R34, 0xfffffffe, RZ, 0xc0, !PT ;  /* 0xfffffffe22227812 */ /* 0x000fe200078ec0ff */
[----:B------:R-:W0:Y:S01]  /*17c730*/  LDCU UR29, c[0x0][0x398] ;  /* 0x00007300ff1d77ac */ /* 0x000e220008000800 */
        /* <DEDUP_REMOVED lines=9> */
[----:B------:R-:W0:Y:S01]  /*17c7d0*/  LDCU.64 UR10, c[0x0][0x398] ;  /* 0x00007300ff0a77ac */ /* 0x000e220008000a00 */
        /* <DEDUP_REMOVED lines=42> */
[----:B------:R-:W-:-:S04]  /*17ca80*/  @P3 LOP3.LUT R35, R35, 0x100000, RZ, 0xfc, !PT ;  /* 0x0010000023233812 */ /* 0x000fc800078efcff */
[----:B------:R-:W-:Y:S02]  /*17ca90*/  LOP3.LUT R35, R35, 0xfff7ffff, RZ, 0xc0, !PT ;  /* 0xfff7ffff23237812 */ /* 0x000fe400078ec0ff */
[----:B------:R-:W-:Y:S01]  /*17caa0*/  ISETP.LT.AND P0, PT, R5, UR44, !P0 ;  /* 0x0000002c05007c0c */ /* 0x000fe2000c701270 */
[----:B------:R-:W0:Y:S01]  /*17cab0*/  LDCU.64 UR44, c[0x0][0x398] ;  /* 0x00007300ff2c77ac */ /* 0x000e220008000a00 */
        /* <DEDUP_REMOVED lines=12> */
[----:B------:R-:W0:Y:S01]  /*17cb80*/  LDCU UR20, c[0x0][0x398] ;  /* 0x00007300ff1477ac */ /* 0x000e220008000800 */
[----:B------:R-:W0:Y:S04]  /*17cb90*/  LDCU UR8, c[0x0][0x398] ;  /* 0x00007300ff0877ac */ /* 0x000e280008000800 */
        /* <DEDUP_REMOVED lines=17> */
[----:B------:R-:W1:Y:S01]  /*17ccb0*/  LDCU UR15, c[0x0][0x398] ;  /* 0x00007300ff0f77ac */ /* 0x000e620008000800 */
        /* <DEDUP_REMOVED lines=35> */
[----:B------:R-:W1:Y:S01]  /*17cef0*/  LDCU UR9, c[0x0][0x398] ;  /* 0x00007300ff0977ac */ /* 0x000e620008000800 */
[----:B------:R-:W0:Y:S06]  /*17cf00*/  LDCU UR6, c[0x0][0x398] ;  /* 0x00007300ff0677ac */ /* 0x000e2c0008000800 */
[----:B------:R-:W-:Y:S01]  /*17cf10*/  @P3 LOP3.LUT R35, R35, 0x10, RZ, 0xfc, !PT ;  /* 0x0000001023233812 */ /* 0x000fe200078efcff */
[----:B------:R-:W0:Y:S01]  /*17cf20*/  LDCU UR17, c[0x0][0x398] ;  /* 0x00007300ff1177ac */ /* 0x000e220008000800 */
[----:B------:R-:W0:Y:S02]  /*17cf30*/  LDCU UR16, c[0x0][0x398] ;  /* 0x00007300ff1077ac */ /* 0x000e240008000800 */
[----:B------:R-:W-:-:S02]  /*17cf40*/  LOP3.LUT R35, R35, 0xfffffff7, RZ, 0xc0, !PT ;  /* 0xfffffff723237812 */ /* 0x000fc400078ec0ff */
        /* <DEDUP_REMOVED lines=8> */
[----:B------:R-:W-:Y:S01]  /*17cfd0*/  VIADD R50, R4, 0x75 ;  /* 0x0000007504327836 */ /* 0x000fe20000000000 */
[----:B------:R-:W1:Y:S02]  /*17cfe0*/  LDCU UR13, c[0x0][0x398] ;  /* 0x00007300ff0d77ac */ /* 0x000e640008000800 */
[----:B------:R-:W-:Y:S02]  /*17cff0*/  ISETP.LT.AND P2, PT, R2, UR63, !P0 ;  /* 0x0000003f02007c0c */ /* 0x000fe4000c741270 */
[----:B------:R-:W-:Y:S02]  /*17d000*/  ISETP.LT.AND P1, PT, R6, UR43, !P0 ;  /* 0x0000002b06007c0c */ /* 0x000fe4000c721270 */
[----:B0-----:R-:W-:-:S02]  /*17d010*/  ISETP.LT.AND P3, PT, R3, UR38, !P0 ;  /* 0x0000002603007c0c */ /* 0x001fc4000c761270 */
[----:B------:R-:W-:Y:S02]  /*17d020*/  ISETP.LT.AND P0, PT, R5, UR14, !P0 ;  /* 0x0000000e05007c0c */ /* 0x000fe4000c701270 */
        /* <DEDUP_REMOVED lines=10> */
[----:B------:R-:W-:Y:S02]  /*17d0d0*/  @P3 LOP3.LUT R35, R35, 0x1, RZ, 0xfc, !PT ;  /* 0x0000000123233812 */ /* 0x000fe400078efcff */
[----:B------:R-:W-:Y:S02]  /*17d0e0*/  LOP3.LUT R36, R36, 0xefffffff, RZ, 0xc0, !PT ;  /* 0xefffffff24247812 */ /* 0x000fe400078ec0ff */
[----:B------:R-:W-:Y:S02]  /*17d0f0*/  ISETP.LT.AND P3, PT, R3, UR44, !P0 ;  /* 0x0000002c03007c0c */ /* 0x000fe4000c761270 */
[----:B------:R-:W-:-:S02]  /*17d100*/  ISETP.LT.AND P2, PT, R2, UR62, !P0 ;  /* 0x0000003e02007c0c */ /* 0x000fc4000c741270 */
[----:B0-----:R-:W-:Y:S02]  /*17d110*/  ISETP.LT.AND P1, PT, R6, UR63, !P0 ;  /* 0x0000003f06007c0c */ /* 0x001fe4000c721270 */
[----:B------:R-:W-:Y:S01]  /*17d120*/  ISETP.LT.AND P0, PT, R5, UR43, !P0 ;  /* 0x0000002b05007c0c */ /* 0x000fe2000c701270 */
[----:B------:R-:W0:Y:S01]  /*17d130*/  LDCU.64 UR42, c[0x0][0x398] ;  /* 0x00007300ff2a77ac */ /* 0x000e220008000a00 */
[----:B------:R-:W0:Y:S01]  /*17d140*/  LDCU UR63, c[0x0][0x398] ;  /* 0x00007300ff3f77ac */ /* 0x000e220008000800 */
[----:B------:R-:W-:Y:S01]  /*17d150*/  VIADD R50, R4, 0x74 ;  /* 0x0000007404327836 */ /* 0x000fe20000000000 */
[----:B------:R-:W0:Y:S01]  /*17d160*/  LDCU UR62, c[0x0][0x398] ;  /* 0x00007300ff3e77ac */ /* 0x000e220008000800 */
[----:B------:R-:W0:Y:S02]  /*17d170*/  LDCU UR11, c[0x0][0x398] ;  /* 0x00007300ff0b77ac */ /* 0x000e240008000800 */
[----:B------:R-:W-:-:S04]  /*17d180*/  @P3 LOP3.LUT R36, R36, 0x10000000, RZ, 0xfc, !PT ;  /* 0x1000000024243812 */ /* 0x000fc800078efcff */
[----:B------:R-:W-:-:S04]  /*17d190*/  LOP3.LUT R36, R36, 0xf7ffffff, RZ, 0xc0, !PT ;  /* 0xf7ffffff24247812 */ /* 0x000fc800078ec0ff */
        /* <DEDUP_REMOVED lines=9> */
[----:B------:R-:W-:-:S02]  /*17d230*/  ISETP.LT.AND P1, PT, R6, UR40, !P0 ;  /* 0x0000002806007c0c */ /* 0x000fc4000c721270 */
[----:B--2---:R-:W-:Y:S01]  /*17d240*/  ISETP.LT.AND P0, PT, R5, UR41, !P0 ;  /* 0x0000002905007c0c */ /* 0x004fe2000c701270 */
[----:B------:R-:W0:Y:S01]  /*17d250*/  LDCU.64 UR40, c[0x0][0x398] ;  /* 0x00007300ff2877ac */ /* 0x000e220008000a00 */
[----:B------:R-:W-:Y:S01]  /*17d260*/  VIADD R50, R4, 0x73 ;  /* 0x0000007304327836 */ /* 0x000fe20000000000 */
[----:B------:R-:W2:Y:S01]  /*17d270*/  LDCU UR63, c[0x0][0x398] ;  /* 0x00007300ff3f77ac */ /* 0x000ea20008000800 */
        /* <DEDUP_REMOVED lines=14> */
[----:B--2---:R-:W-:Y:S01]  /*17d360*/  ISETP.LT.AND P1, PT, R6, UR63, !P0 ;  /* 0x0000003f06007c0c */ /* 0x004fe2000c721270 */
[----:B------:R-:W-:Y:S01]  /*17d370*/  VIADD R50, R4, 0x72 ;  /* 0x0000007204327836 */ /* 0x000fe20000000000 */
[----:B------:R-:W0:Y:S01]  /*17d380*/  LDCU UR40, c[0x0][0x398] ;  /* 0x00007300ff2877ac */ /* 0x000e220008000800 */
[----:B------:R-:W2:Y:S04]  /*17d390*/  LDCU UR62, c[0x0][0x398] ;  /* 0x00007300ff3e77ac */ /* 0x000ea80008000800 */
[----:B------:R-:W-:Y:S01]  /*17d3a0*/  @P3 LOP3.LUT R36, R36, 0x100000, RZ, 0xfc, !PT ;  /* 0x0010000024243812 */ /* 0x000fe200078efcff */
[----:B------:R-:W0:Y:S03]  /*17d3b0*/  LDCU UR63, c[0x0][0x398] ;  /* 0x00007300ff3f77ac */ /* 0x000e260008000800 */
[----:B------:R-:W-:-:S02]  /*17d3c0*/  LOP3.LUT R36, R36, 0xfff7ffff, RZ, 0xc0, !PT ;  /* 0xfff7ffff24247812 */ /* 0x000fc400078ec0ff */
[----:B----4-:R-:W-:Y:S01]  /*17d3d0*/  ISETP.LT.AND P0, PT, R5, UR58, !P0 ;  /* 0x0000003a05007c0c */ /* 0x010fe2000c701270 */
[----:B------:R-:W4:Y:S01]  /*17d3e0*/  LDCU UR58, c[0x0][0x398] ;  /* 0x00007300ff3a77ac */ /* 0x000f220008000800 */
[----:B------:R-:W-:-:S04]  /*17d3f0*/  @P2 LOP3.LUT R36, R36, 0x80000, RZ, 0xfc, !PT ;  /* 0x0008000024242812 */ /* 0x000fc800078efcff */
[----:B------:R-:W-:-:S04]  /*17d400*/  LOP3.LUT R36, R36, 0xfffbffff, RZ, 0xc0, !PT ;  /* 0xfffbffff24247812 */ /* 0x000fc800078ec0ff */
[----:B------:R-:W-:-:S04]  /*17d410*/  @P1 LOP3.LUT R36, R36, 0x40000, RZ, 0xfc, !PT ;  /* 0x0004000024241812 */ /* 0x000fc800078efcff */
[----:B------:R-:W-:-:S04]  /*17d420*/  LOP3.LUT R36, R36, 0xfffdffff, RZ, 0xc0, !PT ;  /* 0xfffdffff24247812 */ /* 0x000fc800078ec0ff */
[----:B------:R-:W-:Y:S02]  /*17d430*/  @P0 LOP3.LUT R36, R36, 0x20000, RZ, 0xfc, !PT ;  /* 0x0002000024240812 */ /* 0x000fe400078efcff */
[----:B------:R-:W-:Y:S01]  /*17d440*/  ISETP.GE.AND P0, PT, R50, UR45, PT ;  /* 0x0000002d32007c0c */ /* 0x000fe2000bf06270 */
[----:B------:R-:W2:Y:S03]  /*17d450*/  LDCU.64 UR44, c[0x0][0x398] ;  /* 0x00007300ff2c77ac */ /* 0x000ea60008000a00 */
[----:B-1----:R-:W-:Y:S02]  /*17d460*/  ISETP.LT.AND P3, PT, R3, UR38, !P0 ;  /* 0x0000002603007c0c */ /* 0x002fe4000c761270 */
[----:B0-----:R-:W-:Y:S02]  /*17d470*/  ISETP.LT.AND P2, PT, R2, UR63, !P0 ;  /* 0x0000003f02007c0c */ /* 0x001fe4000c741270 */
[----:B------:R-:W-:-:S02]  /*17d480*/  LOP3.LUT R36, R36, 0xfffeffff, RZ, 0xc0, !PT ;  /* 0xfffeffff24247812 */ /* 0x000fc400078ec0ff */
[----:B------:R-:W-:Y:S01]  /*17d490*/  ISETP.LT.AND P1, PT, R6, UR77, !P0 ;  /* 0x0000004d06007c0c */ /* 0x000fe2000c721270 */
[----:B------:R-:W-:Y:S01]  /*17d4a0*/  VIADD R50, R4, 0x71 ;  /* 0x0000007104327836 */ /* 0x000fe20000000000 */
[----:B------:R-:W0:Y:S01]  /*17d4b0*/  LDCU UR38, c[0x0][0x398] ;  /* 0x00007300ff2677ac */ /* 0x000e220008000800 */
[----:B------:R-:W1:Y:S04]  /*17d4c0*/  LDCU UR63, c[0x0][0x398] ;  /* 0x00007300ff3f77ac */ /* 0x000e680008000800 */
[----:B------:R-:W-:Y:S01]  /*17d4d0*/  @P3 LOP3.LUT R36, R36, 0x10000, RZ, 0xfc, !PT ;  /* 0x0001000024243812 */ /* 0x000fe200078efcff */
[----:B------:R-:W0:Y:S03]  /*17d4e0*/  LDCU UR77, c[0x0][0x398] ;  /* 0x00007300ff4d77ac */ /* 0x000e260008000800 */
[----:B------:R-:W-:-:S02]  /*17d4f0*/  LOP3.LUT R36, R36, 0xffff7fff, RZ, 0xc0, !PT ;  /* 0xffff7fff24247812 */ /* 0x000fc400078ec0ff */
[----:B------:R-:W-:Y:S01]  /*17d500*/  ISETP.LT.AND P0, PT, R5, UR60, !P0 ;  /* 0x0000003c05007c0c */ /* 0x000fe2000c701270 */
[----:B------:R0:W-:Y:S04]  /*17d510*/  STL [R1+0x240], R24 ;  /* 0x0002401801007387 */ /* 0x0001e80000100800 */
[----:B------:R-:W4:Y:S01]  /*17d520*/  LDL.LU R27, [R1+0x160] ;  /* 0x00016000011b7983 */ /* 0x000f220000300800 */
[----:B------:R-:W-:Y:S01]  /*17d530*/  @P2 LOP3.LUT R36, R36, 0x8000, RZ, 0xfc, !PT ;  /* 0x0000800024242812 */ /* 0x000fe200078efcff */
[----:B------:R-:W1:Y:S03]  /*17d540*/  LDCU UR60, c[0x0][0x398] ;  /* 0x00007300ff3c77ac */ /* 0x000e660008000800 */
[----:B------:R-:W-:-:S04]  /*17d550*/  LOP3.LUT R36, R36, 0xffffbfff, RZ, 0xc0, !PT ;  /* 0xffffbfff24247812 */ /* 0x000fc800078ec0ff */
[----:B------:R-:W-:Y:S01]  /*17d560*/  @P1 LOP3.LUT R36, R36, 0x4000, RZ, 0xfc, !PT ;  /* 0x0000400024241812 */ /* 0x000fe200078efcff */
[----:B0-----:R-:W4:Y:S01]  /*17d570*/  LDL.LU R24, [R1+0x498] ;  /* 0x0004980001187983 */ /* 0x001f220000300800 */
[----:B------:R-:W-:Y:S02]  /*17d580*/  LOP3.LUT R41, R41, 0x7fffffff, RZ, 0xc0, !PT ;  /* 0x7fffffff29297812 */ /* 0x000fe400078ec0ff */
[----:B------:R-:W-:Y:S02]  /*17d590*/  PRMT R21, R21, 0x5410, R22 ;  /* 0x0000541015157816 */ /* 0x000fe40000000016 */
[----:B------:R-:W-:Y:S01]  /*17d5a0*/  LOP3.LUT R36, R36, 0xffffdfff, RZ, 0xc0, !PT ;  /* 0xffffdfff24247812 */ /* 0x000fe200078ec0ff */
[----:B------:R-:W4:Y:S04]  /*17d5b0*/  LDL.LU R45, [R1+0x4d0] ;  /* 0x0004d000012d7983 */ /* 0x000f280000300800 */
[----:B------:R-:W4:Y:S01]  /*17d5c0*/  LDL.LU R22, [R1+0x13c] ;  /* 0x00013c0001167983 */ /* 0x000f220000300800 */
[----:B------:R-:W-:-:S02]  /*17d5d0*/  @P0 LOP3.LUT R36, R36, 0x2000, RZ, 0xfc, !PT ;  /* 0x0000200024240812 */ /* 0x000fc400078efcff */
[----:B------:R-:W-:-:S04]  /*17d5e0*/  ISETP.GE.AND P0, PT, R50, UR43, PT ;  /* 0x0000002b32007c0c */ /* 0x000fc8000bf06270 */
[----:B--2---:R-:W-:Y:S02]  /*17d5f0*/  ISETP.LT.AND P3, PT, R3, UR44, !P0 ;  /* 0x0000002c03007c0c */ /* 0x004fe4000c761270 */
[----:B------:R-:W-:Y:S02]  /*17d600*/  ISETP.LT.AND P2, PT, R2, UR42, !P0 ;  /* 0x0000002a02007c0c */ /* 0x000fe4000c741270 */
[----:B------:R-:W-:Y:S02]  /*17d610*/  LOP3.LUT R36, R36, 0xffffefff, RZ, 0xc0, !PT ;  /* 0xffffefff24247812 */ /* 0x000fe400078ec0ff */
[----:B------:R-:W-:Y:S01]  /*17d620*/  ISETP.LT.AND P1, PT, R6, UR75, !P0 ;  /* 0x0000004b06007c0c */ /* 0x000fe2000c721270 */
[----:B------:R-:W0:Y:S06]  /*17d630*/  LDCU.64 UR42, c[0x0][0x398] ;  /* 0x00007300ff2a77ac */ /* 0x000e2c0008000a00 */
[----:B------:R-:W-:Y:S01]  /*17d640*/  @P3 LOP3.LUT R36, R36, 0x1000, RZ, 0xfc, !PT ;  /* 0x0000100024243812 */ /* 0x000fe200078efcff */
[----:B------:R-:W-:Y:S01]  /*17d650*/  VIADD R50, R4, 0x70 ;  /* 0x0000007004327836 */ /* 0x000fe20000000000 */
[----:B------:R-:W2:Y:S02]  /*17d660*/  LDCU UR75, c[0x0][0x398] ;  /* 0x00007300ff4b77ac */ /* 0x000ea40008000800 */
[----:B------:R-:W-:-:S02]  /*17d670*/  LOP3.LUT R36, R36, 0xfffff7ff, RZ, 0xc0, !PT ;  /* 0xfffff7ff24247812 */ /* 0x000fc400078ec0ff */
[----:B---3--:R-:W-:Y:S01]  /*17d680*/  ISETP.LT.AND P0, PT, R5, UR74, !P0 ;  /* 0x0000004a05007c0c */ /* 0x008fe2000c701270 */
[----:B------:R-:W3:Y:S01]  /*17d690*/  LDCU UR74, c[0x0][0x398] ;  /* 0x00007300ff4a77ac */ /* 0x000ee20008000800 */
[----:B------:R-:W-:-:S04]  /*17d6a0*/  @P2 LOP3.LUT R36, R36, 0x800, RZ, 0xfc, !PT ;  /* 0x0000080024242812 */ /* 0x000fc800078efcff */
[----:B------:R-:W-:-:S04]  /*17d6b0*/  LOP3.LUT R36, R36, 0xfffffbff, RZ, 0xc0, !PT ;  /* 0xfffffbff24247812 */ /* 0x000fc800078ec0ff */
[----:B------:R-:W-:-:S04]  /*17d6c0*/  @P1 LOP3.LUT R36, R36, 0x400, RZ, 0xfc, !PT ;  /* 0x0000040024241812 */ /* 0x000fc800078efcff */
[----:B------:R-:W-:-:S04]  /*17d6d0*/  LOP3.LUT R36, R36, 0xfffffdff, RZ, 0xc0, !PT ;  /* 0xfffffdff24247812 */ /* 0x000fc800078ec0ff */
[----:B------:R-:W-:Y:S02]  /*17d6e0*/  @P0 LOP3.LUT R36, R36, 0x200, RZ, 0xfc, !PT ;  /* 0x0000020024240812 */ /* 0x000fe400078efcff */
[----:B------:R-:W-:-:S04]  /*17d6f0*/  ISETP.GE.AND P0, PT, R50, UR41, PT ;  /* 0x0000002932007c0c */ /* 0x000fc8000bf06270 */
[----:B0-----:R-:W-:Y:S02]  /*17d700*/  ISETP.LT.AND P3, PT, R3, UR42, !P0 ;  /* 0x0000002a03007c0c */ /* 0x001fe4000c761270 */
[----:B------:R-:W-:Y:S02]  /*17d710*/  ISETP.LT.AND P2, PT, R2, UR40, !P0 ;  /* 0x0000002802007c0c */ /* 0x000fe4000c741270 */
[----:B------:R-:W-:Y:S02]  /*17d720*/  LOP3.LUT R36, R36, 0xfffffeff, RZ, 0xc0, !PT ;  /* 0xfffffeff24247812 */ /* 0x000fe400078ec0ff */
[----:B------:R-:W-:Y:S01]  /*17d730*/  ISETP.LT.AND P1, PT, R6, UR73, !P0 ;  /* 0x0000004906007c0c */ /* 0x000fe2000c721270 */
[----:B------:R-:W0:Y:S06]  /*17d740*/  LDCU.64 UR40, c[0x0][0x398] ;  /* 0x00007300ff2877ac */ /* 0x000e2c0008000a00 */
[----:B------:R-:W-:Y:S01]  /*17d750*/  @P3 LOP3.LUT R36, R36, 0x100, RZ, 0xfc, !PT ;  /* 0x0000010024243812 */ /* 0x000fe200078efcff */
[----:B------:R-:W-:Y:S01]  /*17d760*/  VIADD R50, R4, 0x6f ;  /* 0x0000006f04327836 */ /* 0x000fe20000000000 */
        /* <DEDUP_REMOVED lines=14> */
[----:B------:R-:W-:Y:S01]  /*17d850*/  VIADD R50, R4, 0x6e ;  /* 0x0000006e04327836 */ /* 0x000fe20000000000 */
[----:B------:R-:W0:Y:S05]  /*17d860*/  LDCU.64 UR38, c[0x0][0x398] ;  /* 0x00007300ff2677ac */ /* 0x000e2a0008000a00 */
        /* <DEDUP_REMOVED lines=107> */
[----:B------:R-:W-:Y:S02]  /*17df20*/  @P3 LOP3.LUT R37, R37, 0x1000, RZ, 0xfc, !PT ;  /* 0x0000100025253812 */ /* 0x000fe400078efcff */
[----:B----4-:R-:W-:Y:S01]  /*17df30*/  PRMT R24, R24, 0x5410, R27 ;  /* 0x0000541018187816 */ /* 0x010fe2000000001b */
[----:B------:R4:W-:Y:S01]  /*17df40*/  STL [R1+0x22c], R21 ;  /* 0x00022c1501007387 */ /* 0x0009e20000100800 */
[----:B------:R-:W0:Y:S01]  /*17df50*/  LDCU UR48, c[0x0][0x398] ;  /* 0x00007300ff3077ac */ /* 0x000e220008000800 */
[----:B------:R-:W-:-:S02]  /*17df60*/  LOP3.LUT R37, R37, 0xfffff7ff, RZ, 0xc0, !PT ;  /* 0xfffff7ff25257812 */ /* 0x000fc400078ec0ff */
[----:B------:R-:W-:Y:S01]  /*17df70*/  ISETP.LT.AND P0, PT, R5, UR49, !P0 ;  /* 0x0000003105007c0c */ /* 0x000fe2000c701270 */
[----:B------:R-:W0:Y:S01]  /*17df80*/  LDCU UR49, c[0x0][0x398] ;  /* 0x00007300ff3177ac */ /* 0x000e220008000800 */
[----:B------:R-:W-:-:S04]  /*17df90*/  @P2 LOP3.LUT R37, R37, 0x800, RZ, 0xfc, !PT ;  /* 0x0000080025252812 */ /* 0x000fc800078efcff */
[----:B------:R-:W-:Y:S01]  /*17dfa0*/  LOP3.LUT R37, R37, 0xfffffbff, RZ, 0xc0, !PT ;  /* 0xfffffbff25257812 */ /* 0x000fe200078ec0ff */
[----:B----4-:R-:W4:Y:S04]  /*17dfb0*/  LDL.LU R21, [R1+0x49c] ;  /* 0x00049c0001157983 */ /* 0x010f280000300800 */
[----:B------:R-:W2:Y:S04]  /*17dfc0*/  LDL.LU R61, [R1+0x4e4] ;  /* 0x0004e400013d7983 */ /* 0x000ea80000300800 */
[----:B------:R-:W2:Y:S01]  /*17dfd0*/  LDL.LU R27, [R1+0x124] ;  /* 0x00012400011b7983 */ /* 0x000ea20000300800 */
        /* <DEDUP_REMOVED lines=8> */
[----:B------:R-:W-:Y:S01]  /*17e060*/  ISETP.LT.AND P0, PT, R5, UR27, !P0 ;  /* 0x0000001b05007c0c */ /* 0x000fe2000c701270 */
[----:B------:R-:W0:Y:S01]  /*17e070*/  LDCU.64 UR26, c[0x0][0x398] ;  /* 0x00007300ff1a77ac */ /* 0x000e220008000a00 */
[----:B------:R-:W-:Y:S01]  /*17e080*/  VIADD R50, R4, 0x67 ;  /* 0x0000006704327836 */ /* 0x000fe20000000000 */
[----:B------:R-:W0:Y:S01]  /*17e090*/  LDCU.64 UR40, c[0x0][0x398] ;  /* 0x00007300ff2877ac */ /* 0x000e220008000a00 */
[----:B------:R-:W0:Y:S03]  /*17e0a0*/  LDCU UR64, c[0x0][0x398] ;  /* 0x00007300ff4077ac */ /* 0x000e260008000800 */
        /* <DEDUP_REMOVED lines=15> */
[----:B------:R-:W0:Y:S03]  /*17e1a0*/  LDCU.64 UR28, c[0x0][0x398] ;  /* 0x00007300ff1c77ac */ /* 0x000e260008000a00 */
[----:B------:R-:W-:-:S02]  /*17e1b0*/  LOP3.LUT R37, R37, 0xfffffff7, RZ, 0xc0, !PT ;  /* 0xfffffff725257812 */ /* 0x000fc400078ec0ff */
[----:B------:R-:W-:Y:S02]  /*17e1c0*/  ISETP.LT.AND P0, PT, R5, UR30, !P0 ;  /* 0x0000001e05007c0c */ /* 0x000fe4000c701270 */
[----:B------:R-:W-:-:S04]  /*17e1d0*/  @P2 LOP3.LUT R37, R37, 0x8, RZ, 0xfc, !PT ;  /* 0x0000000825252812 */ /* 0x000fc800078efcff */
[----:B------:R-:W-:-:S04]  /*17e1e0*/  LOP3.LUT R37, R37, 0xfffffffb, RZ, 0xc0, !PT ;  /* 0xfffffffb25257812 */ /* 0x000fc800078ec0ff */
[----:B------:R-:W-:-:S04]  /*17e1f0*/  @P1 LOP3.LUT R37, R37, 0x4, RZ, 0xfc, !PT ;  /* 0x0000000425251812 */ /* 0x000fc800078efcff */
[----:B------:R-:W-:-:S04]  /*17e200*/  LOP3.LUT R37, R37, 0xfffffffd, RZ, 0xc0, !PT ;  /* 0xfffffffd25257812 */ /* 0x000fc800078ec0ff */
[----:B------:R-:W-:Y:S02]  /*17e210*/  @P0 LOP3.LUT R37, R37, 0x2, RZ, 0xfc, !PT ;  /* 0x0000000225250812 */ /* 0x000fe400078efcff */
[----:B------:R-:W-:Y:S01]  /*17e220*/  ISETP.GE.AND P0, PT, R50, UR45, PT ;  /* 0x0000002d32007c0c */ /* 0x000fe2000bf06270 */
[----:B------:R-:W-:Y:S01]  /*17e230*/  VIADD R50, R4, 0x65 ;  /* 0x0000006504327836 */ /* 0x000fe20000000000 */
[----:B------:R-:W1:Y:S02]  /*17e240*/  LDCU.64 UR44, c[0x0][0x398] ;  /* 0x00007300ff2c77ac */ /* 0x000e640008000a00 */
[----:B------:R-:W-:Y:S02]  /*17e250*/  ISETP.LT.AND P2, PT, R2, UR31, !P0 ;  /* 0x0000001f02007c0c */ /* 0x000fe4000c741270 */
[----:B------:R-:W-:Y:S02]  /*17e260*/  ISETP.LT.AND P1, PT, R6, UR32, !P0 ;  /* 0x0000002006007c0c */ /* 0x000fe4000c721270 */
[----:B0-----:R-:W-:-:S02]  /*17e270*/  ISETP.LT.AND P3, PT, R3, UR28, !P0 ;  /* 0x0000001c03007c0c */ /* 0x001fc4000c761270 */
[----:B------:R-:W-:Y:S01]  /*17e280*/  ISETP.LT.AND P0, PT, R5, UR33, !P0 ;  /* 0x0000002105007c0c */ /* 0x000fe2000c701270 */
[----:B------:R-:W0:Y:S01]  /*17e290*/  LDCU.64 UR30, c[0x0][0x398] ;  /* 0x00007300ff1e77ac */ /* 0x000e220008000a00 */
[----:B------:R-:W-:Y:S01]  /*17e2a0*/  LOP3.LUT R37, R37, 0xfffffffe, RZ, 0xc0, !PT ;  /* 0xfffffffe25257812 */ /* 0x000fe200078ec0ff */
[----:B------:R-:W0:Y:S01]  /*17e2b0*/  LDCU UR33, c[0x0][0x398] ;  /* 0x00007300ff2177ac */ /* 0x000e220008000800 */
[----:B------:R1:W-:Y:S01]  /*17e2c0*/  STL [R1+0x228], R24 ;  /* 0x0002281801007387 */ /* 0x0003e20000100800 */
[----:B------:R-:W0:Y:S01]  /*17e2d0*/  LDCU UR28, c[0x0][0x398] ;  /* 0x00007300ff1c77ac */ /* 0x000e220008000800 */
[----:B------:R-:W0:Y:S01]  /*17e2e0*/  LDCU UR32, c[0x0][0x398] ;  /* 0x00007300ff2077ac */ /* 0x000e220008000800 */
[----:B------:R-:W-:-:S04]  /*17e2f0*/  @P2 LOP3.LUT R38, R38, 0x80000000, RZ, 0xfc, !PT ;  /* 0x8000000026262812 */ /* 0x000fc800078efcff */
[----:B------:R-:W-:Y:S02]  /*17e300*/  LOP3.LUT R38, R38, 0xbfffffff, RZ, 0xc0, !PT ;  /* 0xbfffffff26267812 */ /* 0x000fe400078ec0ff */
[----:B------:R-:W-:Y:S01]  /*17e310*/  @P3 LOP3.LUT R37, R37, 0x1, RZ, 0xfc, !PT ;  /* 0x0000000125253812 */ /* 0x000fe200078efcff */
[----:B-1----:R-:W2:Y:S01]  /*17e320*/  LDL.LU R24, [R1+0x4a4] ;  /* 0x0004a40001187983 */ /* 0x002ea20000300800 */
        /* <DEDUP_REMOVED lines=9> */
[----:B------:R-:W0:Y:S01]  /*17e3c0*/  LDCU.64 UR42, c[0x0][0x398] ;  /* 0x00007300ff2a77ac */ /* 0x000e220008000a00 */
[----:B------:R-:W1:Y:S06]  /*17e3d0*/  LDCU UR30, c[0x0][0x398] ;  /* 0x00007300ff1e77ac */ /* 0x000e6c0008000800 */
        /* <DEDUP_REMOVED lines=15> */
[----:B------:R-:W-:-:S02]  /*17e4d0*/  LOP3.LUT R38, R38, 0xfeffffff, RZ, 0xc0, !PT ;  /* 0xfeffffff26267812 */ /* 0x000fc400078ec0ff */
[----:B------:R-:W-:Y:S01]  /*17e4e0*/  ISETP.LT.AND P1, PT, R6, UR46, !P0 ;  /* 0x0000002e06007c0c */ /* 0x000fe2000c721270 */
[----:B------:R-:W-:Y:S01]  /*17e4f0*/  VIADD R50, R4, 0x63 ;  /* 0x0000006304327836 */ /* 0x000fe20000000000 */
[----:B------:R-:W0:Y:S05]  /*17e500*/  LDCU UR37, c[0x0][0x398] ;  /* 0x00007300ff2577ac */ /* 0x000e2a0008000800 */
        /* <DEDUP_REMOVED lines=17> */
[----:B------:R-:W0:Y:S01]  /*17e620*/  LDCU UR29, c[0x0][0x398] ;  /* 0x00007300ff1d77ac */ /* 0x000e220008000800 */
        /* <DEDUP_REMOVED lines=14> */
[----:B------:R-:W0:Y:S01]  /*17e710*/  LDCU UR31, c[0x0][0x398] ;  /* 0x00007300ff1f77ac */ /* 0x000e220008000800 */
[----:B------:R-:W0:Y:S06]  /*17e720*/  LDCU UR24, c[0x0][0x398] ;  /* 0x00007300ff1877ac */ /* 0x000e2c0008000800 */
        /* <DEDUP_REMOVED lines=19> */
[----:B------:R-:W-:Y:S02]  /*17e860*/  @P3 LOP3.LUT R38, R38, 0x1000, RZ, 0xfc, !PT ;  /* 0x0000100026263812 */ /* 0x000fe400078efcff */
[----:B----4-:R-:W-:Y:S01]  /*17e870*/  PRMT R21, R21, 0x5410, R22 ;  /* 0x0000541015157816 */ /* 0x010fe20000000016 */
[----:B------:R-:W4:Y:S01]  /*17e880*/  LDCU UR18, c[0x0][0x398] ;  /* 0x00007300ff1277ac */ /* 0x000f220008000800 */
        /* <DEDUP_REMOVED lines=49> */
[----:B------:R-:W-:-:S02]  /*17eba0*/  ISETP.LT.AND P3, PT, R3, UR44, !P0 ;  /* 0x0000002c03007c0c */ /* 0x000fc4000c761270 */
[----:B------:R-:W-:Y:S01]  /*17ebb0*/  ISETP.LT.AND P0, PT, R5, UR11, !P0 ;  /* 0x0000000b05007c0c */ /* 0x000fe2000c701270 */
[----:B------:R-:W-:Y:S01]  /*17ebc0*/  VIADD R50, R4, 0x5d ;  /* 0x0000005d04327836 */ /* 0x000fe20000000000 */
[----:B------:R-:W-:Y:S02]  /*17ebd0*/  LOP3.LUT R38, R38, 0xfffffffe, RZ, 0xc0, !PT ;  /* 0xfffffffe26267812 */ /* 0x000fe400078ec0ff */
[----:B--2---:R-:W-:Y:S01]  /*17ebe0*/  PRMT R24, R24, 0x5410, R27 ;  /* 0x0000541018187816 */ /* 0x004fe2000000001b */
[----:B------:R-:W2:Y:S01]  /*17ebf0*/  LDCU UR6, c[0x0][0x398] ;  /* 0x00007300ff0677ac */ /* 0x000ea20008000800 */
[----:B------:R-:W0:Y:S01]  /*17ec00*/  LDCU UR10, c[0x0][0x398] ;  /* 0x00007300ff0a77ac */ /* 0x000e220008000800 */
[----:B------:R-:W0:Y:S01]  /*17ec10*/  LDCU UR11, c[0x0][0x398] ;  /* 0x00007300ff0b77ac */ /* 0x000e220008000800 */
        /* <DEDUP_REMOVED lines=8> */
[----:B0-----:R-:W-:Y:S02]  /*17eca0*/  ISETP.LT.AND P3, PT, R3, UR40, !P0 ;  /* 0x0000002803007c0c */ /* 0x001fe4000c761270 */
[----:B------:R-:W-:-:S02]  /*17ecb0*/  ISETP.LT.AND P2, PT, R2, UR52, !P0 ;  /* 0x0000003402007c0c */ /* 0x000fc4000c741270 */
        /* <DEDUP_REMOVED lines=16> */
[----:B------:R-:W-:Y:S02]  /*17edc0*/  ISETP.LT.AND P3, PT, R3, UR46, !P0 ;  /* 0x0000002e03007c0c */ /* 0x000fe4000c761270 */
[----:B0-----:R-:W-:Y:S02]  /*17edd0*/  ISETP.LT.AND P2, PT, R2, UR52, !P0 ;  /* 0x0000003402007c0c */ /* 0x001fe4000c741270 */
        /* <DEDUP_REMOVED lines=18> */
[----:B0-----:R-:W-:Y:S02]  /*17ef00*/  ISETP.LT.AND P2, PT, R2, UR52, !P0 ;  /* 0x0000003402007c0c */ /* 0x001fe4000c741270 */
        /* <DEDUP_REMOVED lines=22> */
[----:B------:R-:W1:Y:S01]  /*17f070*/  LDCU UR51, c[0x0][0x398] ;  /* 0x00007300ff3377ac */ /* 0x000e620008000800 */
[----:B------:R-:W1:Y:S02]  /*17f080*/  LDCU UR50, c[0x0][0x398] ;  /* 0x00007300ff3277ac */ /* 0x000e640008000800 */
[----:B------:R-:W-:-:S02]  /*17f090*/  LOP3.LUT R39, R39, 0xffff7fff, RZ, 0xc0, !PT ;  /* 0xffff7fff27277812 */ /* 0x000fc400078ec0ff */
[----:B0-----:R-:W-:Y:S01]  /*17f0a0*/  ISETP.LT.AND P0, PT, R5, UR52, !P0 ;  /* 0x0000003405007c0c */ /* 0x001fe2000c701270 */
        /* <DEDUP_REMOVED lines=9> */
[----:B-1----:R-:W-:Y:S02]  /*17f140*/  ISETP.LT.AND P2, PT, R2, UR51, !P0 ;  /* 0x0000003302007c0c */ /* 0x002fe4000c741270 */
[----:B------:R-:W-:Y:S01]  /*17f150*/  ISETP.LT.AND P1, PT, R6, UR50, !P0 ;  /* 0x0000003206007c0c */ /* 0x000fe2000c721270 */
[----:B------:R-:W-:Y:S01]  /*17f160*/  VIADD R50, R4, 0x58 ;  /* 0x0000005804327836 */ /* 0x000fe20000000000 */
[----:B------:R-:W1:Y:S07]  /*17f170*/  LDCU UR47, c[0x0][0x398] ;  /* 0x00007300ff2f77ac */ /* 0x000e6e0008000800 */
        /* <DEDUP_REMOVED lines=14> */
[----:B-1----:R-:W-:Y:S02]  /*17f260*/  ISETP.LT.AND P2, PT, R2, UR51, !P0 ;  /* 0x0000003302007c0c */ /* 0x002fe4000c741270 */
[----:B------:R-:W-:-:S02]  /*17f270*/  LOP3.LUT R39, R39, 0xfffffeff, RZ, 0xc0, !PT ;  /* 0xfffffeff27277812 */ /* 0x000fc400078ec0ff */
[----:B------:R-:W-:Y:S01]  /*17f280*/  ISETP.LT.AND P1, PT, R6, UR50, !P0 ;  /* 0x0000003206007c0c */ /* 0x000fe2000c721270 */
[----:B------:R-:W1:Y:S06]  /*17f290*/  LDCU UR51, c[0x0][0x398] ;  /* 0x00007300ff3377ac */ /* 0x000e6c0008000800 */
[----:B------:R-:W-:Y:S01]  /*17f2a0*/  @P3 LOP3.LUT R39, R39, 0x100, RZ, 0xfc, !PT ;  /* 0x0000010027273812 */ /* 0x000fe200078efcff */
[----:B------:R-:W-:Y:S01]  /*17f2b0*/  VIADD R50, R4, 0x57 ;  /* 0x0000005704327836 */ /* 0x000fe20000000000 */
        /* <DEDUP_REMOVED lines=30> */
[----:B------:R-:W-:Y:S02]  /*17f4a0*/  ISETP.LT.AND P1, PT, R6, UR50, !P0 ;  /* 0x0000003206007c0c */ /* 0x000fe4000c721270 */
[----:B------:R-:W-:-:S02]  /*17f4b0*/  ISETP.LT.AND P3, PT, R3, UR44, !P0 ;  /* 0x0000002c03007c0c */ /* 0x000fc4000c761270 */
[----:B0-----:R-:W-:Y:S01]  /*17f4c0*/  ISETP.LT.AND P0, PT, R5, UR52, !P0 ;  /* 0x0000003405007c0c */ /* 0x001fe2000c701270 */
[----:B------:R-:W0:Y:S01]  /*17f4d0*/  LDCU UR52, c[0x0][0x398] ;  /* 0x00007300ff3477ac */ /* 0x000e220008000800 */
[----:B------:R-:W-:Y:S01]  /*17f4e0*/  VIADD R50, R4, 0x55 ;  /* 0x0000005504327836 */ /* 0x000fe20000000000 */
[----:B------:R-:W-:Y:S01]  /*17f4f0*/  LOP3.LUT R39, R39, 0xfffffffe, RZ, 0xc0, !PT ;  /* 0xfffffffe27277812 */ /* 0x000fe200078ec0ff */
[----:B------:R-:W1:Y:S01]  /*17f500*/  LDCU UR50, c[0x0][0x398] ;  /* 0x00007300ff3277ac */ /* 0x000e620008000800 */
        /* <DEDUP_REMOVED lines=9> */
[----:B--2---:R-:W-:Y:S02]  /*17f5a0*/  ISETP.LT.AND P3, PT, R3, UR38, !P0 ;  /* 0x0000002603007c0c */ /* 0x004fe4000c761270 */
[----:B0-----:R-:W-:Y:S02]  /*17f5b0*/  ISETP.LT.AND P2, PT, R2, UR52, !P0 ;  /* 0x0000003402007c0c */ /* 0x001fe4000c741270 */
[----:B------:R-:W-:-:S02]  /*17f5c0*/  LOP3.LUT R40, R40, 0xefffffff, RZ, 0xc0, !PT ;  /* 0xefffffff28287812 */ /* 0x000fc400078ec0ff */
[----:B------:R-:W-:Y:S01]  /*17f5d0*/  ISETP.LT.AND P1, PT, R6, UR76, !P0 ;  /* 0x0000004c06007c0c */ /* 0x000fe2000c721270 */
[----:B------:R-:W-:Y:S01]  /*17f5e0*/  VIADD R50, R4, 0x54 ;  /* 0x0000005404327836 */ /* 0x000fe20000000000 */
[----:B------:R-:W0:Y:S05]  /*17f5f0*/  LDCU UR52, c[0x0][0x398] ;  /* 0x00007300ff3477ac */ /* 0x000e2a0008000800 */
[----:B------:R-:W-:Y:S01]  /*17f600*/  @P3 LOP3.LUT R40, R40, 0x10000000, RZ, 0xfc, !PT ;  /* 0x1000000028283812 */ /* 0x000fe200078efcff */
[----:B------:R-:W2:Y:S03]  /*17f610*/  LDCU UR76, c[0x0][0x398] ;  /* 0x00007300ff4c77ac */ /* 0x000ea60008000800 */
        /* <DEDUP_REMOVED lines=14> */
[----:B------:R-:W1:Y:S06]  /*17f700*/  LDCU UR59, c[0x0][0x398] ;  /* 0x00007300ff3b77ac */ /* 0x000e6c0008000800 */
        /* <DEDUP_REMOVED lines=13> */
[----:B0-----:R-:W-:Y:S02]  /*17f7e0*/  ISETP.LT.AND P3, PT, R3, UR42, !P0 ;  /* 0x0000002a03007c0c */ /* 0x001fe4000c761270 */
[----:B-1----:R-:W-:Y:S02]  /*17f7f0*/  ISETP.LT.AND P2, PT, R2, UR59, !P0 ;  /* 0x0000003b02007c0c */ /* 0x002fe4000c741270 */
[----:B------:R-:W-:-:S02]  /*17f800*/  LOP3.LUT R40, R40, 0xffefffff, RZ, 0xc0, !PT ;  /* 0xffefffff28287812 */ /* 0x000fc400078ec0ff */
[----:B------:R-:W-:Y:S01]  /*17f810*/  ISETP.LT.AND P1, PT, R6, UR56, !P0 ;  /* 0x0000003806007c0c */ /* 0x000fe2000c721270 */
[----:B------:R-:W0:Y:S06]  /*17f820*/  LDCU UR59, c[0x0][0x398] ;  /* 0x00007300ff3b77ac */ /* 0x000e2c0008000800 */
[----:B------:R-:W-:Y:S01]  /*17f830*/  @P3 LOP3.LUT R40, R40, 0x100000, RZ, 0xfc, !PT ;  /* 0x0010000028283812 */ /* 0x000fe200078efcff */
[----:B------:R-:W-:Y:S01]  /*17f840*/  VIADD R50, R4, 0x52 ;  /* 0x0000005204327836 */ /* 0x000fe20000000000 */
[----:B------:R-:W1:Y:S02]  /*17f850*/  LDCU UR56, c[0x0][0x398] ;  /* 0x00007300ff3877ac */ /* 0x000e640008000800 */
        /* <DEDUP_REMOVED lines=47> */
[----:B---3--:R-:W-:Y:S02]  /*17fb50*/  ISETP.LT.AND P2, PT, R2, UR74, !P0 ;  /* 0x0000004a02007c0c */ /* 0x008fe4000c741270 */
[----:B------:R-:W-:-:S02]  /*17fb60*/  LOP3.LUT R40, R40, 0xfffffeff, RZ, 0xc0, !PT ;  /* 0xfffffeff28287812 */ /* 0x000fc400078ec0ff */
[----:B------:R-:W-:Y:S01]  /*17fb70*/  ISETP.LT.AND P1, PT, R6, UR69, !P0 ;  /* 0x0000004506007c0c */ /* 0x000fe2000c721270 */
[----:B------:R-:W-:Y:S01]  /*17fb80*/  VIADD R50, R4, 0x4f ;  /* 0x0000004f04327836 */ /* 0x000fe20000000000 */
[----:B------:R-:W0:Y:S01]  /*17fb90*/  LDCU UR40, c[0x0][0x398] ;  /* 0x00007300ff2877ac */ /* 0x000e220008000800 */
[----:B------:R-:W3:Y:S04]  /*17fba0*/  LDCU UR74, c[0x0][0x398] ;  /* 0x00007300ff4a77ac */ /* 0x000ee80008000800 */
        /* <DEDUP_REMOVED lines=16> */
[----:B------:R-:W1:Y:S01]  /*17fcb0*/  LDCU.64 UR44, c[0x0][0x398] ;  /* 0x00007300ff2c77ac */ /* 0x000e620008000a00 */
        /* <DEDUP_REMOVED lines=34> */
[----:B------:R-:W-:Y:S02]  /*17fee0*/  ISETP.LT.AND P1, PT, R6, UR36, !P0 ;  /* 0x0000002406007c0c */ /* 0x000fe4000c721270 */
[----:B------:R-:W-:Y:S01]  /*17fef0*/  ISETP.LT.AND P0, PT, R5, UR37, !P0 ;  /* 0x0000002505007c0c */ /* 0x000fe2000c701270 */
[----:B------:R-:W0:Y:S01]  /*17ff00*/  LDCU.64 UR36, c[0x0][0x398] ;  /* 0x00007300ff2477ac */ /* 0x000e220008000a00 */
[----:B------:R-:W-:Y:S01]  /*17ff10*/  VIADD R50, R4, 0x4c ;  /* 0x0000004c04327836 */ /* 0x000fe20000000000 */
[----:B------:R-:W0:Y:S01]  /*17ff20*/  LDCU UR38, c[0x0][0x398] ;  /* 0x00007300ff2677ac */ /* 0x000e220008000800 */
        /* <DEDUP_REMOVED lines=30> */
[----:B------:R-:W-:-:S07]  /*180110*/  ISETP.LT.AND P1, PT, R6, UR30, !P0 ;  /* 0x0000001e06007c0c */ /* 0x000fce000c721270 */
[----:B------:R-:W-:-:S04]  /*180120*/  @P3 LOP3.LUT R41, R41, 0x100000, RZ, 0xfc, !PT ;  /* 0x0010000029293812 */ /* 0x000fc800078efcff */
[----:B------:R-:W-:Y:S02]  /*180130*/  LOP3.LUT R41, R41, 0xfff7ffff, RZ, 0xc0, !PT ;  /* 0xfff7ffff29297812 */ /* 0x000fe400078ec0ff */
[----:B------:R-:W-:Y:S01]  /*180140*/  ISETP.LT.AND P0, PT, R5, UR31, !P0 ;  /* 0x0000001f05007c0c */ /* 0x000fe2000c701270 */
[----:B------:R-:W0:Y:S01]  /*180150*/  LDCU.64 UR30, c[0x0][0x398] ;  /* 0x00007300ff1e77ac */ /* 0x000e220008000a00 */
[----:B------:R-:W-:-:S04]  /*180160*/  @P2 LOP3.LUT R41, R41, 0x80000, RZ, 0xfc, !PT ;  /* 0x0008000029292812 */ /* 0x000fc800078efcff */
[----:B------:R-:W-:-:S04]  /*180170*/  LOP3.LUT R41, R41, 0xfffbffff, RZ, 0xc0, !PT ;  /* 0xfffbffff29297812 */ /* 0x000fc800078ec0ff */
[----:B------:R-:W-:Y:S01]  /*180180*/  @P1 LOP3.LUT R41, R41, 0x40000, RZ, 0xfc, !PT ;  /* 0x0004000029291812 */ /* 0x000fe200078efcff */
[----:B------:R-:W-:-:S03]  /*180190*/  VIADD R50, R4, 0x4a ;  /* 0x0000004a04327836 */ /* 0x000fc60000000000 */
        /* <DEDUP_REMOVED lines=21> */
[----:B0-----:R-:W-:Y:S02]  /*1802f0*/  ISETP.LT.AND P3, PT, R3, UR22, !P0 ;  /* 0x0000001603007c0c */ /* 0x001fe4000c761270 */
[----:B------:R-:W-:Y:S02]  /*180300*/  ISETP.LT.AND P2, PT, R2, UR15, !P0 ;  /* 0x0000000f02007c0c */ /* 0x000fe4000c741270 */
[----:B------:R-:W-:-:S02]  /*180310*/  LOP3.LUT R41, R41, 0xffffefff, RZ, 0xc0, !PT ;  /* 0xffffefff29297812 */ /* 0x000fc400078ec0ff */
[----:B------:R-:W-:-:S07]  /*180320*/  ISETP.LT.AND P1, PT, R6, UR20, !P0 ;  /* 0x0000001406007c0c */ /* 0x000fce000c721270 */
        /* <DEDUP_REMOVED lines=9> */
[----:B--2---:R-:W-:Y:S01]  /*1803c0*/  PRMT R45, R45, 0x5410, R50 ;  /* 0x000054102d2d7816 */ /* 0x004fe20000000032 */
[----:B------:R-:W-:-:S04]  /*1803d0*/  VIADD R50, R4, 0x48 ;  /* 0x0000004804327836 */ /* 0x000fc80000000000 */
[----:B------:R2:W-:Y:S01]  /*1803e0*/  STL [R1+0x21c], R45 ;  /* 0x00021c2d01007387 */ /* 0x0005e20000100800 */
[----:B------:R-:W-:Y:S02]  /*1803f0*/  ISETP.GE.AND P0, PT, R50, UR35, PT ;  /* 0x0000002332007c0c */ /* 0x000fe4000bf06270 */
[----:B------:R-:W-:Y:S01]  /*180400*/  LOP3.LUT R41, R41, 0xfffffeff, RZ, 0xc0, !PT ;  /* 0xfffffeff29297812 */ /* 0x000fe200078ec0ff */
[----:B------:R-:W0:Y:S01]  /*180410*/  LDCU.64 UR34, c[0x0][0x398] ;  /* 0x00007300ff2277ac */ /* 0x000e220008000a00 */
[----:B--2---:R-:W2:Y:S04]  /*180420*/  LDL.LU R45, [R1+0x120] ;  /* 0x00012000012d7983 */ /* 0x004ea80000300800 */
[----:B------:R-:W2:Y:S04]  /*180430*/  LDL.LU R22, [R1+0x518] ;  /* 0x0005180001167983 */ /* 0x000ea80000300800 */
[----:B------:R0:W-:Y:S04]  /*180440*/  STL [R1+0x224], R21 ;  /* 0x0002241501007387 */ /* 0x0001e80000100800 */
[----:B0-----:R-:W2:Y:S04]  /*180450*/  LDL.LU R21, [R1+0x114] ;  /* 0x0001140001157983 */ /* 0x001ea80000300800 */
[----:B------:R-:W2:Y:S01]  /*180460*/  LDL.LU R50, [R1+0x138] ;  /* 0x0001380001327983 */ /* 0x000ea20000300800 */
[----:B------:R-:W-:-:S02]  /*180470*/  ISETP.LT.AND P3, PT, R3, UR20, !P0 ;  /* 0x0000001403007c0c */ /* 0x000fc4000c761270 */
[----:B------:R-:W-:Y:S02]  /*180480*/  ISETP.LT.AND P2, PT, R2, UR12, !P0 ;  /* 0x0000000c02007c0c */ /* 0x000fe4000c741270 */
[----:B----4-:R-:W-:Y:S02]  /*180490*/  ISETP.LT.AND P1, PT, R6, UR18, !P0 ;  /* 0x0000001206007c0c */ /* 0x010fe4000c721270 */
[----:B------:R-:W-:Y:S01]  /*1804a0*/  ISETP.LT.AND P0, PT, R5, UR19, !P0 ;  /* 0x0000001305007c0c */ /* 0x000fe2000c701270 */
[----:B------:R-:W0:Y:S06]  /*1804b0*/  LDCU.64 UR18, c[0x0][0x398] ;  /* 0x00007300ff1277ac */ /* 0x000e2c0008000a00 */
[----:B------:R-:W-:-:S04]  /*1804c0*/  @P3 LOP3.LUT R41, R41, 0x100, RZ, 0xfc, !PT ;  /* 0x0000010029293812 */ /* 0x000fc800078efcff */
[----:B------:R-:W-:-:S04]  /*1804d0*/  LOP3.LUT R41, R41, 0xffffff7f, RZ, 0xc0, !PT ;  /* 0xffffff7f29297812 */ /* 0x000fc800078ec0ff */
[----:B------:R-:W-:-:S04]  /*1804e0*/  @P2 LOP3.LUT R41, R41, 0x80, RZ, 0xfc, !PT ;  /* 0x0000008029292812 */ /* 0x000fc800078efcff */
[----:B------:R-:W-:-:S04]  /*1804f0*/  LOP3.LUT R41, R41, 0xffffffbf, RZ, 0xc0, !PT ;  /* 0xffffffbf29297812 */ /* 0x000fc800078ec0ff */
[----:B------:R-:W-:-:S04]  /*180500*/  @P1 LOP3.LUT R41, R41, 0x40, RZ, 0xfc, !PT ;  /* 0x0000004029291812 */ /* 0x000fc800078efcff */
[----:B------:R-:W-:-:S04]  /*180510*/  LOP3.LUT R41, R41, 0xffffffdf, RZ, 0xc0, !PT ;  /* 0xffffffdf29297812 */ /* 0x000fc800078ec0ff */
[----:B------:R-:W-:-:S04]  /*180520*/  @P0 LOP3.LUT R41, R41, 0x20, RZ, 0xfc, !PT ;  /* 0x0000002029290812 */ /* 0x000fc800078efcff */
[----:B------:R-:W-:Y:S02]  /*180530*/  LOP3.LUT R41, R41, 0xffffffef, RZ, 0xc0, !PT ;  /* 0xffffffef29297812 */ /* 0x000fe400078ec0ff */
[----:B--2---:R-:W-:-:S05]  /*180540*/  PRMT R50, R61, 0x5410, R50 ;  /* 0x000054103d327816 */ /* 0x004fca0000000032 */
[----:B------:R2:W-:Y:S01]  /*180550*/  STL [R1+0x218], R50 ;  /* 0x0002183201007387 */ /* 0x0005e20000100800 */
[----:B------:R-:W-:-:S03]  /*180560*/  PRMT R22, R22, 0x5410, R45 ;  /* 0x0000541016167816 */ /* 0x000fc6000000002d */
[----:B------:R-:W4:Y:S04]  /*180570*/  LDL.LU R61, [R1+0x4dc] ;  /* 0x0004dc00013d7983 */ /* 0x000f280000300800 */
[----:B------:R-:W3:Y:S01]  /*180580*/  LDL.LU R27, [R1+0xfc] ;  /* 0x0000fc00011b7983 */ /* 0x000ee20000300800 */
[----:B--2---:R-:W-:-:S05]  /*180590*/  VIADD R50, R4, 0x47 ;  /* 0x0000004704327836 */ /* 0x004fca0000000000 */
[----:B------:R-:W-:Y:S01]  /*1805a0*/  ISETP.GE.AND P0, PT, R50, UR31, PT ;  /* 0x0000001f32007c0c */ /* 0x000fe2000bf06270 */
[----:B------:R2:W-:Y:S01]  /*1805b0*/  STL [R1+0x214], R24 ;  /* 0x0002141801007387 */ /* 0x0005e20000100800 */
[----:B------:R-:W-:Y:S01]  /*1805c0*/  PRMT R21, R42, 0x5410, R21 ;  /* 0x000054102a157816 */ /* 0x000fe20000000015 */
[----:B------:R-:W-:Y:S01]  /*1805d0*/  VIADD R50, R4, 0x46 ;  /* 0x0000004604327836 */ /* 0x000fe20000000000 */
[----:B0-----:R-:W-:Y:S02]  /*1805e0*/  ISETP.LT.AND P3, PT, R3, UR18, !P0 ;  /* 0x0000001203007c0c */ /* 0x001fe4000c761270 */
[----:B------:R-:W-:Y:S02]  /*1805f0*/  ISETP.LT.AND P2, PT, R2, UR9, !P0 ;  /* 0x0000000902007c0c */ /* 0x000fe4000c741270 */
[----:B------:R-:W-:Y:S01]  /*180600*/  ISETP.LT.AND P1, PT, R6, UR16, !P0 ;  /* 0x0000001006007c0c */ /* 0x000fe2000c721270 */
[----:B------:R-:W0:Y:S01]  /*180610*/  LDCU UR31, c[0x0][0x398] ;  /* 0x00007300ff1f77ac */ /* 0x000e220008000800 */
[----:B--2---:R-:W3:Y:S07]  /*180620*/  LDL.LU R24, [R1+0x4ac] ;  /* 0x0004ac0001187983 */ /* 0x004eee0000300800 */
[----:B------:R-:W-:Y:S01]  /*180630*/  @P3 LOP3.LUT R41, R41, 0x10, RZ, 0xfc, !PT ;  /* 0x0000001029293812 */ /* 0x000fe200078efcff */
[----:B------:R-:W2:Y:S03]  /*180640*/  LDCU UR9, c[0x0][0x398] ;  /* 0x00007300ff0977ac */ /* 0x000ea60008000800 */
[----:B------:R-:W-:-:S02]  /*180650*/  LOP3.LUT R41, R41, 0xfffffff7, RZ, 0xc0, !PT ;  /* 0xfffffff729297812 */ /* 0x000fc400078ec0ff */
[----:B------:R-:W-:Y:S01]  /*180660*/  ISETP.LT.AND P0, PT, R5, UR17, !P0 ;  /* 0x0000001105007c0c */ /* 0x000fe2000c701270 */
[----:B------:R0:W-:Y:S04]  /*180670*/  STL [R1+0x208], R22 ;  /* 0x0002081601007387 */ /* 0x0001e80000100800 */
[----:B------:R-:W2:Y:S01]  /*180680*/  LDL.LU R42, [R1+0x6ae4] ;  /* 0x006ae400012a7983 */ /* 0x000ea20000300800 */
[----:B------:R-:W-:-:S03]  /*180690*/  @P2 LOP3.LUT R41, R41, 0x8, RZ, 0xfc, !PT ;  /* 0x0000000829292812 */ /* 0x000fc600078efcff */
[----:B------:R-:W4:Y:S01]  /*1806a0*/  LDL.LU R45, [R1+0x514] ;  /* 0x00051400012d7983 */ /* 0x000f220000300800 */
[----:B------:R-:W1:Y:S01]  /*1806b0*/  LDCU.64 UR16, c[0x0][0x398] ;  /* 0x00007300ff1077ac */ /* 0x000e620008000a00 */
[----:B------:R-:W-:-:S04]  /*1806c0*/  LOP3.LUT R41, R41, 0xfffffffb, RZ, 0xc0, !PT ;  /* 0xfffffffb29297812 */ /* 0x000fc800078ec0ff */
[----:B------:R-:W-:Y:S01]  /*1806d0*/  @P1 LOP3.LUT R41, R41, 0x4, RZ, 0xfc, !PT ;  /* 0x0000000429291812 */ /* 0x000fe200078efcff */
[----:B0-----:R-:W4:Y:S03]  /*1806e0*/  LDL.LU R22, [R1+0xf4] ;  /* 0x0000f40001167983 */ /* 0x001f260000300800 */
[----:B------:R-:W-:Y:S01]  /*1806f0*/  LOP3.LUT R41, R41, 0xfffffffd, RZ, 0xc0, !PT ;  /* 0xfffffffd29297812 */ /* 0x000fe200078ec0ff */
[----:B------:R0:W-:Y:S03]  /*180700*/  STL [R1+0x20c], R21 ;  /* 0x00020c1501007387 */ /* 0x0001e60000100800 */
[----:B------:R-:W-:Y:S02]  /*180710*/  @P0 LOP3.LUT R41, R41, 0x2, RZ, 0xfc, !PT ;  /* 0x0000000229290812 */ /* 0x000fe400078efcff */
[----:B------:R-:W-:Y:S01]  /*180720*/  ISETP.GE.AND P0, PT, R50, UR23, PT ;  /* 0x0000001732007c0c */ /* 0x000fe2000bf06270 */
[----:B------:R-:W2:Y:S01]  /*180730*/  LDCU.64 UR22, c[0x0][0x398] ;  /* 0x00007300ff1677ac */ /* 0x000ea20008000a00 */
[----:B0-----:R-:W4:Y:S04]  /*180740*/  LDL.LU R21, [R1+0x4d8] ;  /* 0x0004d80001157983 */ /* 0x001f280000300800 */
[----:B------:R-:W4:Y:S01]  /*180750*/  LDL.LU R50, [R1+0x110] ;  /* 0x0001100001327983 */ /* 0x000f220000300800 */
[----:B------:R-:W-:-:S02]  /*180760*/  ISETP.LT.AND P2, PT, R2, UR6, !P0 ;  /* 0x0000000602007c0c */ /* 0x000fc4000c741270 */
[----:B------:R-:W-:Y:S02]  /*180770*/  ISETP.LT.AND P1, PT, R6, UR13, !P0 ;  /* 0x0000000d06007c0c */ /* 0x000fe4000c721270 */
[----:B-1----:R-:W-:Y:S02]  /*180780*/  ISETP.LT.AND P3, PT, R3, UR16, !P0 ;  /* 0x0000001003007c0c */ /* 0x002fe4000c761270 */
[----:B------:R-:W-:Y:S01]  /*180790*/  ISETP.LT.AND P0, PT, R5, UR14, !P0 ;  /* 0x0000000e05007c0c */ /* 0x000fe2000c701270 */
[----:B------:R-:W0:Y:S01]  /*1807a0*/  LDCU.64 UR12, c[0x0][0x398] ;  /* 0x00007300ff0c77ac */ /* 0x000e220008000a00 */
[----:B--2---:R-:W-:Y:S02]  /*1807b0*/  LOP3.LUT R42, R42, 0x7fffffff, RZ, 0xc0, !PT ;  /* 0x7fffffff2a2a7812 */ /* 0x004fe400078ec0ff */
[----:B---3--:R-:W-:Y:S02]  /*1807c0*/  PRMT R24, R24, 0x5410, R27 ;  /* 0x0000541018187816 */ /* 0x008fe4000000001b */
[----:B------:R-:W-:Y:S01]  /*1807d0*/  LOP3.LUT R41, R41, 0xfffffffe, RZ, 0xc0, !PT ;  /* 0xfffffffe29297812 */ /* 0x000fe200078ec0ff */
[----:B------:R-:W1:Y:S01]  /*1807e0*/  LDCU.64 UR14, c[0x0][0x398] ;  /* 0x00007300ff0e77ac */ /* 0x000e620008000a00 */
[----:B------:R-:W-:Y:S01]  /*1807f0*/  @P2 LOP3.LUT R42, R42, 0x80000000, RZ, 0xfc, !PT ;  /* 0x800000002a2a2812 */ /* 0x000fe200078efcff */
[----:B------:R-:W2:Y:S03]  /*180800*/  LDCU UR6, c[0x0][0x398] ;  /* 0x00007300ff0677ac */ /* 0x000ea60008000800 */
[----:B------:R-:W-:-:S04]  /*180810*/  LOP3.LUT R42, R42, 0xbfffffff, RZ, 0xc0, !PT ;  /* 0xbfffffff2a2a7812 */ /* 0x000fc800078ec0ff */
[----:B------:R-:W-:-:S04]  /*180820*/  @P1 LOP3.LUT R42, R42, 0x40000000, RZ, 0xfc, !PT ;  /* 0x400000002a2a1812 */ /* 0x000fc800078efcff */
[----:B------:R-:W-:Y:S02]  /*180830*/  LOP3.LUT R42, R42, 0xdfffffff, RZ, 0xc0, !PT ;  /* 0xdfffffff2a2a7812 */ /* 0x000fe400078ec0ff */
[----:B----4-:R-:W-:-:S05]  /*180840*/  PRMT R50, R61, 0x5410, R50 ;  /* 0x000054103d327816 */ /* 0x010fca0000000032 */
[----:B------:R3:W-:Y:S04]  /*180850*/  STL [R1+0x1f4], R50 ;  /* 0x0001f43201007387 */ /* 0x0007e80000100800 */
[----:B------:R-:W4:Y:S04]  /*180860*/  LDL.LU R61, [R1+0x510] ;  /* 0x00051000013d7983 */ /* 0x000f280000300800 */
[----:B------:R-:W2:Y:S01]  /*180870*/  LDL.LU R27, [R1+0xe8] ;  /* 0x0000e800011b7983 */ /* 0x000ea20000300800 */
[----:B------:R-:W-:-:S03]  /*180880*/  @P0 LOP3.LUT R42, R42, 0x20000000, RZ, 0xfc, !PT ;  /* 0x200000002a2a0812 */ /* 0x000fc600078efcff */
[----:B------:R0:W-:Y:S01]  /*180890*/  STL [R1+0x200], R24 ;  /* 0x0002001801007387 */ /* 0x0001e20000100800 */
[----:B---3--:R-:W-:-:S03]  /*1808a0*/  VIADD R50, R4, 0x45 ;  /* 0x0000004504327836 */ /* 0x008fc60000000000 */
[----:B0-----:R-:W2:Y:S02]  /*1808b0*/  LDL.LU R24, [R1+0x4ec] ;  /* 0x0004ec0001187983 */ /* 0x001ea40000300800 */
[----:B------:R-:W-:Y:S02]  /*1808c0*/  ISETP.GE.AND P0, PT, R50, UR21, PT ;  /* 0x0000001532007c0c */ /* 0x000fe4000bf06270 */
[----:B------:R-:W3:Y:S01]  /*1808d0*/  LDL.LU R50, [R1+0x10c] ;  /* 0x00010c0001327983 */ /* 0x000ee20000300800 */
[----:B------:R-:W-:Y:S02]  /*1808e0*/  @P3 LOP3.LUT R41, R41, 0x1, RZ, 0xfc, !PT ;  /* 0x0000000129293812 */ /* 0x000fe400078efcff */
[----:B------:R-:W-:Y:S02]  /*1808f0*/  LOP3.LUT R42, R42, 0xefffffff, RZ, 0xc0, !PT ;  /* 0xefffffff2a2a7812 */ /* 0x000fe400078ec0ff */
[----:B------:R-:W-:Y:S02]  /*180900*/  ISETP.LT.AND P3, PT, R3, UR12, !P0 ;  /* 0x0000000c03007c0c */ /* 0x000fe4000c761270 */
[----:B------:R-:W-:-:S02]  /*180910*/  ISETP.LT.AND P2, PT, R2, UR44, !P0 ;  /* 0x0000002c02007c0c */ /* 0x000fc4000c741270 */
[----:B------:R-:W-:Y:S02]  /*180920*/  ISETP.LT.AND P1, PT, R6, UR10, !P0 ;  /* 0x0000000a06007c0c */ /* 0x000fe4000c721270 */
[----:B------:R-:W-:Y:S01]  /*180930*/  PRMT R21, R21, 0x5410, R22 ;  /* 0x0000541015157816 */ /* 0x000fe20000000016 */
[----:B------:R-:W0:Y:S01]  /*180940*/  LDCU.64 UR20, c[0x0][0x398] ;  /* 0x00007300ff1477ac */ /* 0x000e220008000a00 */
[----:B------:R-:W0:Y:S05]  /*180950*/  LDCU UR12, c[0x0][0x398] ;  /* 0x00007300ff0c77ac */ /* 0x000e2a0008000800 */
        /* <DEDUP_REMOVED lines=11> */
[----:B---3--:R-:W-:Y:S01]  /*180a10*/  PRMT R45, R45, 0x5410, R50 ;  /* 0x000054102d2d7816 */ /* 0x008fe20000000032 */
[----:B------:R-:W-:-:S04]  /*180a20*/  VIADD R50, R4, 0x44 ;  /* 0x0000004404327836 */ /* 0x000fc80000000000 */
[----:B------:R3:W-:Y:S01]  /*180a30*/  STL [R1+0x1b4], R45 ;  /* 0x0001b42d01007387 */ /* 0x0007e20000100800 */
[----:B------:R-:W-:Y:S02]  /*180a40*/  ISETP.GE.AND P0, PT, R50, UR19, PT ;  /* 0x0000001332007c0c */ /* 0x000fe4000bf06270 */
[----:B------:R-:W-:Y:S02]  /*180a50*/  LOP3.LUT R42, R42, 0xfeffffff, RZ, 0xc0, !PT ;  /* 0xfeffffff2a2a7812 */ /* 0x000fe400078ec0ff */
[----:B--2---:R-:W-:Y:S01]  /*180a60*/  PRMT R24, R24, 0x5410, R27 ;  /* 0x0000541018187816 */ /* 0x004fe2000000001b */
[----:B------:R-:W2:Y:S01]  /*180a70*/  LDCU.64 UR18, c[0x0][0x398] ;  /* 0x00007300ff1277ac */ /* 0x000ea20008000a00 */
[----:B---3--:R-:W3:Y:S04]  /*180a80*/  LDL.LU R45, [R1+0x4d4] ;  /* 0x0004d400012d7983 */ /* 0x008ee80000300800 */
[----:B------:R-:W2:Y:S04]  /*180a90*/  LDL.LU R22, [R1+0xe0] ;  /* 0x0000e00001167983 */ /* 0x000ea80000300800 */
[----:B------:R0:W-:Y:S04]  /*180aa0*/  STL [R1+0x178], R21 ;  /* 0x0001781501007387 */ /* 0x0001e80000100800 */
[----:B0-----:R-:W2:Y:S04]  /*180ab0*/  LDL.LU R21, [R1+0x4e8] ;  /* 0x0004e80001157983 */ /* 0x001ea80000300800 */
[----:B------:R-:W4:Y:S01]  /*180ac0*/  LDL.LU R50, [R1+0xf0] ;  /* 0x0000f00001327983 */ /* 0x000f220000300800 */
[----:B-1----:R-:W-:-:S02]  /*180ad0*/  ISETP.LT.AND P3, PT, R3, UR14, !P0 ;  /* 0x0000000e03007c0c */ /* 0x002fc4000c761270 */
[----:B------:R-:W-:Y:S02]  /*180ae0*/  ISETP.LT.AND P2, PT, R2, UR44, !P0 ;  /* 0x0000002c02007c0c */ /* 0x000fe4000c741270 */
[----:B------:R-:W-:Y:S01]  /*180af0*/  ISETP.LT.AND P1, PT, R6, UR7, !P0 ;  /* 0x0000000706007c0c */ /* 0x000fe2000c721270 */
[----:B------:R-:W0:Y:S08]  /*180b00*/  LDCU UR14, c[0x0][0x398] ;  /* 0x00007300ff0e77ac */ /* 0x000e300008000800 */
[----:B------:R-:W-:Y:S01]  /*180b10*/  @P3 LOP3.LUT R42, R42, 0x1000000, RZ, 0xfc, !PT ;  /* 0x010000002a2a3812 */ /* 0x000fe200078efcff */
[----:B------:R-:W1:Y:S01]  /*180b20*/  LDCU UR44, c[0x0][0x398] ;  /* 0x00007300ff2c77ac */ /* 0x000e620008000800 */
        /* <DEDUP_REMOVED lines=9> */
[----:B----4-:R-:W-:-:S05]  /*180bc0*/  PRMT R50, R61, 0x5410, R50 ;  /* 0x000054103d327816 */ /* 0x010fca0000000032 */
[----:B------:R4:W-:Y:S04]  /*180bd0*/  STL [R1+0x174], R50 ;  /* 0x0001743201007387 */ /* 0x0009e80000100800 */
[----:B------:R-:W3:Y:S04]  /*180be0*/  LDL.LU R61, [R1+0x520] ;  /* 0x00052000013d7983 */ /* 0x000ee80000300800 */
[----:B------:R-:W3:Y:S04]  /*180bf0*/  LDL.LU R27, [R1+0xd0] ;  /* 0x0000d000011b7983 */ /* 0x000ee80000300800 */
[----:B------:R0:W-:Y:S01]  /*180c00*/  STL [R1+0x170], R24 ;  /* 0x0001701801007387 */ /* 0x0001e20000100800 */
[----:B----4-:R-:W-:-:S03]  /*180c10*/  VIADD R50, R4, 0x43 ;  /* 0x0000004304327836 */ /* 0x010fc60000000000 */
[----:B0-----:R-:W4:Y:S02]  /*180c20*/  LDL.LU R24, [R1+0x51c] ;  /* 0x00051c0001187983 */ /* 0x001f240000300800 */
[----:B------:R-:W-:Y:S02]  /*180c30*/  ISETP.GE.AND P0, PT, R50, UR17, PT ;  /* 0x0000001132007c0c */ /* 0x000fe4000bf06270 */
[----:B------:R-:W-:Y:S01]  /*180c40*/  LOP3.LUT R42, R42, 0xffefffff, RZ, 0xc0, !PT ;  /* 0xffefffff2a2a7812 */ /* 0x000fe200078ec0ff */
[----:B------:R-:W3:Y:S01]  /*180c50*/  LDL.LU R50, [R1+0xe4] ;  /* 0x0000e40001327983 */ /* 0x000ee20000300800 */
[----:B--2---:R-:W-:Y:S02]  /*180c60*/  PRMT R21, R21, 0x5410, R22 ;  /* 0x0000541015157816 */ /* 0x004fe40000000016 */
[----:B------:R-:W-:Y:S02]  /*180c70*/  ISETP.LT.AND P3, PT, R3, UR18, !P0 ;  /* 0x0000001203007c0c */ /* 0x000fe4000c761270 */
[----:B-1----:R-:W-:-:S02]  /*180c80*/  ISETP.LT.AND P2, PT, R2, UR44, !P0 ;  /* 0x0000002c02007c0c */ /* 0x002fc4000c741270 */
[----:B------:R-:W-:Y:S01]  /*180c90*/  ISETP.LT.AND P1, PT, R6, UR25, !P0 ;  /* 0x0000001906007c0c */ /* 0x000fe2000c721270 */
[----:B------:R-:W0:Y:S01]  /*180ca0*/  LDCU.64 UR16, c[0x0][0x398] ;  /* 0x00007300ff1077ac */ /* 0x000e220008000a00 */
[----:B------:R-:W1:Y:S07]  /*180cb0*/  LDCU UR18, c[0x0][0x398] ;  /* 0x00007300ff1277ac */ /* 0x000e6e0008000800 */
[----:B------:R-:W-:Y:S01]  /*180cc0*/  @P3 LOP3.LUT R42, R42, 0x100000, RZ, 0xfc, !PT ;  /* 0x001000002a2a3812 */ /* 0x000fe200078efcff */
[----:B------:R-:W2:Y:S01]  /*180cd0*/  LDCU UR44, c[0x0][0x398] ;  /* 0x00007300ff2c77ac */ /* 0x000ea20008000800 */
[----:B------:R-:W0:Y:S02]  /*180ce0*/  LDCU.64 UR24, c[0x0][0x398] ;  /* 0x00007300ff1877ac */ /* 0x000e240008000a00 */
[----:B------:R-:W-:-:S02]  /*180cf0*/  LOP3.LUT R42, R42, 0xfff7ffff, RZ, 0xc0, !PT ;  /* 0xfff7ffff2a2a7812 */ /* 0x000fc400078ec0ff */
[----:B------:R-:W-:Y:S02]  /*180d00*/  ISETP.LT.AND P0, PT, R5, UR26, !P0 ;  /* 0x0000001a05007c0c */ /* 0x000fe4000c701270 */
        /* <DEDUP_REMOVED lines=10> */
[----:B----4-:R-:W-:Y:S01]  /*180db0*/  PRMT R24, R24, 0x5410, R27 ;  /* 0x0000541018187816 */ /* 0x010fe2000000001b */
[----:B------:R-:W4:Y:S01]  /*180dc0*/  LDCU UR13, c[0x0][0x398] ;  /* 0x00007300ff0d77ac */ /* 0x000f220008000800 */
[----:B---3--:R-:W3:Y:S04]  /*180dd0*/  LDL.LU R45, [R1+0x530] ;  /* 0x00053000012d7983 */ /* 0x008ee80000300800 */
[----:B------:R-:W3:Y:S04]  /*180de0*/  LDL.LU R22, [R1+0xc4] ;  /* 0x0000c40001167983 */ /* 0x000ee80000300800 */
[----:B------:R0:W-:Y:S04]  /*180df0*/  STL [R1+0x14c], R21 ;  /* 0x00014c1501007387 */ /* 0x0001e80000100800 */
[----:B0-----:R-:W3:Y:S04]  /*180e00*/  LDL.LU R21, [R1+0x52c] ;  /* 0x00052c0001157983 */ /* 0x001ee80000300800 */
[----:B------:R-:W3:Y:S01]  /*180e10*/  LDL.LU R50, [R1+0xdc] ;  /* 0x0000dc0001327983 */ /* 0x000ee20000300800 */
[----:B------:R-:W-:-:S02]  /*180e20*/  ISETP.LT.AND P3, PT, R3, UR16, !P0 ;  /* 0x0000001003007c0c */ /* 0x000fc4000c761270 */
[----:B--2---:R-:W-:Y:S02]  /*180e30*/  ISETP.LT.AND P2, PT, R2, UR44, !P0 ;  /* 0x0000002c02007c0c */ /* 0x004fe4000c741270 */
[----:B------:R-:W-:Y:S01]  /*180e40*/  ISETP.LT.AND P1, PT, R6, UR28, !P0 ;  /* 0x0000001c06007c0c */ /* 0x000fe2000c721270 */
[----:B------:R-:W0:Y:S08]  /*180e50*/  LDCU UR16, c[0x0][0x398] ;  /* 0x00007300ff1077ac */ /* 0x000e300008000800 */
[----:B------:R-:W-:Y:S01]  /*180e60*/  @P3 LOP3.LUT R42, R42, 0x10000, RZ, 0xfc, !PT ;  /* 0x000100002a2a3812 */ /* 0x000fe200078efcff */
[----:B------:R-:W2:Y:S01]  /*180e70*/  LDCU UR44, c[0x0][0x398] ;  /* 0x00007300ff2c77ac */ /* 0x000ea20008000800 */
[----:B------:R-:W0:Y:S02]  /*180e80*/  LDCU.64 UR28, c[0x0][0x398] ;  /* 0x00007300ff1c77ac */ /* 0x000e240008000a00 */
        /* <DEDUP_REMOVED lines=8> */
[----:B---3--:R-:W-:-:S05]  /*180f10*/  PRMT R50, R61, 0x5410, R50 ;  /* 0x000054103d327816 */ /* 0x008fca0000000032 */
[----:B------:R3:W-:Y:S04]  /*180f20*/  STL [R1+0x140], R50 ;  /* 0x0001403201007387 */ /* 0x0007e80000100800 */
[----:B------:R-:W4:Y:S04]  /*180f30*/  LDL.LU R61, [R1+0x540] ;  /* 0x00054000013d7983 */ /* 0x000f280000300800 */
[----:B------:R-:W4:Y:S04]  /*180f40*/  LDL.LU R27, [R1+0xac] ;  /* 0x0000ac00011b7983 */ /* 0x000f280000300800 */
[----:B------:R0:W-:Y:S01]  /*180f50*/  STL [R1+0x13c], R24 ;  /* 0x00013c1801007387 */ /* 0x0001e20000100800 */
[----:B---3--:R-:W-:-:S03]  /*180f60*/  VIADD R50, R4, 0x41 ;  /* 0x0000004104327836 */ /* 0x008fc60000000000 */
[----:B0-----:R-:W4:Y:S02]  /*180f70*/  LDL.LU R24, [R1+0x528] ;  /* 0x0005280001187983 */ /* 0x001f240000300800 */
[----:B------:R-:W-:Y:S02]  /*180f80*/  ISETP.GE.AND P0, PT, R50, UR15, PT ;  /* 0x0000000f32007c0c */ /* 0x000fe4000bf06270 */
[----:B------:R-:W-:Y:S01]  /*180f90*/  LOP3.LUT R42, R42, 0xffffefff, RZ, 0xc0, !PT ;  /* 0xffffefff2a2a7812 */ /* 0x000fe200078ec0ff */
[----:B------:R-:W3:Y:S01]  /*180fa0*/  LDL.LU R50, [R1+0xcc] ;  /* 0x0000cc0001327983 */ /* 0x000ee20000300800 */
[----:B------:R-:W-:Y:S02]  /*180fb0*/  PRMT R21, R21, 0x5410, R22 ;  /* 0x0000541015157816 */ /* 0x000fe40000000016 */
[----:B------:R-:W-:Y:S02]  /*180fc0*/  ISETP.LT.AND P3, PT, R3, UR20, !P0 ;  /* 0x0000001403007c0c */ /* 0x000fe4000c761270 */
[----:B--2---:R-:W-:-:S02]  /*180fd0*/  ISETP.LT.AND P2, PT, R2, UR44, !P0 ;  /* 0x0000002c02007c0c */ /* 0x004fc4000c741270 */
[----:B------:R-:W-:Y:S01]  /*180fe0*/  ISETP.LT.AND P1, PT, R6, UR46, !P0 ;  /* 0x0000002e06007c0c */ /* 0x000fe2000c721270 */
[----:B------:R-:W0:Y:S01]  /*180ff0*/  LDCU UR15, c[0x0][0x398] ;  /* 0x00007300ff0f77ac */ /* 0x000e220008000800 */
[----:B------:R-:W2:Y:S07]  /*181000*/  LDCU UR20, c[0x0][0x398] ;  /* 0x00007300ff1477ac */ /* 0x000eae0008000800 */
        /* <DEDUP_REMOVED lines=21> */
[----:B0-----:R-:W2:Y:S04]  /*181160*/  LDL.LU R21, [R1+0x9c] ;  /* 0x00009c0001157983 */ /* 0x001ea80000300800 */
[----:B------:R-:W2:Y:S01]  /*181170*/  LDL.LU R50, [R1+0xc0] ;  /* 0x0000c00001327983 */ /* 0x000ea20000300800 */
[----:B------:R-:W-:-:S02]  /*181180*/  ISETP.LT.AND P3, PT, R3, UR22, !P0 ;  /* 0x0000001603007c0c */ /* 0x000fc4000c761270 */
[----:B------:R-:W-:Y:S02]  /*181190*/  ISETP.LT.AND P2, PT, R2, UR44, !P0 ;  /* 0x0000002c02007c0c */ /* 0x000fe4000c741270 */
[----:B------:R-:W-:Y:S01]  /*1811a0*/  ISETP.LT.AND P1, PT, R6, UR47, !P0 ;  /* 0x0000002f06007c0c */ /* 0x000fe2000c721270 */
[----:B------:R-:W0:Y:S08]  /*1811b0*/  LDCU UR22, c[0x0][0x398] ;  /* 0x00007300ff1677ac */ /* 0x000e300008000800 */
        /* <DEDUP_REMOVED lines=14> */
[----:B---3--:R-:W-:-:S03]  /*1812a0*/  PRMT R22, R22, 0x5410, R45 ;  /* 0x0000541016167816 */ /* 0x008fc6000000002d */
[----:B------:R-:W3:Y:S04]  /*1812b0*/  LDL.LU R61, [R1+0x53c] ;  /* 0x00053c00013d7983 */ /* 0x000ee80000300800 */
[----:B------:R-:W3:Y:S01]  /*1812c0*/  LDL.LU R27, [R1+0x94] ;  /* 0x00009400011b7983 */ /* 0x000ee20000300800 */
[----:B--2---:R-:W-:-:S05]  /*1812d0*/  VIADD R50, R4, 0x3f ;  /* 0x0000003f04327836 */ /* 0x004fca0000000000 */
[----:B------:R-:W-:Y:S01]  /*1812e0*/  ISETP.GE.AND P0, PT, R50, UR17, PT ;  /* 0x0000001132007c0c */ /* 0x000fe2000bf06270 */
[----:B------:R2:W-:Y:S01]  /*1812f0*/  STL [R1+0xf0], R24 ;  /* 0x0000f01801007387 */ /* 0x0005e20000100800 */
[----:B------:R-:W-:Y:S01]  /*181300*/  PRMT R21, R43, 0x5410, R21 ;  /* 0x000054102b157816 */ /* 0x000fe20000000015 */
[----:B------:R-:W-:Y:S01]  /*181310*/  VIADD R50, R4, 0x3e ;  /* 0x0000003e04327836 */ /* 0x000fe20000000000 */
[----:B------:R-:W-:Y:S02]  /*181320*/  ISETP.LT.AND P3, PT, R3, UR24, !P0 ;  /* 0x0000001803007c0c */ /* 0x000fe4000c761270 */
[----:B0-----:R-:W-:Y:S02]  /*181330*/  ISETP.LT.AND P2, PT, R2, UR44, !P0 ;  /* 0x0000002c02007c0c */ /* 0x001fe4000c741270 */
[----:B------:R-:W-:Y:S01]  /*181340*/  ISETP.LT.AND P1, PT, R6, UR50, !P0 ;  /* 0x0000003206007c0c */ /* 0x000fe2000c721270 */
[----:B------:R-:W0:Y:S01]  /*181350*/  LDCU UR17, c[0x0][0x398] ;  /* 0x00007300ff1177ac */ /* 0x000e220008000800 */
[----:B------:R-:W0:Y:S01]  /*181360*/  LDCU UR24, c[0x0][0x398] ;  /* 0x00007300ff1877ac */ /* 0x000e220008000800 */
[----:B--2---:R-:W3:Y:S06]  /*181370*/  LDL.LU R24, [R1+0x538] ;  /* 0x0005380001187983 */ /* 0x004eec0000300800 */
[----:B------:R-:W-:Y:S01]  /*181380*/  @P3 LOP3.LUT R42, R42, 0x10, RZ, 0xfc, !PT ;  /* 0x000000102a2a3812 */ /* 0x000fe200078efcff */
[----:B------:R-:W2:Y:S01]  /*181390*/  LDCU UR44, c[0x0][0x398] ;  /* 0x00007300ff2c77ac */ /* 0x000ea20008000800 */
[----:B------:R-:W0:Y:S02]  /*1813a0*/  LDCU UR50, c[0x0][0x398] ;  /* 0x00007300ff3277ac */ /* 0x000e240008000800 */
[----:B------:R-:W-:-:S02]  /*1813b0*/  LOP3.LUT R42, R42, 0xfffffff7, RZ, 0xc0, !PT ;  /* 0xfffffff72a2a7812 */ /* 0x000fc400078ec0ff */
[----:B------:R-:W-:Y:S01]  /*1813c0*/  ISETP.LT.AND P0, PT, R5, UR49, !P0 ;  /* 0x0000003105007c0c */ /* 0x000fe2000c701270 */
[----:B------:R0:W-:Y:S04]  /*1813d0*/  STL [R1+0xec], R22 ;  /* 0x0000ec1601007387 */ /* 0x0001e80000100800 */
[----:B------:R-:W3:Y:S01]  /*1813e0*/  LDL.LU R43, [R1+0x6ae0] ;  /* 0x006ae000012b7983 */ /* 0x000ee20000300800 */
[----:B------:R-:W-:-:S03]  /*1813f0*/  @P2 LOP3.LUT R42, R42, 0x8, RZ, 0xfc, !PT ;  /* 0x000000082a2a2812 */ /* 0x000fc600078efcff */
[----:B------:R-:W4:Y:S01]  /*181400*/  LDL.LU R45, [R1+0x568] ;  /* 0x00056800012d7983 */ /* 0x000f220000300800 */
[----:B------:R-:W1:Y:S01]  /*181410*/  LDCU UR49, c[0x0][0x398] ;  /* 0x00007300ff3177ac */ /* 0x000e620008000800 */
[----:B------:R-:W-:-:S04]  /*181420*/  LOP3.LUT R42, R42, 0xfffffffb, RZ, 0xc0, !PT ;  /* 0xfffffffb2a2a7812 */ /* 0x000fc800078ec0ff */
[----:B------:R-:W-:Y:S01]  /*181430*/  @P1 LOP3.LUT R42, R42, 0x4, RZ, 0xfc, !PT ;  /* 0x000000042a2a1812 */ /* 0x000fe200078efcff */
[----:B0-----:R-:W4:Y:S03]  /*181440*/  LDL.LU R22, [R1+0x84] ;  /* 0x0000840001167983 */ /* 0x001f260000300800 */
[----:B------:R-:W-:Y:S01]  /*181450*/  LOP3.LUT R42, R42, 0xfffffffd, RZ, 0xc0, !PT ;  /* 0xfffffffd2a2a7812 */ /* 0x000fe200078ec0ff */
[----:B------:R0:W-:Y:S03]  /*181460*/  STL [R1+0xe8], R21 ;  /* 0x0000e81501007387 */ /* 0x0001e60000100800 */
[----:B------:R-:W-:Y:S02]  /*181470*/  @P0 LOP3.LUT R42, R42, 0x2, RZ, 0xfc, !PT ;  /* 0x000000022a2a0812 */ /* 0x000fe400078efcff */
[----:B------:R-:W-:Y:S01]  /*181480*/  ISETP.GE.AND P0, PT, R50, UR21, PT ;  /* 0x0000001532007c0c */ /* 0x000fe2000bf06270 */
[----:B------:R-:W1:Y:S01]  /*181490*/  LDCU UR21, c[0x0][0x398] ;  /* 0x00007300ff1577ac */ /* 0x000e620008000800 */
[----:B0-----:R-:W4:Y:S04]  /*1814a0*/  LDL.LU R21, [R1+0x534] ;  /* 0x0005340001157983 */ /* 0x001f280000300800 */
[----:B------:R-:W4:Y:S01]  /*1814b0*/  LDL.LU R50, [R1+0x98] ;  /* 0x0000980001327983 */ /* 0x000f220000300800 */
[----:B--2---:R-:W-:-:S02]  /*1814c0*/  ISETP.LT.AND P2, PT, R2, UR44, !P0 ;  /* 0x0000002c02007c0c */ /* 0x004fc4000c741270 */
[----:B------:R-:W-:Y:S02]  /*1814d0*/  ISETP.LT.AND P1, PT, R6, UR51, !P0 ;  /* 0x0000003306007c0c */ /* 0x000fe4000c721270 */
[----:B------:R-:W-:Y:S02]  /*1814e0*/  ISETP.LT.AND P3, PT, R3, UR28, !P0 ;  /* 0x0000001c03007c0c */ /* 0x000fe4000c761270 */
[----:B------:R-:W-:Y:S01]  /*1814f0*/  ISETP.LT.AND P0, PT, R5, UR52, !P0 ;  /* 0x0000003405007c0c */ /* 0x000fe2000c701270 */
[----:B------:R-:W0:Y:S01]  /*181500*/  LDCU UR44, c[0x0][0x398] ;  /* 0x00007300ff2c77ac */ /* 0x000e220008000800 */
[----:B---3--:R-:W-:Y:S02]  /*181510*/  LOP3.LUT R43, R43, 0x7fffffff, RZ, 0xc0, !PT ;  /* 0x7fffffff2b2b7812 */ /* 0x008fe400078ec0ff */
[----:B------:R-:W-:Y:S02]  /*181520*/  PRMT R24, R24, 0x5410, R27 ;  /* 0x0000541018187816 */ /* 0x000fe4000000001b */
[----:B------:R-:W-:Y:S01]  /*181530*/  LOP3.LUT R42, R42, 0xfffffffe, RZ, 0xc0, !PT ;  /* 0xfffffffe2a2a7812 */ /* 0x000fe200078ec0ff */
[----:B------:R-:W2:Y:S01]  /*181540*/  LDCU UR52, c[0x0][0x398] ;  /* 0x00007300ff3477ac */ /* 0x000ea20008000800 */
[----:B------:R-:W-:Y:S01]  /*181550*/  @P2 LOP3.LUT R43, R43, 0x80000000, RZ, 0xfc, !PT ;  /* 0x800000002b2b2812 */ /* 0x000fe200078efcff */
[----:B------:R-:W3:Y:S01]  /*181560*/  LDCU UR28, c[0x0][0x398] ;  /* 0x00007300ff1c77ac */ /* 0x000ee20008000800 */
[----:B------:R-:W0:Y:S02]  /*181570*/  LDCU UR51, c[0x0][0x398] ;  /* 0x00007300ff3377ac */ /* 0x000e240008000800 */
[----:B------:R-:W-:-:S04]  /*181580*/  LOP3.LUT R43, R43, 0xbfffffff, RZ, 0xc0, !PT ;  /* 0xbfffffff2b2b7812 */ /* 0x000fc800078ec0ff */
[----:B------:R-:W-:-:S04]  /*181590*/  @P1 LOP3.LUT R43, R43, 0x40000000, RZ, 0xfc, !PT ;  /* 0x400000002b2b1812 */ /* 0x000fc800078efcff */
[----:B------:R-:W-:Y:S02]  /*1815a0*/  LOP3.LUT R43, R43, 0xdfffffff, RZ, 0xc0, !PT ;  /* 0xdfffffff2b2b7812 */ /* 0x000fe400078ec0ff */
[----:B----4-:R-:W-:-:S05]  /*1815b0*/  PRMT R50, R61, 0x5410, R50 ;  /* 0x000054103d327816 */ /* 0x010fca0000000032 */
[----:B------:R4:W-:Y:S04]  /*1815c0*/  STL [R1+0xe4], R50 ;  /* 0x0000e43201007387 */ /* 0x0009e80000100800 */
[----:B------:R-:W2:Y:S04]  /*1815d0*/  LDL.LU R61, [R1+0x564] ;  /* 0x00056400013d7983 */ /* 0x000ea80000300800 */
[----:B------:R-:W2:Y:S01]  /*1815e0*/  LDL.LU R27, [R1+0x74] ;  /* 0x00007400011b7983 */ /* 0x000ea20000300800 */
[----:B------:R-:W-:-:S03]  /*1815f0*/  @P0 LOP3.LUT R43, R43, 0x20000000, RZ, 0xfc, !PT ;  /* 0x200000002b2b0812 */ /* 0x000fc600078efcff */
[----:B------:R0:W-:Y:S01]  /*181600*/  STL [R1+0xe0], R24 ;  /* 0x0000e01801007387 */ /* 0x0001e20000100800 */
[----:B----4-:R-:W-:-:S03]  /*181610*/  VIADD R50, R4, 0x3d ;  /* 0x0000003d04327836 */ /* 0x010fc60000000000 */
[----:B0-----:R-:W2:Y:S02]  /*181620*/  LDL.LU R24, [R1+0x560] ;  /* 0x0005600001187983 */ /* 0x001ea40000300800 */
[----:B------:R-:W-:Y:S02]  /*181630*/  ISETP.GE.AND P0, PT, R50, UR23, PT ;  /* 0x0000001732007c0c */ /* 0x000fe4000bf06270 */
[----:B------:R-:W4:Y:S01]  /*181640*/  LDL.LU R50, [R1+0x8c] ;  /* 0x00008c0001327983 */ /* 0x000f220000300800 */
[----:B------:R-:W-:Y:S02]  /*181650*/  @P3 LOP3.LUT R42, R42, 0x1, RZ, 0xfc, !PT ;  /* 0x000000012a2a3812 */ /* 0x000fe400078efcff */
[----:B------:R-:W-:Y:S02]  /*181660*/  LOP3.LUT R43, R43, 0xefffffff, RZ, 0xc0, !PT ;  /* 0xefffffff2b2b7812 */ /* 0x000fe400078ec0ff */
[----:B------:R-:W-:Y:S02]  /*181670*/  ISETP.LT.AND P3, PT, R3, UR26, !P0 ;  /* 0x0000001a03007c0c */ /* 0x000fe4000c761270 */
[----:B------:R-:W-:-:S02]  /*181680*/  ISETP.LT.AND P2, PT, R2, UR44, !P0 ;  /* 0x0000002c02007c0c */ /* 0x000fc4000c741270 */
[----:B------:R-:W-:Y:S02]  /*181690*/  ISETP.LT.AND P1, PT, R6, UR53, !P0 ;  /* 0x0000003506007c0c */ /* 0x000fe4000c721270 */
[----:B------:R-:W-:Y:S01]  /*1816a0*/  PRMT R21, R21, 0x5410, R22 ;  /* 0x0000541015157816 */ /* 0x000fe20000000016 */
[----:B------:R-:W0:Y:S01]  /*1816b0*/  LDCU UR23, c[0x0][0x398] ;  /* 0x00007300ff1777ac */ /* 0x000e220008000800 */
        /* <DEDUP_REMOVED lines=12> */
[----:B----4-:R-:W-:Y:S01]  /*181780*/  PRMT R45, R45, 0x5410, R50 ;  /* 0x000054102d2d7816 */ /* 0x010fe20000000032 */
[----:B------:R-:W-:-:S04]  /*181790*/  VIADD R50, R4, 0x3c ;  /* 0x0000003c04327836 */ /* 0x000fc80000000000 */
[----:B------:R4:W-:Y:S01]  /*1817a0*/  STL [R1+0xdc], R45 ;  /* 0x0000dc2d01007387 */ /* 0x0009e20000100800 */
[----:B------:R-:W-:Y:S02]  /*1817b0*/  ISETP.GE.AND P0, PT, R50, UR25, PT ;  /* 0x0000001932007c0c */ /* 0x000fe4000bf06270 */
[----:B------:R-:W-:Y:S02]  /*1817c0*/  LOP3.LUT R43, R43, 0xfeffffff, RZ, 0xc0, !PT ;  /* 0xfeffffff2b2b7812 */ /* 0x000fe400078ec0ff */
[----:B--2---:R-:W-:Y:S01]  /*1817d0*/  PRMT R24, R24, 0x5410, R27 ;  /* 0x0000541018187816 */ /* 0x004fe2000000001b */
[----:B------:R-:W2:Y:S01]  /*1817e0*/  LDCU UR25, c[0x0][0x398] ;  /* 0x00007300ff1977ac */ /* 0x000ea20008000800 */
[----:B----4-:R-:W4:Y:S04]  /*1817f0*/  LDL.LU R45, [R1+0x578] ;  /* 0x00057800012d7983 */ /* 0x010f280000300800 */
[----:B------:R-:W2:Y:S04]  /*181800*/  LDL.LU R22, [R1+0x6c] ;  /* 0x00006c0001167983 */ /* 0x000ea80000300800 */
        /* <DEDUP_REMOVED lines=18> */
[----:B--2---:R-:W-:-:S05]  /*181930*/  PRMT R50, R61, 0x5410, R50 ;  /* 0x000054103d327816 */ /* 0x004fca0000000032 */
[----:B------:R2:W-:Y:S04]  /*181940*/  STL [R1+0xc8], R50 ;  /* 0x0000c83201007387 */ /* 0x0005e80000100800 */
[----:B------:R-:W3:Y:S04]  /*181950*/  LDL.LU R61, [R1+0x570] ;  /* 0x00057000013d7983 */ /* 0x000ee80000300800 */
[----:B------:R-:W3:Y:S04]  /*181960*/  LDL.LU R27, [R1+0x50] ;  /* 0x00005000011b7983 */ /* 0x000ee80000300800 */
[----:B------:R0:W-:Y:S01]  /*181970*/  STL [R1+0xc4], R24 ;  /* 0x0000c41801007387 */ /* 0x0001e20000100800 */
[----:B--2---:R-:W-:-:S03]  /*181980*/  VIADD R50, R4, 0x3b ;  /* 0x0000003b04327836 */ /* 0x004fc60000000000 */
[----:B0-----:R-:W3:Y:S02]  /*181990*/  LDL.LU R24, [R1+0x5bc] ;  /* 0x0005bc0001187983 */ /* 0x001ee40000300800 */
[----:B------:R-:W-:Y:S02]  /*1819a0*/  ISETP.GE.AND P0, PT, R50, UR29, PT ;  /* 0x0000001d32007c0c */ /* 0x000fe4000bf06270 */
[----:B------:R-:W-:Y:S01]  /*1819b0*/  LOP3.LUT R43, R43, 0xffefffff, RZ, 0xc0, !PT ;  /* 0xffefffff2b2b7812 */ /* 0x000fe200078ec0ff */
[----:B------:R-:W4:Y:S01]  /*1819c0*/  LDL.LU R50, [R1+0x70] ;  /* 0x0000700001327983 */ /* 0x000f220000300800 */
[----:B------:R-:W-:Y:S02]  /*1819d0*/  PRMT R21, R21, 0x5410, R22 ;  /* 0x0000541015157816 */ /* 0x000fe40000000016 */
[----:B------:R-:W-:Y:S02]  /*1819e0*/  ISETP.LT.AND P3, PT, R3, UR34, !P0 ;  /* 0x0000002203007c0c */ /* 0x000fe4000c761270 */
[----:B------:R-:W-:-:S02]  /*1819f0*/  ISETP.LT.AND P2, PT, R2, UR44, !P0 ;  /* 0x0000002c02007c0c */ /* 0x000fc4000c741270 */
[----:B------:R-:W-:Y:S01]  /*181a00*/  ISETP.LT.AND P1, PT, R6, UR57, !P0 ;  /* 0x0000003906007c0c */ /* 0x000fe2000c721270 */
[----:B------:R-:W0:Y:S01]  /*181a10*/  LDCU UR29, c[0x0][0x398] ;  /* 0x00007300ff1d77ac */ /* 0x000e220008000800 */
[----:B------:R-:W2:Y:S07]  /*181a20*/  LDCU UR34, c[0x0][0x398] ;  /* 0x00007300ff2277ac */ /* 0x000eae0008000800 */
[----:B------:R-:W-:Y:S01]  /*181a30*/  @P3 LOP3.LUT R43, R43, 0x100000, RZ, 0xfc, !PT ;  /* 0x001000002b2b3812 */ /* 0x000fe200078efcff */
[----:B------:R-:W0:Y:S01]  /*181a40*/  LDCU.64 UR44, c[0x0][0x398] ;  /* 0x00007300ff2c77ac */ /* 0x000e220008000a00 */
        /* <DEDUP_REMOVED lines=14> */
[----:B---3--:R-:W-:Y:S01]  /*181b30*/  PRMT R24, R24, 0x5410, R27 ;  /* 0x0000541018187816 */ /* 0x008fe2000000001b */
[----:B------:R-:W3:Y:S01]  /*181b40*/  LDCU UR27, c[0x0][0x398] ;  /* 0x00007300ff1b77ac */ /* 0x000ee20008000800 */
[----:B----4-:R-:W4:Y:S04]  /*181b50*/  LDL.LU R45, [R1+0x588] ;  /* 0x00058800012d7983 */ /* 0x010f280000300800 */
[----:B------:R-:W2:Y:S04]  /*181b60*/  LDL.LU R22, [R1+0x48] ;  /* 0x0000480001167983 */ /* 0x000ea80000300800 */
[----:B------:R0:W-:Y:S04]  /*181b70*/  STL [R1+0xac], R21 ;  /* 0x0000ac1501007387 */ /* 0x0001e80000100800 */
[----:B0-----:R-:W2:Y:S04]  /*181b80*/  LDL.LU R21, [R1+0x584] ;  /* 0x0005840001157983 */ /* 0x001ea80000300800 */
[----:B------:R-:W2:Y:S01]  /*181b90*/  LDL.LU R50, [R1+0x68] ;  /* 0x0000680001327983 */ /* 0x000ea20000300800 */
[----:B------:R-:W-:-:S02]  /*181ba0*/  ISETP.LT.AND P3, PT, R3, UR44, !P0 ;  /* 0x0000002c03007c0c */ /* 0x000fc4000c761270 */
[----:B------:R-:W-:Y:S02]  /*181bb0*/  ISETP.LT.AND P2, PT, R2, UR43, !P0 ;  /* 0x0000002b02007c0c */ /* 0x000fe4000c741270 */
[----:B------:R-:W-:-:S09]  /*181bc0*/  ISETP.LT.AND P1, PT, R6, UR38, !P0 ;  /* 0x0000002606007c0c */ /* 0x000fd2000c721270 */
[----:B------:R-:W-:Y:S01]  /*181bd0*/  @P3 LOP3.LUT R43, R43, 0x10000, RZ, 0xfc, !PT ;  /* 0x000100002b2b3812 */ /* 0x000fe200078efcff */
[----:B------:R-:W0:Y:S01]  /*181be0*/  LDCU.64 UR38, c[0x0][0x398] ;  /* 0x00007300ff2677ac */ /* 0x000e220008000a00 */
[----:B------:R-:W0:Y:S02]  /*181bf0*/  LDCU UR43, c[0x0][0x398] ;  /* 0x00007300ff2b77ac */ /* 0x000e240008000800 */
[----:B------:R-:W-:Y:S02]  /*181c00*/  LOP3.LUT R43, R43, 0xffff7fff, RZ, 0xc0, !PT ;  /* 0xffff7fff2b2b7812 */ /* 0x000fe400078ec0ff */
        /* <DEDUP_REMOVED lines=21> */
[----:B------:R-:W0:Y:S08]  /*181d60*/  LDCU UR33, c[0x0][0x398] ;  /* 0x00007300ff2177ac */ /* 0x000e300008000800 */
[----:B------:R-:W-:Y:S01]  /*181d70*/  @P3 LOP3.LUT R43, R43, 0x1000, RZ, 0xfc, !PT ;  /* 0x000010002b2b3812 */ /* 0x000fe200078efcff */
[----:B------:R-:W2:Y:S03]  /*181d80*/  LDCU UR43, c[0x0][0x398] ;  /* 0x00007300ff2b77ac */ /* 0x000ea60008000800 */
        /* <DEDUP_REMOVED lines=16> */
[----:B------:R-:W4:Y:S04]  /*181e90*/  LDL.LU R22, [R1+0x5b4] ;  /* 0x0005b40001167983 */ /* 0x000f280000300800 */
[----:B------:R0:W-:Y:S04]  /*181ea0*/  STL [R1+0x98], R21 ;  /* 0x0000981501007387 */ /* 0x0001e80000100800 */
[----:B0-----:R-:W3:Y:S04]  /*181eb0*/  LDL.LU R21, [R1+0x10] ;  /* 0x0000100001157983 */ /* 0x001ee80000300800 */
[----:B------:R-:W3:Y:S01]  /*181ec0*/  LDL.LU R50, [R1+0x64] ;  /* 0x0000640001327983 */ /* 0x000ee20000300800 */
[----:B------:R-:W-:-:S02]  /*181ed0*/  ISETP.LT.AND P3, PT, R3, UR40, !P0 ;  /* 0x0000002803007c0c */ /* 0x000fc4000c761270 */
[----:B------:R-:W-:Y:S02]  /*181ee0*/  ISETP.LT.AND P2, PT, R2, UR36, !P0 ;  /* 0x0000002402007c0c */ /* 0x000fe4000c741270 */
[----:B--2---:R-:W-:Y:S02]  /*181ef0*/  ISETP.LT.AND P1, PT, R6, UR43, !P0 ;  /* 0x0000002b06007c0c */ /* 0x004fe4000c721270 */
[----:B------:R-:W-:Y:S01]  /*181f00*/  ISETP.LT.AND P0, PT, R5, UR42, !P0 ;  /* 0x0000002a05007c0c */ /* 0x000fe2000c701270 */
[----:B------:R-:W0:Y:S01]  /*181f10*/  LDCU.64 UR42, c[0x0][0x398] ;  /* 0x00007300ff2a77ac */ /* 0x000e220008000a00 */
[----:B------:R-:W2:Y:S05]  /*181f20*/  LDCU UR36, c[0x0][0x398] ;  /* 0x00007300ff2477ac */ /* 0x000eaa0008000800 */
        /* <DEDUP_REMOVED lines=8> */
[----:B---3--:R-:W-:-:S05]  /*181fb0*/  PRMT R50, R61, 0x5410, R50 ;  /* 0x000054103d327816 */ /* 0x008fca0000000032 */
[----:B------:R3:W-:Y:S01]  /*181fc0*/  STL [R1+0x94], R50 ;  /* 0x0000943201007387 */ /* 0x0007e20000100800 */
[----:B----4-:R-:W-:-:S03]  /*181fd0*/  PRMT R22, R22, 0x5410, R45 ;  /* 0x0000541016167816 */ /* 0x010fc6000000002d */
[----:B------:R-:W4:Y:S04]  /*181fe0*/  LDL.LU R61, [R1+0x5ac] ;  /* 0x0005ac00013d7983 */ /* 0x000f280000300800 */
[----:B------:R-:W2:Y:S01]  /*181ff0*/  LDL.LU R27, [R1+0x5c] ;  /* 0x00005c00011b7983 */ /* 0x000ea20000300800 */
[----:B---3--:R-:W-:-:S05]  /*182000*/  VIADD R50, R4, 0x37 ;  /* 0x0000003704327836 */ /* 0x008fca0000000000 */
[----:B------:R-:W-:Y:S01]  /*182010*/  ISETP.GE.AND P0, PT, R50, UR45, PT ;  /* 0x0000002d32007c0c */ /* 0x000fe2000bf06270 */
[----:B------:R3:W-:Y:S01]  /*182020*/  STL [R1+0x88], R24 ;  /* 0x0000881801007387 */ /* 0x0007e20000100800 */
[----:B------:R-:W-:Y:S01]  /*182030*/  PRMT R21, R44, 0x5410, R21 ;  /* 0x000054102c157816 */ /* 0x000fe20000000015 */
[----:B------:R-:W-:Y:S01]  /*182040*/  VIADD R50, R4, 0x36 ;  /* 0x0000003604327836 */ /* 0x000fe20000000000 */
[----:B0-----:R-:W-:Y:S02]  /*182050*/  ISETP.LT.AND P3, PT, R3, UR42, !P0 ;  /* 0x0000002a03007c0c */ /* 0x001fe4000c761270 */
[----:B------:R-:W-:Y:S02]  /*182060*/  ISETP.LT.AND P2, PT, R2, UR48, !P0 ;  /* 0x0000003002007c0c */ /* 0x000fe4000c741270 */
[----:B------:R-:W-:Y:S01]  /*182070*/  ISETP.LT.AND P1, PT, R6, UR47, !P0 ;  /* 0x0000002f06007c0c */ /* 0x000fe2000c721270 */
[----:B------:R-:W0:Y:S01]  /*182080*/  LDCU.64 UR44, c[0x0][0x398] ;  /* 0x00007300ff2c77ac */ /* 0x000e220008000a00 */
[----:B---3--:R-:W2:Y:S07]  /*182090*/  LDL.LU R24, [R1+0x590] ;  /* 0x0005900001187983 */ /* 0x008eae0000300800 */
[----:B------:R-:W-:Y:S01]  /*1820a0*/  @P3 LOP3.LUT R43, R43, 0x10, RZ, 0xfc, !PT ;  /* 0x000000102b2b3812 */ /* 0x000fe200078efcff */
[----:B------:R-:W3:Y:S01]  /*1820b0*/  LDCU UR47, c[0x0][0x398] ;  /* 0x00007300ff2f77ac */ /* 0x000ee20008000800 */
[----:B------:R-:W0:Y:S02]  /*1820c0*/  LDCU UR48, c[0x0][0x398] ;  /* 0x00007300ff3077ac */ /* 0x000e240008000800 */
[----:B------:R-:W-:-:S02]  /*1820d0*/  LOP3.LUT R43, R43, 0xfffffff7, RZ, 0xc0, !PT ;  /* 0xfffffff72b2b7812 */ /* 0x000fc400078ec0ff */
[----:B------:R-:W-:Y:S01]  /*1820e0*/  ISETP.LT.AND P0, PT, R5, UR46, !P0 ;  /* 0x0000002e05007c0c */ /* 0x000fe2000c701270 */
[----:B------:R0:W-:Y:S04]  /*1820f0*/  STL [R1+0x84], R22 ;  /* 0x0000841601007387 */ /* 0x0001e80000100800 */
[----:B------:R-:W2:Y:S01]  /*182100*/  LDL.LU R44, [R1+0x6adc] ;  /* 0x006adc00012c7983 */ /* 0x000ea20000300800 */
[----:B------:R-:W-:-:S03]  /*182110*/  @P2 LOP3.LUT R43, R43, 0x8, RZ, 0xfc, !PT ;  /* 0x000000082b2b2812 */ /* 0x000fc600078efcff */
[----:B------:R-:W3:Y:S01]  /*182120*/  LDL.LU R45, [R1+0x58c] ;  /* 0x00058c00012d7983 */ /* 0x000ee20000300800 */
[----:B------:R-:W1:Y:S01]  /*182130*/  LDCU UR46, c[0x0][0x398] ;  /* 0x00007300ff2e77ac */ /* 0x000e620008000800 */
[----:B------:R-:W-:-:S04]  /*182140*/  LOP3.LUT R43, R43, 0xfffffffb, RZ, 0xc0, !PT ;  /* 0xfffffffb2b2b7812 */ /* 0x000fc800078ec0ff */
[----:B------:R-:W-:Y:S01]  /*182150*/  @P1 LOP3.LUT R43, R43, 0x4, RZ, 0xfc, !PT ;  /* 0x000000042b2b1812 */ /* 0x000fe200078efcff */
[----:B0-----:R-:W3:Y:S03]  /*182160*/  LDL.LU R22, [R1+0x78] ;  /* 0x0000780001167983 */ /* 0x001ee60000300800 */
[----:B------:R-:W-:Y:S01]  /*182170*/  LOP3.LUT R43, R43, 0xfffffffd, RZ, 0xc0, !PT ;  /* 0xfffffffd2b2b7812 */ /* 0x000fe200078ec0ff */
[----:B------:R0:W-:Y:S03]  /*182180*/  STL [R1+0x8c], R21 ;  /* 0x00008c1501007387 */ /* 0x0001e60000100800 */
[----:B------:R-:W-:Y:S02]  /*182190*/  @P0 LOP3.LUT R43, R43, 0x2, RZ, 0xfc, !PT ;  /* 0x000000022b2b0812 */ /* 0x000fe400078efcff */
[----:B------:R-:W-:Y:S01]  /*1821a0*/  ISETP.GE.AND P0, PT, R50, UR39, PT ;  /* 0x0000002732007c0c */ /* 0x000fe2000bf06270 */
[----:B------:R-:W1:Y:S01]  /*1821b0*/  LDCU.64 UR38, c[0x0][0x398] ;  /* 0x00007300ff2677ac */ /* 0x000e620008000a00 */
[----:B0-----:R-:W3:Y:S04]  /*1821c0*/  LDL.LU R21, [R1+0x610] ;  /* 0x0006100001157983 */ /* 0x001ee80000300800 */
[----:B------:R-:W4:Y:S01]  /*1821d0*/  LDL.LU R50, [R1+0x60] ;  /* 0x0000600001327983 */ /* 0x000f220000300800 */
[----:B------:R-:W-:-:S02]  /*1821e0*/  ISETP.LT.AND P2, PT, R2, UR50, !P0 ;  /* 0x0000003202007c0c */ /* 0x000fc4000c741270 */
[----:B------:R-:W-:Y:S02]  /*1821f0*/  ISETP.LT.AND P1, PT, R6, UR77, !P0 ;  /* 0x0000004d06007c0c */ /* 0x000fe4000c721270 */
[----:B------:R-:W-:Y:S02]  /*182200*/  ISETP.LT.AND P3, PT, R3, UR44, !P0 ;  /* 0x0000002c03007c0c */ /* 0x000fe4000c761270 */
[----:B------:R-:W-:Y:S02]  /*182210*/  ISETP.LT.AND P0, PT, R5, UR76, !P0 ;  /* 0x0000004c05007c0c */ /* 0x000fe4000c701270 */
[----:B--2---:R-:W-:Y:S02]  /*182220*/  LOP3.LUT R44, R44, 0x7fffffff, RZ, 0xc0, !PT ;  /* 0x7fffffff2c2c7812 */ /* 0x004fe400078ec0ff */
[----:B------:R-:W-:Y:S01]  /*182230*/  LOP3.LUT R43, R43, 0xfffffffe, RZ, 0xc0, !PT ;  /* 0xfffffffe2b2b7812 */ /* 0x000fe200078ec0ff */
[----:B------:R-:W0:Y:S01]  /*182240*/  LDCU UR77, c[0x0][0x398] ;  /* 0x00007300ff4d77ac */ /* 0x000e220008000800 */
[----:B------:R-:W2:Y:S01]  /*182250*/  LDCU UR50, c[0x0][0x398] ;  /* 0x00007300ff3277ac */ /* 0x000ea20008000800 */
[----:B------:R-:W-:Y:S01]  /*182260*/  @P2 LOP3.LUT R44, R44, 0x80000000, RZ, 0xfc, !PT ;  /* 0x800000002c2c2812 */ /* 0x000fe200078efcff */
[----:B------:R-:W0:Y:S03]  /*182270*/  LDCU UR76, c[0x0][0x398] ;  /* 0x00007300ff4c77ac */ /* 0x000e260008000800 */
[----:B------:R-:W-:-:S04]  /*182280*/  LOP3.LUT R44, R44, 0xbfffffff, RZ, 0xc0, !PT ;  /* 0xbfffffff2c2c7812 */ /* 0x000fc800078ec0ff */
[----:B------:R-:W-:Y:S02]  /*182290*/  @P1 LOP3.LUT R44, R44, 0x40000000, RZ, 0xfc, !PT ;  /* 0x400000002c2c1812 */ /* 0x000fe400078efcff */
[----:B----4-:R-:W-:-:S05]  /*1822a0*/  PRMT R50, R61, 0x5410, R50 ;  /* 0x000054103d327816 */ /* 0x010fca0000000032 */
[----:B------:R4:W-:Y:S01]  /*1822b0*/  STL [R1+0x68], R50 ;  /* 0x0000683201007387 */ /* 0x0009e20000100800 */
[----:B------:R-:W-:Y:S02]  /*1822c0*/  LOP3.LUT R44, R44, 0xdfffffff, RZ, 0xc0, !PT ;  /* 0xdfffffff2c2c7812 */ /* 0x000fe400078ec0ff */
[----:B----4-:R-:W-:Y:S02]  /*1822d0*/  PRMT R50, R24, 0x5410, R27 ;  /* 0x0000541018327816 */ /* 0x010fe4000000001b */
[----:B------:R-:W4:Y:S04]  /*1822e0*/  LDL.LU R27, [R1+0x90] ;  /* 0x00009000011b7983 */ /* 0x000f280000300800 */
[----:B------:R-:W4:Y:S04]  /*1822f0*/  LDL.LU R24, [R1+0x620] ;  /* 0x0006200001187983 */ /* 0x000f280000300800 */
[----:B------:R0:W-:Y:S01]  /*182300*/  STL [R1+0x70], R50 ;  /* 0x0000703201007387 */ /* 0x0001e20000100800 */
[----:B------:R-:W-:-:S03]  /*182310*/  @P0 LOP3.LUT R44, R44, 0x20000000, RZ, 0xfc, !PT ;  /* 0x200000002c2c0812 */ /* 0x000fc600078efcff */
[----:B------:R-:W2:Y:S01]  /*182320*/  LDL.LU R61, [R1+0x628] ;  /* 0x00062800013d7983 */ /* 0x000ea20000300800 */
[----:B0-----:R-:W-:-:S05]  /*182330*/  VIADD R50, R4, 0x35 ;  /* 0x0000003504327836 */ /* 0x001fca0000000000 */
[----:B------:R-:W-:Y:S02]  /*182340*/  ISETP.GE.AND P0, PT, R50, UR41, PT ;  /* 0x0000002932007c0c */ /* 0x000fe4000bf06270 */
[----:B------:R-:W-:Y:S01]  /*182350*/  @P3 LOP3.LUT R43, R43, 0x1, RZ, 0xfc, !PT ;  /* 0x000000012b2b3812 */ /* 0x000fe200078efcff */
[----:B------:R-:W2:Y:S01]  /*182360*/  LDL.LU R50, [R1+0x58] ;  /* 0x0000580001327983 */ /* 0x000ea20000300800 */
[----:B------:R-:W-:Y:S02]  /*182370*/  LOP3.LUT R44, R44, 0xefffffff, RZ, 0xc0, !PT ;  /* 0xefffffff2c2c7812 */ /* 0x000fe400078ec0ff */
[----:B-1----:R-:W-:Y:S02]  /*182380*/  ISETP.LT.AND P3, PT, R3, UR38, !P0 ;  /* 0x0000002603007c0c */ /* 0x002fe4000c761270 */
[----:B------:R-:W-:Y:S02]  /*182390*/  ISETP.LT.AND P2, PT, R2, UR52, !P0 ;  /* 0x0000003402007c0c */ /* 0x000fe4000c741270 */
[----:B------:R-:W-:-:S02]  /*1823a0*/  ISETP.LT.AND P1, PT, R6, UR75, !P0 ;  /* 0x0000004b06007c0c */ /* 0x000fc4000c721270 */
[----:B---3--:R-:W-:Y:S01]  /*1823b0*/  PRMT R21, R21, 0x5410, R22 ;  /* 0x0000541015157816 */ /* 0x008fe20000000016 */
[----:B------:R-:W0:Y:S06]  /*1823c0*/  LDCU.64 UR40, c[0x0][0x398] ;  /* 0x00007300ff2877ac */ /* 0x000e2c0008000a00 */
[----:B------:R-:W-:Y:S01]  /*1823d0*/  @P3 LOP3.LUT R44, R44, 0x10000000, RZ, 0xfc, !PT ;  /* 0x100000002c2c3812 */ /* 0x000fe200078efcff */
[----:B------:R-:W1:Y:S01]  /*1823e0*/  LDCU UR75, c[0x0][0x398] ;  /* 0x00007300ff4b77ac */ /* 0x000e620008000800 */
[----:B------:R-:W3:Y:S02]  /*1823f0*/  LDCU UR52, c[0x0][0x398] ;  /* 0x00007300ff3477ac */ /* 0x000ee40008000800 */
        /* <DEDUP_REMOVED lines=12> */
[----:B------:R-:W-:Y:S02]  /*1824c0*/  LOP3.LUT R44, R44, 0xfeffffff, RZ, 0xc0, !PT ;  /* 0xfeffffff2c2c7812 */ /* 0x000fe400078ec0ff */
[----:B----4-:R-:W-:Y:S01]  /*1824d0*/  PRMT R24, R24, 0x5410, R27 ;  /* 0x0000541018187816 */ /* 0x010fe2000000001b */
[----:B------:R-:W4:Y:S01]  /*1824e0*/  LDCU.64 UR42, c[0x0][0x398] ;  /* 0x00007300ff2a77ac */ /* 0x000f220008000a00 */
[----:B--2---:R-:W2:Y:S04]  /*1824f0*/  LDL.LU R45, [R1+0xb8] ;  /* 0x0000b800012d7983 */ /* 0x004ea80000300800 */
[----:B------:R-:W2:Y:S04]  /*182500*/  LDL.LU R22, [R1+0x664] ;  /* 0x0006640001167983 */ /* 0x000ea80000300800 */
[----:B------:R0:W-:Y:S04]  /*182510*/  STL [R1+0x6c], R21 ;  /* 0x00006c1501007387 */ /* 0x0001e80000100800 */
[----:B0-----:R-:W2:Y:S04]  /*182520*/  LDL.LU R21, [R1+0xbc] ;  /* 0x0000bc0001157983 */ /* 0x001ea80000300800 */
[----:B------:R-:W2:Y:S01]  /*182530*/  LDL.LU R50, [R1+0xa0] ;  /* 0x0000a00001327983 */ /* 0x000ea20000300800 */
[----:B------:R-:W-:-:S02]  /*182540*/  ISETP.LT.AND P3, PT, R3, UR40, !P0 ;  /* 0x0000002803007c0c */ /* 0x000fc4000c761270 */
[----:B------:R-:W-:Y:S02]  /*182550*/  ISETP.LT.AND P2, PT, R2, UR55, !P0 ;  /* 0x0000003702007c0c */ /* 0x000fe4000c741270 */
[----:B------:R-:W-:Y:S01]  /*182560*/  ISETP.LT.AND P1, PT, R6, UR73, !P0 ;  /* 0x0000004906007c0c */ /* 0x000fe2000c721270 */
[----:B------:R-:W3:Y:S08]  /*182570*/  LDL.LU R27, [R1+0x6ad8] ;  /* 0x006ad800011b7983 */ /* 0x000ef00000300800 */
[----:B------:R-:W-:Y:S01]  /*182580*/  @P3 LOP3.LUT R44, R44, 0x1000000, RZ, 0xfc, !PT ;  /* 0x010000002c2c3812 */ /* 0x000fe200078efcff */
[----:B------:R-:W0:Y:S01]  /*182590*/  LDCU UR55, c[0x0][0x398] ;  /* 0x00007300ff3777ac */ /* 0x000e220008000800 */
[----:B------:R-:W0:Y:S02]  /*1825a0*/  LDCU UR73, c[0x0][0x398] ;  /* 0x00007300ff4977ac */ /* 0x000e240008000800 */
[----:B------:R-:W-:-:S02]  /*1825b0*/  LOP3.LUT R44, R44, 0xff7fffff, RZ, 0xc0, !PT ;  /* 0xff7fffff2c2c7812 */ /* 0x000fc400078ec0ff */
[----:B------:R-:W-:Y:S01]  /*1825c0*/  ISETP.LT.AND P0, PT, R5, UR72, !P0 ;  /* 0x0000004805007c0c */ /* 0x000fe2000c701270 */
[----:B------:R1:W-:Y:S01]  /*1825d0*/  STL [R1+0x80], R24 ;  /* 0x0000801801007387 */ /* 0x0003e20000100800 */
[----:B------:R-:W0:Y:S01]  /*1825e0*/  LDCU UR72, c[0x0][0x398] ;  /* 0x00007300ff4877ac */ /* 0x000e220008000800 */
[----:B------:R-:W-:-:S04]  /*1825f0*/  @P2 LOP3.LUT R44, R44, 0x800000, RZ, 0xfc, !PT ;  /* 0x008000002c2c2812 */ /* 0x000fc800078efcff */
[----:B------:R-:W-:-:S04]  /*182600*/  LOP3.LUT R44, R44, 0xffbfffff, RZ, 0xc0, !PT ;  /* 0xffbfffff2c2c7812 */ /* 0x000fc800078ec0ff */
[----:B------:R-:W-:Y:S01]  /*182610*/  @P1 LOP3.LUT R44, R44, 0x400000, RZ, 0xfc, !PT ;  /* 0x004000002c2c1812 */ /* 0x000fe200078efcff */
[----:B-1----:R-:W3:Y:S03]  /*182620*/  LDL.LU R24, [R1+0x6ad4] ;  /* 0x006ad40001187983 */ /* 0x002ee60000300800 */
[----:B------:R-:W-:-:S04]  /*182630*/  LOP3.LUT R44, R44, 0xffdfffff, RZ, 0xc0, !PT ;  /* 0xffdfffff2c2c7812 */ /* 0x000fc800078ec0ff */
[----:B------:R-:W-:Y:S02]  /*182640*/  @P0 LOP3.LUT R44, R44, 0x200000, RZ, 0xfc, !PT ;  /* 0x002000002c2c0812 */ /* 0x000fe400078efcff */
[----:B--2---:R-:W-:Y:S02]  /*182650*/  PRMT R50, R61, 0x5410, R50 ;  /* 0x000054103d327816 */ /* 0x004fe40000000032 */
[----:B------:R-:W2:Y:S04]  /*182660*/  LDL.LU R61, [R1+0x674] ;  /* 0x00067400013d7983 */ /* 0x000ea80000300800 */
[----:B------:R1:W-:Y:S02]  /*182670*/  STL [R1+0x90], R50 ;  /* 0x0000903201007387 */ /* 0x0003e40000100800 */
[----:B-1----:R-:W-:-:S05]  /*182680*/  VIADD R50, R4, 0x33 ;  /* 0x0000003304327836 */ /* 0x002fca0000000000 */
[----:B------:R-:W-:Y:S02]  /*182690*/  ISETP.GE.AND P0, PT, R50, UR45, PT ;  /* 0x0000002d32007c0c */ /* 0x000fe4000bf06270 */
[----:B------:R-:W-:Y:S01]  /*1826a0*/  LOP3.LUT R44, R44, 0xffefffff, RZ, 0xc0, !PT ;  /* 0xffefffff2c2c7812 */ /* 0x000fe200078ec0ff */
[----:B------:R-:W2:Y:S01]  /*1826b0*/  LDL.LU R50, [R1+0x668] ;  /* 0x0006680001327983 */ /* 0x000ea20000300800 */
[----:B------:R-:W-:Y:S02]  /*1826c0*/  PRMT R22, R22, 0x5410, R45 ;  /* 0x0000541016167816 */ /* 0x000fe4000000002d */
[----:B----4-:R-:W-:Y:S02]  /*1826d0*/  ISETP.LT.AND P3, PT, R3, UR42, !P0 ;  /* 0x0000002a03007c0c */ /* 0x010fe4000c761270 */
[----:B------:R-:W-:Y:S02]  /*1826e0*/  ISETP.LT.AND P2, PT, R2, UR57, !P0 ;  /* 0x0000003902007c0c */ /* 0x000fe4000c741270 */
[----:B------:R-:W-:Y:S01]  /*1826f0*/  ISETP.LT.AND P1, PT, R6, UR70, !P0 ;  /* 0x0000004606007c0c */ /* 0x000fe2000c721270 */
[----:B------:R-:W4:Y:S01]  /*182700*/  LDL.LU R45, [R1+0x6ad0] ;  /* 0x006ad000012d7983 */ /* 0x000f220000300800 */
[----:B------:R-:W1:Y:S07]  /*182710*/  LDCU.64 UR44, c[0x0][0x398] ;  /* 0x00007300ff2c77ac */ /* 0x000e6e0008000a00 */
        /* <DEDUP_REMOVED lines=20> */
[----:B------:R-:W1:Y:S01]  /*182860*/  LDCU.64 UR38, c[0x0][0x398] ;  /* 0x00007300ff2677ac */ /* 0x000e620008000a00 */
[----:B------:R-:W-:Y:S02]  /*182870*/  ISETP.LT.AND P3, PT, R3, UR44, !P0 ;  /* 0x0000002c03007c0c */ /* 0x000fe4000c761270 */
[----:B------:R-:W-:Y:S02]  /*182880*/  ISETP.LT.AND P2, PT, R2, UR77, !P0 ;  /* 0x0000004d02007c0c */ /* 0x000fe4000c741270 */
[----:B------:R-:W-:-:S09]  /*182890*/  ISETP.LT.AND P1, PT, R6, UR60, !P0 ;  /* 0x0000003c06007c0c */ /* 0x000fd2000c721270 */
[----:B------:R-:W-:Y:S01]  /*1828a0*/  @P3 LOP3.LUT R44, R44, 0x10000, RZ, 0xfc, !PT ;  /* 0x000100002c2c3812 */ /* 0x000fe200078efcff */
[----:B------:R-:W0:Y:S01]  /*1828b0*/  LDCU UR77, c[0x0][0x398] ;  /* 0x00007300ff4d77ac */ /* 0x000e220008000800 */
        /* <DEDUP_REMOVED lines=9> */
[----:B--2---:R-:W-:Y:S02]  /*182950*/  PRMT R50, R50, 0x5410, R21 ;  /* 0x0000541032327816 */ /* 0x004fe40000000015 */
[----:B------:R-:W2:Y:S04]  /*182960*/  LDL.LU R21, [R1+0x6ac4] ;  /* 0x006ac40001157983 */ /* 0x000ea80000300800 */
[----:B------:R3:W-:Y:S02]  /*182970*/  STL [R1+0xd8], R50 ;  /* 0x0000d83201007387 */ /* 0x0007e40000100800 */
[----:B---3--:R-:W-:-:S02]  /*182980*/  PRMT R50, R61, 0x5410, R22 ;  /* 0x000054103d327816 */ /* 0x008fc40000000016 */
[----:B------:R-:W3:Y:S04]  /*182990*/  LDL.LU R22, [R1+0x6ac0] ;  /* 0x006ac00001167983 */ /* 0x000ee80000300800 */
[----:B------:R-:W2:Y:S04]  /*1829a0*/  LDL.LU R61, [R1+0x684] ;  /* 0x00068400013d7983 */ /* 0x000ea80000300800 */
[----:B------:R0:W-:Y:S02]  /*1829b0*/  STL [R1+0xd4], R50 ;  /* 0x0000d43201007387 */ /* 0x0001e40000100800 */
[----:B0-----:R-:W-:-:S05]  /*1829c0*/  VIADD R50, R4, 0x31 ;  /* 0x0000003104327836 */ /* 0x001fca0000000000 */
[----:B------:R-:W-:Y:S02]  /*1829d0*/  ISETP.GE.AND P0, PT, R50, UR41, PT ;  /* 0x0000002932007c0c */ /* 0x000fe4000bf06270 */
[----:B------:R-:W-:Y:S01]  /*1829e0*/  LOP3.LUT R44, R44, 0xffffefff, RZ, 0xc0, !PT ;  /* 0xffffefff2c2c7812 */ /* 0x000fe200078ec0ff */
[----:B------:R-:W4:Y:S01]  /*1829f0*/  LDL.LU R50, [R1+0x678] ;  /* 0x0006780001327983 */ /* 0x000f220000300800 */
[----:B------:R-:W0:Y:S01]  /*182a00*/  LDCU.64 UR40, c[0x0][0x398] ;  /* 0x00007300ff2877ac */ /* 0x000e220008000a00 */
[----:B----4-:R-:W-:Y:S02]  /*182a10*/  PRMT R50, R50, 0x5410, R45 ;  /* 0x0000541032327816 */ /* 0x010fe4000000002d */
[----:B------:R-:W4:Y:S04]  /*182a20*/  LDL.LU R45, [R1+0x6abc] ;  /* 0x006abc00012d7983 */ /* 0x000f280000300800 */
[----:B------:R4:W-:Y:S01]  /*182a30*/  STL [R1+0x138], R50 ;  /* 0x0001383201007387 */ /* 0x0009e20000100800 */
[----:B-1----:R-:W-:-:S02]  /*182a40*/  ISETP.LT.AND P3, PT, R3, UR38, !P0 ;  /* 0x0000002603007c0c */ /* 0x002fc4000c761270 */
[----:B------:R-:W-:Y:S02]  /*182a50*/  ISETP.LT.AND P2, PT, R2, UR77, !P0 ;  /* 0x0000004d02007c0c */ /* 0x000fe4000c741270 */
[----:B------:R-:W-:-:S09]  /*182a60*/  ISETP.LT.AND P1, PT, R6, UR68, !P0 ;  /* 0x0000004406007c0c */ /* 0x000fd2000c721270 */
[----:B------:R-:W-:Y:S01]  /*182a70*/  @P3 LOP3.LUT R44, R44, 0x1000, RZ, 0xfc, !PT ;  /* 0x000010002c2c3812 */ /* 0x000fe200078efcff */
[----:B------:R-:W1:Y:S01]  /*182a80*/  LDCU UR77, c[0x0][0x398] ;  /* 0x00007300ff4d77ac */ /* 0x000e620008000800 */
[----:B------:R-:W0:Y:S02]  /*182a90*/  LDCU UR68, c[0x0][0x398] ;  /* 0x00007300ff4477ac */ /* 0x000e240008000800 */
[----:B------:R-:W-:Y:S02]  /*182aa0*/  LOP3.LUT R44, R44, 0xfffff7ff, RZ, 0xc0, !PT ;  /* 0xfffff7ff2c2c7812 */ /* 0x000fe400078ec0ff */
[----:B----4-:R-:W-:Y:S02]  /*182ab0*/  PRMT R50, R45, 0x5410, R24 ;  /* 0x000054102d327816 */ /* 0x010fe40000000018 */
[----:B------:R-:W4:Y:S04]  /*182ac0*/  LDL.LU R24, [R1+0x6ab8] ;  /* 0x006ab80001187983 */ /* 0x000f280000300800 */
[----:B------:R-:W3:Y:S01]  /*182ad0*/  LDL.LU R45, [R1+0x6ab4] ;  /* 0x006ab400012d7983 */ /* 0x000ee20000300800 */
[----:B------:R-:W-:-:S02]  /*182ae0*/  @P2 LOP3.LUT R44, R44, 0x800, RZ, 0xfc, !PT ;  /* 0x000008002c2c2812 */ /* 0x000fc400078efcff */
[----:B------:R-:W-:Y:S01]  /*182af0*/  ISETP.LT.AND P0, PT, R5, UR67, !P0 ;  /* 0x0000004305007c0c */ /* 0x000fe2000c701270 */
[----:B------:R0:W-:Y:S01]  /*182b00*/  STL [R1+0x194], R50 ;  /* 0x0001943201007387 */ /* 0x0001e20000100800 */
[----:B------:R-:W1:Y:S01]  /*182b10*/  LDCU UR67, c[0x0][0x398] ;  /* 0x00007300ff4377ac */ /* 0x000e620008000800 */
[----:B------:R-:W-:-:S04]  /*182b20*/  LOP3.LUT R44, R44, 0xfffffbff, RZ, 0xc0, !PT ;  /* 0xfffffbff2c2c7812 */ /* 0x000fc800078ec0ff */
[----:B------:R-:W-:-:S04]  /*182b30*/  @P1 LOP3.LUT R44, R44, 0x400, RZ, 0xfc, !PT ;  /* 0x000004002c2c1812 */ /* 0x000fc800078efcff */
[----:B------:R-:W-:Y:S01]  /*182b40*/  LOP3.LUT R44, R44, 0xfffffdff, RZ, 0xc0, !PT ;  /* 0xfffffdff2c2c7812 */ /* 0x000fe200078ec0ff */
[----:B0-----:R-:W-:-:S03]  /*182b50*/  VIADD R50, R4, 0x30 ;  /* 0x0000003004327836 */ /* 0x001fc60000000000 */
[----:B------:R-:W-:Y:S02]  /*182b60*/  @P0 LOP3.LUT R44, R44, 0x200, RZ, 0xfc, !PT ;  /* 0x000002002c2c0812 */ /* 0x000fe400078efcff */
[----:B------:R-:W-:Y:S02]  /*182b70*/  ISETP.GE.AND P0, PT, R50, UR43, PT ;  /* 0x0000002b32007c0c */ /* 0x000fe4000bf06270 */
[----:B--2---:R-:W-:Y:S02]  /*182b80*/  PRMT R50, R61, 0x5410, R27 ;  /* 0x000054103d327816 */ /* 0x004fe4000000001b */
[----:B------:R-:W-:Y:S01]  /*182b90*/  LOP3.LUT R44, R44, 0xfffffeff, RZ, 0xc0, !PT ;  /* 0xfffffeff2c2c7812 */ /* 0x000fe200078ec0ff */
[----:B------:R-:W2:Y:S04]  /*182ba0*/  LDL.LU R27, [R1+0x6ab0] ;  /* 0x006ab000011b7983 */ /* 0x000ea80000300800 */
[----:B------:R0:W-:Y:S01]  /*182bb0*/  STL [R1+0x1b0], R50 ;  /* 0x0001b03201007387 */ /* 0x0001e20000100800 */
[----:B------:R-:W-:-:S02]  /*182bc0*/  ISETP.LT.AND P3, PT, R3, UR40, !P0 ;  /* 0x0000002803007c0c */ /* 0x000fc4000c761270 */
[----:B-1----:R-:W-:Y:S02]  /*182bd0*/  ISETP.LT.AND P2, PT, R2, UR77, !P0 ;  /* 0x0000004d02007c0c */ /* 0x002fe4000c741270 */
[----:B------:R-:W-:Y:S01]  /*182be0*/  ISETP.LT.AND P1, PT, R6, UR66, !P0 ;  /* 0x0000004206007c0c */ /* 0x000fe2000c721270 */
[----:B------:R-:W1:Y:S01]  /*182bf0*/  LDCU.64 UR42, c[0x0][0x398] ;  /* 0x00007300ff2a77ac */ /* 0x000e620008000a00 */
[----:B------:R-:W0:Y:S01]  /*182c00*/  LDCU UR40, c[0x0][0x398] ;  /* 0x00007300ff2877ac */ /* 0x000e220008000800 */
[----:B---3--:R-:W-:-:S06]  /*182c10*/  PRMT R61, R45, 0x5410, R25 ;  /* 0x000054102d3d7816 */ /* 0x008fcc0000000019 */
[----:B------:R-:W-:Y:S01]  /*182c20*/  @P3 LOP3.LUT R44, R44, 0x100, RZ, 0xfc, !PT ;  /* 0x000001002c2c3812 */ /* 0x000fe200078efcff */
[----:B------:R-:W3:Y:S04]  /*182c30*/  LDL.LU R25, [R1+0x6aac] ;  /* 0x006aac0001197983 */ /* 0x000ee80000300800 */
[----:B------:R-:W2:Y:S01]  /*182c40*/  LDL.LU R45, [R1+0x6aa8] ;  /* 0x006aa800012d7983 */ /* 0x000ea20000300800 */
[----:B0-----:R-:W-:Y:S01]  /*182c50*/  VIADD R50, R4, 0x2f ;  /* 0x0000002f04327836 */ /* 0x001fe20000000000 */
[----:B------:R-:W-:Y:S02]  /*182c60*/  LOP3.LUT R44, R44, 0xffffff7f, RZ, 0xc0, !PT ;  /* 0xffffff7f2c2c7812 */ /* 0x000fe400078ec0ff */
[----:B------:R-:W-:Y:S01]  /*182c70*/  ISETP.LT.AND P0, PT, R5, UR65, !P0 ;  /* 0x0000004105007c0c */ /* 0x000fe2000c701270 */
[----:B------:R-:W-:Y:S01]  /*182c80*/  STL [R1+0x1c0], R61 ;  /* 0x0001c03d01007387 */ /* 0x000fe20000100800 */
[----:B------:R-:W0:Y:S01]  /*182c90*/  LDCU UR65, c[0x0][0x398] ;  /* 0x00007300ff4177ac */ /* 0x000e220008000800 */
[----:B------:R-:W-:Y:S01]  /*182ca0*/  @P2 LOP3.LUT R44, R44, 0x80, RZ, 0xfc, !PT ;  /* 0x000000802c2c2812 */ /* 0x000fe200078efcff */
[----:B------:R-:W0:Y:S01]  /*182cb0*/  LDCU UR66, c[0x0][0x398] ;  /* 0x00007300ff4277ac */ /* 0x000e220008000800 */
[----:B------:R-:W0:Y:S02]  /*182cc0*/  LDCU UR77, c[0x0][0x398] ;  /* 0x00007300ff4d77ac */ /* 0x000e240008000800 */
        /* <DEDUP_REMOVED lines=8> */
[----:B---3--:R-:W-:-:S02]  /*182d50*/  PRMT R50, R25, 0x5410, R15 ;  /* 0x0000541019327816 */ /* 0x008fc4000000000f */
[----:B------:R-:W-:Y:S01]  /*182d60*/  LOP3.LUT R44, R44, 0xffffffef, RZ, 0xc0, !PT ;  /* 0xffffffef2c2c7812 */ /* 0x000fe200078ec0ff */
[----:B------:R-:W3:Y:S04]  /*182d70*/  LDL.LU R15, [R1+0x6aa4] ;  /* 0x006aa400010f7983 */ /* 0x000ee80000300800 */
[----:B------:R-:W4:Y:S04]  /*182d80*/  LDL.LU R25, [R1+0x6aa0] ;  /* 0x006aa00001197983 */ /* 0x000f280000300800 */
[----:B------:R2:W-:Y:S01]  /*182d90*/  STL [R1+0x210], R50 ;  /* 0x0002103201007387 */ /* 0x0005e20000100800 */
[----:B------:R-:W-:Y:S01]  /*182da0*/  ISETP.LT.AND P1, PT, R6, UR63, !P0 ;  /* 0x0000003f06007c0c */ /* 0x000fe2000c721270 */
[----:B------:R-:W1:Y:S01]  /*182db0*/  LDCU UR42, c[0x0][0x398] ;  /* 0x00007300ff2a77ac */ /* 0x000e620008000800 */
[----:B------:R-:W0:Y:S01]  /*182dc0*/  LDCU UR71, c[0x0][0x398] ;  /* 0x00007300ff4777ac */ /* 0x000e220008000800 */
[----:B--2---:R-:W-:-:S02]  /*182dd0*/  PRMT R50, R45, 0x5410, R56 ;  /* 0x000054102d327816 */ /* 0x004fc40000000038 */
[----:B------:R-:W-:Y:S01]  /*182de0*/  @P3 LOP3.LUT R44, R44, 0x10, RZ, 0xfc, !PT ;  /* 0x000000102c2c3812 */ /* 0x000fe200078efcff */
[----:B------:R-:W2:Y:S04]  /*182df0*/  LDL.LU R56, [R1+0x6a9c] ;  /* 0x006a9c0001387983 */ /* 0x000ea80000300800 */
[----:B------:R-:W2:Y:S01]  /*182e00*/  LDL.LU R45, [R1+0x6a98] ;  /* 0x006a9800012d7983 */ /* 0x000ea20000300800 */
[----:B------:R-:W0:Y:S01]  /*182e10*/  LDCU UR63, c[0x0][0x398] ;  /* 0x00007300ff3f77ac */ /* 0x000e220008000800 */
[----:B------:R-:W-:Y:S02]  /*182e20*/  LOP3.LUT R44, R44, 0xfffffff7, RZ, 0xc0, !PT ;  /* 0xfffffff72c2c7812 */ /* 0x000fe400078ec0ff */
[----:B------:R-:W-:Y:S01]  /*182e30*/  ISETP.LT.AND P0, PT, R5, UR62, !P0 ;  /* 0x0000003e05007c0c */ /* 0x000fe2000c701270 */
[----:B------:R1:W-:Y:S01]  /*182e40*/  STL [R1+0x220], R50 ;  /* 0x0002203201007387 */ /* 0x0003e20000100800 */
[----:B------:R-:W0:Y:S01]  /*182e50*/  LDCU UR62, c[0x0][0x398] ;  /* 0x00007300ff3e77ac */ /* 0x000e220008000800 */
[----:B------:R-:W-:-:S04]  /*182e60*/  @P2 LOP3.LUT R44, R44, 0x8, RZ, 0xfc, !PT ;  /* 0x000000082c2c2812 */ /* 0x000fc800078efcff */
[----:B------:R-:W-:-:S04]  /*182e70*/  LOP3.LUT R44, R44, 0xfffffffb, RZ, 0xc0, !PT ;  /* 0xfffffffb2c2c7812 */ /* 0x000fc800078ec0ff */
[----:B------:R-:W-:Y:S01]  /*182e80*/  @P1 LOP3.LUT R44, R44, 0x4, RZ, 0xfc, !PT ;  /* 0x000000042c2c1812 */ /* 0x000fe200078efcff */
[----:B-1----:R-:W-:-:S03]  /*182e90*/  VIADD R50, R4, 0x2e ;  /* 0x0000002e04327836 */ /* 0x002fc60000000000 */
[----:B------:R-:W-:-:S04]  /*182ea0*/  LOP3.LUT R44, R44, 0xfffffffd, RZ, 0xc0, !PT ;  /* 0xfffffffd2c2c7812 */ /* 0x000fc800078ec0ff */
[----:B------:R-:W-:Y:S02]  /*182eb0*/  @P0 LOP3.LUT R44, R44, 0x2, RZ, 0xfc, !PT ;  /* 0x000000022c2c0812 */ /* 0x000fe400078efcff */
[----:B------:R-:W-:Y:S01]  /*182ec0*/  ISETP.GE.AND P0, PT, R50, UR39, PT ;  /* 0x0000002732007c0c */ /* 0x000fe2000bf06270 */
[----:B------:R-:W1:Y:S03]  /*182ed0*/  LDCU.64 UR38, c[0x0][0x398] ;  /* 0x00007300ff2677ac */ /* 0x000e660008000a00 */
[----:B------:R-:W-:Y:S02]  /*182ee0*/  ISETP.LT.AND P2, PT, R2, UR64, !P0 ;  /* 0x0000004002007c0c */ /* 0x000fe4000c741270 */
[----:B------:R-:W-:Y:S02]  /*182ef0*/  ISETP.LT.AND P1, PT, R6, UR61, !P0 ;  /* 0x0000003d06007c0c */ /* 0x000fe4000c721270 */
[----:B0-----:R-:W-:-:S02]  /*182f00*/  ISETP.LT.AND P3, PT, R3, UR44, !P0 ;  /* 0x0000002c03007c0c */ /* 0x001fc4000c761270 */
[----:B------:R-:W-:Y:S02]  /*182f10*/  ISETP.LT.AND P0, PT, R5, UR6, !P0 ;  /* 0x0000000605007c0c */ /* 0x000fe4000c701270 */
[----:B------:R-:W-:Y:S01]  /*182f20*/  LOP3.LUT R44, R44, 0xfffffffe, RZ, 0xc0, !PT ;  /* 0xfffffffe2c2c7812 */ /* 0x000fe200078ec0ff */
[----:B------:R-:W0:Y:S01]  /*182f30*/  LDCU UR44, c[0x0][0x398] ;  /* 0x00007300ff2c77ac */ /* 0x000e220008000800 */
[----:B------:R-:W0:Y:S01]  /*182f40*/  LDCU UR64, c[0x0][0x398] ;  /* 0x00007300ff4077ac */ /* 0x000e220008000800 */
[----:B------:R-:W0:Y:S01]  /*182f50*/  LDCU UR61, c[0x0][0x398] ;  /* 0x00007300ff3d77ac */ /* 0x000e220008000800 */
[----:B---3--:R-:W-:Y:S02]  /*182f60*/  PRMT R50, R15, 0x5410, R30 ;  /* 0x000054100f327816 */ /* 0x008fe4000000001e */
[----:B------:R-:W3:Y:S04]  /*182f70*/  LDL.LU R30, [R1+0x6a94] ;  /* 0x006a9400011e7983 */ /* 0x000ee80000300800 */
[----:B------:R-:W3:Y:S04]  /*182f80*/  LDL.LU R15, [R1+0x6a90] ;  /* 0x006a9000010f7983 */ /* 0x000ee80000300800 */
[----:B------:R0:W-:Y:S01]  /*182f90*/  STL [R1+0x270], R50 ;  /* 0x0002703201007387 */ /* 0x0001e20000100800 */
[----:B----4-:R-:W-:-:S03]  /*182fa0*/  PRMT R61, R25, 0x5410, R7 ;  /* 0x00005410193d7816 */ /* 0x010fc60000000007 */
[----:B------:R-:W4:Y:S04]  /*182fb0*/  LDL.LU R7, [R1+0x6a8c] ;  /* 0x006a8c0001077983 */ /* 0x000f280000300800 */
[----:B------:R-:W4:Y:S01]  /*182fc0*/  LDL.LU R25, [R1+0x6a88] ;  /* 0x006a880001197983 */ /* 0x000f220000300800 */
[----:B--2---:R-:W-:-:S04]  /*182fd0*/  LOP3.LUT R45, R45, 0x7fffffff, RZ, 0xc0, !PT ;  /* 0x7fffffff2d2d7812 */ /* 0x004fc800078ec0ff */
[----:B------:R-:W-:-:S04]  /*182fe0*/  @P2 LOP3.LUT R45, R45, 0x80000000, RZ, 0xfc, !PT ;  /* 0x800000002d2d2812 */ /* 0x000fc800078efcff */
[----:B------:R-:W-:-:S04]  /*182ff0*/  LOP3.LUT R45, R45, 0xbfffffff, RZ, 0xc0, !PT ;  /* 0xbfffffff2d2d7812 */ /* 0x000fc800078ec0ff */
[----:B------:R-:W-:Y:S01]  /*183000*/  @P1 LOP3.LUT R45, R45, 0x40000000, RZ, 0xfc, !PT ;  /* 0x400000002d2d1812 */ /* 0x000fe200078efcff */
[----:B0-----:R-:W-:-:S03]  /*183010*/  VIADD R50, R4, 0x2d ;  /* 0x0000002d04327836 */ /* 0x001fc60000000000 */
[----:B------:R-:W-:Y:S01]  /*183020*/  LOP3.LUT R45, R45, 0xdfffffff, RZ, 0xc0, !PT ;  /* 0xdfffffff2d2d7812 */ /* 0x000fe200078ec0ff */
[----:B------:R-:W-:Y:S03]  /*183030*/  STL [R1+0x274], R61 ;  /* 0x0002743d01007387 */ /* 0x000fe60000100800 */
[----:B------:R-:W-:Y:S02]  /*183040*/  @P0 LOP3.LUT R45, R45, 0x20000000, RZ, 0xfc, !PT ;  /* 0x200000002d2d0812 */ /* 0x000fe400078efcff */
[----:B------:R-:W-:Y:S02]  /*183050*/  ISETP.GE.AND P0, PT, R50, UR41, PT ;  /* 0x0000002932007c0c */ /* 0x000fe4000bf06270 */
[----:B------:R-:W-:Y:S02]  /*183060*/  PRMT R50, R56, 0x5410, R60 ;  /* 0x0000541038327816 */ /* 0x000fe4000000003c */
[----:B------:R-:W-:Y:S01]  /*183070*/  @P3 LOP3.LUT R44, R44, 0x1, RZ, 0xfc, !PT ;  /* 0x000000012c2c3812 */ /* 0x000fe200078efcff */
[----:B------:R-:W2:Y:S04]  /*183080*/  LDL.LU R60, [R1+0x6a84] ;  /* 0x006a8400013c7983 */ /* 0x000ea80000300800 */
[----:B------:R-:W2:Y:S04]  /*183090*/  LDL.LU R56, [R1+0x6a80] ;  /* 0x006a800001387983 */ /* 0x000ea80000300800 */
[----:B------:R3:W-:Y:S01]  /*1830a0*/  STL [R1+0x2bc], R50 ;  /* 0x0002bc3201007387 */ /* 0x0007e20000100800 */
[----:B-1----:R-:W-:-:S02]  /*1830b0*/  ISETP.LT.AND P3, PT, R3, UR38, !P0 ;  /* 0x0000002603007c0c */ /* 0x002fc4000c761270 */
[----:B------:R-:W-:Y:S02]  /*1830c0*/  ISETP.LT.AND P2, PT, R2, UR75, !P0 ;  /* 0x0000004b02007c0c */ /* 0x000fe4000c741270 */
[----:B------:R-:W-:Y:S02]  /*1830d0*/  LOP3.LUT R45, R45, 0xefffffff, RZ, 0xc0, !PT ;  /* 0xefffffff2d2d7812 */ /* 0x000fe400078ec0ff */
[----:B------:R-:W-:Y:S01]  /*1830e0*/  ISETP.LT.AND P1, PT, R6, UR8, !P0 ;  /* 0x0000000806007c0c */ /* 0x000fe2000c721270 */
[----:B------:R-:W0:Y:S01]  /*1830f0*/  LDCU UR75, c[0x0][0x398] ;  /* 0x00007300ff4b77ac */ /* 0x000e220008000800 */
[----:B------:R-:W1:Y:S01]  /*183100*/  LDCU UR38, c[0x0][0x398] ;  /* 0x00007300ff2677ac */ /* 0x000e620008000800 */
[----:B------:R-:W0:Y:S04]  /*183110*/  LDCU UR41, c[0x0][0x398] ;  /* 0x00007300ff2977ac */ /* 0x000e280008000800 */
        /* <DEDUP_REMOVED lines=8> */
[----:B------:R-:W-:-:S04]  /*1831a0*/  @P0 LOP3.LUT R45, R45, 0x2000000, RZ, 0xfc, !PT ;  /* 0x020000002d2d0812 */ /* 0x000fc800078efcff */
[----:B------:R-:W-:Y:S02]  /*1831b0*/  LOP3.LUT R45, R45, 0xfeffffff, RZ, 0xc0, !PT ;  /* 0xfeffffff2d2d7812 */ /* 0x000fe400078ec0ff */
[----:B---3--:R-:W-:Y:S02]  /*1831c0*/  PRMT R50, R30, 0x5410, R52 ;  /* 0x000054101e327816 */ /* 0x008fe40000000034 */
[----:B------:R-:W3:Y:S04]  /*1831d0*/  LDL.LU R52, [R1+0x6a7c] ;  /* 0x006a7c0001347983 */ /* 0x000ee80000300800 */
[----:B------:R-:W3:Y:S04]  /*1831e0*/  LDL.LU R30, [R1+0x6a78] ;  /* 0x006a7800011e7983 */ /* 0x000ee80000300800 */
[----:B------:R0:W-:Y:S02]  /*1831f0*/  STL [R1+0x2c0], R50 ;  /* 0x0002c03201007387 */ /* 0x0001e40000100800 */
[----:B0-----:R-:W-:-:S05]  /*183200*/  VIADD R50, R4, 0x2c ;  /* 0x0000002c04327836 */ /* 0x001fca0000000000 */
[----:B------:R-:W-:Y:S02]  /*183210*/  ISETP.GE.AND P0, PT, R50, UR43, PT ;  /* 0x0000002b32007c0c */ /* 0x000fe4000bf06270 */
[----:B------:R-:W-:Y:S01]  /*183220*/  PRMT R50, R15, 0x5410, R19 ;  /* 0x000054100f327816 */ /* 0x000fe20000000013 */
[----:B------:R-:W0:Y:S01]  /*183230*/  LDCU UR43, c[0x0][0x398] ;  /* 0x00007300ff2b77ac */ /* 0x000e220008000800 */
[----:B------:R-:W3:Y:S01]  /*183240*/  LDL.LU R19, [R1+0x6a74] ;  /* 0x006a740001137983 */ /* 0x000ee20000300800 */
[----:B------:R-:W-:Y:S02]  /*183250*/  ISETP.LT.AND P3, PT, R3, UR6, !P0 ;  /* 0x0000000603007c0c */ /* 0x000fe4000c761270 */
[----:B------:R-:W-:Y:S02]  /*183260*/  ISETP.LT.AND P2, PT, R2, UR75, !P0 ;  /* 0x0000004b02007c0c */ /* 0x000fe4000c741270 */
[----:B------:R-:W-:Y:S01]  /*183270*/  ISETP.LT.AND P1, PT, R6, UR9, !P0 ;  /* 0x0000000906007c0c */ /* 0x000fe2000c721270 */
[----:B------:R-:W3:Y:S04]  /*183280*/  LDL.LU R15, [R1+0x6a70] ;  /* 0x006a7000010f7983 */ /* 0x000ee80000300800 */
[----:B------:R4:W-:Y:S04]  /*183290*/  STL [R1+0x310], R50 ;  /* 0x0003103201007387 */ /* 0x0009e80000100800 */
[----:B------:R-:W-:Y:S01]  /*1832a0*/  @P3 LOP3.LUT R45, R45, 0x1000000, RZ, 0xfc, !PT ;  /* 0x010000002d2d3812 */ /* 0x000fe200078efcff */
[----:B------:R-:W0:Y:S01]  /*1832b0*/  LDCU.64 UR8, c[0x0][0x398] ;  /* 0x00007300ff0877ac */ /* 0x000e220008000a00 */
[----:B------:R-:W0:Y:S02]  /*1832c0*/  LDCU UR75, c[0x0][0x398] ;  /* 0x00007300ff4b77ac */ /* 0x000e240008000800 */
[----:B------:R-:W-:-:S02]  /*1832d0*/  LOP3.LUT R45, R45, 0xff7fffff, RZ, 0xc0, !PT ;  /* 0xff7fffff2d2d7812 */ /* 0x000fc400078ec0ff */
[----:B----4-:R-:W-:Y:S02]  /*1832e0*/  PRMT R50, R7, 0x5410, R11 ;  /* 0x0000541007327816 */ /* 0x010fe4000000000b */
[----:B------:R-:W4:Y:S01]  /*1832f0*/  LDL.LU R11, [R1+0x6a6c] ;  /* 0x006a6c00010b7983 */ /* 0x000f220000300800 */
[----:B------:R-:W-:Y:S02]  /*183300*/  @P2 LOP3.LUT R45, R45, 0x800000, RZ, 0xfc, !PT ;  /* 0x008000002d2d2812 */ /* 0x000fe400078efcff */
[----:B------:R-:W-:Y:S01]  /*183310*/  ISETP.LT.AND P0, PT, R5, UR10, !P0 ;  /* 0x0000000a05007c0c */ /* 0x000fe2000c701270 */
[----:B------:R-:W4:Y:S01]  /*183320*/  LDL.LU R7, [R1+0x6a68] ;  /* 0x006a680001077983 */ /* 0x000f220000300800 */
[----:B------:R-:W-:-:S03]  /*183330*/  LOP3.LUT R45, R45, 0xffbfffff, RZ, 0xc0, !PT ;  /* 0xffbfffff2d2d7812 */ /* 0x000fc600078ec0ff */
[----:B------:R0:W-:Y:S01]  /*183340*/  STL [R1+0x314], R50 ;  /* 0x0003143201007387 */ /* 0x0001e20000100800 */
[----:B------:R-:W-:-:S04]  /*183350*/  @P1 LOP3.LUT R45, R45, 0x400000, RZ, 0xfc, !PT ;  /* 0x004000002d2d1812 */ /* 0x000fc800078efcff */
[----:B------:R-:W-:Y:S01]  /*183360*/  LOP3.LUT R45, R45, 0xffdfffff, RZ, 0xc0, !PT ;  /* 0xffdfffff2d2d7812 */ /* 0x000fe200078ec0ff */
[----:B0-----:R-:W-:-:S03]  /*183370*/  VIADD R50, R4, 0x2b ;  /* 0x0000002b04327836 */ /* 0x001fc60000000000 */
[----:B------:R-:W-:Y:S02]  /*183380*/  @P0 LOP3.LUT R45, R45, 0x200000, RZ, 0xfc, !PT ;  /* 0x002000002d2d0812 */ /* 0x000fe400078efcff */
[----:B------:R-:W-:Y:S02]  /*183390*/  ISETP.GE.AND P0, PT, R50, UR45, PT ;  /* 0x0000002d32007c0c */ /* 0x000fe4000bf06270 */
[----:B------:R-:W-:Y:S02]  /*1833a0*/  PRMT R50, R25, 0x5410, R46 ;  /* 0x0000541019327816 */ /* 0x000fe4000000002e */
[----:B------:R-:W-:Y:S01]  /*1833b0*/  LOP3.LUT R45, R45, 0xffefffff, RZ, 0xc0, !PT ;  /* 0xffefffff2d2d7812 */ /* 0x000fe200078ec0ff */
[----:B------:R-:W4:Y:S01]  /*1833c0*/  LDL.LU R46, [R1+0x6a64] ;  /* 0x006a6400012e7983 */ /* 0x000f220000300800 */
[----:B------:R-:W-:Y:S02]  /*1833d0*/  ISETP.LT.AND P3, PT, R3, UR8, !P0 ;  /* 0x0000000803007c0c */ /* 0x000fe4000c761270 */
[----:B------:R-:W-:-:S02]  /*1833e0*/  ISETP.LT.AND P2, PT, R2, UR75, !P0 ;  /* 0x0000004b02007c0c */ /* 0x000fc4000c741270 */
[----:B------:R-:W-:Y:S01]  /*1833f0*/  ISETP.LT.AND P1, PT, R6, UR11, !P0 ;  /* 0x0000000b06007c0c */ /* 0x000fe2000c721270 */
[----:B------:R-:W4:Y:S01]  /*183400*/  LDL.LU R25, [R1+0x6a60] ;  /* 0x006a600001197983 */ /* 0x000f220000300800 */
[----:B------:R-:W0:Y:S07]  /*183410*/  LDCU UR45, c[0x0][0x398] ;  /* 0x00007300ff2d77ac */ /* 0x000e2e0008000800 */
[----:B------:R-:W-:Y:S01]  /*183420*/  @P3 LOP3.LUT R45, R45, 0x100000, RZ, 0xfc, !PT ;  /* 0x001000002d2d3812 */ /* 0x000fe200078efcff */
[----:B------:R-:W0:Y:S01]  /*183430*/  LDCU.64 UR10, c[0x0][0x398] ;  /* 0x00007300ff0a77ac */ /* 0x000e220008000a00 */
[----:B------:R-:W0:Y:S02]  /*183440*/  LDCU UR75, c[0x0][0x398] ;  /* 0x00007300ff4b77ac */ /* 0x000e240008000800 */
[----:B------:R-:W-:-:S02]  /*183450*/  LOP3.LUT R45, R45, 0xfff7ffff, RZ, 0xc0, !PT ;  /* 0xfff7ffff2d2d7812 */ /* 0x000fc400078ec0ff */
[----:B------:R-:W-:Y:S02]  /*183460*/  ISETP.LT.AND P0, PT, R5, UR12, !P0 ;  /* 0x0000000c05007c0c */ /* 0x000fe4000c701270 */
[----:B------:R-:W-:Y:S01]  /*183470*/  @P2 LOP3.LUT R45, R45, 0x80000, RZ, 0xfc, !PT ;  /* 0x000800002d2d2812 */ /* 0x000fe200078efcff */
[----:B------:R2:W-:Y:S03]  /*183480*/  STL [R1+0x350], R50 ;  /* 0x0003503201007387 */ /* 0x0005e60000100800 */
[----:B------:R-:W-:-:S04]  /*183490*/  LOP3.LUT R45, R45, 0xfffbffff, RZ, 0xc0, !PT ;  /* 0xfffbffff2d2d7812 */ /* 0x000fc800078ec0ff */
[----:B------:R-:W-:Y:S02]  /*1834a0*/  @P1 LOP3.LUT R45, R45, 0x40000, RZ, 0xfc, !PT ;  /* 0x000400002d2d1812 */ /* 0x000fe400078efcff */
[----:B--2---:R-:W-:Y:S02]  /*1834b0*/  PRMT R50, R60, 0x5410, R47 ;  /* 0x000054103c327816 */ /* 0x004fe4000000002f */
[----:B------:R-:W2:Y:S04]  /*1834c0*/  LDL.LU R47, [R1+0x6a5c] ;  /* 0x006a5c00012f7983 */ /* 0x000ea80000300800 */
[----:B------:R-:W2:Y:S04]  /*1834d0*/  LDL.LU R60, [R1+0x6a58] ;  /* 0x006a5800013c7983 */ /* 0x000ea80000300800 */
[----:B------:R0:W-:Y:S01]  /*1834e0*/  STL [R1+0x354], R50 ;  /* 0x0003543201007387 */ /* 0x0001e20000100800 */
[----:B------:R-:W-:-:S04]  /*1834f0*/  LOP3.LUT R45, R45, 0xfffdffff, RZ, 0xc0, !PT ;  /* 0xfffdffff2d2d7812 */ /* 0x000fc800078ec0ff */
[----:B------:R-:W-:Y:S01]  /*183500*/  @P0 LOP3.LUT R45, R45, 0x20000, RZ, 0xfc, !PT ;  /* 0x000200002d2d0812 */ /* 0x000fe200078efcff */
[----:B0-----:R-:W-:-:S05]  /*183510*/  VIADD R50, R4, 0x2a ;  /* 0x0000002a04327836 */ /* 0x001fca0000000000 */
[----:B------:R-:W-:-:S04]  /*183520*/  ISETP.GE.AND P0, PT, R50, UR39, PT ;  /* 0x0000002732007c0c */ /* 0x000fc8000bf06270 */
[----:B------:R-:W-:Y:S02]  /*183530*/  ISETP.LT.AND P3, PT, R3, UR10, !P0 ;  /* 0x0000000a03007c0c */ /* 0x000fe4000c761270 */
[----:B------:R-:W-:Y:S02]  /*183540*/  ISETP.LT.AND P2, PT, R2, UR75, !P0 ;  /* 0x0000004b02007c0c */ /* 0x000fe4000c741270 */
[----:B------:R-:W-:Y:S02]  /*183550*/  LOP3.LUT R45, R45, 0xfffeffff, RZ, 0xc0, !PT ;  /* 0xfffeffff2d2d7812 */ /* 0x000fe400078ec0ff */
[----:B------:R-:W-:Y:S02]  /*183560*/  ISETP.LT.AND P1, PT, R6, UR14, !P0 ;  /* 0x0000000e06007c0c */ /* 0x000fe4000c721270 */
[----:B------:R-:W-:Y:S01]  /*183570*/  PRMT R50, R56, 0x5410, R49 ;  /* 0x0000541038327816 */ /* 0x000fe20000000031 */
[----:B------:R-:W0:Y:S04]  /*183580*/  LDCU UR75, c[0x0][0x398] ;  /* 0x00007300ff4b77ac */ /* 0x000e280008000800 */
[----:B------:R-:W-:-:S02]  /*183590*/  @P3 LOP3.LUT R45, R45, 0x10000, RZ, 0xfc, !PT ;  /* 0x000100002d2d3812 */ /* 0x000fc400078efcff */
[----:B------:R-:W-:Y:S01]  /*1835a0*/  ISETP.LT.AND P0, PT, R5, UR13, !P0 ;  /* 0x0000000d05007c0c */ /* 0x000fe2000c701270 */
[----:B------:R-:W2:Y:S01]  /*1835b0*/  LDL.LU R49, [R1+0x6a54] ;  /* 0x006a540001317983 */ /* 0x000ea20000300800 */
[----:B------:R-:W0:Y:S01]  /*1835c0*/  LDCU.64 UR12, c[0x0][0x398] ;  /* 0x00007300ff0c77ac */ /* 0x000e220008000a00 */
[----:B------:R-:W-:Y:S02]  /*1835d0*/  LOP3.LUT R45, R45, 0xffff7fff, RZ, 0xc0, !PT ;  /* 0xffff7fff2d2d7812 */ /* 0x000fe400078ec0ff */
[----:B------:R-:W2:Y:S01]  /*1835e0*/  LDL.LU R56, [R1+0x6a50] ;  /* 0x006a500001387983 */ /* 0x000ea20000300800 */
[----:B------:R-:W0:Y:S01]  /*1835f0*/  LDCU UR14, c[0x0][0x398] ;  /* 0x00007300ff0e77ac */ /* 0x000e220008000800 */
[----:B------:R-:W-:Y:S02]  /*183600*/  @P2 LOP3.LUT R45, R45, 0x8000, RZ, 0xfc, !PT ;  /* 0x000080002d2d2812 */ /* 0x000fe400078efcff */
[----:B------:R3:W-:Y:S02]  /*183610*/  STL [R1+0x3b0], R50 ;  /* 0x0003b03201007387 */ /* 0x0007e40000100800 */
        /* <DEDUP_REMOVED lines=12> */
[----:B------:R-:W0:Y:S01]  /*1836e0*/  LDCU.64 UR6, c[0x0][0x398] ;  /* 0x00007300ff0677ac */ /* 0x000e220008000a00 */
[----:B------:R-:W3:Y:S01]  /*1836f0*/  LDL.LU R33, [R1+0x6a44] ;  /* 0x006a440001217983 */ /* 0x000ee20000300800 */
[----:B------:R-:W-:Y:S02]  /*183700*/  ISETP.LT.AND P3, PT, R3, UR12, !P0 ;  /* 0x0000000c03007c0c */ /* 0x000fe4000c761270 */
[----:B------:R-:W-:Y:S02]  /*183710*/  ISETP.LT.AND P2, PT, R2, UR75, !P0 ;  /* 0x0000004b02007c0c */ /* 0x000fe4000c741270 */
[----:B------:R-:W-:Y:S01]  /*183720*/  ISETP.LT.AND P1, PT, R6, UR15, !P0 ;  /* 0x0000000f06007c0c */ /* 0x000fe2000c721270 */
[----:B------:R-:W3:Y:S08]  /*183730*/  LDL.LU R30, [R1+0x6a40] ;  /* 0x006a4000011e7983 */ /* 0x000ef00000300800 */
[----:B------:R-:W-:Y:S01]  /*183740*/  @P3 LOP3.LUT R45, R45, 0x1000, RZ, 0xfc, !PT ;  /* 0x000010002d2d3812 */ /* 0x000fe200078efcff */
[----:B------:R-:W0:Y:S01]  /*183750*/  LDCU UR75, c[0x0][0x398] ;  /* 0x00007300ff4b77ac */ /* 0x000e220008000800 */
[----:B------:R-:W0:Y:S02]  /*183760*/  LDCU UR15, c[0x0][0x398] ;  /* 0x00007300ff0f77ac */ /* 0x000e240008000800 */
[----:B------:R-:W-:-:S02]  /*183770*/  LOP3.LUT R45, R45, 0xfffff7ff, RZ, 0xc0, !PT ;  /* 0xfffff7ff2d2d7812 */ /* 0x000fc400078ec0ff */
[----:B------:R-:W-:Y:S02]  /*183780*/  ISETP.LT.AND P0, PT, R5, UR16, !P0 ;  /* 0x0000001005007c0c */ /* 0x000fe4000c701270 */
[----:B------:R-:W-:Y:S01]  /*183790*/  @P2 LOP3.LUT R45, R45, 0x800, RZ, 0xfc, !PT ;  /* 0x000008002d2d2812 */ /* 0x000fe200078efcff */
[----:B------:R1:W-:Y:S03]  /*1837a0*/  STL [R1+0x3b8], R50 ;  /* 0x0003b83201007387 */ /* 0x0003e60000100800 */
[----:B------:R-:W-:-:S04]  /*1837b0*/  LOP3.LUT R45, R45, 0xfffffbff, RZ, 0xc0, !PT ;  /* 0xfffffbff2d2d7812 */ /* 0x000fc800078ec0ff */
[----:B------:R-:W-:Y:S02]  /*1837c0*/  @P1 LOP3.LUT R45, R45, 0x400, RZ, 0xfc, !PT ;  /* 0x000004002d2d1812 */ /* 0x000fe400078efcff */
[----:B-1----:R-:W-:Y:S02]  /*1837d0*/  PRMT R50, R19, 0x5410, R26 ;  /* 0x0000541013327816 */ /* 0x002fe4000000001a */
[----:B------:R-:W3:Y:S04]  /*1837e0*/  LDL.LU R26, [R1+0x6a3c] ;  /* 0x006a3c00011a7983 */ /* 0x000ee80000300800 */
[----:B------:R-:W3:Y:S04]  /*1837f0*/  LDL.LU R19, [R1+0x6a38] ;  /* 0x006a380001137983 */ /* 0x000ee80000300800 */
[----:B------:R1:W-:Y:S01]  /*183800*/  STL [R1+0x3bc], R50 ;  /* 0x0003bc3201007387 */ /* 0x0003e20000100800 */
[----:B------:R-:W-:-:S04]  /*183810*/  LOP3.LUT R45, R45, 0xfffffdff, RZ, 0xc0, !PT ;  /* 0xfffffdff2d2d7812 */ /* 0x000fc800078ec0ff */
[----:B------:R-:W-:Y:S01]  /*183820*/  @P0 LOP3.LUT R45, R45, 0x200, RZ, 0xfc, !PT ;  /* 0x000002002d2d0812 */ /* 0x000fe200078efcff */
[----:B-1----:R-:W-:-:S05]  /*183830*/  VIADD R50, R4, 0x28 ;  /* 0x0000002804327836 */ /* 0x002fca0000000000 */
[----:B------:R-:W-:Y:S02]  /*183840*/  ISETP.GE.AND P0, PT, R50, UR9, PT ;  /* 0x0000000932007c0c */ /* 0x000fe4000bf06270 */
[----:B------:R-:W-:Y:S02]  /*183850*/  LOP3.LUT R45, R45, 0xfffffeff, RZ, 0xc0, !PT ;  /* 0xfffffeff2d2d7812 */ /* 0x000fe400078ec0ff */
[----:B------:R-:W-:Y:S01]  /*183860*/  PRMT R50, R15, 0x5410, R17 ;  /* 0x000054100f327816 */ /* 0x000fe20000000011 */
[----:B------:R-:W1:Y:S01]  /*183870*/  LDCU.64 UR8, c[0x0][0x398] ;  /* 0x00007300ff0877ac */ /* 0x000e620008000a00 */
[----:B0-----:R-:W-:Y:S02]  /*183880*/  ISETP.LT.AND P3, PT, R3, UR6, !P0 ;  /* 0x0000000603007c0c */ /* 0x001fe4000c761270 */
[----:B------:R-:W-:Y:S02]  /*183890*/  ISETP.LT.AND P2, PT, R2, UR75, !P0 ;  /* 0x0000004b02007c0c */ /* 0x000fe4000c741270 */
[----:B------:R-:W-:Y:S01]  /*1838a0*/  ISETP.LT.AND P1, PT, R6, UR18, !P0 ;  /* 0x0000001206007c0c */ /* 0x000fe2000c721270 */
[----:B------:R-:W3:Y:S08]  /*1838b0*/  LDL.LU R17, [R1+0x6a34] ;  /* 0x006a340001117983 */ /* 0x000ef00000300800 */
[----:B------:R-:W-:-:S02]  /*1838c0*/  @P3 LOP3.LUT R45, R45, 0x100, RZ, 0xfc, !PT ;  /* 0x000001002d2d3812 */ /* 0x000fc400078efcff */
[----:B------:R-:W-:Y:S01]  /*1838d0*/  ISETP.LT.AND P0, PT, R5, UR17, !P0 ;  /* 0x0000001105007c0c */ /* 0x000fe2000c701270 */
[----:B------:R-:W3:Y:S01]  /*1838e0*/  LDL.LU R15, [R1+0x6a30] ;  /* 0x006a3000010f7983 */ /* 0x000ee20000300800 */
[----:B------:R-:W0:Y:S01]  /*1838f0*/  LDCU UR75, c[0x0][0x398] ;  /* 0x00007300ff4b77ac */ /* 0x000e220008000800 */
[----:B------:R-:W-:Y:S01]  /*183900*/  LOP3.LUT R45, R45, 0xffffff7f, RZ, 0xc0, !PT ;  /* 0xffffff7f2d2d7812 */ /* 0x000fe200078ec0ff */
[----:B------:R-:W0:Y:S03]  /*183910*/  LDCU.64 UR16, c[0x0][0x398] ;  /* 0x00007300ff1077ac */ /* 0x000e260008000a00 */
[----:B------:R-:W-:Y:S01]  /*183920*/  @P2 LOP3.LUT R45, R45, 0x80, RZ, 0xfc, !PT ;  /* 0x000000802d2d2812 */ /* 0x000fe200078efcff */
[----:B------:R4:W-:Y:S03]  /*183930*/  STL [R1+0x440], R50 ;  /* 0x0004403201007387 */ /* 0x0009e60000100800 */
[----:B------:R-:W-:-:S04]  /*183940*/  LOP3.LUT R45, R45, 0xffffffbf, RZ, 0xc0, !PT ;  /* 0xffffffbf2d2d7812 */ /* 0x000fc800078ec0ff */
[----:B------:R-:W-:Y:S02]  /*183950*/  @P1 LOP3.LUT R45, R45, 0x40, RZ, 0xfc, !PT ;  /* 0x000000402d2d1812 */ /* 0x000fe400078efcff */
[----:B----4-:R-:W-:Y:S02]  /*183960*/  PRMT R50, R11, 0x5410, R13 ;  /* 0x000054100b327816 */ /* 0x010fe4000000000d */
[----:B------:R-:W4:Y:S04]  /*183970*/  LDL.LU R13, [R1+0x6a2c] ;  /* 0x006a2c00010d7983 */ /* 0x000f280000300800 */
[----:B------:R-:W3:Y:S04]  /*183980*/  LDL.LU R11, [R1+0x6a28] ;  /* 0x006a2800010b7983 */ /* 0x000ee80000300800 */
[----:B------:R0:W-:Y:S01]  /*183990*/  STL [R1+0x4a0], R50 ;  /* 0x0004a03201007387 */ /* 0x0001e20000100800 */
[----:B------:R-:W-:-:S04]  /*1839a0*/  LOP3.LUT R45, R45, 0xffffffdf, RZ, 0xc0, !PT ;  /* 0xffffffdf2d2d7812 */ /* 0x000fc800078ec0ff */
[----:B------:R-:W-:Y:S01]  /*1839b0*/  @P0 LOP3.LUT R45, R45, 0x20, RZ, 0xfc, !PT ;  /* 0x000000202d2d0812 */ /* 0x000fe200078efcff */
[----:B0-----:R-:W-:-:S05]  /*1839c0*/  VIADD R50, R4, 0x27 ;  /* 0x0000002704327836 */ /* 0x001fca0000000000 */
[----:B------:R-:W-:Y:S02]  /*1839d0*/  ISETP.GE.AND P0, PT, R50, UR11, PT ;  /* 0x0000000b32007c0c */ /* 0x000fe4000bf06270 */
[----:B------:R-:W-:Y:S02]  /*1839e0*/  PRMT R50, R7, 0x5410, R9 ;  /* 0x0000541007327816 */ /* 0x000fe40000000009 */
[----:B------:R-:W-:Y:S01]  /*1839f0*/  LOP3.LUT R45, R45, 0xffffffef, RZ, 0xc0, !PT ;  /* 0xffffffef2d2d7812 */ /* 0x000fe200078ec0ff */
[----:B------:R-:W3:Y:S04]  /*183a00*/  LDL.LU R9, [R1+0x6a24] ;  /* 0x006a240001097983 */ /* 0x000ee80000300800 */
[----:B------:R-:W3:Y:S04]  /*183a10*/  LDL.LU R7, [R1+0x6a20] ;  /* 0x006a200001077983 */ /* 0x000ee80000300800 */
[----:B------:R0:W-:Y:S01]  /*183a20*/  STL [R1+0x4a4], R50 ;  /* 0x0004a43201007387 */ /* 0x0001e20000100800 */
[----:B------:R-:W2:Y:S01]  /*183a30*/  LDCU.64 UR10, c[0x0][0x398] ;  /* 0x00007300ff0a77ac */ /* 0x000ea20008000a00 */
[----:B0-----:R-:W-:-:S02]  /*183a40*/  PRMT R50, R46, 0x5410, R28 ;  /* 0x000054102e327816 */ /* 0x001fc4000000001c */
[----:B------:R-:W3:Y:S04]  /*183a50*/  LDL.LU R28, [R1+0x6a1c] ;  /* 0x006a1c00011c7983 */ /* 0x000ee80000300800 */
[----:B------:R-:W3:Y:S01]  /*183a60*/  LDL.LU R46, [R1+0x6a18] ;  /* 0x006a1800012e7983 */ /* 0x000ee20000300800 */
[----:B-1----:R-:W-:Y:S02]  /*183a70*/  ISETP.LT.AND P3, PT, R3, UR8, !P0 ;  /* 0x0000000803007c0c */ /* 0x002fe4000c761270 */
[----:B------:R-:W-:Y:S02]  /*183a80*/  ISETP.LT.AND P2, PT, R2, UR75, !P0 ;  /* 0x0000004b02007c0c */ /* 0x000fe4000c741270 */
[----:B------:R-:W-:-:S09]  /*183a90*/  ISETP.LT.AND P1, PT, R6, UR20, !P0 ;  /* 0x0000001406007c0c */ /* 0x000fd2000c721270 */
[----:B------:R-:W-:Y:S01]  /*183aa0*/  @P3 LOP3.LUT R45, R45, 0x10, RZ, 0xfc, !PT ;  /* 0x000000102d2d3812 */ /* 0x000fe200078efcff */
[----:B------:R-:W0:Y:S01]  /*183ab0*/  LDCU UR75, c[0x0][0x398] ;  /* 0x00007300ff4b77ac */ /* 0x000e220008000800 */
[----:B------:R1:W-:Y:S01]  /*183ac0*/  STL [R1+0x4a8], R50 ;  /* 0x0004a83201007387 */ /* 0x0003e20000100800 */
[----:B------:R-:W0:Y:S01]  /*183ad0*/  LDCU UR20, c[0x0][0x398] ;  /* 0x00007300ff1477ac */ /* 0x000e220008000800 */
[----:B------:R-:W-:Y:S02]  /*183ae0*/  LOP3.LUT R45, R45, 0xfffffff7, RZ, 0xc0, !PT ;  /* 0xfffffff72d2d7812 */ /* 0x000fe400078ec0ff */
[----:B------:R-:W-:Y:S01]  /*183af0*/  ISETP.LT.AND P0, PT, R5, UR19, !P0 ;  /* 0x0000001305007c0c */ /* 0x000fe2000c701270 */
[----:B------:R-:W0:Y:S01]  /*183b00*/  LDCU.64 UR18, c[0x0][0x398] ;  /* 0x00007300ff1277ac */ /* 0x000e220008000a00 */
[----:B------:R-:W-:-:S04]  /*183b10*/  @P2 LOP3.LUT R45, R45, 0x8, RZ, 0xfc, !PT ;  /* 0x000000082d2d2812 */ /* 0x000fc800078efcff */
[----:B------:R-:W-:-:S04]  /*183b20*/  LOP3.LUT R45, R45, 0xfffffffb, RZ, 0xc0, !PT ;  /* 0xfffffffb2d2d7812 */ /* 0x000fc800078ec0ff */
[----:B------:R-:W-:Y:S01]  /*183b30*/  @P1 LOP3.LUT R45, R45, 0x4, RZ, 0xfc, !PT ;  /* 0x000000042d2d1812 */ /* 0x000fe200078efcff */
[----:B-1----:R-:W-:-:S03]  /*183b40*/  VIADD R50, R4, 0x26 ;  /* 0x0000002604327836 */ /* 0x002fc60000000000 */
[----:B------:R-:W-:-:S04]  /*183b50*/  LOP3.LUT R45, R45, 0xfffffffd, RZ, 0xc0, !PT ;  /* 0xfffffffd2d2d7812 */ /* 0x000fc800078ec0ff */
[----:B------:R-:W-:Y:S02]  /*183b60*/  @P0 LOP3.LUT R45, R45, 0x2, RZ, 0xfc, !PT ;  /* 0x000000022d2d0812 */ /* 0x000fe400078efcff */
[----:B------:R-:W-:Y:S02]  /*183b70*/  ISETP.GE.AND P0, PT, R50, UR13, PT ;  /* 0x0000000d32007c0c */ /* 0x000fe4000bf06270 */
[----:B------:R-:W-:Y:S01]  /*183b80*/  PRMT R50, R25, 0x5410, R23 ;  /* 0x0000541019327816 */ /* 0x000fe20000000017 */
[----:B------:R-:W1:Y:S01]  /*183b90*/  LDCU.64 UR12, c[0x0][0x398] ;  /* 0x00007300ff0c77ac */ /* 0x000e620008000a00 */
[----:B------:R-:W4:Y:S01]  /*183ba0*/  LDL.LU R23, [R1+0x6a14] ;  /* 0x006a140001177983 */ /* 0x000f220000300800 */
[----:B0-----:R-:W-:Y:S02]  /*183bb0*/  ISETP.LT.AND P2, PT, R2, UR75, !P0 ;  /* 0x0000004b02007c0c */ /* 0x001fe4000c741270 */
[----:B------:R-:W-:Y:S02]  /*183bc0*/  ISETP.LT.AND P1, PT, R6, UR22, !P0 ;  /* 0x0000001606007c0c */ /* 0x000fe4000c721270 */
[----:B--2---:R-:W-:-:S02]  /*183bd0*/  ISETP.LT.AND P3, PT, R3, UR10, !P0 ;  /* 0x0000000a03007c0c */ /* 0x004fc4000c761270 */
[----:B------:R-:W-:Y:S01]  /*183be0*/  ISETP.LT.AND P0, PT, R5, UR21, !P0 ;  /* 0x0000001505007c0c */ /* 0x000fe2000c701270 */
[----:B------:R-:W2:Y:S04]  /*183bf0*/  LDL.LU R25, [R1+0x6a10] ;  /* 0x006a100001197983 */ /* 0x000ea80000300800 */
[----:B------:R0:W-:Y:S01]  /*183c00*/  STL [R1+0x4ac], R50 ;  /* 0x0004ac3201007387 */ /* 0x0001e20000100800 */
[----:B------:R-:W1:Y:S01]  /*183c10*/  LDCU UR75, c[0x0][0x398] ;  /* 0x00007300ff4b77ac */ /* 0x000e620008000800 */
[----:B------:R-:W-:Y:S01]  /*183c20*/  LOP3.LUT R45, R45, 0xfffffffe, RZ, 0xc0, !PT ;  /* 0xfffffffe2d2d7812 */ /* 0x000fe200078ec0ff */
[----:B------:R-:W1:Y:S01]  /*183c30*/  LDCU UR21, c[0x0][0x398] ;  /* 0x00007300ff1577ac */ /* 0x000e620008000800 */
[----:B0-----:R-:W-:Y:S02]  /*183c40*/  PRMT R50, R47, 0x5410, R31 ;  /* 0x000054102f327816 */ /* 0x001fe4000000001f */
[----:B------:R-:W2:Y:S04]  /*183c50*/  LDL.LU R31, [R1+0x6a0c] ;  /* 0x006a0c00011f7983 */ /* 0x000ea80000300800 */
[----:B------:R-:W2:Y:S04]  /*183c60*/  LDL.LU R47, [R1+0x6a08] ;  /* 0x006a0800012f7983 */ /* 0x000ea80000300800 */
[----:B------:R0:W-:Y:S01]  /*183c70*/  STL [R1+0x540], R50 ;  /* 0x0005403201007387 */ /* 0x0001e20000100800 */
[----:B------:R-:W-:Y:S01]  /*183c80*/  @P3 LOP3.LUT R45, R45, 0x1, RZ, 0xfc, !PT ;  /* 0x000000012d2d3812 */ /* 0x000fe200078efcff */
[----:B0-----:R-:W-:Y:S01]  /*183c90*/  VIADD R50, R4, 0x25 ;  /* 0x0000002504327836 */ /* 0x001fe20000000000 */
[----:B---3--:R-:W-:-:S04]  /*183ca0*/  LOP3.LUT R46, R46, 0x7fffffff, RZ, 0xc0, !PT ;  /* 0x7fffffff2e2e7812 */ /* 0x008fc800078ec0ff */
        /* <DEDUP_REMOVED lines=9> */
[----:B------:R-:W-:-:S02]  /*183d40*/  ISETP.LT.AND P1, PT, R6, UR24, !P0 ;  /* 0x0000001806007c0c */ /* 0x000fc4000c721270 */
[----:B------:R-:W-:Y:S01]  /*183d50*/  PRMT R50, R60, 0x5410, R48 ;  /* 0x000054103c327816 */ /* 0x000fe20000000030 */
[----:B------:R-:W0:Y:S06]  /*183d60*/  LDCU.64 UR6, c[0x0][0x398] ;  /* 0x00007300ff0677ac */ /* 0x000e2c0008000a00 */
[----:B------:R-:W-:Y:S02]  /*183d70*/  @P3 LOP3.LUT R46, R46, 0x10000000, RZ, 0xfc, !PT ;  /* 0x100000002e2e3812 */ /* 0x000fe400078efcff */
[----:B------:R-:W-:Y:S01]  /*183d80*/  ISETP.LT.AND P0, PT, R5, UR23, !P0 ;  /* 0x0000001705007c0c */ /* 0x000fe2000c701270 */
[----:B------:R-:W3:Y:S04]  /*183d90*/  LDL.LU R48, [R1+0x6a04] ;  /* 0x006a040001307983 */ /* 0x000ee80000300800 */
[----:B------:R-:W4:Y:S01]  /*183da0*/  LDL.LU R60, [R1+0x6a00] ;  /* 0x006a0000013c7983 */ /* 0x000f220000300800 */
[----:B------:R-:W-:Y:S01]  /*183db0*/  LOP3.LUT R46, R46, 0xf7ffffff, RZ, 0xc0, !PT ;  /* 0xf7ffffff2e2e7812 */ /* 0x000fe200078ec0ff */
[----:B------:R-:W1:Y:S01]  /*183dc0*/  LDCU.64 UR22, c[0x0][0x398] ;  /* 0x00007300ff1677ac */ /* 0x000e620008000a00 */
[----:B------:R-:W-:-:S02]  /*183dd0*/  PRMT R61, R33, 0x5410, R51 ;  /* 0x00005410213d7816 */ /* 0x000fc40000000033 */
[----:B------:R-:W-:Y:S02]  /*183de0*/  PRMT R30, R30, 0x5410, R32 ;  /* 0x000054101e1e7816 */ /* 0x000fe40000000020 */
[----:B------:R-:W-:Y:S01]  /*183df0*/  @P2 LOP3.LUT R46, R46, 0x8000000, RZ, 0xfc, !PT ;  /* 0x080000002e2e2812 */ /* 0x000fe200078efcff */
[----:B------:R0:W-:Y:S01]  /*183e00*/  STL [R1+0x590], R50 ;  /* 0x0005903201007387 */ /* 0x0001e20000100800 */
[----:B------:R-:W-:Y:S02]  /*183e10*/  PRMT R26, R26, 0x5410, R29 ;  /* 0x000054101a1a7816 */ /* 0x000fe4000000001d */
[----:B------:R-:W-:Y:S02]  /*183e20*/  PRMT R19, R19, 0x5410, R20 ;  /* 0x0000541013137816 */ /* 0x000fe40000000014 */
[----:B------:R-:W-:Y:S02]  /*183e30*/  LOP3.LUT R46, R46, 0xfbffffff, RZ, 0xc0, !PT ;  /* 0xfbffffff2e2e7812 */ /* 0x000fe400078ec0ff */
[----:B------:R-:W-:Y:S01]  /*183e40*/  PRMT R17, R17, 0x5410, R18 ;  /* 0x0000541011117816 */ /* 0x000fe20000000012 */
[----:B------:R-:W1:Y:S01]  /*183e50*/  LDCU UR75, c[0x0][0x398] ;  /* 0x00007300ff4b77ac */ /* 0x000e620008000800 */
[----:B------:R-:W-:-:S02]  /*183e60*/  @P1 LOP3.LUT R46, R46, 0x4000000, RZ, 0xfc, !PT ;  /* 0x040000002e2e1812 */ /* 0x000fc400078efcff */
[----:B0-----:R-:W-:Y:S02]  /*183e70*/  PRMT R50, R49, 0x5410, R57 ;  /* 0x0000541031327816 */ /* 0x001fe40000000039 */
[----:B------:R-:W4:Y:S04]  /*183e80*/  LDL.LU R57, [R1+0x69fc] ;  /* 0x0069fc0001397983 */ /* 0x000f280000300800 */
[----:B------:R-:W4:Y:S04]  /*183e90*/  LDL.LU R49, [R1+0x69f8] ;  /* 0x0069f80001317983 */ /* 0x000f280000300800 */
[----:B------:R0:W-:Y:S01]  /*183ea0*/  STL [R1+0x6b4], R50 ;  /* 0x0006b43201007387 */ /* 0x0001e20000100800 */
[----:B------:R-:W-:-:S04]  /*183eb0*/  LOP3.LUT R46, R46, 0xfdffffff, RZ, 0xc0, !PT ;  /* 0xfdffffff2e2e7812 */ /* 0x000fc800078ec0ff */
[----:B------:R-:W-:Y:S01]  /*183ec0*/  @P0 LOP3.LUT R46, R46, 0x2000000, RZ, 0xfc, !PT ;  /* 0x020000002e2e0812 */ /* 0x000fe200078efcff */
[----:B0-----:R-:W-:-:S05]  /*183ed0*/  VIADD R50, R4, 0x24 ;  /* 0x0000002404327836 */ /* 0x001fca0000000000 */
[----:B------:R-:W-:Y:S02]  /*183ee0*/  ISETP.GE.AND P0, PT, R50, UR9, PT ;  /* 0x0000000932007c0c */ /* 0x000fe4000bf06270 */
[----:B------:R-:W-:Y:S02]  /*183ef0*/  LOP3.LUT R46, R46, 0xfeffffff, RZ, 0xc0, !PT ;  /* 0xfeffffff2e2e7812 */ /* 0x000fe400078ec0ff */
[----:B------:R-:W-:Y:S01]  /*183f00*/  PRMT R50, R56, 0x5410, R59 ;  /* 0x0000541038327816 */ /* 0x000fe2000000003b */
[----:B------:R-:W0:Y:S01]  /*183f10*/  LDCU.64 UR8, c[0x0][0x398] ;  /* 0x00007300ff0877ac */ /* 0x000e220008000a00 */
[----:B------:R-:W-:Y:S02]  /*183f20*/  ISETP.LT.AND P3, PT, R3, UR6, !P0 ;  /* 0x0000000603007c0c */ /* 0x000fe4000c761270 */
[----:B------:R-:W-:Y:S02]  /*183f30*/  ISETP.LT.AND P2, PT, R2, UR25, !P0 ;  /* 0x0000001902007c0c */ /* 0x000fe4000c741270 */
[----:B------:R-:W-:Y:S01]  /*183f40*/  ISETP.LT.AND P1, PT, R6, UR31, !P0 ;  /* 0x0000001f06007c0c */ /* 0x000fe2000c721270 */
[----:B------:R-:W4:Y:S01]  /*183f50*/  LDL.LU R59, [R1+0x69f4] ;  /* 0x0069f400013b7983 */ /* 0x000f220000300800 */
[----:B--2---:R-:W-:Y:S01]  /*183f60*/  LOP3.LUT R47, R47, 0x7fffffff, RZ, 0xc0, !PT ;  /* 0x7fffffff2f2f7812 */ /* 0x004fe200078ec0ff */
[----:B------:R-:W-:Y:S01]  /*183f70*/  VIADD R29, R4, 0x10 ;  /* 0x00000010041d7836 */ /* 0x000fe20000000000 */
[----:B---3--:R-:W-:-:S05]  /*183f80*/  LOP3.LUT R48, R48, 0x7fffffff, RZ, 0xc0, !PT ;  /* 0x7fffffff30307812 */ /* 0x008fca00078ec0ff */
[----:B------:R-:W-:Y:S02]  /*183f90*/  @P3 LOP3.LUT R46, R46, 0x1000000, RZ, 0xfc, !PT ;  /* 0x010000002e2e3812 */ /* 0x000fe400078efcff */
[----:B------:R-:W-:Y:S01]  /*183fa0*/  ISETP.LT.AND P0, PT, R5, UR26, !P0 ;  /* 0x0000001a05007c0c */ /* 0x000fe2000c701270 */
[----:B------:R-:W2:Y:S01]  /*183fb0*/  LDL.LU R56, [R1+0x69f0] ;  /* 0x0069f00001387983 */ /* 0x000ea20000300800 */
[----:B------:R-:W3:Y:S01]  /*183fc0*/  LDCU.64 UR24, c[0x0][0x398] ;  /* 0x00007300ff1877ac */ /* 0x000ee20008000a00 */
[----:B------:R-:W-:Y:S01]  /*183fd0*/  LOP3.LUT R46, R46, 0xff7fffff, RZ, 0xc0, !PT ;  /* 0xff7fffff2e2e7812 */ /* 0x000fe200078ec0ff */
[C---:B------:R-:W-:Y:S02]  /*183fe0*/  VIADD R20, R4.reuse, 0xe ;  /* 0x0000000e04147836 */ /* 0x040fe40000000000 */
[----:B------:R-:W-:Y:S01]  /*183ff0*/  VIADD R18, R4, 0xc ;  /* 0x0000000c04127836 */ /* 0x000fe20000000000 */
[----:B------:R-:W-:Y:S02]  /*184000*/  PRMT R15, R15, 0x5410, R16 ;  /* 0x000054100f0f7816 */ /* 0x000fe40000000010 */
[----:B------:R-:W-:Y:S01]  /*184010*/  @P2 LOP3.LUT R46, R46, 0x800000, RZ, 0xfc, !PT ;  /* 0x008000002e2e2812 */ /* 0x000fe200078efcff */
[----:B------:R0:W-:Y:S01]  /*184020*/  STL [R1+0x6b8], R50 ;  /* 0x0006b83201007387 */ /* 0x0001e20000100800 */
[----:B----4-:R-:W-:-:S02]  /*184030*/  PRMT R13, R13, 0x5410, R14 ;  /* 0x000054100d0d7816 */ /* 0x010fc4000000000e */
[----:B------:R-:W-:Y:S02]  /*184040*/  PRMT R11, R11, 0x5410, R12 ;  /* 0x000054100b0b7816 */ /* 0x000fe4000000000c */
[----:B------:R-:W-:Y:S02]  /*184050*/  LOP3.LUT R46, R46, 0xffbfffff, RZ, 0xc0, !PT ;  /* 0xffbfffff2e2e7812 */ /* 0x000fe400078ec0ff */
[----:B------:R-:W-:Y:S02]  /*184060*/  PRMT R9, R9, 0x5410, R10 ;  /* 0x0000541009097816 */ /* 0x000fe4000000000a */
[----:B------:R-:W-:Y:S02]  /*184070*/  PRMT R7, R7, 0x5410, R8 ;  /* 0x0000541007077816 */ /* 0x000fe40000000008 */
[----:B------:R-:W-:Y:S02]  /*184080*/  LOP3.LUT R25, R25, 0xffff, RZ, 0xc0, !PT ;  /* 0x0000ffff19197812 */ /* 0x000fe400078ec0ff */
[----:B------:R-:W-:-:S02]  /*184090*/  @P1 LOP3.LUT R46, R46, 0x400000, RZ, 0xfc, !PT ;  /* 0x004000002e2e1812 */ /* 0x000fc400078efcff */
[----:B------:R-:W-:Y:S02]  /*1840a0*/  LOP3.LUT R23, R23, 0xffff, RZ, 0xc0, !PT ;  /* 0x0000ffff17177812 */ /* 0x000fe400078ec0ff */
[----:B------:R-:W-:Y:S02]  /*1840b0*/  LOP3.LUT R57, R57, 0xffffffbf, RZ, 0xc0, !PT ;  /* 0xffffffbf39397812 */ /* 0x000fe400078ec0ff */
[----:B0-----:R-:W-:Y:S02]  /*1840c0*/  PRMT R50, R54, 0x5410, R55 ;  /* 0x0000541036327816 */ /* 0x001fe40000000037 */
[----:B------:R-:W-:Y:S01]  /*1840d0*/  LOP3.LUT R49, R49, 0x7fffffff, RZ, 0xc0, !PT ;  /* 0x7fffffff31317812 */ /* 0x000fe200078ec0ff */
[----:B------:R-:W4:Y:S04]  /*1840e0*/  LDL.LU R55, [R1+0x69ec] ;  /* 0x0069ec0001377983 */ /* 0x000f280000300800 */
[----:B------:R-:W2:Y:S04]  /*1840f0*/  LDL.LU R54, [R1+0x69e8] ;  /* 0x0069e80001367983 */ /* 0x000ea80000300800 */
[----:B------:R0:W-:Y:S01]  /*184100*/  STL [R1+0x6bc], R50 ;  /* 0x0006bc3201007387 */ /* 0x0001e20000100800 */
[----:B------:R-:W-:Y:S01]  /*184110*/  LOP3.LUT R46, R46, 0xffdfffff, RZ, 0xc0, !PT ;  /* 0xffdfffff2e2e7812 */ /* 0x000fe200078ec0ff */
[----:B------:R-:W1:Y:S03]  /*184120*/  LDCU UR6, c[0x0][0x398] ;  /* 0x00007300ff0677ac */ /* 0x000e660008000800 */
[----:B------:R-:W-:Y:S01]  /*184130*/  @P0 LOP3.LUT R46, R46, 0x200000, RZ, 0xfc, !PT ;  /* 0x002000002e2e0812 */ /* 0x000fe200078efcff */
[----:B0-----:R-:W-:-:S05]  /*184140*/  VIADD R50, R4, 0x23 ;  /* 0x0000002304327836 */ /* 0x001fca0000000000 */
[----:B------:R-:W-:Y:S02]  /*184150*/  ISETP.GE.AND P0, PT, R50, UR11, PT ;  /* 0x0000000b32007c0c */ /* 0x000fe4000bf06270 */
[----:B------:R-:W-:Y:S01]  /*184160*/  LOP3.LUT R46, R46, 0xffefffff, RZ, 0xc0, !PT ;  /* 0xffefffff2e2e7812 */ /* 0x000fe200078ec0ff */
[----:B------:R-:W0:Y:S01]  /*184170*/  LDCU.64 UR10, c[0x0][0x398] ;  /* 0x00007300ff0a77ac */ /* 0x000e220008000a00 */
[----:B------:R-:W-:Y:S02]  /*184180*/  ISETP.LT.AND P3, PT, R3, UR8, !P0 ;  /* 0x0000000803007c0c */ /* 0x000fe4000c761270 */
[----:B------:R-:W-:Y:S02]  /*184190*/  ISETP.LT.AND P2, PT, R2, UR28, !P0 ;  /* 0x0000001c02007c0c */ /* 0x000fe4000c741270 */
[----:B------:R-:W-:Y:S02]  /*1841a0*/  ISETP.LT.AND P1, PT, R6, UR29, !P0 ;  /* 0x0000001d06007c0c */ /* 0x000fe4000c721270 */
[----:B------:R-:W-:Y:S01]  /*1841b0*/  PRMT R50, R52, 0x5410, R53 ;  /* 0x0000541034327816 */ /* 0x000fe20000000035 */
[----:B------:R-:W-:Y:S01]  /*1841c0*/  VIADD R16, R4, 0xa ;  /* 0x0000000a04107836 */ /* 0x000fe20000000000 */
[----:B------:R-:W-:-:S02]  /*1841d0*/  PRMT R24, R24, 0x4210, R25 ;  /* 0x0000421018187816 */ /* 0x000fc40000000019 */
[----:B------:R-:W-:Y:S01]  /*1841e0*/  PRMT R22, R22, 0x4210, R23 ;  /* 0x0000421016167816 */ /* 0x000fe20000000017 */
[----:B------:R-:W0:Y:S02]  /*1841f0*/  LDCU UR8, c[0x0][0x398] ;  /* 0x00007300ff0877ac */ /* 0x000e240008000800 */
[----:B------:R-:W-:Y:S02]  /*184200*/  @P3 LOP3.LUT R46, R46, 0x100000, RZ, 0xfc, !PT ;  /* 0x001000002e2e3812 */ /* 0x000fe400078efcff */
[----:B------:R-:W-:Y:S01]  /*184210*/  ISETP.LT.AND P0, PT, R5, UR30, !P0 ;  /* 0x0000001e05007c0c */ /* 0x000fe2000c701270 */
[----:B------:R-:W2:Y:S04]  /*184220*/  LDL.LU R53, [R1+0x69e4] ;  /* 0x0069e40001357983 */ /* 0x000ea80000300800 */
[----:B------:R-:W2:Y:S01]  /*184230*/  LDL.LU R52, [R1+0x69e0] ;  /* 0x0069e00001347983 */ /* 0x000ea20000300800 */
[----:B------:R-:W-:Y:S01]  /*184240*/  LOP3.LUT R46, R46, 0xfff7ffff, RZ, 0xc0, !PT ;  /* 0xfff7ffff2e2e7812 */ /* 0x000fe200078ec0ff */
[----:B------:R-:W0:Y:S01]  /*184250*/  LDCU.64 UR28, c[0x0][0x398] ;  /* 0x00007300ff1c77ac */ /* 0x000e220008000a00 */
[----:B------:R-:W0:Y:S02]  /*184260*/  LDCU.64 UR30, c[0x0][0x398] ;  /* 0x00007300ff1e77ac */ /* 0x000e240008000a00 */
[----:B------:R-:W-:-:S04]  /*184270*/  @P2 LOP3.LUT R46, R46, 0x80000, RZ, 0xfc, !PT ;  /* 0x000800002e2e2812 */ /* 0x000fc800078efcff */
[----:B------:R-:W-:Y:S01]  /*184280*/  LOP3.LUT R46, R46, 0xfffbffff, RZ, 0xc0, !PT ;  /* 0xfffbffff2e2e7812 */ /* 0x000fe200078ec0ff */
[----:B------:R0:W-:Y:S04]  /*184290*/  STL [R1+0x6c0], R50 ;  /* 0x0006c03201007387 */ /* 0x0001e80000100800 */
[----:B------:R-:W2:Y:S04]  /*1842a0*/  LDL.LU R51, [R1+0x69dc] ;  /* 0x0069dc0001337983 */ /* 0x000ea80000300800 */
[----:B------:R-:W2:Y:S01]  /*1842b0*/  LDL.LU R33, [R1+0x69d8] ;  /* 0x0069d80001217983 */ /* 0x000ea20000300800 */
[----:B------:R-:W-:-:S04]  /*1842c0*/  @P1 LOP3.LUT R46, R46, 0x40000, RZ, 0xfc, !PT ;  /* 0x000400002e2e1812 */ /* 0x000fc800078efcff */
[----:B------:R-:W-:Y:S01]  /*1842d0*/  LOP3.LUT R46, R46, 0xfffdffff, RZ, 0xc0, !PT ;  /* 0xfffdffff2e2e7812 */ /* 0x000fe200078ec0ff */
[----:B0-----:R-:W-:-:S03]  /*1842e0*/  VIADD R50, R4, 0x22 ;  /* 0x0000002204327836 */ /* 0x001fc60000000000 */
[----:B------:R-:W-:Y:S02]  /*1842f0*/  @P0 LOP3.LUT R46, R46, 0x20000, RZ, 0xfc, !PT ;  /* 0x000200002e2e0812 */ /* 0x000fe400078efcff */
[----:B------:R-:W-:Y:S02]  /*184300*/  ISETP.GE.AND P0, PT, R50, UR13, PT ;  /* 0x0000000d32007c0c */ /* 0x000fe4000bf06270 */
[----:B------:R-:W-:Y:S01]  /*184310*/  LOP3.LUT R46, R46, 0xfffeffff, RZ, 0xc0, !PT ;  /* 0xfffeffff2e2e7812 */ /* 0x000fe200078ec0ff */
[----:B------:R-:W0:Y:S01]  /*184320*/  LDCU.64 UR12, c[0x0][0x398] ;  /* 0x00007300ff0c77ac */ /* 0x000e220008000a00 */
[----:B------:R-:W-:Y:S02]  /*184330*/  ISETP.LT.AND P3, PT, R3, UR10, !P0 ;  /* 0x0000000a03007c0c */ /* 0x000fe4000c761270 */
[----:B------:R-:W-:Y:S02]  /*184340*/  ISETP.LT.AND P2, PT, R2, UR27, !P0 ;  /* 0x0000001b02007c0c */ /* 0x000fe4000c741270 */
[----:B------:R-:W-:Y:S01]  /*184350*/  ISETP.LT.AND P1, PT, R6, UR33, !P0 ;  /* 0x0000002106007c0c */ /* 0x000fe2000c721270 */
[C---:B------:R-:W-:Y:S01]  /*184360*/  VIADD R50, R4.reuse, 0x21 ;  /* 0x0000002104327836 */ /* 0x040fe20000000000 */
[----:B------:R0:W-:Y:S01]  /*184370*/  STL [R1+0x6c4], R61 ;  /* 0x0006c43d01007387 */ /* 0x0001e20000100800 */
[----:B------:R-:W-:Y:S01]  /*184380*/  VIADD R14, R4, 0x8 ;  /* 0x00000008040e7836 */ /* 0x000fe20000000000 */
[----:B------:R-:W1:Y:S05]  /*184390*/  LDCU UR10, c[0x0][0x398] ;  /* 0x00007300ff0a77ac */ /* 0x000e6a0008000800 */
[----:B------:R-:W-:-:S02]  /*1843a0*/  @P3 LOP3.LUT R46, R46, 0x10000, RZ, 0xfc, !PT ;  /* 0x000100002e2e3812 */ /* 0x000fc400078efcff */
[----:B------:R-:W-:Y:S01]  /*1843b0*/  ISETP.LT.AND P0, PT, R5, UR34, !P0 ;  /* 0x0000002205007c0c */ /* 0x000fe2000c701270 */
[----:B------:R-:W1:Y:S01]  /*1843c0*/  LDCU.64 UR26, c[0x0][0x398] ;  /* 0x00007300ff1a77ac */ /* 0x000e620008000a00 */
[----:B0-----:R-:W-:Y:S01]  /*1843d0*/  VIADD R61, R4, 0x14 ;  /* 0x00000014043d7836 */ /* 0x001fe20000000000 */
[----:B------:R-:W-:Y:S01]  /*1843e0*/  LOP3.LUT R46, R46, 0xffff7fff, RZ, 0xc0, !PT ;  /* 0xffff7fff2e2e7812 */ /* 0x000fe200078ec0ff */
[----:B------:R-:W2:Y:S03]  /*1843f0*/  LDL.LU R32, [R1+0x69d4] ;  /* 0x0069d40001207983 */ /* 0x000ea60000300800 */
        /* <DEDUP_REMOVED lines=8> */
[----:B------:R-:W-:Y:S02]  /*184480*/  ISETP.LT.AND P2, PT, R2, UR32, !P0 ;  /* 0x0000002002007c0c */ /* 0x000fe4000c741270 */
[----:B------:R-:W-:Y:S01]  /*184490*/  ISETP.LT.AND P1, PT, R6, UR36, !P0 ;  /* 0x0000002406007c0c */ /* 0x000fe2000c721270 */
[----:B------:R-:W-:Y:S01]  /*1844a0*/  VIADD R50, R4, 0x20 ;  /* 0x0000002004327836 */ /* 0x000fe20000000000 */
[----:B------:R0:W-:Y:S01]  /*1844b0*/  STL [R1+0x6c8], R30 ;  /* 0x0006c81e01007387 */ /* 0x0001e20000100800 */
[----:B------:R-:W0:Y:S01]  /*1844c0*/  LDCU UR7, c[0x0][0x398] ;  /* 0x00007300ff0777ac */ /* 0x000e220008000800 */
[----:B------:R-:W0:Y:S05]  /*1844d0*/  LDCU UR12, c[0x0][0x398] ;  /* 0x00007300ff0c77ac */ /* 0x000e2a0008000800 */
        /* <DEDUP_REMOVED lines=16> */
[----:B------:R-:W-:-:S02]  /*1845e0*/  VIADD R50, R4, 0x1f ;  /* 0x0000001f04327836 */ /* 0x000fc40000000000 */
[C---:B0-----:R-:W-:Y:S01]  /*1845f0*/  VIADD R30, R4.reuse, 0x11 ;  /* 0x00000011041e7836 */ /* 0x041fe20000000000 */
[----:B------:R0:W-:Y:S01]  /*184600*/  STL [R1+0x6cc], R26 ;  /* 0x0006cc1a01007387 */ /* 0x0001e20000100800 */
[----:B------:R-:W0:Y:S01]  /*184610*/  LDCU UR9, c[0x0][0x398] ;  /* 0x00007300ff0977ac */ /* 0x000e220008000800 */
[----:B------:R-:W-:Y:S01]  /*184620*/  VIADD R12, R4, 0x6 ;  /* 0x00000006040c7836 */ /* 0x000fe20000000000 */
[----:B------:R-:W0:Y:S02]  /*184630*/  LDCU UR16, c[0x0][0x398] ;  /* 0x00007300ff1077ac */ /* 0x000e240008000800 */
[----:B------:R-:W-:Y:S01]  /*184640*/  @P3 LOP3.LUT R46, R46, 0x100, RZ, 0xfc, !PT ;  /* 0x000001002e2e3812 */ /* 0x000fe200078efcff */
[----:B------:R-:W0:Y:S01]  /*184650*/  LDCU.64 UR34, c[0x0][0x398] ;  /* 0x00007300ff2277ac */ /* 0x000e220008000a00 */
[----:B------:R-:W0:Y:S02]  /*184660*/  LDCU UR47, c[0x0][0x398] ;  /* 0x00007300ff2f77ac */ /* 0x000e240008000800 */
        /* <DEDUP_REMOVED lines=13> */
[----:B0-----:R-:W-:Y:S01]  /*184740*/  VIADD R26, R4, 0xf ;  /* 0x0000000f041a7836 */ /* 0x001fe20000000000 */
[----:B------:R0:W-:Y:S01]  /*184750*/  STL [R1+0x82c], R19 ;  /* 0x00082c1301007387 */ /* 0x0001e20000100800 */
[----:B------:R-:W0:Y:S01]  /*184760*/  LDCU UR11, c[0x0][0x398] ;  /* 0x00007300ff0b77ac */ /* 0x000e220008000800 */
[----:B------:R-:W0:Y:S03]  /*184770*/  LDCU UR18, c[0x0][0x398] ;  /* 0x00007300ff1277ac */ /* 0x000e260008000800 */
        /* <DEDUP_REMOVED lines=12> */
[C---:B------:R-:W-:Y:S02]  /*184840*/  VIADD R50, R4.reuse, 0x1d ;  /* 0x0000001d04327836 */ /* 0x040fe40000000000 */
[----:B0-----:R-:W-:Y:S01]  /*184850*/  VIADD R19, R4, 0xd ;  /* 0x0000000d04137836 */ /* 0x001fe20000000000 */
[----:B------:R-:W-:Y:S02]  /*184860*/  LOP3.LUT R46, R46, 0xfffffffe, RZ, 0xc0, !PT ;  /* 0xfffffffe2e2e7812 */ /* 0x000fe400078ec0ff */
[----:B------:R-:W-:Y:S02]  /*184870*/  ISETP.LT.AND P2, PT, R2, UR49, !P0 ;  /* 0x0000003102007c0c */ /* 0x000fe4000c741270 */
[----:B------:R-:W-:-:S02]  /*184880*/  ISETP.LT.AND P1, PT, R6, UR53, !P0 ;  /* 0x0000003506007c0c */ /* 0x000fc4000c721270 */
[----:B---3--:R-:W-:Y:S02]  /*184890*/  ISETP.LT.AND P3, PT, R3, UR24, !P0 ;  /* 0x0000001803007c0c */ /* 0x008fe4000c761270 */
[----:B------:R-:W-:Y:S01]  /*1848a0*/  ISETP.LT.AND P0, PT, R5, UR54, !P0 ;  /* 0x0000003605007c0c */ /* 0x000fe2000c701270 */
[----:B------:R-:W0:Y:S01]  /*1848b0*/  LDCU.64 UR48, c[0x0][0x398] ;  /* 0x00007300ff3077ac */ /* 0x000e220008000a00 */
[----:B------:R-:W3:Y:S01]  /*1848c0*/  LDCU UR53, c[0x0][0x398] ;  /* 0x00007300ff3577ac */ /* 0x000ee20008000800 */
[----:B------:R0:W-:Y:S01]  /*1848d0*/  STL [R1+0x83c], R17 ;  /* 0x00083c1101007387 */ /* 0x0001e20000100800 */
[----:B------:R-:W0:Y:S01]  /*1848e0*/  LDCU UR13, c[0x0][0x398] ;  /* 0x00007300ff0d77ac */ /* 0x000e220008000800 */
[C---:B------:R-:W-:Y:S02]  /*1848f0*/  VIADD R10, R4.reuse, 0x4 ;  /* 0x00000004040a7836 */ /* 0x040fe40000000000 */
[----:B------:R-:W-:Y:S01]  /*184900*/  VIADD R8, R4, 0x2 ;  /* 0x0000000204087836 */ /* 0x000fe20000000000 */
        /* <DEDUP_REMOVED lines=9> */
[----:B-1----:R-:W-:Y:S02]  /*1849a0*/  ISETP.LT.AND P3, PT, R3, UR26, !P0 ;  /* 0x0000001a03007c0c */ /* 0x002fe4000c761270 */
[----:B------:R-:W-:-:S02]  /*1849b0*/  ISETP.LT.AND P2, PT, R2, UR52, !P0 ;  /* 0x0000003402007c0c */ /* 0x000fc4000c741270 */
[----:B------:R-:W-:Y:S01]  /*1849c0*/  ISETP.LT.AND P1, PT, R6, UR55, !P0 ;  /* 0x0000003706007c0c */ /* 0x000fe2000c721270 */
[C---:B------:R-:W-:Y:S02]  /*1849d0*/  VIADD R50, R4.reuse, 0x1c ;  /* 0x0000001c04327836 */ /* 0x040fe40000000000 */
[----:B0-----:R-:W-:Y:S01]  /*1849e0*/  VIADD R17, R4, 0xb ;  /* 0x0000000b04117836 */ /* 0x001fe20000000000 */
[----:B------:R0:W-:Y:S01]  /*1849f0*/  STL [R1+0x84c], R15 ;  /* 0x00084c0f01007387 */ /* 0x0001e20000100800 */
[----:B------:R-:W1:Y:S04]  /*184a00*/  LDCU UR17, c[0x0][0x398] ;  /* 0x00007300ff1177ac */ /* 0x000e680008000800 */
[----:B------:R-:W-:Y:S01]  /*184a10*/  @P3 LOP3.LUT R47, R47, 0x10000000, RZ, 0xfc, !PT ;  /* 0x100000002f2f3812 */ /* 0x000fe200078efcff */
[----:B------:R-:W0:Y:S03]  /*184a20*/  LDCU.64 UR54, c[0x0][0x398] ;  /* 0x00007300ff3677ac */ /* 0x000e260008000a00 */
        /* <DEDUP_REMOVED lines=13> */
[C---:B------:R-:W-:Y:S01]  /*184b00*/  VIADD R50, R4.reuse, 0x1b ;  /* 0x0000001b04327836 */ /* 0x040fe20000000000 */
[----:B------:R1:W-:Y:S01]  /*184b10*/  STL [R1+0x85c], R13 ;  /* 0x00085c0d01007387 */ /* 0x0003e20000100800 */
[----:B0-----:R-:W-:Y:S01]  /*184b20*/  VIADD R15, R4, 0x9 ;  /* 0x00000009040f7836 */ /* 0x001fe20000000000 */
[----:B------:R-:W0:Y:S05]  /*184b30*/  LDCU UR19, c[0x0][0x398] ;  /* 0x00007300ff1377ac */ /* 0x000e2a0008000800 */
[----:B------:R-:W-:Y:S01]  /*184b40*/  @P3 LOP3.LUT R47, R47, 0x1000000, RZ, 0xfc, !PT ;  /* 0x010000002f2f3812 */ /* 0x000fe200078efcff */
[----:B------:R-:W0:Y:S01]  /*184b50*/  LDCU UR65, c[0x0][0x398] ;  /* 0x00007300ff4177ac */ /* 0x000e220008000800 */
[----:B------:R-:W0:Y:S02]  /*184b60*/  LDCU UR57, c[0x0][0x398] ;  /* 0x00007300ff3977ac */ /* 0x000e240008000800 */
[----:B------:R-:W-:-:S02]  /*184b70*/  LOP3.LUT R47, R47, 0xff7fffff, RZ, 0xc0, !PT ;  /* 0xff7fffff2f2f7812 */ /* 0x000fc400078ec0ff */
[----:B------:R-:W-:Y:S01]  /*184b80*/  ISETP.LT.AND P0, PT, R5, UR58, !P0 ;  /* 0x0000003a05007c0c */ /* 0x000fe2000c701270 */
[----:B------:R0:W-:Y:S01]  /*184b90*/  STL [R1+0x868], R11 ;  /* 0x0008680b01007387 */ /* 0x0001e20000100800 */
[----:B------:R-:W-:Y:S01]  /*184ba0*/  @P2 LOP3.LUT R47, R47, 0x800000, RZ, 0xfc, !PT ;  /* 0x008000002f2f2812 */ /* 0x000fe200078efcff */
[----:B-1----:R-:W-:Y:S01]  /*184bb0*/  VIADD R13, R4, 0x7 ;  /* 0x00000007040d7836 */ /* 0x002fe20000000000 */
[----:B------:R-:W1:Y:S02]  /*184bc0*/  LDCU UR58, c[0x0][0x398] ;  /* 0x00007300ff3a77ac */ /* 0x000e640008000800 */
        /* <DEDUP_REMOVED lines=9> */
[C---:B------:R-:W-:Y:S01]  /*184c60*/  VIADD R50, R4.reuse, 0x1a ;  /* 0x0000001a04327836 */ /* 0x040fe20000000000 */
[----:B------:R0:W-:Y:S01]  /*184c70*/  STL [R1+0x86c], R9 ;  /* 0x00086c0901007387 */ /* 0x0001e20000100800 */
[----:B------:R-:W-:Y:S01]  /*184c80*/  VIADD R11, R4, 0x5 ;  /* 0x00000005040b7836 */ /* 0x000fe20000000000 */
[----:B------:R-:W1:Y:S01]  /*184c90*/  LDCU UR25, c[0x0][0x398] ;  /* 0x00007300ff1977ac */ /* 0x000e620008000800 */
[----:B------:R-:W1:Y:S04]  /*184ca0*/  LDCU UR22, c[0x0][0x398] ;  /* 0x00007300ff1677ac */ /* 0x000e680008000800 */
[----:B------:R-:W-:Y:S01]  /*184cb0*/  @P3 LOP3.LUT R47, R47, 0x100000, RZ, 0xfc, !PT ;  /* 0x001000002f2f3812 */ /* 0x000fe200078efcff */
[----:B------:R-:W1:Y:S01]  /*184cc0*/  LDCU UR65, c[0x0][0x398] ;  /* 0x00007300ff4177ac */ /* 0x000e620008000800 */
[----:B------:R-:W1:Y:S02]  /*184cd0*/  LDCU UR59, c[0x0][0x398] ;  /* 0x00007300ff3b77ac */ /* 0x000e640008000800 */
[----:B------:R-:W-:-:S02]  /*184ce0*/  LOP3.LUT R47, R47, 0xfff7ffff, RZ, 0xc0, !PT ;  /* 0xfff7ffff2f2f7812 */ /* 0x000fc400078ec0ff */
[----:B------:R-:W-:Y:S01]  /*184cf0*/  ISETP.LT.AND P0, PT, R5, UR60, !P0 ;  /* 0x0000003c05007c0c */ /* 0x000fe2000c701270 */
[----:B------:R1:W-:Y:S01]  /*184d00*/  STL [R1+0x17c8], R7 ;  /* 0x0017c80701007387 */ /* 0x0003e20000100800 */
[----:B0-----:R-:W-:Y:S01]  /*184d10*/  VIADD R9, R4, 0x3 ;  /* 0x0000000304097836 */ /* 0x001fe20000000000 */
[----:B------:R-:W-:Y:S01]  /*184d20*/  @P2 LOP3.LUT R47, R47, 0x80000, RZ, 0xfc, !PT ;  /* 0x000800002f2f2812 */ /* 0x000fe200078efcff */
[----:B------:R-:W0:Y:S03]  /*184d30*/  LDCU UR60, c[0x0][0x398] ;  /* 0x00007300ff3c77ac */ /* 0x000e260008000800 */
        /* <DEDUP_REMOVED lines=16> */
[----:B-1----:R-:W-:Y:S01]  /*184e40*/  VIADD R7, R4, 0x1 ;  /* 0x0000000104077836 */ /* 0x002fe20000000000 */
[----:B------:R-:W1:Y:S01]  /*184e50*/  LDCU UR67, c[0x0][0x398] ;  /* 0x00007300ff4377ac */ /* 0x000e620008000800 */
        /* <DEDUP_REMOVED lines=58> */
[----:B------:R-:W0:Y:S02]  /*185200*/  LDCU.64 UR30, c[0x0][0x398] ;  /* 0x00007300ff1e77ac */ /* 0x000e240008000a00 */
[----:B------:R-:W-:Y:S02]  /*185210*/  ISETP.LT.AND P2, PT, R2, UR36, !P0 ;  /* 0x0000002402007c0c */ /* 0x000fe4000c741270 */
[----:B------:R-:W-:Y:S02]  /*185220*/  ISETP.LT.AND P1, PT, R6, UR45, !P0 ;  /* 0x0000002d06007c0c */ /* 0x000fe4000c721270 */
[----:B------:R-:W-:-:S02]  /*185230*/  ISETP.LT.AND P3, PT, R3, UR34, !P0 ;  /* 0x0000002203007c0c */ /* 0x000fc4000c761270 */
[----:B------:R-:W-:Y:S02]  /*185240*/  ISETP.LT.AND P0, PT, R5, UR41, !P0 ;  /* 0x0000002905007c0c */ /* 0x000fe4000c701270 */
[----:B------:R-:W-:Y:S01]  /*185250*/  LOP3.LUT R47, R47, 0xfffffffe, RZ, 0xc0, !PT ;  /* 0xfffffffe2f2f7812 */ /* 0x000fe200078ec0ff */
[----:B------:R-:W0:Y:S01]  /*185260*/  LDCU UR36, c[0x0][0x398] ;  /* 0x00007300ff2477ac */ /* 0x000e220008000800 */
[----:B------:R-:W0:Y:S01]  /*185270*/  LDCU.64 UR44, c[0x0][0x398] ;  /* 0x00007300ff2c77ac */ /* 0x000e220008000a00 */
[----:B------:R-:W0:Y:S02]  /*185280*/  LDCU.64 UR40, c[0x0][0x398] ;  /* 0x00007300ff2877ac */ /* 0x000e240008000a00 */
        /* <DEDUP_REMOVED lines=46> */
[----:B------:R-:W-:-:S02]  /*185570*/  LOP3.LUT R48, R48, 0xffefffff, RZ, 0xc0, !PT ;  /* 0xffefffff30307812 */ /* 0x000fc400078ec0ff */
[----:B0-----:R-:W-:Y:S01]  /*185580*/  ISETP.LT.AND P1, PT, R6, UR37, !P0 ;  /* 0x0000002506007c0c */ /* 0x001fe2000c721270 */
[----:B------:R-:W0:Y:S06]  /*185590*/  LDCU UR47, c[0x0][0x398] ;  /* 0x00007300ff2f77ac */ /* 0x000e2c0008000800 */
        /* <DEDUP_REMOVED lines=10> */
[----:B------:R-:W-:Y:S01]  /*185640*/  LOP3.LUT P2, RZ, R60, 0x40000, RZ, 0xc0, !PT ;  /* 0x000400003cff7812 */ /* 0x000fe2000784c0ff */
[----:B------:R-:W0:Y:S01]  /*185650*/  LDCU.64 UR38, c[0x0][0x398] ;  /* 0x00007300ff2677ac */ /* 0x000e220008000a00 */
[----:B------:R-:W-:Y:S02]  /*185660*/  ISETP.LT.AND P1, PT, R3, UR54, !P0 ;  /* 0x0000003603007c0c */ /* 0x000fe4000c721270 */
[----:B------:R-:W-:Y:S02]  /*185670*/  ISETP.LT.AND P3, PT, R2, UR50, !P0 ;  /* 0x0000003202007c0c */ /* 0x000fe4000c761270 */
[----:B------:R-:W-:Y:S01]  /*185680*/  LOP3.LUT R48, R48, 0xfffeffff, RZ, 0xc0, !PT ;  /* 0xfffeffff30307812 */ /* 0x000fe200078ec0ff */
[----:B------:R-:W1:Y:S08]  /*185690*/  LDCU UR50, c[0x0][0x398] ;  /* 0x00007300ff3277ac */ /* 0x000e700008000800 */
[----:B------:R-:W-:-:S02]  /*1856a0*/  @P1 LOP3.LUT R48, R48, 0x10000, RZ, 0xfc, !PT ;  /* 0x0001000030301812 */ /* 0x000fc400078efcff */
[----:B------:R-:W-:Y:S02]  /*1856b0*/  ISETP.LT.AND P1, PT, R6, UR46, !P0 ;  /* 0x0000002e06007c0c */ /* 0x000fe4000c721270 */
[----:B------:R-:W-:Y:S02]  /*1856c0*/  LOP3.LUT R48, R48, 0xffff7fff, RZ, 0xc0, !PT ;  /* 0xffff7fff30307812 */ /* 0x000fe400078ec0ff */
[----:B0-----:R-:W-:Y:S01]  /*1856d0*/  ISETP.LT.AND P0, PT, R5, UR47, !P0 ;  /* 0x0000002f05007c0c */ /* 0x001fe2000c701270 */
[----:B------:R-:W0:Y:S01]  /*1856e0*/  LDCU UR46, c[0x0][0x398] ;  /* 0x00007300ff2e77ac */ /* 0x000e220008000800 */
        /* <DEDUP_REMOVED lines=8> */
[----:B------:R-:W-:Y:S02]  /*185770*/  ISETP.LT.AND P4, PT, R3, UR26, !P0 ;  /* 0x0000001a03007c0c */ /* 0x000fe4000c781270 */
[----:B-1----:R-:W-:Y:S02]  /*185780*/  ISETP.LT.AND P3, PT, R2, UR50, !P0 ;  /* 0x0000003202007c0c */ /* 0x002fe4000c761270 */
[----:B------:R-:W-:-:S02]  /*185790*/  LOP3.LUT R48, R48, 0xffffefff, RZ, 0xc0, !PT ;  /* 0xffffefff30307812 */ /* 0x000fc400078ec0ff */
[----:B0-----:R-:W-:Y:S01]  /*1857a0*/  ISETP.LT.AND P1, PT, R6, UR46, !P0 ;  /* 0x0000002e06007c0c */ /* 0x001fe2000c721270 */
[----:B------:R-:W0:Y:S01]  /*1857b0*/  LDCU UR50, c[0x0][0x398] ;  /* 0x00007300ff3277ac */ /* 0x000e220008000800 */
[----:B------:R-:W1:Y:S05]  /*1857c0*/  LDCU UR26, c[0x0][0x398] ;  /* 0x00007300ff1a77ac */ /* 0x000e6a0008000800 */
[----:B------:R-:W-:-:S04]  /*1857d0*/  @P4 LOP3.LUT R48, R48, 0x1000, RZ, 0xfc, !PT ;  /* 0x0000100030304812 */ /* 0x000fc800078efcff */
[----:B------:R-:W-:Y:S02]  /*1857e0*/  LOP3.LUT R48, R48, 0xfffff7ff, RZ, 0xc0, !PT ;  /* 0xfffff7ff30307812 */ /* 0x000fe400078ec0ff */
[----:B------:R-:W-:Y:S02]  /*1857f0*/  ISETP.LT.AND P0, PT, R5, UR47, !P0 ;  /* 0x0000002f05007c0c */ /* 0x000fe4000c701270 */
[----:B------:R-:W-:Y:S02]  /*185800*/  LOP3.LUT R50, R31, 0xffff, RZ, 0xc0, !PT ;  /* 0x0000ffff1f327812 */ /* 0x000fe400078ec0ff */
[----:B------:R-:W-:Y:S02]  /*185810*/  LOP3.LUT R61, R28, 0xffff, RZ, 0xc0, !PT ;  /* 0x0000ffff1c3d7812 */ /* 0x000fe400078ec0ff */
[----:B------:R-:W-:Y:S01]  /*185820*/  @P3 LOP3.LUT R48, R48, 0x800, RZ, 0xfc, !PT ;  /* 0x0000080030303812 */ /* 0x000fe200078efcff */
[----:B------:R-:W4:Y:S01]  /*185830*/  LDL.LU R31, [R1+0x69d0] ;  /* 0x0069d000011f7983 */ /* 0x000f220000300800 */
[----:B------:R-:W0:Y:S02]  /*185840*/  LDCU.64 UR46, c[0x0][0x398] ;  /* 0x00007300ff2e77ac */ /* 0x000e240008000a00 */
[----:B------:R-:W-:-:S04]  /*185850*/  LOP3.LUT R48, R48, 0xfffffbff, RZ, 0xc0, !PT ;  /* 0xfffffbff30307812 */ /* 0x000fc800078ec0ff */
[----:B------:R-:W-:-:S04]  /*185860*/  @P1 LOP3.LUT R48, R48, 0x400, RZ, 0xfc, !PT ;  /* 0x0000040030301812 */ /* 0x000fc800078efcff */
[----:B------:R-:W-:-:S04]  /*185870*/  LOP3.LUT R48, R48, 0xfffffdff, RZ, 0xc0, !PT ;  /* 0xfffffdff30307812 */ /* 0x000fc800078ec0ff */
[----:B------:R-:W-:Y:S02]  /*185880*/  @P0 LOP3.LUT R48, R48, 0x200, RZ, 0xfc, !PT ;  /* 0x0000020030300812 */ /* 0x000fe400078efcff */
[----:B------:R-:W-:Y:S01]  /*185890*/  ISETP.GE.AND P0, PT, R29, UR49, PT ;  /* 0x000000311d007c0c */ /* 0x000fe2000bf06270 */
[----:B------:R-:W-:Y:S01]  /*1858a0*/  STL [R1+0x78], R25 ;  /* 0x0000781901007387 */ /* 0x000fe20000100800 */
[----:B------:R-:W-:Y:S02]  /*1858b0*/  PRMT R27, R27, 0x4210, R50 ;  /* 0x000042101b1b7816 */ /* 0x000fe40000000032 */
[----:B------:R-:W-:Y:S02]  /*1858c0*/  LOP3.LUT R48, R48, 0xfffffeff, RZ, 0xc0, !PT ;  /* 0xfffffeff30307812 */ /* 0x000fe400078ec0ff */
[----:B------:R-:W-:Y:S02]  /*1858d0*/  ISETP.LT.AND P4, PT, R3, UR28, !P0 ;  /* 0x0000001c03007c0c */ /* 0x000fe4000c781270 */
[----:B---3--:R-:W-:-:S02]  /*1858e0*/  ISETP.LT.AND P3, PT, R2, UR53, !P0 ;  /* 0x0000003502007c0c */ /* 0x008fc4000c761270 */
[----:B------:R-:W-:Y:S01]  /*1858f0*/  ISETP.LT.AND P1, PT, R6, UR51, !P0 ;  /* 0x0000003306007c0c */ /* 0x000fe2000c721270 */
[----:B------:R-:W3:Y:S01]  /*185900*/  LDL.LU R30, [R1+0x69cc] ;  /* 0x0069cc00011e7983 */ /* 0x000ee20000300800 */
[----:B------:R-:W-:Y:S01]  /*185910*/  PRMT R21, R21, 0x4210, R61 ;  /* 0x0000421015157816 */ /* 0x000fe2000000003d */
[----:B------:R-:W1:Y:S01]  /*185920*/  LDCU.64 UR48, c[0x0][0x398] ;  /* 0x00007300ff3077ac */ /* 0x000e620008000a00 */
[----:B--2---:R-:W-:Y:S01]  /*185930*/  LOP3.LUT R56, R56, 0x7fffffff, RZ, 0xc0, !PT ;  /* 0x7fffffff38387812 */ /* 0x004fe200078ec0ff */
[----:B------:R-:W2:Y:S04]  /*185940*/  LDCU UR28, c[0x0][0x39c] ;  /* 0x00007380ff1c77ac */ /* 0x000ea80008000800 */
[----:B------:R-:W-:Y:S01]  /*185950*/  @P4 LOP3.LUT R48, R48, 0x100, RZ, 0xfc, !PT ;  /* 0x0000010030304812 */ /* 0x000fe200078efcff */
[----:B------:R-:W1:Y:S03]  /*185960*/  LDCU.64 UR52, c[0x0][0x398] ;  /* 0x00007300ff3477ac */ /* 0x000e660008000a00 */
[----:B------:R-:W-:-:S02]  /*185970*/  LOP3.LUT R48, R48, 0xffffff7f, RZ, 0xc0, !PT ;  /* 0xffffff7f30307812 */ /* 0x000fc400078ec0ff */
[----:B0-----:R-:W-:Y:S01]  /*185980*/  ISETP.LT.AND P0, PT, R5, UR50, !P0 ;  /* 0x0000003205007c0c */ /* 0x001fe2000c701270 */
[----:B------:R-:W-:Y:S04]  /*185990*/  STL [R1+0x7c], R23 ;  /* 0x00007c1701007387 */ /* 0x000fe80000100800 */
[----:B------:R-:W2:Y:S01]  /*1859a0*/  LDL.LU R29, [R1+0x69c8] ;  /* 0x0069c800011d7983 */ /* 0x000ea20000300800 */
[----:B------:R-:W-:-:S03]  /*1859b0*/  @P3 LOP3.LUT R48, R48, 0x80, RZ, 0xfc, !PT ;  /* 0x0000008030303812 */ /* 0x000fc600078efcff */
[----:B------:R-:W2:Y:S01]  /*1859c0*/  LDL.LU R28, [R1+0x69c4] ;  /* 0x0069c400011c7983 */ /* 0x000ea20000300800 */
[----:B------:R-:W0:Y:S01]  /*1859d0*/  LDCU.64 UR50, c[0x0][0x398] ;  /* 0x00007300ff3277ac */ /* 0x000e220008000a00 */
[----:B------:R-:W-:-:S04]  /*1859e0*/  LOP3.LUT R48, R48, 0xffffffbf, RZ, 0xc0, !PT ;  /* 0xffffffbf30307812 */ /* 0x000fc800078ec0ff */
[----:B------:R-:W-:-:S04]  /*1859f0*/  @P1 LOP3.LUT R48, R48, 0x40, RZ, 0xfc, !PT ;  /* 0x0000004030301812 */ /* 0x000fc800078efcff */
[----:B------:R-:W-:-:S04]  /*185a00*/  LOP3.LUT R48, R48, 0xffffffdf, RZ, 0xc0, !PT ;  /* 0xffffffdf30307812 */ /* 0x000fc800078ec0ff */
[----:B------:R-:W-:Y:S02]  /*185a10*/  @P0 LOP3.LUT R48, R48, 0x20, RZ, 0xfc, !PT ;  /* 0x0000002030300812 */ /* 0x000fe400078efcff */
[----:B------:R-:W-:-:S13]  /*185a20*/  ISETP.LT.AND P0, PT, R4, UR43, !P2 ;  /* 0x0000002b04007c0c */ /* 0x000fda000d701270 */
[----:B------:R-:W-:Y:S02]  /*185a30*/  @P0 LOP3.LUT R57, R57, 0x40, RZ, 0xfc, !PT ;  /* 0x0000004039390812 */ /* 0x000fe400078efcff */
[----:B------:R-:W-:Y:S02]  /*185a40*/  ISETP.GE.AND P0, PT, R26, UR55, PT ;  /* 0x000000371a007c0c */ /* 0x000fe4000bf06270 */
[----:B------:R-:W-:Y:S01]  /*185a50*/  LOP3.LUT R48, R48, 0xffffffef, RZ, 0xc0, !PT ;  /* 0xffffffef30307812 */ /* 0x000fe200078ec0ff */
[----:B------:R0:W-:Y:S01]  /*185a60*/  STL [R1+0x20], R27 ;  /* 0x0000201b01007387 */ /* 0x0001e20000100800 */
[----:B------:R-:W-:Y:S02]  /*185a70*/  LOP3.LUT R57, R57, 0x7fffffff, RZ, 0xc0, !PT ;  /* 0x7fffffff39397812 */ /* 0x000fe400078ec0ff */
[----:B------:R-:W-:Y:S02]  /*185a80*/  ISETP.LT.AND P3, PT, R3, UR30, !P0 ;  /* 0x0000001e03007c0c */ /* 0x000fe4000c761270 */
[----:B------:R-:W-:-:S02]  /*185a90*/  ISETP.LT.AND P2, PT, R2, UR76, !P0 ;  /* 0x0000004c02007c0c */ /* 0x000fc4000c741270 */
[----:B------:R-:W-:Y:S01]  /*185aa0*/  ISETP.LT.AND P1, PT, R6, UR57, !P0 ;  /* 0x0000003906007c0c */ /* 0x000fe2000c721270 */
[----:B------:R-:W1:Y:S01]  /*185ab0*/  LDCU.64 UR54, c[0x0][0x398] ;  /* 0x00007300ff3677ac */ /* 0x000e620008000a00 */
[----:B0-----:R-:W2:Y:S07]  /*185ac0*/  LDL.LU R27, [R1+0x69c0] ;  /* 0x0069c000011b7983 */ /* 0x001eae0000300800 */
[----:B------:R-:W-:Y:S02]  /*185ad0*/  @P3 LOP3.LUT R48, R48, 0x10, RZ, 0xfc, !PT ;  /* 0x0000001030303812 */ /* 0x000fe400078efcff */
[----:B------:R-:W-:Y:S01]  /*185ae0*/  ISETP.LT.AND P0, PT, R5, UR56, !P0 ;  /* 0x0000003805007c0c */ /* 0x000fe2000c701270 */
[----:B------:R-:W0:Y:S01]  /*185af0*/  LDCU UR76, c[0x0][0x398] ;  /* 0x00007300ff4c77ac */ /* 0x000e220008000800 */
[----:B------:R-:W2:Y:S01]  /*185b00*/  LDL.LU R26, [R1+0x69bc] ;  /* 0x0069bc00011a7983 */ /* 0x000ea20000300800 */
[----:B------:R-:W-:-:S03]  /*185b10*/  LOP3.LUT R48, R48, 0xfffffff7, RZ, 0xc0, !PT ;  /* 0xfffffff730307812 */ /* 0x000fc600078ec0ff */
[----:B------:R-:W2:Y:S01]  /*185b20*/  LDL.LU R25, [R1+0x69b8] ;  /* 0x0069b80001197983 */ /* 0x000ea20000300800 */
[----:B------:R-:W0:Y:S01]  /*185b30*/  LDCU.64 UR56, c[0x0][0x398] ;  /* 0x00007300ff3877ac */ /* 0x000e220008000a00 */
[----:B------:R-:W-:-:S04]  /*185b40*/  @P2 LOP3.LUT R48, R48, 0x8, RZ, 0xfc, !PT ;  /* 0x0000000830302812 */ /* 0x000fc800078efcff */
[----:B------:R-:W-:-:S04]  /*185b50*/  LOP3.LUT R48, R48, 0xfffffffb, RZ, 0xc0, !PT ;  /* 0xfffffffb30307812 */ /* 0x000fc800078ec0ff */
[----:B------:R-:W-:-:S04]  /*185b60*/  @P1 LOP3.LUT R48, R48, 0x4, RZ, 0xfc, !PT ;  /* 0x0000000430301812 */ /* 0x000fc800078efcff */
[----:B------:R-:W-:-:S04]  /*185b70*/  LOP3.LUT R48, R48, 0xfffffffd, RZ, 0xc0, !PT ;  /* 0xfffffffd30307812 */ /* 0x000fc800078ec0ff */
[----:B------:R-:W-:Y:S02]  /*185b80*/  @P0 LOP3.LUT R48, R48, 0x2, RZ, 0xfc, !PT ;  /* 0x0000000230300812 */ /* 0x000fe400078efcff */
[----:B------:R-:W-:Y:S01]  /*185b90*/  ISETP.GE.AND P0, PT, R20, UR27, PT ;  /* 0x0000001b14007c0c */ /* 0x000fe2000bf06270 */
[----:B------:R0:W-:Y:S01]  /*185ba0*/  STL [R1+0x24], R24 ;  /* 0x0000241801007387 */ /* 0x0001e20000100800 */
[----:B------:R-:W2:Y:S02]  /*185bb0*/  LDCU UR27, c[0x0][0x39c] ;  /* 0x00007380ff1b77ac */ /* 0x000ea40008000800 */
[----:B-1----:R-:W-:Y:S02]  /*185bc0*/  ISETP.LT.AND P3, PT, R2, UR26, !P0 ;  /* 0x0000001a02007c0c */ /* 0x002fe4000c761270 */
[----:B------:R-:W-:Y:S02]  /*185bd0*/  ISETP.LT.AND P1, PT, R3, UR32, !P0 ;  /* 0x0000002003007c0c */ /* 0x000fe4000c721270 */
[----:B------:R-:W-:-:S02]  /*185be0*/  ISETP.LT.AND P2, PT, R6, UR77, !P0 ;  /* 0x0000004d06007c0c */ /* 0x000fc4000c741270 */
[----:B------:R-:W-:Y:S01]  /*185bf0*/  LOP3.LUT R48, R48, 0xfffffffe, RZ, 0xc0, !PT ;  /* 0xfffffffe30307812 */ /* 0x000fe200078ec0ff */
[----:B------:R-:W1:Y:S01]  /*185c00*/  LDCU UR26, c[0x0][0x398] ;  /* 0x00007300ff1a77ac */ /* 0x000e620008000800 */
[----:B------:R-:W1:Y:S01]  /*185c10*/  LDCU UR77, c[0x0][0x398] ;  /* 0x00007300ff4d77ac */ /* 0x000e620008000800 */
[----:B0-----:R-:W2:Y:S04]  /*185c20*/  LDL.LU R24, [R1+0x69b4] ;  /* 0x0069b40001187983 */ /* 0x001ea80000300800 */
[----:B------:R-:W2:Y:S01]  /*185c30*/  LDL.LU R23, [R1+0x69b0] ;  /* 0x0069b00001177983 */ /* 0x000ea20000300800 */
[----:B------:R-:W-:Y:S02]  /*185c40*/  @P3 LOP3.LUT R49, R49, 0x80000000, RZ, 0xfc, !PT ;  /* 0x8000000031313812 */ /* 0x000fe400078efcff */
[----:B------:R-:W-:-:S02]  /*185c50*/  @P1 LOP3.LUT R48, R48, 0x1, RZ, 0xfc, !PT ;  /* 0x0000000130301812 */ /* 0x000fc400078efcff */
[----:B------:R-:W-:Y:S02]  /*185c60*/  ISETP.LT.AND P1, PT, R5, UR76, !P0 ;  /* 0x0000004c05007c0c */ /* 0x000fe4000c721270 */
[----:B------:R-:W-:Y:S01]  /*185c70*/  LOP3.LUT R49, R49, 0xbfffffff, RZ, 0xc0, !PT ;  /* 0xbfffffff31317812 */ /* 0x000fe200078ec0ff */
[----:B------:R-:W0:Y:S03]  /*185c80*/  LDCU UR76, c[0x0][0x398] ;  /* 0x00007300ff4c77ac */ /* 0x000e260008000800 */
[----:B------:R-:W-:Y:S02]  /*185c90*/  @P2 LOP3.LUT R49, R49, 0x40000000, RZ, 0xfc, !PT ;  /* 0x4000000031312812 */ /* 0x000fe400078efcff */
[----:B------:R-:W-:Y:S01]  /*185ca0*/  ISETP.GE.AND P0, PT, R19, UR29, PT ;  /* 0x0000001d13007c0c */ /* 0x000fe2000bf06270 */
[----:B------:R0:W-:Y:S01]  /*185cb0*/  STL [R1+0x28], R22 ;  /* 0x0000281601007387 */ /* 0x0001e20000100800 */
[----:B------:R-:W2:Y:S01]  /*185cc0*/  LDCU UR29, c[0x0][0x39c] ;  /* 0x00007380ff1d77ac */ /* 0x000ea20008000800 */
[----:B------:R-:W-:-:S04]  /*185cd0*/  LOP3.LUT R49, R49, 0xdfffffff, RZ, 0xc0, !PT ;  /* 0xdfffffff31317812 */ /* 0x000fc800078ec0ff */
[----:B------:R-:W-:Y:S02]  /*185ce0*/  @P1 LOP3.LUT R49, R49, 0x20000000, RZ, 0xfc, !PT ;  /* 0x2000000031311812 */ /* 0x000fe400078efcff */
[----:B------:R-:W-:Y:S02]  /*185cf0*/  ISETP.LT.AND P1, PT, R3, UR34, !P0 ;  /* 0x0000002203007c0c */ /* 0x000fe4000c721270 */
[----:B-1----:R-:W-:Y:S01]  /*185d00*/  ISETP.LT.AND P2, PT, R2, UR26, !P0 ;  /* 0x0000001a02007c0c */ /* 0x002fe2000c741270 */
[----:B------:R-:W1:Y:S01]  /*185d10*/  LDCU UR26, c[0x0][0x39c] ;  /* 0x00007380ff1a77ac */ /* 0x000e620008000800 */
[----:B------:R-:W-:Y:S01]  /*185d20*/  LOP3.LUT R49, R49, 0xefffffff, RZ, 0xc0, !PT ;  /* 0xefffffff31317812 */ /* 0x000fe200078ec0ff */
[----:B0-----:R-:W2:Y:S08]  /*185d30*/  LDL.LU R22, [R1+0x69ac] ;  /* 0x0069ac0001167983 */ /* 0x001eb00000300800 */
[----:B------:R-:W-:-:S02]  /*185d40*/  @P1 LOP3.LUT R49, R49, 0x10000000, RZ, 0xfc, !PT ;  /* 0x1000000031311812 */ /* 0x000fc400078efcff */
[----:B------:R-:W-:Y:S01]  /*185d50*/  ISETP.LT.AND P1, PT, R6, UR76, !P0 ;  /* 0x0000004c06007c0c */ /* 0x000fe2000c721270 */
[----:B------:R-:W0:Y:S01]  /*185d60*/  LDCU UR76, c[0x0][0x398] ;  /* 0x00007300ff4c77ac */ /* 0x000e220008000800 */
[----:B------:R-:W-:-:S04]  /*185d70*/  LOP3.LUT R49, R49, 0xf7ffffff, RZ, 0xc0, !PT ;  /* 0xf7ffffff31317812 */ /* 0x000fc800078ec0ff */
[----:B------:R-:W-:Y:S02]  /*185d80*/  @P2 LOP3.LUT R49, R49, 0x8000000, RZ, 0xfc, !PT ;  /* 0x0800000031312812 */ /* 0x000fe400078efcff */
[----:B------:R-:W-:Y:S02]  /*185d90*/  ISETP.LT.AND P2, PT, R5, UR77, !P0 ;  /* 0x0000004d05007c0c */ /* 0x000fe4000c741270 */
[----:B------:R-:W-:Y:S02]  /*185da0*/  LOP3.LUT R49, R49, 0xfbffffff, RZ, 0xc0, !PT ;  /* 0xfbffffff31317812 */ /* 0x000fe400078ec0ff */
[----:B------:R-:W-:Y:S01]  /*185db0*/  ISETP.GE.AND P0, PT, R18, UR31, PT ;  /* 0x0000001f12007c0c */ /* 0x000fe2000bf06270 */
[----:B------:R1:W-:Y:S01]  /*185dc0*/  STL [R1+0x2c], R21 ;  /* 0x00002c1501007387 */ /* 0x0003e20000100800 */
[----:B------:R-:W2:Y:S01]  /*185dd0*/  LDCU.64 UR30, c[0x0][0x398] ;  /* 0x00007300ff1e77ac */ /* 0x000ea20008000a00 */
[----:B------:R-:W-:Y:S02]  /*185de0*/  @P1 LOP3.LUT R49, R49, 0x4000000, RZ, 0xfc, !PT ;  /* 0x0400000031311812 */ /* 0x000fe400078efcff */
[----:B------:R-:W-:Y:S01]  /*185df0*/  ISETP.LT.AND P1, PT, R3, UR36, !P0 ;  /* 0x0000002403007c0c */ /* 0x000fe2000c721270 */
[----:B------:R-:W2:Y:S01]  /*185e00*/  LDCU UR77, c[0x0][0x398] ;  /* 0x00007300ff4d77ac */ /* 0x000ea20008000800 */
[----:B------:R-:W-:-:S02]  /*185e10*/  LOP3.LUT R49, R49, 0xfdffffff, RZ, 0xc0, !PT ;  /* 0xfdffffff31317812 */ /* 0x000fc400078ec0ff */
[----:B0-----:R-:W-:Y:S01]  /*185e20*/  ISETP.LT.AND P3, PT, R2, UR76, !P0 ;  /* 0x0000004c02007c0c */ /* 0x001fe2000c761270 */
[----:B------:R-:W0:Y:S01]  /*185e30*/  LDCU UR76, c[0x0][0x398] ;  /* 0x00007300ff4c77ac */ /* 0x000e220008000800 */
[----:B------:R-:W-:Y:S01]  /*185e40*/  @P2 LOP3.LUT R49, R49, 0x2000000, RZ, 0xfc, !PT ;  /* 0x0200000031312812 */ /* 0x000fe200078efcff */
[----:B-1----:R-:W2:Y:S01]  /*185e50*/  LDL.LU R21, [R1+0x69a8] ;  /* 0x0069a80001157983 */ /* 0x002ea20000300800 */
[----:B------:R-:W-:-:S03]  /*185e60*/  ISETP.LT.AND P2, PT, R6, UR75, !P0 ;  /* 0x0000004b06007c0c */ /* 0x000fc6000c741270 */
[----:B------:R-:W2:Y:S01]  /*185e70*/  LDL.LU R20, [R1+0x69a4] ;  /* 0x0069a40001147983 */ /* 0x000ea20000300800 */
[----:B------:R-:W-:-:S03]  /*185e80*/  LOP3.LUT R49, R49, 0xfeffffff, RZ, 0xc0, !PT ;  /* 0xfeffffff31317812 */ /* 0x000fc600078ec0ff */
[----:B------:R-:W2:Y:S04]  /*185e90*/  LDL.LU R19, [R1+0x69a0] ;  /* 0x0069a00001137983 */ /* 0x000ea80000300800 */
[----:B------:R-:W2:Y:S01]  /*185ea0*/  LDL.LU R18, [R1+0x699c] ;  /* 0x00699c0001127983 */ /* 0x000ea20000300800 */
[----:B----4-:R-:W-:Y:S02]  /*185eb0*/  LOP3.LUT R55, R55, 0x7fffffff, RZ, 0xc0, !PT ;  /* 0x7fffffff37377812 */ /* 0x010fe400078ec0ff */
[----:B------:R-:W-:Y:S02]  /*185ec0*/  @P1 LOP3.LUT R49, R49, 0x1000000, RZ, 0xfc, !PT ;  /* 0x0100000031311812 */ /* 0x000fe400078efcff */
[----:B------:R-:W-:Y:S02]  /*185ed0*/  LOP3.LUT R54, R54, 0x7fffffff, RZ, 0xc0, !PT ;  /* 0x7fffffff36367812 */ /* 0x000fe400078ec0ff */
[----:B------:R-:W-:Y:S01]  /*185ee0*/  LOP3.LUT R53, R53, 0x7fffffff, RZ, 0xc0, !PT ;  /* 0x7fffffff35357812 */ /* 0x000fe200078ec0ff */
[----:B------:R-:W1:Y:S01]  /*185ef0*/  LDCU UR75, c[0x0][0x39c] ;  /* 0x00007380ff4b77ac */ /* 0x000e620008000800 */
[----:B------:R-:W-:-:S02]  /*185f00*/  LOP3.LUT R49, R49, 0xff7fffff, RZ, 0xc0, !PT ;  /* 0xff7fffff31317812 */ /* 0x000fc400078ec0ff */
[----:B------:R-:W-:Y:S02]  /*185f10*/  ISETP.LT.AND P1, PT, R5, UR74, !P0 ;  /* 0x0000004a05007c0c */ /* 0x000fe4000c721270 */
[----:B------:R-:W-:Y:S02]  /*185f20*/  @P3 LOP3.LUT R49, R49, 0x800000, RZ, 0xfc, !PT ;  /* 0x0080000031313812 */ /* 0x000fe400078efcff */
[----:B------:R-:W-:Y:S01]  /*185f30*/  ISETP.GE.AND P0, PT, R17, UR33, PT ;  /* 0x0000002111007c0c */ /* 0x000fe2000bf06270 */
[----:B------:R-:W4:Y:S01]  /*185f40*/  LDCU.64 UR32, c[0x0][0x398] ;  /* 0x00007300ff2077ac */ /* 0x000f220008000a00 */
[----:B------:R-:W2:Y:S01]  /*185f50*/  LDL.LU R17, [R1+0x6998] ;  /* 0x0069980001117983 */ /* 0x000ea20000300800 */
[----:B------:R-:W-:Y:S01]  /*185f60*/  LOP3.LUT R49, R49, 0xffbfffff, RZ, 0xc0, !PT ;  /* 0xffbfffff31317812 */ /* 0x000fe200078ec0ff */
[----:B------:R-:W0:Y:S03]  /*185f70*/  LDCU UR74, c[0x0][0x39c] ;  /* 0x00007380ff4a77ac */ /* 0x000e260008000800 */
[----:B------:R-:W-:-:S02]  /*185f80*/  @P2 LOP3.LUT R49, R49, 0x400000, RZ, 0xfc, !PT ;  /* 0x0040000031312812 */ /* 0x000fc400078efcff */
[----:B------:R-:W-:Y:S02]  /*185f90*/  ISETP.LT.AND P2, PT, R3, UR38, !P0 ;  /* 0x0000002603007c0c */ /* 0x000fe4000c741270 */
[----:B------:R-:W-:Y:S02]  /*185fa0*/  LOP3.LUT R49, R49, 0xffdfffff, RZ, 0xc0, !PT ;  /* 0xffdfffff31317812 */ /* 0x000fe400078ec0ff */
[----:B------:R-:W-:Y:S01]  /*185fb0*/  ISETP.LT.AND P3, PT, R2, UR73, !P0 ;  /* 0x0000004902007c0c */ /* 0x000fe2000c761270 */
[----:B------:R-:W0:Y:S01]  /*185fc0*/  LDCU UR73, c[0x0][0x39c] ;  /* 0x00007380ff4977ac */ /* 0x000e220008000800 */
[----:B------:R-:W-:-:S04]  /*185fd0*/  @P1 LOP3.LUT R49, R49, 0x200000, RZ, 0xfc, !PT ;  /* 0x0020000031311812 */ /* 0x000fc800078efcff */
[----:B------:R-:W-:Y:S02]  /*185fe0*/  LOP3.LUT R49, R49, 0xffefffff, RZ, 0xc0, !PT ;  /* 0xffefffff31317812 */ /* 0x000fe400078ec0ff */
[----:B------:R-:W-:Y:S01]  /*185ff0*/  ISETP.LT.AND P1, PT, R6, UR72, !P0 ;  /* 0x0000004806007c0c */ /* 0x000fe2000c721270 */
[----:B------:R-:W0:Y:S01]  /*186000*/  LDCU UR72, c[0x0][0x39c] ;  /* 0x00007380ff4877ac */ /* 0x000e220008000800 */
[----:B------:R-:W-:-:S04]  /*186010*/  @P2 LOP3.LUT R49, R49, 0x100000, RZ, 0xfc, !PT ;  /* 0x0010000031312812 */ /* 0x000fc800078efcff */
[----:B------:R-:W-:Y:S02]  /*186020*/  LOP3.LUT R49, R49, 0xfff7ffff, RZ, 0xc0, !PT ;  /* 0xfff7ffff31317812 */ /* 0x000fe400078ec0ff */
[----:B------:R-:W-:Y:S02]  /*186030*/  ISETP.LT.AND P2, PT, R5, UR71, !P0 ;  /* 0x0000004705007c0c */ /* 0x000fe4000c741270 */
[----:B------:R-:W-:Y:S02]  /*186040*/  @P3 LOP3.LUT R49, R49, 0x80000, RZ, 0xfc, !PT ;  /* 0x0008000031313812 */ /* 0x000fe400078efcff */
[----:B------:R-:W-:Y:S01]  /*186050*/  ISETP.GE.AND P0, PT, R16, UR35, PT ;  /* 0x0000002310007c0c */ /* 0x000fe2000bf06270 */
[----:B------:R-:W0:Y:S01]  /*186060*/  LDCU.64 UR34, c[0x0][0x398] ;  /* 0x00007300ff2277ac */ /* 0x000e220008000a00 */
        /* <DEDUP_REMOVED lines=24> */
[----:B------:R-:W-:Y:S02]  /*1861f0*/  ISETP.LT.AND P3, PT, R2, UR6, !P0 ;  /* 0x0000000602007c0c */ /* 0x000fe4000c761270 */
        /* <DEDUP_REMOVED lines=15> */
[----:B------:R-:W-:Y:S01]  /*1862f0*/  ISETP.LT.AND P3, PT, R2, UR7, !P0 ;  /* 0x0000000702007c0c */ /* 0x000fe2000c761270 */
[----:B------:R-:W0:Y:S01]  /*186300*/  LDCU UR46, c[0x0][0x39c] ;  /* 0x00007380ff2e77ac */ /* 0x000e220008000800 */
[----:B------:R-:W-:Y:S01]  /*186310*/  LOP3.LUT R49, R49, 0xfffffdff, RZ, 0xc0, !PT ;  /* 0xfffffdff31317812 */ /* 0x000fe200078ec0ff */
[----:B------:R-:W0:Y:S03]  /*186320*/  LDCU UR7, c[0x0][0x39c] ;  /* 0x00007380ff0777ac */ /* 0x000e260008000800 */
        /* <DEDUP_REMOVED lines=29> */
[----:B------:R-:W-:Y:S02]  /*186500*/  LOP3.LUT R49, R49, 0xfffffffb, RZ, 0xc0, !PT ;  /* 0xfffffffb31317812 */ /* 0x000fe400078ec0ff */
[----:B------:R-:W-:Y:S01]  /*186510*/  ISETP.LT.AND P3, PT, R2, UR13, !P0 ;  /* 0x0000000d02007c0c */ /* 0x000fe2000c761270 */
[----:B------:R-:W0:Y:S01]  /*186520*/  LDCU UR13, c[0x0][0x39c] ;  /* 0x00007380ff0d77ac */ /* 0x000e220008000800 */
[----:B------:R-:W0:Y:S01]  /*186530*/  LDCU UR14, c[0x0][0x39c] ;  /* 0x00007380ff0e77ac */ /* 0x000e220008000800 */
[----:B------:R-:W-:-:S02]  /*186540*/  @P1 LOP3.LUT R49, R49, 0x4, RZ, 0xfc, !PT ;  /* 0x0000000431311812 */ /* 0x000fc400078efcff */
[----:B------:R-:W-:Y:S02]  /*186550*/  ISETP.LT.AND P1, PT, R3, UR50, !P0 ;  /* 0x0000003203007c0c */ /* 0x000fe4000c721270 */
[----:B------:R-:W-:-:S04]  /*186560*/  LOP3.LUT R49, R49, 0xfffffffd, RZ, 0xc0, !PT ;  /* 0xfffffffd31317812 */ /* 0x000fc800078ec0ff */
[----:B------:R-:W-:Y:S02]  /*186570*/  @P2 LOP3.LUT R49, R49, 0x2, RZ, 0xfc, !PT ;  /* 0x0000000231312812 */ /* 0x000fe400078efcff */
[----:B------:R-:W-:Y:S02]  /*186580*/  ISETP.LT.AND P2, PT, R6, UR18, !P0 ;  /* 0x0000001206007c0c */ /* 0x000fe4000c741270 */
[----:B------:R-:W-:Y:S01]  /*186590*/  @P3 LOP3.LUT R57, R57, 0x80000000, RZ, 0xfc, !PT ;  /* 0x8000000039393812 */ /* 0x000fe200078efcff */
[----:B------:R-:W0:Y:S01]  /*1865a0*/  LDCU UR18, c[0x0][0x39c] ;  /* 0x00007380ff1277ac */ /* 0x000e220008000800 */
[----:B------:R-:W-:Y:S02]  /*1865b0*/  LOP3.LUT R49, R49, 0xfffffffe, RZ, 0xc0, !PT ;  /* 0xfffffffe31317812 */ /* 0x000fe400078ec0ff */
[----:B------:R-:W-:Y:S02]  /*1865c0*/  LOP3.LUT R57, R57, 0xbfffffff, RZ, 0xc0, !PT ;  /* 0xbfffffff39397812 */ /* 0x000fe400078ec0ff */
[----:B------:R-:W-:-:S02]  /*1865d0*/  @P1 LOP3.LUT R49, R49, 0x1, RZ, 0xfc, !PT ;  /* 0x0000000131311812 */ /* 0x000fc400078efcff */
[----:B------:R-:W-:Y:S02]  /*1865e0*/  ISETP.LT.AND P1, PT, R5, UR17, !P0 ;  /* 0x0000001105007c0c */ /* 0x000fe4000c721270 */
[----:B------:R-:W-:Y:S01]  /*1865f0*/  ISETP.GE.AND P0, PT, R11, UR47, PT ;  /* 0x0000002f0b007c0c */ /* 0x000fe2000bf06270 */
[----:B------:R-:W0:Y:S01]  /*186600*/  LDCU UR17, c[0x0][0x39c] ;  /* 0x00007380ff1177ac */ /* 0x000e220008000800 */
[----:B------:R-:W3:Y:S01]  /*186610*/  LDL.LU R11, [R1+0x6980] ;  /* 0x00698000010b7983 */ /* 0x000ee20000300800 */
[----:B------:R-:W-:Y:S02]  /*186620*/  @P2 LOP3.LUT R57, R57, 0x40000000, RZ, 0xfc, !PT ;  /* 0x4000000039392812 */ /* 0x000fe400078efcff */
        /* <DEDUP_REMOVED lines=15> */
[----:B------:R-:W3:Y:S01]  /*186720*/  LDL.LU R10, [R1+0x697c] ;  /* 0x00697c00010a7983 */ /* 0x000ee20000300800 */
        /* <DEDUP_REMOVED lines=24> */
[----:B------:R-:W0:Y:S01]  /*1868b0*/  LDCU.64 UR42, c[0x0][0x398] ;  /* 0x00007300ff2a77ac */ /* 0x000e220008000a00 */
        /* <DEDUP_REMOVED lines=11> */
[----:B------:R-:W0:Y:S01]  /*186970*/  LDCU UR62, c[0x0][0x39c] ;  /* 0x00007380ff3e77ac */ /* 0x000e220008000800 */
[----:B------:R-:W3:Y:S01]  /*186980*/  LDL.LU R8, [R1+0x6974] ;  /* 0x0069740001087983 */ /* 0x000ee20000300800 */
[----:B------:R-:W-:-:S04]  /*186990*/  LOP3.LUT R57, R57, 0xfff7ffff, RZ, 0xc0, !PT ;  /* 0xfff7ffff39397812 */ /* 0x000fc800078ec0ff */
        /* <DEDUP_REMOVED lines=29> */
[----:B------:R-:W4:Y:S01]  /*186b70*/  LDL.LU R6, [R1+0x696c] ;  /* 0x00696c0001067983 */ /* 0x000f220000300800 */
[----:B------:R-:W-:-:S04]  /*186b80*/  @P2 LOP3.LUT R57, R57, 0x1000, RZ, 0xfc, !PT ;  /* 0x0000100039392812 */ /* 0x000fc800078efcff */
[----:B------:R-:W-:-:S04]  /*186b90*/  LOP3.LUT R57, R57, 0xfffff7ff, RZ, 0xc0, !PT ;  /* 0xfffff7ff39397812 */ /* 0x000fc800078ec0ff */
[----:B------:R-:W-:Y:S02]  /*186ba0*/  @P3 LOP3.LUT R57, R57, 0x800, RZ, 0xfc, !PT ;  /* 0x0000080039393812 */ /* 0x000fe400078efcff */
[----:B------:R-:W-:Y:S02]  /*186bb0*/  ISETP.LT.AND P2, PT, R5, UR22, !P0 ;  /* 0x0000001605007c0c */ /* 0x000fe4000c741270 */
[----:B------:R-:W-:Y:S01]  /*186bc0*/  ISETP.GE.AND P0, PT, R4, UR57, PT ;  /* 0x0000003904007c0c */ /* 0x000fe2000bf06270 */
[----:B------:R-:W4:Y:S01]  /*186bd0*/  LDL.LU R5, [R1+0x6968] ;  /* 0x0069680001057983 */ /* 0x000f220000300800 */
[----:B------:R-:W-:-:S03]  /*186be0*/  LOP3.LUT R57, R57, 0xfffffbff, RZ, 0xc0, !PT ;  /* 0xfffffbff39397812 */ /* 0x000fc600078ec0ff */
[----:B------:R-:W4:Y:S01]  /*186bf0*/  LDL.LU R4, [R1+0x6964] ;  /* 0x0069640001047983 */ /* 0x000f220000300800 */
[----:B------:R-:W-:Y:S01]  /*186c00*/  LOP3.LUT P3, RZ, R60, 0x8000, RZ, 0xc0, !PT ;  /* 0x000080003cff7812 */ /* 0x000fe2000786c0ff */
[----:B------:R-:W0:Y:S01]  /*186c10*/  LDCU UR22, c[0x0][0x39c] ;  /* 0x00007380ff1677ac */ /* 0x000e220008000800 */
[----:B------:R-:W-:Y:S02]  /*186c20*/  @P1 LOP3.LUT R57, R57, 0x400, RZ, 0xfc, !PT ;  /* 0x0000040039391812 */ /* 0x000fe400078efcff */
[----:B------:R-:W-:Y:S02]  /*186c30*/  ISETP.LT.AND P1, PT, R3, UR66, !P0 ;  /* 0x0000004203007c0c */ /* 0x000fe4000c721270 */
[----:B------:R-:W-:Y:S01]  /*186c40*/  ISETP.LT.AND P0, PT, R2, UR67, !P0 ;  /* 0x0000004302007c0c */ /* 0x000fe2000c701270 */
[----:B------:R-:W4:Y:S04]  /*186c50*/  LDL.LU R3, [R1+0x6960] ;  /* 0x0069600001037983 */ /* 0x000f280000300800 */
[----:B------:R-:W4:Y:S04]  /*186c60*/  LDL.LU R2, [R1+0x695c] ;  /* 0x00695c0001027983 */ /* 0x000f280000300800 */
[----:B------:R0:W-:Y:S01]  /*186c70*/  STL.64 [R1+0x69e8], R38 ;  /* 0x0069e82601007387 */ /* 0x0001e20000100a00 */
[----:B------:R-:W-:Y:S01]  /*186c80*/  LOP3.LUT R57, R57, 0xfffffdff, RZ, 0xc0, !PT ;  /* 0xfffffdff39397812 */ /* 0x000fe200078ec0ff */
[----:B------:R-:W1:Y:S01]  /*186c90*/  LDCU UR57, c[0x0][0x39c] ;  /* 0x00007380ff3977ac */ /* 0x000e620008000800 */
[----:B------:R-:W1:Y:S01]  /*186ca0*/  LDCU UR66, c[0x0][0x39c] ;  /* 0x00007380ff4277ac */ /* 0x000e620008000800 */
[----:B------:R-:W1:Y:S01]  /*186cb0*/  LDCU UR67, c[0x0][0x39c] ;  /* 0x00007380ff4377ac */ /* 0x000e620008000800 */
[----:B0-----:R-:W4:Y:S04]  /*186cc0*/  LDL.LU R38, [R1+0x68] ;  /* 0x0000680001267983 */ /* 0x001f280000300800 */
[----:B------:R-:W4:Y:S04]  /*186cd0*/  LDL.LU R39, [R1+0x70] ;  /* 0x0000700001277983 */ /* 0x000f280000300800 */
[----:B------:R0:W-:Y:S04]  /*186ce0*/  STL.64 [R1+0x69e0], R36 ;  /* 0x0069e02401007387 */ /* 0x0001e80000100a00 */
        /* <DEDUP_REMOVED lines=8> */
[----:B--2---:R0:W-:Y:S04]  /*186d70*/  STL [R1+0x69cc], R29 ;  /* 0x0069cc1d01007387 */ /* 0x0041e80000100800 */
[----:B0-----:R-:W2:Y:S04]  /*186d80*/  LDL.LU R29, [R1+0x5500] ;  /* 0x00550000011d7983 */ /* 0x001ea80000300800 */
[----:B------:R-:W-:Y:S04]  /*186d90*/  STL [R1+0x69c8], R28 ;  /* 0x0069c81c01007387 */ /* 0x000fe80000100800 */
        /* <DEDUP_REMOVED lines=8> */
[----:B------:R-:W-:Y:S04]  /*186e20*/  STL [R1+0x69b4], R23 ;  /* 0x0069b41701007387 */ /* 0x000fe80000100800 */
[----:B------:R-:W-:Y:S04]  /*186e30*/  STL [R1+0x69b0], R22 ;  /* 0x0069b01601007387 */ /* 0x000fe80000100800 */
[----:B------:R-:W-:Y:S04]  /*186e40*/  STL [R1+0x69ac], R21 ;  /* 0x0069ac1501007387 */ /* 0x000fe80000100800 */
[----:B------:R0:W-:Y:S04]  /*186e50*/  STL [R1+0x69a8], R20 ;  /* 0x0069a81401007387 */ /* 0x0001e80000100800 */
[----:B0-----:R-:W2:Y:S04]  /*186e60*/  LDL.LU R20, [R1+0x20] ;  /* 0x0000200001147983 */ /* 0x001ea80000300800 */
[----:B------:R-:W2:Y:S04]  /*186e70*/  LDL.LU R21, [R1+0x24] ;  /* 0x0000240001157983 */ /* 0x000ea80000300800 */
[----:B------:R-:W2:Y:S04]  /*186e80*/  LDL.LU R22, [R1+0x28] ;  /* 0x0000280001167983 */ /* 0x000ea80000300800 */
[----:B------:R-:W2:Y:S04]  /*186e90*/  LDL.LU R23, [R1+0x2c] ;  /* 0x00002c0001177983 */ /* 0x000ea80000300800 */
[----:B------:R0:W-:Y:S04]  /*186ea0*/  STL [R1+0x69a4], R19 ;  /* 0x0069a41301007387 */ /* 0x0001e80000100800 */
[----:B0-----:R-:W2:Y:S04]  /*186eb0*/  LDL.LU R19, [R1+0x256c] ;  /* 0x00256c0001137983 */ /* 0x001ea80000300800 */
[----:B------:R0:W-:Y:S04]  /*186ec0*/  STL [R1+0x69a0], R18 ;  /* 0x0069a01201007387 */ /* 0x0001e80000100800 */
[----:B0-----:R-:W2:Y:S04]  /*186ed0*/  LDL.LU R18, [R1+0x23c] ;  /* 0x00023c0001127983 */ /* 0x001ea80000300800 */
[----:B------:R0:W-:Y:S04]  /*186ee0*/  STL [R1+0x699c], R17 ;  /* 0x00699c1101007387 */ /* 0x0001e80000100800 */
[----:B0-----:R-:W2:Y:S04]  /*186ef0*/  LDL.LU R17, [R1+0x234] ;  /* 0x0002340001117983 */ /* 0x001ea80000300800 */
[----:B------:R0:W-:Y:S04]  /*186f00*/  STL [R1+0x6998], R16 ;  /* 0x0069981001007387 */ /* 0x0001e80000100800 */
[----:B0-----:R-:W2:Y:S01]  /*186f10*/  LDL.LU R16, [R1+0x238] ;  /* 0x0002380001107983 */ /* 0x001ea20000300800 */
[----:B------:R-:W0:Y:S03]  /*186f20*/  S2R R28, SR_TID.X ;  /* 0x00000000001c7919 */ /* 0x000e260000002100 */
[----:B------:R-:W-:Y:S04]  /*186f30*/  STL [R1+0x6994], R15 ;  /* 0x0069940f01007387 */ /* 0x000fe80000100800 */
[----:B------:R-:W-:Y:S04]  /*186f40*/  STL [R1+0x6990], R14 ;  /* 0x0069900e01007387 */ /* 0x000fe80000100800 */
[----:B------:R-:W-:Y:S04]  /*186f50*/  STL [R1+0x698c], R13 ;  /* 0x00698c0d01007387 */ /* 0x000fe80000100800 */
[----:B------:R-:W-:Y:S04]  /*186f60*/  STL [R1+0x6988], R12 ;  /* 0x0069880c01007387 */ /* 0x000fe80000100800 */
[----:B---3--:R-:W-:Y:S04]  /*186f70*/  STL [R1+0x6984], R11 ;  /* 0x0069840b01007387 */ /* 0x008fe80000100800 */
[----:B------:R-:W-:Y:S04]  /*186f80*/  STL [R1+0x6980], R10 ;  /* 0x0069800a01007387 */ /* 0x000fe80000100800 */
[----:B------:R-:W-:Y:S01]  /*186f90*/  STL [R1+0x697c], R9 ;  /* 0x00697c0901007387 */ /* 0x000fe20000100800 */
[----:B0-----:R-:W-:-:S03]  /*186fa0*/  LOP3.LUT R28, R28, 0x1f, RZ, 0xc0, !PT ;  /* 0x0000001f1c1c7812 */ /* 0x001fc600078ec0ff */
[----:B------:R-:W-:Y:S04]  /*186fb0*/  STL [R1+0x6978], R8 ;  /* 0x0069780801007387 */ /* 0x000fe80000100800 */
[----:B------:R-:W-:Y:S04]  /*186fc0*/  STL [R1+0x6974], R7 ;  /* 0x0069740701007387 */ /* 0x000fe80000100800 */
[----:B----4-:R-:W-:Y:S04]  /*186fd0*/  STL [R1+0x6970], R6 ;  /* 0x0069700601007387 */ /* 0x010fe80000100800 */
[----:B------:R-:W-:Y:S04]  /*186fe0*/  STL [R1+0x696c], R5 ;  /* 0x00696c0501007387 */ /* 0x000fe80000100800 */
[----:B------:R0:W-:Y:S04]  /*186ff0*/  STL [R1+0x6968], R4 ;  /* 0x0069680401007387 */ /* 0x0001e80000100800 */
[----:B------:R-:W-:Y:S04]  /*187000*/  STL [R1+0x6964], R3 ;  /* 0x0069640301007387 */ /* 0x000fe80000100800 */
[----:B------:R3:W-:Y:S04]  /*187010*/  STL [R1+0x6960], R2 ;  /* 0x0069600201007387 */ /* 0x0007e80000100800 */
[----:B------:R4:W-:Y:S01]  /*187020*/  STL [R1+0x695c], R0 ;  /* 0x00695c0001007387 */ /* 0x0009e20000100800 */
[----:B0-----:R-:W-:-:S02]  /*187030*/  PRMT R4, R38, 0x5210, R50 ;  /* 0x0000521026047816 */ /* 0x001fc40000000032 */
[----:B--2---:R-:W-:Y:S02]  /*187040*/  R2UR UR6, R29 ;  /* 0x000000001d0672ca */ /* 0x004fe400000e0000 */
[----:B------:R-:W2:Y:S11]  /*187050*/  LDL.LU R29, [R1+0x72c] ;  /* 0x00072c00011d7983 */ /* 0x000eb60000300800 */
[----:B---3--:R-:W-:-:S02]  /*187060*/  LEA R2, R28, UR6, 0x4 ;  /* 0x000000061c027c11 */ /* 0x008fc4000f8e20ff */
[----:B------:R-:W-:Y:S01]  /*187070*/  PRMT R5, R39, 0x5210, R24 ;  /* 0x0000521027057816 */ /* 0x000fe20000000018 */
[----:B------:R-:W3:Y:S01]  /*187080*/  LDL.LU R28, [R1+0x728] ;  /* 0x00072800011c7983 */ /* 0x000ee20000300800 */
[----:B------:R-:W-:Y:S02]  /*187090*/  PRMT R3, R26, 0x5410, R17 ;  /* 0x000054101a037816 */ /* 0x000fe40000000011 */
[----:B----4-:R-:W-:Y:S02]  /*1870a0*/  PRMT R0, R27, 0x5410, R16 ;  /* 0x000054101b007816 */ /* 0x010fe40000000010 */
[----:B------:R-:W-:Y:S01]  /*1870b0*/  PRMT R6, R32, 0x5210, R25 ;  /* 0x0000521020067816 */ /* 0x000fe20000000019 */
[----:B------:R-:W4:Y:S04]  /*1870c0*/  LDL.LU R27, [R1+0x724] ;  /* 0x00072400011b7983 */ /* 0x000f280000300800 */
[----:B------:R-:W-:Y:S04]  /*1870d0*/  STL [R1+0x17b8], R0 ;  /* 0x0017b80001007387 */ /* 0x000fe80000100800 */
[----:B------:R-:W4:Y:S04]  /*1870e0*/  LDL.LU R26, [R1+0x720] ;  /* 0x00072000011a7983 */ /* 0x000f280000300800 */
[----:B------:R-:W-:Y:S04]  /*1870f0*/  STL [R1+0x17bc], R3 ;  /* 0x0017bc0301007387 */ /* 0x000fe80000100800 */
[----:B------:R-:W-:Y:S04]  /*187100*/  STL [R1+0x10], R2 ;  /* 0x0000100201007387 */ /* 0x000fe80000100800 */
[----:B------:R-:W4:Y:S04]  /*187110*/  LDL.LU R38, [R1+0x88] ;  /* 0x0000880001267983 */ /* 0x000f280000300800 */
[----:B------:R-:W4:Y:S04]  /*187120*/  LDL.LU R39, [R1+0x84] ;  /* 0x0000840001277983 */ /* 0x000f280000300800 */
[----:B------:R-:W-:Y:S01]  /*187130*/  STSM.16.M88.4 [R2], R20 ;  /* 0x0000001402007844 */ /* 0x000fe20000000200 */
[----:B------:R-:W-:-:S03]  /*187140*/  NOP ;  /* 0x0000000000007918 */ /* 0x000fc60000000000 */
[----:B------:R-:W0:Y:S04]  /*187150*/  LDS.128 R8, [R2] ;  /* 0x0000000002087984 */ /* 0x000e280000000c00 */
[----:B------:R-:W4:Y:S01]  /*187160*/  LDL.LU R32, [R1+0x8c] ;  /* 0x00008c0001207983 */ /* 0x000f220000300800 */
[----:B------:R-:W-:-:S03]  /*187170*/  PRMT R7, R33, 0x5210, R61 ;  /* 0x0000521021077816 */ /* 0x000fc6000000003d */
[----:B------:R-:W4:Y:S01]  /*187180*/  LDL.LU R33, [R1+0x80] ;  /* 0x0000800001217983 */ /* 0x000f220000300800 */
[----:B------:R-:W-:-:S03]  /*187190*/  NOP ;  /* 0x0000000000007918 */ /* 0x000fc60000000000 */
[----:B------:R1:W-:Y:S01]  /*1871a0*/  STSM.16.M88.4 [R2], R4 ;  /* 0x0000000402007844 */ /* 0x0003e20000000200 */
[----:B------:R-:W-:-:S03]  /*1871b0*/  NOP ;  /* 0x0000000000007918 */ /* 0x000fc60000000000 */
[----:B------:R-:W2:Y:S01]  /*1871c0*/  LDS.128 R12, [R2] ;  /* 0x00000000020c7984 */ /* 0x000ea20000000c00 */
[----:B------:R-:W-:Y:S02]  /*1871d0*/  @P2 LOP3.LUT R57, R57, 0x200, RZ, 0xfc, !PT ;  /* 0x0000020039392812 */ /* 0x000fe400078efcff */
[----:B------:R-:W-:Y:S01]  /*1871e0*/  LOP3.LUT R50, R50, 0x7fffffff, RZ, 0xc0, !PT ;  /* 0x7fffffff32327812 */ /* 0x000fe200078ec0ff */
[----:B------:R-:W0:Y:S01]  /*1871f0*/  LDCU UR6, c[0x0][0x39c] ;  /* 0x00007380ff0677ac */ /* 0x000e220008000800 */
[----:B-1----:R-:W-:Y:S02]  /*187200*/  LOP3.LUT R4, R34, 0xffff, RZ, 0xc0, !PT ;  /* 0x0000ffff22047812 */ /* 0x002fe400078ec0ff */
[----:B------:R-:W-:Y:S01]  /*187210*/  LOP3.LUT R5, R35, 0xffff, RZ, 0xc0, !PT ;  /* 0x0000ffff23057812 */ /* 0x000fe200078ec0ff */
[----:B0-----:R2:W-:Y:S04]  /*187220*/  STL.64 [R1+0x20], R8 ;  /* 0x0000200801007387 */ /* 0x0015e80000100a00 */
[----:B------:R4:W-:Y:S04]  /*187230*/  STL.64 [R1+0x28], R10 ;  /* 0x0000280a01007387 */ /* 0x0009e80000100a00 */
[----:B------:R-:W4:Y:S04]  /*187240*/  LDL.LU R34, [R1+0x2540] ;  /* 0x0025400001227983 */ /* 0x000f280000300800 */
[----:B------:R-:W4:Y:S01]  /*187250*/  LDL.LU R35, [R1+0x253c] ;  /* 0x00253c0001237983 */ /* 0x000f220000300800 */
[----:B------:R-:W-:-:S02]  /*187260*/  LOP3.LUT R6, R36, 0xffff, RZ, 0xc0, !PT ;  /* 0x0000ffff24067812 */ /* 0x000fc400078ec0ff */
[----:B------:R-:W-:Y:S01]  /*187270*/  LOP3.LUT R3, R37, 0xffff, RZ, 0xc0, !PT ;  /* 0x0000ffff25037812 */ /* 0x000fe200078ec0ff */
[----:B------:R-:W4:Y:S04]  /*187280*/  LDL.LU R36, [R1+0x1c98] ;  /* 0x001c980001247983 */ /* 0x000f280000300800 */
[----:B------:R-:W4:Y:S01]  /*187290*/  LDL.LU R37, [R1+0x1c8c] ;  /* 0x001c8c0001257983 */ /* 0x000f220000300800 */
[----:B--2---:R-:W-:-:S03]  /*1872a0*/  PRMT R8, R29, 0x4210, R4 ;  /* 0x000042101d087816 */ /* 0x004fc60000000004 */
[----:B------:R-:W2:Y:S01]  /*1872b0*/  LDL.LU R29, [R1+0x73c] ;  /* 0x00073c00011d7983 */ /* 0x000ea20000300800 */
[----:B---3--:R-:W-:-:S03]  /*1872c0*/  PRMT R9, R28, 0x4210, R5 ;  /* 0x000042101c097816 */ /* 0x008fc60000000005 */
[----:B------:R-:W3:Y:S01]  /*1872d0*/  LDL.LU R28, [R1+0x738] ;  /* 0x00073800011c7983 */ /* 0x000ee20000300800 */
[----:B----4-:R-:W-:-:S03]  /*1872e0*/  PRMT R10, R27, 0x4210, R6 ;  /* 0x000042101b0a7816 */ /* 0x010fc60000000006 */
[----:B------:R-:W4:Y:S01]  /*1872f0*/  LDL.LU R27, [R1+0x734] ;  /* 0x00073400011b7983 */ /* 0x000f220000300800 */
[----:B------:R-:W-:-:S03]  /*187300*/  PRMT R11, R26, 0x4210, R3 ;  /* 0x000042101a0b7816 */ /* 0x000fc60000000003 */
[----:B------:R-:W4:Y:S04]  /*187310*/  LDL.LU R26, [R1+0x730] ;  /* 0x00073000011a7983 */ /* 0x000f280000300800 */
[----:B------:R-:W-:Y:S04]  /*187320*/  STL.64 [R1+0x70], R12 ;  /* 0x0000700c01007387 */ /* 0x000fe80000100a00 */
[----:B------:R-:W-:Y:S01]  /*187330*/  STL.64 [R1+0x78], R14 ;  /* 0x0000780e01007387 */ /* 0x000fe20000100a00 */
[----:B------:R-:W-:-:S03]  /*187340*/  PRMT R4, R38, 0x5210, R4 ;  /* 0x0000521026047816 */ /* 0x000fc60000000004 */
[----:B------:R-:W4:Y:S01]  /*187350*/  LDL.LU R38, [R1+0x9c] ;  /* 0x00009c0001267983 */ /* 0x000f220000300800 */
[----:B------:R-:W-:Y:S01]  /*187360*/  PRMT R5, R39, 0x5210, R5 ;  /* 0x0000521027057816 */ /* 0x000fe20000000005 */
[----:B------:R-:W-:Y:S02]  /*187370*/  NOP ;  /* 0x0000000000007918 */ /* 0x000fe40000000000 */
[----:B------:R-:W4:Y:S04]  /*187380*/  LDL.LU R39, [R1+0x98] ;  /* 0x0000980001277983 */ /* 0x000f280000300800 */
[----:B------:R-:W-:Y:S01]  /*187390*/  STSM.16.M88.4 [R2], R8 ;  /* 0x0000000802007844 */ /* 0x000fe20000000200 */
[----:B------:R-:W-:-:S03]  /*1873a0*/  NOP ;  /* 0x0000000000007918 */ /* 0x000fc60000000000 */
[----:B------:R-:W0:Y:S01]  /*1873b0*/  LDS.128 R8, [R2] ;  /* 0x0000000002087984 */ /* 0x000e220000000c00 */
[----:B------:R-:W-:-:S03]  /*1873c0*/  PRMT R6, R32, 0x5210, R6 ;  /* 0x0000521020067816 */ /* 0x000fc60000000006 */
[----:B------:R-:W4:Y:S01]  /*1873d0*/  LDL.LU R32, [R1+0x94] ;  /* 0x0000940001207983 */ /* 0x000f220000300800 */
[----:B------:R-:W-:Y:S01]  /*1873e0*/  PRMT R7, R33, 0x5210, R3 ;  /* 0x0000521021077816 */ /* 0x000fe20000000003 */
[----:B------:R-:W-:Y:S02]  /*1873f0*/  NOP ;  /* 0x0000000000007918 */ /* 0x000fe40000000000 */
[----:B------:R-:W4:Y:S04]  /*187400*/  LDL.LU R33, [R1+0x90] ;  /* 0x0000900001217983 */ /* 0x000f280000300800 */
[----:B------:R1:W-:Y:S01]  /*187410*/  STSM.16.M88.4 [R2], R4 ;  /* 0x0000000402007844 */ /* 0x0003e20000000200 */
[----:B------:R-:W-:-:S03]  /*187420*/  NOP ;  /* 0x0000000000007918 */ /* 0x000fc60000000000 */
[----:B------:R-:W2:Y:S01]  /*187430*/  LDS.128 R12, [R2] ;  /* 0x00000000020c7984 */ /* 0x000ea20000000c00 */
        /* <DEDUP_REMOVED lines=22> */
[----:B------:R-:W-:Y:S01]  /*1875a0*/  NOP ;  /* 0x0000000000007918 */ /* 0x000fe20000000000 */
[----:B------:R-:W-:Y:S02]  /*1875b0*/  PRMT R5, R39, 0x5210, R5 ;  /* 0x0000521027057816 */ /* 0x000fe40000000005 */
        /* <DEDUP_REMOVED lines=11> */
[----:B------:R-:W0:Y:S01]  /*187670*/  LDS.128 R12, [R2] ;  /* 0x00000000020c7984 */ /* 0x000e220000000c00 */
[----:B-1----:R-:W-:-:S03]  /*187680*/  LOP3.LUT R4, R34, 0xffff, RZ, 0xc0, !PT ;  /* 0x0000ffff22047812 */ /* 0x002fc600078ec0ff */
[----:B0-----:R2:W-:Y:S04]  /*187690*/  STL.64 [R1+0x40], R8 ;  /* 0x0000400801007387 */ /* 0x0015e80000100a00 */
[----:B------:R4:W-:Y:S04]  /*1876a0*/  STL.64 [R1+0x48], R10 ;  /* 0x0000480a01007387 */ /* 0x0009e80000100a00 */
[----:B------:R-:W4:Y:S01]  /*1876b0*/  LDL.LU R34, [R1+0x2568] ;  /* 0x0025680001227983 */ /* 0x000f220000300800 */
[----:B------:R-:W-:-:S03]  /*1876c0*/  LOP3.LUT R5, R35, 0xffff, RZ, 0xc0, !PT ;  /* 0x0000ffff23057812 */ /* 0x000fc600078ec0ff */
[----:B------:R-:W4:Y:S01]  /*1876d0*/  LDL.LU R35, [R1+0x2560] ;  /* 0x0025600001237983 */ /* 0x000f220000300800 */
[----:B------:R-:W-:-:S03]  /*1876e0*/  LOP3.LUT R6, R36, 0xffff, RZ, 0xc0, !PT ;  /* 0x0000ffff24067812 */ /* 0x000fc600078ec0ff */
[----:B------:R-:W4:Y:S01]  /*1876f0*/  LDL.LU R36, [R1+0x1ccc] ;  /* 0x001ccc0001247983 */ /* 0x000f220000300800 */
[----:B------:R-:W-:-:S03]  /*187700*/  LOP3.LUT R3, R37, 0xffff, RZ, 0xc0, !PT ;  /* 0x0000ffff25037812 */ /* 0x000fc600078ec0ff */
        /* <DEDUP_REMOVED lines=26> */
[----:B------:R-:W1:Y:S04]  /*1878b0*/  LDS.128 R12, [R2] ;  /* 0x00000000020c7984 */ /* 0x000e680000000c00 */
[----:B0-----:R2:W-:Y:S04]  /*1878c0*/  STL.64 [R1+0xb0], R8 ;  /* 0x0000b00801007387 */ /* 0x0015e80000100a00 */
[----:B------:R4:W-:Y:S01]  /*1878d0*/  STL.64 [R1+0xb8], R10 ;  /* 0x0000b80a01007387 */ /* 0x0009e20000100a00 */
[----:B-1----:R-:W-:-:S03]  /*1878e0*/  LOP3.LUT R4, R34, 0xffff, RZ, 0xc0, !PT ;  /* 0x0000ffff22047812 */ /* 0x002fc600078ec0ff */
[----:B------:R-:W4:Y:S01]  /*1878f0*/  LDL.LU R34, [R1+0x2584] ;  /* 0x0025840001227983 */ /* 0x000f220000300800 */
[----:B------:R-:W-:-:S03]  /*187900*/  LOP3.LUT R5, R35, 0xffff, RZ, 0xc0, !PT ;  /* 0x0000ffff23057812 */ /* 0x000fc600078ec0ff */
[----:B------:R-:W4:Y:S01]  /*187910*/  LDL.LU R35, [R1+0x2580] ;  /* 0x0025800001237983 */ /* 0x000f220000300800 */
[----:B------:R-:W-:Y:S02]  /*187920*/  LOP3.LUT R6, R36, 0xffff, RZ, 0xc0, !PT ;  /* 0x0000ffff24067812 */ /* 0x000fe400078ec0ff */
        /* <DEDUP_REMOVED lines=100> */
[----:B0-----:R2:W-:Y:S04]  /*187f70*/  STL.64 [R1+0xf0], R8 ;  /* 0x0000f00801007387 */ /* 0x0015e80000100a00 */
[----:B------:R4:W-:Y:S04]  /*187f80*/  STL.64 [R1+0xf8], R10 ;  /* 0x0000f80a01007387 */ /* 0x0009e80000100a00 */
[----:B------:R-:W0:Y:S01]  /*187f90*/  LDS.128 R12, [R2] ;  /* 0x00000000020c7984 */ /* 0x000e220000000c00 */
        /* <DEDUP_REMOVED lines=16> */
[----:B0-----:R-:W-:Y:S04]  /*1880a0*/  STL.64 [R1+0xe0], R12 ;  /* 0x0000e00c01007387 */ /* 0x001fe80000100a00 */
        /* <DEDUP_REMOVED lines=14> */
[----:B------:R1:W-:Y:S04]  /*188190*/  STSM.16.M88.4 [R2], R4 ;  /* 0x0000000402007844 */ /* 0x0003e80000000200 */
[----:B0-----:R2:W-:Y:S04]  /*1881a0*/  STL.64 [R1+0xd0], R8 ;  /* 0x0000d00801007387 */ /* 0x0015e80000100a00 */
[----:B------:R4:W-:Y:S01]  /*1881b0*/  STL.64 [R1+0xd8], R10 ;  /* 0x0000d80a01007387 */ /* 0x0009e20000100a00 */
[----:B------:R-:W-:-:S03]  /*1881c0*/  NOP ;  /* 0x0000000000007918 */ /* 0x000fc60000000000 */
        /* <DEDUP_REMOVED lines=374> */
[----:B------:R-:W4:Y:S04]  /*189930*/  LDL.LU R27, [R1+0x858] ;  /* 0x00085800011b7983 */ /* 0x000f280000300800 */
[----:B------:R-:W4:Y:S04]  /*189940*/  LDL.LU R25, [R1+0x854] ;  /* 0x0008540001197983 */ /* 0x000f280000300800 */
[----:B0-----:R-:W-:Y:S04]  /*189950*/  STL.64 [R1+0x290], R12 ;  /* 0x0002900c01007387 */ /* 0x001fe80000100a00 */
[----:B------:R-:W-:Y:S01]  /*189960*/  STL.64 [R1+0x298], R14 ;  /* 0x0002980e01007387 */ /* 0x000fe20000100a00 */
[----:B------:R-:W-:Y:S01]  /*189970*/  PRMT R4, R38, 0x5210, R4 ;  /* 0x0000521026047816 */ /* 0x000fe20000000004 */
[----:B------:R-:W-:-:S02]  /*189980*/  NOP ;  /* 0x0000000000007918 */ /* 0x000fc40000000000 */
[----:B------:R-:W4:Y:S01]  /*189990*/  LDL.LU R38, [R1+0x2cc] ;  /* 0x0002cc0001267983 */ /* 0x000f220000300800 */
[----:B------:R-:W-:-:S03]  /*1899a0*/  PRMT R5, R39, 0x5210, R5 ;  /* 0x0000521027057816 */ /* 0x000fc60000000005 */
[----:B------:R-:W4:Y:S01]  /*1899b0*/  LDL.LU R39, [R1+0x2c8] ;  /* 0x0002c80001277983 */ /* 0x000f220000300800 */
[----:B------:R-:W-:-:S05]  /*1899c0*/  PRMT R11, R26, 0x4210, R3 ;  /* 0x000042101a0b7816 */ /* 0x000fca0000000003 */
        /* <DEDUP_REMOVED lines=24> */
[----:B------:R-:W3:Y:S04]  /*189b50*/  LDL.LU R28, [R1+0x878] ;  /* 0x00087800011c7983 */ /* 0x000ee80000300800 */
[----:B------:R-:W3:Y:S01]  /*189b60*/  LDL.LU R26, [R1+0x874] ;  /* 0x00087400011a7983 */ /* 0x000ee20000300800 */
[----:B----4-:R-:W-:-:S03]  /*189b70*/  PRMT R10, R27, 0x4210, R6 ;  /* 0x000042101b0a7816 */ /* 0x010fc60000000006 */
[----:B------:R-:W4:Y:S04]  /*189b80*/  LDL.LU R27, [R1+0x870] ;  /* 0x00087000011b7983 */ /* 0x000f280000300800 */
[----:B0-----:R-:W-:Y:S04]  /*189b90*/  STL.64 [R1+0x270], R12 ;  /* 0x0002700c01007387 */ /* 0x001fe80000100a00 */
[----:B------:R-:W-:Y:S01]  /*189ba0*/  STL.64 [R1+0x278], R14 ;  /* 0x0002780e01007387 */ /* 0x000fe20000100a00 */
[----:B------:R-:W-:Y:S01]  /*189bb0*/  NOP ;  /* 0x0000000000007918 */ /* 0x000fe20000000000 */
[----:B------:R-:W-:-:S02]  /*189bc0*/  PRMT R4, R38, 0x5210, R4 ;  /* 0x0000521026047816 */ /* 0x000fc40000000004 */
        /* <DEDUP_REMOVED lines=14> */
[----:B------:R-:W-:Y:S01]  /*189cb0*/  STL.64 [R1+0x258], R10 ;  /* 0x0002580a01007387 */ /* 0x000fe20000100a00 */
        /* <DEDUP_REMOVED lines=14> */
[----:B------:R-:W3:Y:S04]  /*189da0*/  LDL.LU R24, [R1+0x890] ;  /* 0x0008900001187983 */ /* 0x000ee80000300800 */
[----:B------:R-:W3:Y:S04]  /*189db0*/  LDL.LU R25, [R1+0x888] ;  /* 0x0008880001197983 */ /* 0x000ee80000300800 */
[----:B0-----:R-:W-:Y:S04]  /*189dc0*/  STL.64 [R1+0x300], R12 ;  /* 0x0003000c01007387 */ /* 0x001fe80000100a00 */
[----:B------:R-:W-:Y:S01]  /*189dd0*/  STL.64 [R1+0x308], R14 ;  /* 0x0003080e01007387 */ /* 0x000fe20000100a00 */
[----:B------:R-:W-:Y:S01]  /*189de0*/  NOP ;  /* 0x0000000000007918 */ /* 0x000fe20000000000 */
[----:B----4-:R-:W-:-:S02]  /*189df0*/  PRMT R4, R38, 0x5210, R4 ;  /* 0x0000521026047816 */ /* 0x010fc40000000004 */
[----:B------:R-:W4:Y:S01]  /*189e00*/  LDL.LU R38, [R1+0x31c] ;  /* 0x00031c0001267983 */ /* 0x000f220000300800 */
[----:B------:R-:W-:-:S03]  /*189e10*/  PRMT R5, R39, 0x5210, R5 ;  /* 0x0000521027057816 */ /* 0x000fc60000000005 */
[----:B------:R-:W4:Y:S01]  /*189e20*/  LDL.LU R39, [R1+0x318] ;  /* 0x0003180001277983 */ /* 0x000f220000300800 */
[----:B------:R-:W-:Y:S02]  /*189e30*/  PRMT R10, R26, 0x4210, R6 ;  /* 0x000042101a0a7816 */ /* 0x000fe40000000006 */
        /* <DEDUP_REMOVED lines=23> */
[----:B------:R-:W2:Y:S04]  /*189fb0*/  LDL.LU R29, [R1+0x8bc] ;  /* 0x0008bc00011d7983 */ /* 0x000ea80000300800 */
[----:B------:R-:W2:Y:S04]  /*189fc0*/  LDL.LU R26, [R1+0x8b4] ;  /* 0x0008b400011a7983 */ /* 0x000ea80000300800 */
[----:B------:R-:W2:Y:S01]  /*189fd0*/  LDL.LU R27, [R1+0x8b0] ;  /* 0x0008b000011b7983 */ /* 0x000ea20000300800 */
[----:B---3--:R-:W-:-:S03]  /*189fe0*/  PRMT R9, R28, 0x4210, R5 ;  /* 0x000042101c097816 */ /* 0x008fc60000000005 */
        /* <DEDUP_REMOVED lines=35> */
[----:B------:R-:W-:Y:S02]  /*18a220*/  PRMT R9, R26, 0x4210, R5 ;  /* 0x000042101a097816 */ /* 0x000fe40000000005 */
[----:B---3--:R-:W-:-:S02]  /*18a230*/  PRMT R11, R28, 0x4210, R3 ;  /* 0x000042101c0b7816 */ /* 0x008fc40000000003 */
        /* <DEDUP_REMOVED lines=29> */
[----:B------:R-:W4:Y:S04]  /*18a410*/  LDL.LU R37, [R1+0x258c] ;  /* 0x00258c0001257983 */ /* 0x000f280000300800 */
[----:B------:R-:W4:Y:S04]  /*18a420*/  LDL.LU R26, [R1+0x8ec] ;  /* 0x0008ec00011a7983 */ /* 0x000f280000300800 */
[----:B------:R-:W4:Y:S01]  /*18a430*/  LDL.LU R27, [R1+0x8e4] ;  /* 0x0008e400011b7983 */ /* 0x000f220000300800 */
[----:B--2---:R-:W-:-:S03]  /*18a440*/  PRMT R8, R29, 0x4210, R4 ;  /* 0x000042101d087816 */ /* 0x004fc60000000004 */
[----:B------:R-:W2:Y:S01]  /*18a450*/  LDL.LU R29, [R1+0x8e0] ;  /* 0x0008e000011d7983 */ /* 0x000ea20000300800 */
[----:B------:R-:W-:Y:S02]  /*18a460*/  PRMT R9, R24, 0x4210, R5 ;  /* 0x0000421018097816 */ /* 0x000fe40000000005 */
[----:B---3--:R-:W-:Y:S02]  /*18a470*/  PRMT R11, R28, 0x4210, R3 ;  /* 0x000042101c0b7816 */ /* 0x008fe40000000003 */
[----:B------:R-:W3:Y:S04]  /*18a480*/  LDL.LU R28, [R1+0x8dc] ;  /* 0x0008dc00011c7983 */ /* 0x000ee80000300800 */
[----:B0-----:R-:W-:Y:S04]  /*18a490*/  STL.64 [R1+0x330], R12 ;  /* 0x0003300c01007387 */ /* 0x001fe80000100a00 */
[----:B------:R-:W-:Y:S01]  /*18a4a0*/  STL.64 [R1+0x338], R14 ;  /* 0x0003380e01007387 */ /* 0x000fe20000100a00 */
[----:B------:R-:W-:Y:S01]  /*18a4b0*/  NOP ;  /* 0x0000000000007918 */ /* 0x000fe20000000000 */
[----:B----4-:R-:W-:-:S02]  /*18a4c0*/  PRMT R4, R38, 0x5210, R4 ;  /* 0x0000521026047816 */ /* 0x010fc40000000004 */
[----:B------:R-:W4:Y:S01]  /*18a4d0*/  LDL.LU R38, [R1+0x368] ;  /* 0x0003680001267983 */ /* 0x000f220000300800 */
[----:B------:R-:W-:-:S03]  /*18a4e0*/  PRMT R5, R39, 0x5210, R5 ;  /* 0x0000521027057816 */ /* 0x000fc60000000005 */
[----:B------:R-:W3:Y:S01]  /*18a4f0*/  LDL.LU R39, [R1+0x370] ;  /* 0x0003700001277983 */ /* 0x000ee20000300800 */
[----:B------:R-:W-:-:S05]  /*18a500*/  PRMT R10, R25, 0x4210, R6 ;  /* 0x00004210190a7816 */ /* 0x000fca0000000006 */
[----:B------:R-:W-:Y:S01]  /*18a510*/  STSM.16.M88.4 [R2], R8 ;  /* 0x0000000802007844 */ /* 0x000fe20000000200 */
[----:B------:R-:W-:-:S03]  /*18a520*/  NOP ;  /* 0x0000000000007918 */ /* 0x000fc60000000000 */
[----:B------:R-:W0:Y:S01]  /*18a530*/  LDS.128 R8, [R2] ;  /* 0x0000000002087984 */ /* 0x000e220000000c00 */
[----:B------:R-:W-:-:S03]  /*18a540*/  PRMT R6, R32, 0x5210, R6 ;  /* 0x0000521020067816 */ /* 0x000fc60000000006 */
[----:B------:R-:W3:Y:S01]  /*18a550*/  LDL.LU R32, [R1+0x364] ;  /* 0x0003640001207983 */ /* 0x000ee20000300800 */
[----:B------:R-:W-:Y:S01]  /*18a560*/  PRMT R7, R33, 0x5210, R3 ;  /* 0x0000521021077816 */ /* 0x000fe20000000003 */
[----:B------:R-:W-:Y:S02]  /*18a570*/  NOP ;  /* 0x0000000000007918 */ /* 0x000fe40000000000 */
[----:B------:R-:W3:Y:S04]  /*18a580*/  LDL.LU R33, [R1+0x36c] ;  /* 0x00036c0001217983 */ /* 0x000ee80000300800 */
[----:B------:R1:W-:Y:S04]  /*18a590*/  STSM.16.M88.4 [R2], R4 ;  /* 0x0000000402007844 */ /* 0x0003e80000000200 */
[----:B0-----:R0:W-:Y:S04]  /*18a5a0*/  STL.64 [R1+0x320], R8 ;  /* 0x0003200801007387 */ /* 0x0011e80000100a00 */
[----:B------:R2:W-:Y:S01]  /*18a5b0*/  STL.64 [R1+0x328], R10 ;  /* 0x0003280a01007387 */ /* 0x0005e20000100a00 */
[----:B------:R-:W-:-:S03]  /*18a5c0*/  NOP ;  /* 0x0000000000007918 */ /* 0x000fc60000000000 */
[----:B------:R-:W0:Y:S01]  /*18a5d0*/  LDS.128 R12, [R2] ;  /* 0x00000000020c7984 */ /* 0x000e220000000c00 */
[----:B-1----:R-:W-:-:S03]  /*18a5e0*/  LOP3.LUT R4, R34, 0xffff, RZ, 0xc0, !PT ;  /* 0x0000ffff22047812 */ /* 0x002fc600078ec0ff */
[----:B------:R-:W3:Y:S01]  /*18a5f0*/  LDL.LU R34, [R1+0x276c] ;  /* 0x00276c0001227983 */ /* 0x000ee20000300800 */
[----:B------:R-:W-:-:S03]  /*18a600*/  LOP3.LUT R5, R35, 0xffff, RZ, 0xc0, !PT ;  /* 0x0000ffff23057812 */ /* 0x000fc600078ec0ff */
[----:B------:R-:W3:Y:S01]  /*18a610*/  LDL.LU R35, [R1+0x275c] ;  /* 0x00275c0001237983 */ /* 0x000ee20000300800 */
[----:B------:R-:W-:Y:S02]  /*18a620*/  LOP3.LUT R6, R36, 0xffff, RZ, 0xc0, !PT ;  /* 0x0000ffff24067812 */ /* 0x000fe400078ec0ff */
[----:B------:R-:W-:Y:S01]  /*18a630*/  LOP3.LUT R3, R37, 0xffff, RZ, 0xc0, !PT ;  /* 0x0000ffff25037812 */ /* 0x000fe200078ec0ff */
[----:B------:R-:W3:Y:S04]  /*18a640*/  LDL.LU R36, [R1+0x25ac] ;  /* 0x0025ac0001247983 */ /* 0x000ee80000300800 */
[----:B------:R-:W3:Y:S01]  /*18a650*/  LDL.LU R37, [R1+0x25a8] ;  /* 0x0025a80001257983 */ /* 0x000ee20000300800 */
[----:B0-----:R-:W-:-:S03]  /*18a660*/  PRMT R9, R27, 0x4210, R5 ;  /* 0x000042101b097816 */ /* 0x001fc60000000005 */
[----:B------:R-:W3:Y:S04]  /*18a670*/  LDL.LU R24, [R1+0x1948] ;  /* 0x0019480001187983 */ /* 0x000ee80000300800 */
[----:B------:R-:W3:Y:S01]  /*18a680*/  LDL.LU R27, [R1+0x1944] ;  /* 0x00194400011b7983 */ /* 0x000ee20000300800 */
[----:B------:R-:W-:Y:S02]  /*18a690*/  PRMT R8, R26, 0x4210, R4 ;  /* 0x000042101a087816 */ /* 0x000fe40000000004 */
[----:B--2---:R-:W-:Y:S02]  /*18a6a0*/  PRMT R10, R29, 0x4210, R6 ;  /* 0x000042101d0a7816 */ /* 0x004fe40000000006 */
[----:B------:R-:W2:Y:S04]  /*18a6b0*/  LDL.LU R29, [R1+0x1940] ;  /* 0x00194000011d7983 */ /* 0x000ea80000300800 */
[----:B------:R-:W2:Y:S04]  /*18a6c0*/  LDL.LU R25, [R1+0x1928] ;  /* 0x0019280001197983 */ /* 0x000ea80000300800 */
[----:B------:R-:W-:Y:S04]  /*18a6d0*/  STL.64 [R1+0x310], R12 ;  /* 0x0003100c01007387 */ /* 0x000fe80000100a00 */
[----:B------:R-:W-:Y:S01]  /*18a6e0*/  STL.64 [R1+0x318], R14 ;  /* 0x0003180e01007387 */ /* 0x000fe20000100a00 */
[----:B------:R-:W-:Y:S01]  /*18a6f0*/  NOP ;  /* 0x0000000000007918 */ /* 0x000fe20000000000 */
[----:B----4-:R-:W-:-:S02]  /*18a700*/  PRMT R4, R38, 0x5210, R4 ;  /* 0x0000521026047816 */ /* 0x010fc40000000004 */
[----:B------:R-:W4:Y:S01]  /*18a710*/  LDL.LU R38, [R1+0x378] ;  /* 0x0003780001267983 */ /* 0x000f220000300800 */
[----:B---3--:R-:W-:-:S03]  /*18a720*/  PRMT R5, R39, 0x5210, R5 ;  /* 0x0000521027057816 */ /* 0x008fc60000000005 */
        /* <DEDUP_REMOVED lines=19> */
[----:B------:R-:W-:-:S03]  /*18a860*/  LOP3.LUT R6, R36, 0xffff, RZ, 0xc0, !PT ;  /* 0x0000ffff24067812 */ /* 0x000fc600078ec0ff */
[----:B------:R-:W3:Y:S04]  /*18a870*/  LDL.LU R36, [R1+0x25c0] ;  /* 0x0025c00001247983 */ /* 0x000ee80000300800 */
[----:B------:R-:W3:Y:S01]  /*18a880*/  LDL.LU R26, [R1+0x25bc] ;  /* 0x0025bc00011a7983 */ /* 0x000ee20000300800 */
[----:B------:R-:W-:-:S03]  /*18a890*/  LOP3.LUT R3, R37, 0xffff, RZ, 0xc0, !PT ;  /* 0x0000ffff25037812 */ /* 0x000fc600078ec0ff */
[----:B------:R-:W3:Y:S04]  /*18a8a0*/  LDL.LU R28, [R1+0x1ae8] ;  /* 0x001ae800011c7983 */ /* 0x000ee80000300800 */
[----:B------:R-:W3:Y:S01]  /*18a8b0*/  LDL.LU R37, [R1+0x1aac] ;  /* 0x001aac0001257983 */ /* 0x000ee20000300800 */
[----:B0-----:R-:W-:-:S03]  /*18a8c0*/  PRMT R9, R27, 0x4210, R5 ;  /* 0x000042101b097816 */ /* 0x001fc60000000005 */
[----:B------:R-:W3:Y:S01]  /*18a8d0*/  LDL.LU R27, [R1+0x1958] ;  /* 0x00195800011b7983 */ /* 0x000ee20000300800 */
[----:B------:R-:W-:Y:S02]  /*18a8e0*/  PRMT R8, R24, 0x4210, R4 ;  /* 0x0000421018087816 */ /* 0x000fe40000000004 */
[----:B--2---:R-:W-:Y:S02]  /*18a8f0*/  PRMT R10, R29, 0x4210, R6 ;  /* 0x000042101d0a7816 */ /* 0x004fe40000000006 */
        /* <DEDUP_REMOVED lines=28> */
[----:B------:R-:W3:Y:S01]  /*18aac0*/  LDL.LU R36, [R1+0x25d4] ;  /* 0x0025d40001247983 */ /* 0x000ee20000300800 */
[----:B0-----:R-:W-:-:S03]  /*18aad0*/  PRMT R8, R28, 0x4210, R4 ;  /* 0x000042101c087816 */ /* 0x001fc60000000004 */
[----:B------:R-:W3:Y:S01]  /*18aae0*/  LDL.LU R24, [R1+0x25d0] ;  /* 0x0025d00001187983 */ /* 0x000ee20000300800 */
[----:B------:R-:W-:-:S03]  /*18aaf0*/  PRMT R9, R37, 0x4210, R5 ;  /* 0x0000421025097816 */ /* 0x000fc60000000005 */
[----:B------:R-:W3:Y:S04]  /*18ab00*/  LDL.LU R28, [R1+0x1b88] ;  /* 0x001b8800011c7983 */ /* 0x000ee80000300800 */
[----:B------:R-:W3:Y:S04]  /*18ab10*/  LDL.LU R37, [R1+0x1b5c] ;  /* 0x001b5c0001257983 */ /* 0x000ee80000300800 */
[----:B------:R-:W3:Y:S01]  /*18ab20*/  LDL.LU R25, [R1+0x1b4c] ;  /* 0x001b4c0001197983 */ /* 0x000ee20000300800 */
[----:B--2---:R-:W-:-:S03]  /*18ab30*/  PRMT R11, R29, 0x4210, R3 ;  /* 0x000042101d0b7816 */ /* 0x004fc60000000003 */
        /* <DEDUP_REMOVED lines=8> */
[----:B------:R-:W-:-:S03]  /*18abc0*/  PRMT R10, R27, 0x4210, R6 ;  /* 0x000042101b0a7816 */ /* 0x000fc60000000006 */
[----:B------:R-:W3:Y:S04]  /*18abd0*/  LDL.LU R26, [R1+0x3cc] ;  /* 0x0003cc00011a7983 */ /* 0x000ee80000300800 */
[----:B------:R-:W-:Y:S01]  /*18abe0*/  STSM.16.M88.4 [R2], R8 ;  /* 0x0000000802007844 */ /* 0x000fe20000000200 */
[----:B------:R-:W-:-:S03]  /*18abf0*/  NOP ;  /* 0x0000000000007918 */ /* 0x000fc60000000000 */
[----:B------:R-:W0:Y:S01]  /*18ac00*/  LDS.128 R8, [R2] ;  /* 0x0000000002087984 */ /* 0x000e220000000c00 */
[----:B------:R-:W-:-:S03]  /*18ac10*/  PRMT R6, R32, 0x5210, R6 ;  /* 0x0000521020067816 */ /* 0x000fc60000000006 */
[----:B------:R-:W3:Y:S04]  /*18ac20*/  LDL.LU R32, [R1+0x3b0] ;  /* 0x0003b00001207983 */ /* 0x000ee80000300800 */
[----:B0-----:R-:W-:Y:S04]  /*18ac30*/  STL.64 [R1+0x360], R8 ;  /* 0x0003600801007387 */ /* 0x001fe80000100a00 */
[----:B------:R-:W-:Y:S01]  /*18ac40*/  STL.64 [R1+0x368], R10 ;  /* 0x0003680a01007387 */ /* 0x000fe20000100a00 */
[----:B------:R-:W-:Y:S01]  /*18ac50*/  PRMT R7, R33, 0x5210, R3 ;  /* 0x0000521021077816 */ /* 0x000fe20000000003 */
[----:B------:R-:W-:-:S04]  /*18ac60*/  NOP ;  /* 0x0000000000007918 */ /* 0x000fc80000000000 */
[----:B------:R0:W-:Y:S04]  /*18ac70*/  STSM.16.M88.4 [R2], R4 ;  /* 0x0000000402007844 */ /* 0x0001e80000000200 */
[----:B------:R-:W3:Y:S01]  /*18ac80*/  LDL.LU R33, [R1+0x27bc] ;  /* 0x0027bc0001217983 */ /* 0x000ee20000300800 */
[----:B------:R-:W-:-:S03]  /*18ac90*/  NOP ;  /* 0x0000000000007918 */ /* 0x000fc60000000000 */
[----:B------:R-:W1:Y:S01]  /*18aca0*/  LDS.128 R12, [R2] ;  /* 0x00000000020c7984 */ /* 0x000e620000000c00 */
[----:B0-----:R-:W-:-:S03]  /*18acb0*/  LOP3.LUT R4, R34, 0xffff, RZ, 0xc0, !PT ;  /* 0x0000ffff22047812 */ /* 0x001fc600078ec0ff */
[----:B------:R-:W3:Y:S01]  /*18acc0*/  LDL.LU R34, [R1+0x27b8] ;  /* 0x0027b80001227983 */ /* 0x000ee20000300800 */
[----:B------:R-:W-:-:S03]  /*18acd0*/  LOP3.LUT R5, R35, 0xffff, RZ, 0xc0, !PT ;  /* 0x0000ffff23057812 */ /* 0x000fc600078ec0ff */
[----:B------:R-:W3:Y:S04]  /*18ace0*/  LDL.LU R27, [R1+0x25ec] ;  /* 0x0025ec00011b7983 */ /* 0x000ee80000300800 */
[----:B------:R-:W3:Y:S01]  /*18acf0*/  LDL.LU R35, [R1+0x25e8] ;  /* 0x0025e80001237983 */ /* 0x000ee20000300800 */
[----:B------:R-:W-:Y:S02]  /*18ad00*/  LOP3.LUT R6, R36, 0xffff, RZ, 0xc0, !PT ;  /* 0x0000ffff24067812 */ /* 0x000fe400078ec0ff */
[----:B------:R-:W-:Y:S01]  /*18ad10*/  LOP3.LUT R3, R24, 0xffff, RZ, 0xc0, !PT ;  /* 0x0000ffff18037812 */ /* 0x000fe200078ec0ff */
[----:B------:R-:W3:Y:S01]  /*18ad20*/  LDL.LU R36, [R1+0x1c2c] ;  /* 0x001c2c0001247983 */ /* 0x000ee20000300800 */
[----:B------:R-:W-:Y:S02]  /*18ad30*/  PRMT R8, R28, 0x4210, R4 ;  /* 0x000042101c087816 */ /* 0x000fe40000000004 */
[----:B------:R-:W-:Y:S01]  /*18ad40*/  PRMT R9, R37, 0x4210, R5 ;  /* 0x0000421025097816 */ /* 0x000fe20000000005 */
[----:B------:R-:W3:Y:S04]  /*18ad50*/  LDL.LU R28, [R1+0x1c08] ;  /* 0x001c0800011c7983 */ /* 0x000ee80000300800 */
[----:B------:R-:W3:Y:S01]  /*18ad60*/  LDL.LU R37, [R1+0x1bec] ;  /* 0x001bec0001257983 */ /* 0x000ee20000300800 */
[----:B--2---:R-:W-:-:S03]  /*18ad70*/  PRMT R11, R29, 0x4210, R3 ;  /* 0x000042101d0b7816 */ /* 0x004fc60000000003 */
[----:B------:R-:W2:Y:S04]  /*18ad80*/  LDL.LU R29, [R1+0x1bcc] ;  /* 0x001bcc00011d7983 */ /* 0x000ea80000300800 */
[----:B-1----:R-:W-:Y:S04]  /*18ad90*/  STL.64 [R1+0x350], R12 ;  /* 0x0003500c01007387 */ /* 0x002fe80000100a00 */
        /* <DEDUP_REMOVED lines=10> */
[----:B------:R-:W-:Y:S02]  /*18ae40*/  PRMT R6, R26, 0x5210, R6 ;  /* 0x000052101a067816 */ /* 0x000fe40000000006 */
[----:B------:R-:W-:Y:S01]  /*18ae50*/  PRMT R7, R32, 0x5210, R3 ;  /* 0x0000521020077816 */ /* 0x000fe20000000003 */
[----:B------:R-:W3:Y:S04]  /*18ae60*/  LDL.LU R26, [R1+0x3d8] ;  /* 0x0003d800011a7983 */ /* 0x000ee80000300800 */
[----:B------:R-:W3:Y:S01]  /*18ae70*/  LDL.LU R32, [R1+0x400] ;  /* 0x0004000001207983 */ /* 0x000ee20000300800 */
[----:B------:R-:W-:-:S03]  /*18ae80*/  NOP ;  /* 0x0000000000007918 */ /* 0x000fc60000000000 */
[----:B------:R1:W-:Y:S01]  /*18ae90*/  STSM.16.M88.4 [R2], R4 ;  /* 0x0000000402007844 */ /* 0x0003e20000000200 */
[----:B------:R-:W-:-:S03]  /*18aea0*/  NOP ;  /* 0x0000000000007918 */ /* 0x000fc60000000000 */
[----:B------:R-:W2:Y:S04]  /*18aeb0*/  LDS.128 R12, [R2] ;  /* 0x00000000020c7984 */ /* 0x000ea80000000c00 */
[----:B0-----:R0:W-:Y:S04]  /*18aec0*/  STL.64 [R1+0x3f0], R8 ;  /* 0x0003f00801007387 */ /* 0x0011e80000100a00 */
[----:B------:R0:W-:Y:S01]  /*18aed0*/  STL.64 [R1+0x3f8], R10 ;  /* 0x0003f80a01007387 */ /* 0x0001e20000100a00 */
[----:B-1----:R-:W-:-:S03]  /*18aee0*/  LOP3.LUT R4, R33, 0xffff, RZ, 0xc0, !PT ;  /* 0x0000ffff21047812 */ /* 0x002fc600078ec0ff */
[----:B------:R-:W3:Y:S01]  /*18aef0*/  LDL.LU R33, [R1+0x27dc] ;  /* 0x0027dc0001217983 */ /* 0x000ee20000300800 */
[----:B------:R-:W-:-:S03]  /*18af00*/  LOP3.LUT R5, R34, 0xffff, RZ, 0xc0, !PT ;  /* 0x0000ffff22057812 */ /* 0x000fc600078ec0ff */
[----:B------:R-:W3:Y:S01]  /*18af10*/  LDL.LU R34, [R1+0x27d8] ;  /* 0x0027d80001227983 */ /* 0x000ee20000300800 */
[----:B------:R-:W-:-:S03]  /*18af20*/  LOP3.LUT R3, R35, 0xffff, RZ, 0xc0, !PT ;  /* 0x0000ffff23037812 */ /* 0x000fc600078ec0ff */
[----:B------:R-:W3:Y:S04]  /*18af30*/  LDL.LU R24, [R1+0x2600] ;  /* 0x0026000001187983 */ /* 0x000ee80000300800 */
[----:B------:R-:W3:Y:S01]  /*18af40*/  LDL.LU R35, [R1+0x25fc] ;  /* 0x0025fc0001237983 */ /* 0x000ee20000300800 */
[----:B------:R-:W-:Y:S02]  /*18af50*/  LOP3.LUT R6, R27, 0xffff, RZ, 0xc0, !PT ;  /* 0x0000ffff1b067812 */ /* 0x000fe400078ec0ff */
[----:B0-----:R-:W-:Y:S02]  /*18af60*/  PRMT R8, R36, 0x4210, R4 ;  /* 0x0000421024087816 */ /* 0x001fe40000000004 */
[----:B------:R-:W3:Y:S01]  /*18af70*/  LDL.LU R36, [R1+0x1ce8] ;  /* 0x001ce80001247983 */ /* 0x000ee20000300800 */
[----:B------:R-:W-:-:S03]  /*18af80*/  PRMT R10, R37, 0x4210, R6 ;  /* 0x00004210250a7816 */ /* 0x000fc60000000006 */
[----:B------:R-:W3:Y:S04]  /*18af90*/  LDL.LU R27, [R1+0x1cd8] ;  /* 0x001cd800011b7983 */ /* 0x000ee80000300800 */
[----:B------:R-:W3:Y:S04]  /*18afa0*/  LDL.LU R37, [R1+0x1cac] ;  /* 0x001cac0001257983 */ /* 0x000ee80000300800 */
[----:B------:R-:W3:Y:S04]  /*18afb0*/  LDL.LU R25, [R1+0x1c58] ;  /* 0x001c580001197983 */ /* 0x000ee80000300800 */
[----:B--2---:R-:W-:Y:S04]  /*18afc0*/  STL.64 [R1+0x3e0], R12 ;  /* 0x0003e00c01007387 */ /* 0x004fe80000100a00 */
[----:B------:R-:W-:Y:S01]  /*18afd0*/  STL.64 [R1+0x3e8], R14 ;  /* 0x0003e80e01007387 */ /* 0x000fe20000100a00 */
[----:B------:R-:W-:Y:S01]  /*18afe0*/  PRMT R9, R28, 0x4210, R5 ;  /* 0x000042101c097816 */ /* 0x000fe20000000005 */
[----:B------:R-:W-:Y:S01]  /*18aff0*/  NOP ;  /* 0x0000000000007918 */ /* 0x000fe20000000000 */
[----:B------:R-:W-:-:S02]  /*18b000*/  PRMT R11, R29, 0x4210, R3 ;  /* 0x000042101d0b7816 */ /* 0x000fc40000000003 */
[----:B----4-:R-:W-:Y:S02]  /*18b010*/  PRMT R4, R38, 0x5210, R4 ;  /* 0x0000521026047816 */ /* 0x010fe40000000004 */
[----:B------:R-:W2:Y:S04]  /*18b020*/  LDL.LU R38, [R1+0x40c] ;  /* 0x00040c0001267983 */ /* 0x000ea80000300800 */
[----:B------:R-:W4:Y:S01]  /*18b030*/  LDL.LU R28, [R1+0x408] ;  /* 0x00040800011c7983 */ /* 0x000f220000300800 */
[----:B---3--:R-:W-:-:S03]  /*18b040*/  PRMT R5, R39, 0x5210, R5 ;  /* 0x0000521027057816 */ /* 0x008fc60000000005 */
[----:B------:R-:W3:Y:S04]  /*18b050*/  LDL.LU R29, [R1+0x410] ;  /* 0x00041000011d7983 */ /* 0x000ee80000300800 */
[----:B------:R-:W3:Y:S04]  /*18b060*/  LDL.LU R39, [R1+0x3b4] ;  /* 0x0003b40001277983 */ /* 0x000ee80000300800 */
[----:B------:R-:W-:Y:S01]  /*18b070*/  STSM.16.M88.4 [R2], R8 ;  /* 0x0000000802007844 */ /* 0x000fe20000000200 */
[----:B------:R-:W-:-:S03]  /*18b080*/  NOP ;  /* 0x0000000000007918 */ /* 0x000fc60000000000 */
[----:B------:R-:W0:Y:S01]  /*18b090*/  LDS.128 R8, [R2] ;  /* 0x0000000002087984 */ /* 0x000e220000000c00 */
[----:B------:R-:W-:Y:S02]  /*18b0a0*/  PRMT R6, R26, 0x5210, R6 ;  /* 0x000052101a067816 */ /* 0x000fe40000000006 */
[----:B------:R-:W-:Y:S01]  /*18b0b0*/  PRMT R7, R32, 0x5210, R3 ;  /* 0x0000521020077816 */ /* 0x000fe20000000003 */
[----:B------:R-:W-:-:S04]  /*18b0c0*/  NOP ;  /* 0x0000000000007918 */ /* 0x000fc80000000000 */
[----:B------:R1:W-:Y:S01]  /*18b0d0*/  STSM.16.M88.4 [R2], R4 ;  /* 0x0000000402007844 */ /* 0x0003e20000000200 */
[----:B------:R-:W-:-:S03]  /*18b0e0*/  NOP ;  /* 0x0000000000007918 */ /* 0x000fc60000000000 */
[----:B------:R-:W1:Y:S04]  /*18b0f0*/  LDS.128 R12, [R2] ;  /* 0x00000000020c7984 */ /* 0x000e680000000c00 */
[----:B0-----:R0:W-:Y:S04]  /*18b100*/  STL.64 [R1+0x3d0], R8 ;  /* 0x0003d00801007387 */ /* 0x0011e80000100a00 */
[----:B------:R0:W-:Y:S04]  /*18b110*/  STL.64 [R1+0x3d8], R10 ;  /* 0x0003d80a01007387 */ /* 0x0001e80000100a00 */
[----:B------:R-:W4:Y:S04]  /*18b120*/  LDL.LU R32, [R1+0x293c] ;  /* 0x00293c0001207983 */ /* 0x000f280000300800 */
[----:B------:R-:W4:Y:S01]  /*18b130*/  LDL.LU R26, [R1+0x27fc] ;  /* 0x0027fc00011a7983 */ /* 0x000f220000300800 */
[----:B-1----:R-:W-:-:S03]  /*18b140*/  LOP3.LUT R4, R33, 0xffff, RZ, 0xc0, !PT ;  /* 0x0000ffff21047812 */ /* 0x002fc600078ec0ff */
[----:B------:R-:W4:Y:S01]  /*18b150*/  LDL.LU R33, [R1+0x2614] ;  /* 0x0026140001217983 */ /* 0x000f220000300800 */
[----:B------:R-:W-:-:S03]  /*18b160*/  LOP3.LUT R5, R34, 0xffff, RZ, 0xc0, !PT ;  /* 0x0000ffff22057812 */ /* 0x000fc600078ec0ff */
[----:B------:R-:W4:Y:S01]  /*18b170*/  LDL.LU R34, [R1+0x2610] ;  /* 0x0026100001227983 */ /* 0x000f220000300800 */
[----:B------:R-:W-:-:S03]  /*18b180*/  LOP3.LUT R3, R35, 0xffff, RZ, 0xc0, !PT ;  /* 0x0000ffff23037812 */ /* 0x000fc600078ec0ff */
[----:B------:R-:W4:Y:S01]  /*18b190*/  LDL.LU R35, [R1+0x1d08] ;  /* 0x001d080001237983 */ /* 0x000f220000300800 */
[----:B------:R-:W-:Y:S02]  /*18b1a0*/  LOP3.LUT R6, R24, 0xffff, RZ, 0xc0, !PT ;  /* 0x0000ffff18067812 */ /* 0x000fe400078ec0ff */
[----:B0-----:R-:W-:Y:S02]  /*18b1b0*/  PRMT R8, R36, 0x4210, R4 ;  /* 0x0000421024087816 */ /* 0x001fe40000000004 */
[----:B------:R-:W4:Y:S01]  /*18b1c0*/  LDL.LU R36, [R1+0x1cfc] ;  /* 0x001cfc0001247983 */ /* 0x000f220000300800 */
[----:B------:R-:W-:Y:S02]  /*18b1d0*/  PRMT R9, R27, 0x4210, R5 ;  /* 0x000042101b097816 */ /* 0x000fe40000000005 */
[----:B------:R-:W-:Y:S01]  /*18b1e0*/  PRMT R10, R37, 0x4210, R6 ;  /* 0x00004210250a7816 */ /* 0x000fe20000000006 */
[----:B------:R-:W4:Y:S04]  /*18b1f0*/  LDL.LU R27, [R1+0x1cf8] ;  /* 0x001cf800011b7983 */ /* 0x000f280000300800 */
[----:B------:R-:W4:Y:S04]  /*18b200*/  LDL.LU R37, [R1+0x1cec] ;  /* 0x001cec0001257983 */ /* 0x000f280000300800 */
[----:B------:R-:W-:Y:S04]  /*18b210*/  STL.64 [R1+0x3c0], R12 ;  /* 0x0003c00c01007387 */ /* 0x000fe80000100a00 */
[----:B------:R-:W-:Y:S01]  /*18b220*/  STL.64 [R1+0x3c8], R14 ;  /* 0x0003c80e01007387 */ /* 0x000fe20000100a00 */
[----:B------:R-:W-:Y:S01]  /*18b230*/  NOP ;  /* 0x0000000000007918 */ /* 0x000fe20000000000 */
[----:B--2---:R-:W-:-:S02]  /*18b240*/  PRMT R4, R38, 0x5210, R4 ;  /* 0x0000521026047816 */ /* 0x004fc40000000004 */
[----:B------:R-:W2:Y:S01]  /*18b250*/  LDL.LU R38, [R1+0x41c] ;  /* 0x00041c0001267983 */ /* 0x000ea20000300800 */
[----:B---3--:R-:W-:-:S03]  /*18b260*/  PRMT R7, R39, 0x5210, R3 ;  /* 0x0000521027077816 */ /* 0x008fc60000000003 */
[----:B------:R-:W3:Y:S01]  /*18b270*/  LDL.LU R39, [R1+0x418] ;  /* 0x0004180001277983 */ /* 0x000ee20000300800 */
[----:B------:R-:W-:-:S05]  /*18b280*/  PRMT R11, R25, 0x4210, R3 ;  /* 0x00004210190b7816 */ /* 0x000fca0000000003 */
[----:B------:R-:W-:Y:S01]  /*18b290*/  STSM.16.M88.4 [R2], R8 ;  /* 0x0000000802007844 */ /* 0x000fe20000000200 */
[----:B------:R-:W-:-:S03]  /*18b2a0*/  NOP ;  /* 0x0000000000007918 */ /* 0x000fc60000000000 */
[----:B------:R-:W0:Y:S01]  /*18b2b0*/  LDS.128 R8, [R2] ;  /* 0x0000000002087984 */ /* 0x000e220000000c00 */
[----:B----4-:R-:W-:Y:S02]  /*18b2c0*/  PRMT R5, R28, 0x5210, R5 ;  /* 0x000052101c057816 */ /* 0x010fe40000000005 */
[----:B------:R-:W-:Y:S01]  /*18b2d0*/  PRMT R6, R29, 0x5210, R6 ;  /* 0x000052101d067816 */ /* 0x000fe20000000006 */
[----:B------:R-:W4:Y:S04]  /*18b2e0*/  LDL.LU R28, [R1+0x414] ;  /* 0x00041400011c7983 */ /* 0x000f280000300800 */
[----:B------:R-:W4:Y:S01]  /*18b2f0*/  LDL.LU R29, [R1+0x3b8] ;  /* 0x0003b800011d7983 */ /* 0x000f220000300800 */
[----:B------:R-:W-:-:S03]  /*18b300*/  NOP ;  /* 0x0000000000007918 */ /* 0x000fc60000000000 */
[----:B------:R1:W-:Y:S01]  /*18b310*/  STSM.16.M88.4 [R2], R4 ;  /* 0x0000000402007844 */ /* 0x0003e20000000200 */
[----:B------:R-:W-:-:S03]  /*18b320*/  NOP ;  /* 0x0000000000007918 */ /* 0x000fc60000000000 */
[----:B------:R-:W0:Y:S01]  /*18b330*/  LDS.128 R12, [R2] ;  /* 0x00000000020c7984 */ /* 0x000e220000000c00 */
[----:B-1----:R-:W-:-:S03]  /*18b340*/  LOP3.LUT R4, R32, 0xffff, RZ, 0xc0, !PT ;  /* 0x0000ffff20047812 */ /* 0x002fc600078ec0ff */
[----:B0-----:R0:W-:Y:S04]  /*18b350*/  STL.64 [R1+0x430], R8 ;  /* 0x0004300801007387 */ /* 0x0011e80000100a00 */
[----:B------:R1:W-:Y:S04]  /*18b360*/  STL.64 [R1+0x438], R10 ;  /* 0x0004380a01007387 */ /* 0x0003e80000100a00 */
[----:B------:R-:W4:Y:S04]  /*18b370*/  LDL.LU R32, [R1+0x2968] ;  /* 0x0029680001207983 */ /* 0x000f280000300800 */
[----:B------:R-:W4:Y:S01]  /*18b380*/  LDL.LU R24, [R1+0x295c] ;  /* 0x00295c0001187983 */ /* 0x000f220000300800 */
[----:B------:R-:W-:-:S02]  /*18b390*/  LOP3.LUT R5, R26, 0xffff, RZ, 0xc0, !PT ;  /* 0x0000ffff1a057812 */ /* 0x000fc400078ec0ff */
[----:B------:R-:W-:Y:S02]  /*18b3a0*/  LOP3.LUT R6, R33, 0xffff, RZ, 0xc0, !PT ;  /* 0x0000ffff21067812 */ /* 0x000fe400078ec0ff */
[----:B------:R-:W4:Y:S01]  /*18b3b0*/  LDL.LU R33, [R1+0x262c] ;  /* 0x00262c0001217983 */ /* 0x000f220000300800 */
[----:B------:R-:W-:-:S03]  /*18b3c0*/  LOP3.LUT R3, R34, 0xffff, RZ, 0xc0, !PT ;  /* 0x0000ffff22037812 */ /* 0x000fc600078ec0ff */
[----:B------:R-:W4:Y:S01]  /*18b3d0*/  LDL.LU R34, [R1+0x2628] ;  /* 0x0026280001227983 */ /* 0x000f220000300800 */
[----:B0-----:R-:W-:-:S03]  /*18b3e0*/  PRMT R8, R35, 0x4210, R4 ;  /* 0x0000421023087816 */ /* 0x001fc60000000004 */
[----:B------:R-:W4:Y:S01]  /*18b3f0*/  LDL.LU R35, [R1+0x2534] ;  /* 0x0025340001237983 */ /* 0x000f220000300800 */
[----:B------:R-:W-:-:S03]  /*18b400*/  PRMT R9, R36, 0x4210, R5 ;  /* 0x0000421024097816 */ /* 0x000fc60000000005 */
[----:B------:R-:W4:Y:S04]  /*18b410*/  LDL.LU R36, [R1+0x2508] ;  /* 0x0025080001247983 */ /* 0x000f280000300800 */
[----:B------:R-:W4:Y:S01]  /*18b420*/  LDL.LU R25, [R1+0x24ec] ;  /* 0x0024ec0001197983 */ /* 0x000f220000300800 */
[----:B-1----:R-:W-:-:S03]  /*18b430*/  PRMT R11, R37, 0x4210, R3 ;  /* 0x00004210250b7816 */ /* 0x002fc60000000003 */
[----:B------:R-:W4:Y:S04]  /*18b440*/  LDL.LU R37, [R1+0x24b8] ;  /* 0x0024b80001257983 */ /* 0x000f280000300800 */
[----:B------:R-:W-:Y:S04]  /*18b450*/  STL.64 [R1+0x420], R12 ;  /* 0x0004200c01007387 */ /* 0x000fe80000100a00 */
[----:B------:R-:W-:Y:S01]  /*18b460*/  STL.64 [R1+0x428], R14 ;  /* 0x0004280e01007387 */ /* 0x000fe20000100a00 */
[----:B------:R-:W-:-:S03]  /*18b470*/  PRMT R10, R27, 0x4210, R6 ;  /* 0x000042101b0a7816 */ /* 0x000fc60000000006 */
[----:B------:R-:W4:Y:S04]  /*18b480*/  LDL.LU R26, [R1+0x448] ;  /* 0x00044800011a7983 */ /* 0x000f280000300800 */
[----:B------:R-:W4:Y:S01]  /*18b490*/  LDL.LU R27, [R1+0x444] ;  /* 0x00044400011b7983 */ /* 0x000f220000300800 */
[----:B------:R-:W-:Y:S01]  /*18b4a0*/  NOP ;  /* 0x0000000000007918 */ /* 0x000fe20000000000 */
[----:B--2---:R-:W-:Y:S02]  /*18b4b0*/  PRMT R4, R38, 0x5210, R4 ;  /* 0x0000521026047816 */ /* 0x004fe40000000004 */
[----:B------:R-:W2:Y:S01]  /*18b4c0*/  LDL.LU R38, [R1+0x44c] ;  /* 0x00044c0001267983 */ /* 0x000ea20000300800 */
[----:B---3--:R-:W-:-:S03]  /*18b4d0*/  PRMT R5, R39, 0x5210, R5 ;  /* 0x0000521027057816 */ /* 0x008fc60000000005 */
[----:B------:R-:W3:Y:S04]  /*18b4e0*/  LDL.LU R39, [R1+0x3bc] ;  /* 0x0003bc0001277983 */ /* 0x000ee80000300800 */
[----:B------:R-:W-:Y:S01]  /*18b4f0*/  STSM.16.M88.4 [R2], R8 ;  /* 0x0000000802007844 */ /* 0x000fe20000000200 */
[----:B------:R-:W-:-:S03]  /*18b500*/  NOP ;  /* 0x0000000000007918 */ /* 0x000fc60000000000 */
[----:B------:R-:W0:Y:S01]  /*18b510*/  LDS.128 R8, [R2] ;  /* 0x0000000002087984 */ /* 0x000e220000000c00 */
[----:B----4-:R-:W-:Y:S02]  /*18b520*/  PRMT R6, R28, 0x5210, R6 ;  /* 0x000052101c067816 */ /* 0x010fe40000000006 */
[----:B------:R-:W-:Y:S01]  /*18b530*/  PRMT R7, R29, 0x5210, R3 ;  /* 0x000052101d077816 */ /* 0x000fe20000000003 */
[----:B------:R-:W-:-:S04]  /*18b540*/  NOP ;  /* 0x0000000000007918 */ /* 0x000fc80000000000 */
[----:B------:R1:W-:Y:S01]  /*18b550*/  STSM.16.M88.4 [R2], R4 ;  /* 0x0000000402007844 */ /* 0x0003e20000000200 */
[----:B------:R-:W-:-:S03]  /*18b560*/  NOP ;  /* 0x0000000000007918 */ /* 0x000fc60000000000 */
[----:B------:R-:W4:Y:S04]  /*18b570*/  LDS.128 R12, [R2] ;  /* 0x00000000020c7984 */ /* 0x000f280000000c00 */
[----:B0-----:R0:W-:Y:S04]  /*18b580*/  STL.64 [R1+0x410], R8 ;  /* 0x0004100801007387 */ /* 0x0011e80000100a00 */
[----:B------:R0:W-:Y:S04]  /*18b590*/  STL.64 [R1+0x418], R10 ;  /* 0x0004180a01007387 */ /* 0x0001e80000100a00 */
[----:B------:R-:W3:Y:S04]  /*18b5a0*/  LDL.LU R28, [R1+0x2988] ;  /* 0x00298800011c7983 */ /* 0x000ee80000300800 */
[----:B------:R-:W3:Y:S01]  /*18b5b0*/  LDL.LU R29, [R1+0x297c] ;  /* 0x00297c00011d7983 */ /* 0x000ee20000300800 */
[----:B-1----:R-:W-:-:S03]  /*18b5c0*/  LOP3.LUT R4, R32, 0xffff, RZ, 0xc0, !PT ;  /* 0x0000ffff20047812 */ /* 0x002fc600078ec0ff */
[----:B------:R-:W3:Y:S01]  /*18b5d0*/  LDL.LU R32, [R1+0x2648] ;  /* 0x0026480001207983 */ /* 0x000ee20000300800 */
[----:B------:R-:W-:Y:S02]  /*18b5e0*/  LOP3.LUT R5, R24, 0xffff, RZ, 0xc0, !PT ;  /* 0x0000ffff18057812 */ /* 0x000fe400078ec0ff */
[----:B------:R-:W-:Y:S02]  /*18b5f0*/  LOP3.LUT R6, R33, 0xffff, RZ, 0xc0, !PT ;  /* 0x0000ffff21067812 */ /* 0x000fe400078ec0ff */
[----:B------:R-:W3:Y:S01]  /*18b600*/  LDL.LU R33, [R1+0x2644] ;  /* 0x0026440001217983 */ /* 0x000ee20000300800 */
[----:B------:R-:W-:-:S03]  /*18b610*/  LOP3.LUT R3, R34, 0xffff, RZ, 0xc0, !PT ;  /* 0x0000ffff22037812 */ /* 0x000fc600078ec0ff */
[----:B------:R-:W3:Y:S01]  /*18b620*/  LDL.LU R34, [R1+0x2604] ;  /* 0x0026040001227983 */ /* 0x000ee20000300800 */
[----:B0-----:R-:W-:-:S03]  /*18b630*/  PRMT R8, R35, 0x4210, R4 ;  /* 0x0000421023087816 */ /* 0x001fc60000000004 */
[----:B------:R-:W3:Y:S01]  /*18b640*/  LDL.LU R35, [R1+0x25d8] ;  /* 0x0025d80001237983 */ /* 0x000ee20000300800 */
[----:B------:R-:W-:-:S03]  /*18b650*/  PRMT R9, R36, 0x4210, R5 ;  /* 0x0000421024097816 */ /* 0x000fc60000000005 */
[----:B------:R-:W3:Y:S01]  /*18b660*/  LDL.LU R36, [R1+0x25b0] ;  /* 0x0025b00001247983 */ /* 0x000ee20000300800 */
[----:B------:R-:W-:Y:S02]  /*18b670*/  PRMT R11, R37, 0x4210, R3 ;  /* 0x00004210250b7816 */ /* 0x000fe40000000003 */
[--C-:B------:R-:W-:Y:S01]  /*18b680*/  PRMT R10, R25, 0x4210, R6.reuse ;  /* 0x00004210190a7816 */ /* 0x100fe20000000006 */
[----:B------:R-:W3:Y:S04]  /*18b690*/  LDL.LU R37, [R1+0x25a4] ;  /* 0x0025a40001257983 */ /* 0x000ee80000300800 */
[----:B----4-:R-:W-:Y:S04]  /*18b6a0*/  STL.64 [R1+0x400], R12 ;  /* 0x0004000c01007387 */ /* 0x010fe80000100a00 */
[----:B------:R-:W-:Y:S01]  /*18b6b0*/  STL.64 [R1+0x408], R14 ;  /* 0x0004080e01007387 */ /* 0x000fe20000100a00 */
[----:B------:R-:W-:Y:S01]  /*18b6c0*/  NOP ;  /* 0x0000000000007918 */ /* 0x000fe20000000000 */
[----:B--2---:R-:W-:-:S02]  /*18b6d0*/  PRMT R6, R38, 0x5210, R6 ;  /* 0x0000521026067816 */ /* 0x004fc40000000006 */
[----:B------:R-:W2:Y:S01]  /*18b6e0*/  LDL.LU R38, [R1+0x454] ;  /* 0x0004540001267983 */ /* 0x000ea20000300800 */
[----:B---3--:R-:W-:-:S03]  /*18b6f0*/  PRMT R7, R39, 0x5210, R3 ;  /* 0x0000521027077816 */ /* 0x008fc60000000003 */
[----:B------:R-:W3:Y:S04]  /*18b700*/  LDL.LU R39, [R1+0x45c] ;  /* 0x00045c0001277983 */ /* 0x000ee80000300800 */
[----:B------:R-:W-:Y:S01]  /*18b710*/  STSM.16.M88.4 [R2], R8 ;  /* 0x0000000802007844 */ /* 0x000fe20000000200 */
[----:B------:R-:W-:-:S03]  /*18b720*/  NOP ;  /* 0x0000000000007918 */ /* 0x000fc60000000000 */
[----:B------:R-:W0:Y:S01]  /*18b730*/  LDS.128 R8, [R2] ;  /* 0x0000000002087984 */ /* 0x000e220000000c00 */
[----:B------:R-:W-:-:S03]  /*18b740*/  PRMT R4, R26, 0x5210, R4 ;  /* 0x000052101a047816 */ /* 0x000fc60000000004 */
[----:B------:R-:W4:Y:S04]  /*18b750*/  LDL.LU R24, [R1+0x450] ;  /* 0x0004500001187983 */ /* 0x000f280000300800 */
[----:B------:R-:W4:Y:S01]  /*18b760*/  LDL.LU R26, [R1+0x458] ;  /* 0x00045800011a7983 */ /* 0x000f220000300800 */
[----:B------:R-:W-:Y:S01]  /*18b770*/  PRMT R5, R27, 0x5210, R5 ;  /* 0x000052101b057816 */ /* 0x000fe20000000005 */
[----:B------:R-:W-:-:S04]  /*18b780*/  NOP ;  /* 0x0000000000007918 */ /* 0x000fc80000000000 */
        /* <DEDUP_REMOVED lines=9> */
[----:B------:R-:W-:-:S03]  /*18b820*/  LOP3.LUT R6, R32, 0xffff, RZ, 0xc0, !PT ;  /* 0x0000ffff20067812 */ /* 0x000fc600078ec0ff */
[----:B------:R-:W4:Y:S04]  /*18b830*/  LDL.LU R29, [R1+0x265c] ;  /* 0x00265c00011d7983 */ /* 0x000f280000300800 */
[----:B------:R-:W4:Y:S04]  /*18b840*/  LDL.LU R32, [R1+0x2658] ;  /* 0x0026580001207983 */ /* 0x000f280000300800 */
[----:B------:R-:W4:Y:S01]  /*18b850*/  LDL.LU R25, [R1+0x26ac] ;  /* 0x0026ac0001197983 */ /* 0x000f220000300800 */
[----:B------:R-:W-:-:S03]  /*18b860*/  LOP3.LUT R3, R33, 0xffff, RZ, 0xc0, !PT ;  /* 0x0000ffff21037812 */ /* 0x000fc600078ec0ff */
[----:B------:R-:W4:Y:S01]  /*18b870*/  LDL.LU R33, [R1+0x2684] ;  /* 0x0026840001217983 */ /* 0x000f220000300800 */
[----:B0-----:R-:W-:-:S03]  /*18b880*/  PRMT R8, R34, 0x4210, R4 ;  /* 0x0000421022087816 */ /* 0x001fc60000000004 */
        /* <DEDUP_REMOVED lines=9> */
[----:B------:R-:W4:Y:S01]  /*18b920*/  LDL.LU R37, [R1+0x4b0] ;  /* 0x0004b00001257983 */ /* 0x000f220000300800 */
[----:B--2---:R-:W-:-:S03]  /*18b930*/  PRMT R4, R38, 0x5210, R4 ;  /* 0x0000521026047816 */ /* 0x004fc60000000004 */
        /* <DEDUP_REMOVED lines=13> */
[----:B------:R0:W-:Y:S01]  /*18ba10*/  STL.64 [R1+0x478], R10 ;  /* 0x0004780a01007387 */ /* 0x0001e20000100a00 */
[----:B-1----:R-:W-:Y:S02]  /*18ba20*/  LOP3.LUT R4, R27, 0xffff, RZ, 0xc0, !PT ;  /* 0x0000ffff1b047812 */ /* 0x002fe400078ec0ff */
[----:B------:R-:W-:Y:S01]  /*18ba30*/  LOP3.LUT R5, R28, 0xffff, RZ, 0xc0, !PT ;  /* 0x0000ffff1c057812 */ /* 0x000fe200078ec0ff */
[----:B------:R-:W3:Y:S01]  /*18ba40*/  LDL.LU R26, [R1+0x51d4] ;  /* 0x0051d400011a7983 */ /* 0x000ee20000300800 */
[----:B------:R-:W-:-:S03]  /*18ba50*/  LOP3.LUT R6, R29, 0xffff, RZ, 0xc0, !PT ;  /* 0x0000ffff1d067812 */ /* 0x000fc600078ec0ff */
[----:B------:R-:W3:Y:S04]  /*18ba60*/  LDL.LU R27, [R1+0x51c8] ;  /* 0x0051c800011b7983 */ /* 0x000ee80000300800 */
[----:B------:R-:W3:Y:S01]  /*18ba70*/  LDL.LU R28, [R1+0x2674] ;  /* 0x00267400011c7983 */ /* 0x000ee20000300800 */
[----:B------:R-:W-:-:S03]  /*18ba80*/  LOP3.LUT R3, R32, 0xffff, RZ, 0xc0, !PT ;  /* 0x0000ffff20037812 */ /* 0x000fc600078ec0ff */
[----:B------:R-:W3:Y:S04]  /*18ba90*/  LDL.LU R29, [R1+0x2670] ;  /* 0x00267000011d7983 */ /* 0x000ee80000300800 */
[----:B------:R-:W3:Y:S01]  /*18baa0*/  LDL.LU R32, [R1+0x2740] ;  /* 0x0027400001207983 */ /* 0x000ee20000300800 */
[----:B0-----:R-:W-:Y:S02]  /*18bab0*/  PRMT R8, R25, 0x4210, R4 ;  /* 0x0000421019087816 */ /* 0x001fe40000000004 */
[----:B------:R-:W-:Y:S02]  /*18bac0*/  PRMT R9, R33, 0x4210, R5 ;  /* 0x0000421021097816 */ /* 0x000fe40000000005 */
[----:B------:R-:W3:Y:S01]  /*18bad0*/  LDL.LU R33, [R1+0x2734] ;  /* 0x0027340001217983 */ /* 0x000ee20000300800 */
[----:B------:R-:W-:-:S03]  /*18bae0*/  PRMT R10, R34, 0x4210, R6 ;  /* 0x00004210220a7816 */ /* 0x000fc60000000006 */
[----:B------:R-:W3:Y:S04]  /*18baf0*/  LDL.LU R34, [R1+0x2730] ;  /* 0x0027300001227983 */ /* 0x000ee80000300800 */
[----:B----4-:R-:W-:Y:S01]  /*18bb00*/  STL.64 [R1+0x460], R12 ;  /* 0x0004600c01007387 */ /* 0x010fe20000100a00 */
[----:B------:R-:W-:-:S03]  /*18bb10*/  PRMT R11, R35, 0x4210, R3 ;  /* 0x00004210230b7816 */ /* 0x000fc60000000003 */
[----:B------:R-:W-:Y:S04]  /*18bb20*/  STL.64 [R1+0x468], R14 ;  /* 0x0004680e01007387 */ /* 0x000fe80000100a00 */
[----:B------:R-:W4:Y:S01]  /*18bb30*/  LDL.LU R35, [R1+0x26e8] ;  /* 0x0026e80001237983 */ /* 0x000f220000300800 */
        /* <DEDUP_REMOVED lines=12> */
[----:B------:R-:W-:-:S03]  /*18bc00*/  NOP ;  /* 0x0000000000007918 */ /* 0x000fc60000000000 */
[----:B------:R1:W-:Y:S01]  /*18bc10*/  STSM.16.M88.4 [R2], R4 ;  /* 0x0000000402007844 */ /* 0x0003e20000000200 */
[----:B------:R-:W-:-:S03]  /*18bc20*/  NOP ;  /* 0x0000000000007918 */ /* 0x000fc60000000000 */
[----:B------:R-:W1:Y:S04]  /*18bc30*/  LDS.128 R12, [R2] ;  /* 0x00000000020c7984 */ /* 0x000e680000000c00 */
[----:B0-----:R0:W-:Y:S04]  /*18bc40*/  STL.64 [R1+0x450], R8 ;  /* 0x0004500801007387 */ /* 0x0011e80000100a00 */
[----:B------:R0:W-:Y:S01]  /*18bc50*/  STL.64 [R1+0x458], R10 ;  /* 0x0004580a01007387 */ /* 0x0001e20000100a00 */
[----:B-1----:R-:W-:Y:S02]  /*18bc60*/  LOP3.LUT R4, R26, 0xffff, RZ, 0xc0, !PT ;  /* 0x0000ffff1a047812 */ /* 0x002fe400078ec0ff */
[----:B------:R-:W-:Y:S01]  /*18bc70*/  LOP3.LUT R5, R27, 0xffff, RZ, 0xc0, !PT ;  /* 0x0000ffff1b057812 */ /* 0x000fe200078ec0ff */
[----:B------:R-:W3:Y:S01]  /*18bc80*/  LDL.LU R26, [R1+0x51e0] ;  /* 0x0051e000011a7983 */ /* 0x000ee20000300800 */
[----:B------:R-:W-:-:S03]  /*18bc90*/  LOP3.LUT R6, R28, 0xffff, RZ, 0xc0, !PT ;  /* 0x0000ffff1c067812 */ /* 0x000fc600078ec0ff */
[----:B------:R-:W3:Y:S01]  /*18bca0*/  LDL.LU R27, [R1+0x51dc] ;  /* 0x0051dc00011b7983 */ /* 0x000ee20000300800 */
[----:B------:R-:W-:-:S03]  /*18bcb0*/  LOP3.LUT R3, R29, 0xffff, RZ, 0xc0, !PT ;  /* 0x0000ffff1d037812 */ /* 0x000fc600078ec0ff */
[----:B------:R-:W3:Y:S04]  /*18bcc0*/  LDL.LU R28, [R1+0x2690] ;  /* 0x00269000011c7983 */ /* 0x000ee80000300800 */
[----:B------:R-:W3:Y:S01]  /*18bcd0*/  LDL.LU R29, [R1+0x268c] ;  /* 0x00268c00011d7983 */ /* 0x000ee20000300800 */
[----:B0-----:R-:W-:-:S03]  /*18bce0*/  PRMT R8, R32, 0x4210, R4 ;  /* 0x0000421020087816 */ /* 0x001fc60000000004 */
[----:B------:R-:W3:Y:S01]  /*18bcf0*/  LDL.LU R32, [R1+0x2764] ;  /* 0x0027640001207983 */ /* 0x000ee20000300800 */
[----:B------:R-:W-:-:S03]  /*18bd00*/  PRMT R9, R33, 0x4210, R5 ;  /* 0x0000421021097816 */ /* 0x000fc60000000005 */
[----:B------:R-:W3:Y:S01]  /*18bd10*/  LDL.LU R33, [R1+0x2760] ;  /* 0x0027600001217983 */ /* 0x000ee20000300800 */
[----:B------:R-:W-:-:S03]  /*18bd20*/  PRMT R10, R34, 0x4210, R6 ;  /* 0x00004210220a7816 */ /* 0x000fc60000000006 */
[----:B------:R-:W3:Y:S04]  /*18bd30*/  LDL.LU R34, [R1+0x2754] ;  /* 0x0027540001227983 */ /* 0x000ee80000300800 */
[----:B------:R-:W-:Y:S01]  /*18bd40*/  STL.64 [R1+0x440], R12 ;  /* 0x0004400c01007387 */ /* 0x000fe20000100a00 */
[----:B----4-:R-:W-:-:S03]  /*18bd50*/  PRMT R11, R35, 0x4210, R3 ;  /* 0x00004210230b7816 */ /* 0x010fc60000000003 */
        /* <DEDUP_REMOVED lines=62> */
[----:B------:R-:W3:Y:S01]  /*18c140*/  LDL.LU R28, [R1+0x26bc] ;  /* 0x0026bc00011c7983 */ /* 0x000ee20000300800 */
[----:B0-----:R-:W-:-:S03]  /*18c150*/  PRMT R8, R32, 0x4210, R4 ;  /* 0x0000421020087816 */ /* 0x001fc60000000004 */
[----:B------:R-:W3:Y:S04]  /*18c160*/  LDL.LU R29, [R1+0x26b4] ;  /* 0x0026b400011d7983 */ /* 0x000ee80000300800 */
        /* <DEDUP_REMOVED lines=104> */
[----:B------:R-:W-:Y:S02]  /*18c7f0*/  LOP3.LUT R3, R29, 0xffff, RZ, 0xc0, !PT ;  /* 0x0000ffff1d037812 */ /* 0x000fe400078ec0ff */
[----:B0-----:R-:W-:Y:S01]  /*18c800*/  PRMT R8, R32, 0x4210, R4 ;  /* 0x0000421020087816 */ /* 0x001fe20000000004 */
[----:B------:R-:W3:Y:S04]  /*18c810*/  LDL.LU R28, [R1+0x270c] ;  /* 0x00270c00011c7983 */ /* 0x000ee80000300800 */
[----:B------:R-:W3:Y:S04]  /*18c820*/  LDL.LU R29, [R1+0x2708] ;  /* 0x00270800011d7983 */ /* 0x000ee80000300800 */
[----:B------:R-:W3:Y:S01]  /*18c830*/  LDL.LU R32, [R1+0x5404] ;  /* 0x0054040001207983 */ /* 0x000ee20000300800 */
[----:B------:R-:W-:-:S03]  /*18c840*/  PRMT R9, R33, 0x4210, R5 ;  /* 0x0000421021097816 */ /* 0x000fc60000000005 */
[----:B------:R-:W3:Y:S01]  /*18c850*/  LDL.LU R33, [R1+0x5400] ;  /* 0x0054000001217983 */ /* 0x000ee20000300800 */
[----:B------:R-:W-:-:S03]  /*18c860*/  PRMT R10, R34, 0x4210, R6 ;  /* 0x00004210220a7816 */ /* 0x000fc60000000006 */
[----:B------:R-:W3:Y:S01]  /*18c870*/  LDL.LU R34, [R1+0x53e4] ;  /* 0x0053e40001227983 */ /* 0x000ee20000300800 */
[----:B----4-:R-:W-:Y:S01]  /*18c880*/  PRMT R11, R35, 0x4210, R3 ;  /* 0x00004210230b7816 */ /* 0x010fe20000000003 */
[----:B------:R-:W-:-:S04]  /*18c890*/  NOP ;  /* 0x0000000000007918 */ /* 0x000fc80000000000 */
[----:B------:R-:W-:Y:S01]  /*18c8a0*/  STSM.16.M88.4 [R2], R8 ;  /* 0x0000000802007844 */ /* 0x000fe20000000200 */
[----:B------:R-:W-:-:S03]  /*18c8b0*/  NOP ;  /* 0x0000000000007918 */ /* 0x000fc60000000000 */
[----:B------:R-:W0:Y:S04]  /*18c8c0*/  LDS.128 R8, [R2] ;  /* 0x0000000002087984 */ /* 0x000e280000000c00 */
[----:B------:R-:W4:Y:S04]  /*18c8d0*/  LDL.LU R35, [R1+0x53dc] ;  /* 0x0053dc0001237983 */ /* 0x000f280000300800 */
[----:B------:R-:W-:Y:S04]  /*18c8e0*/  STL.64 [R1+0x580], R12 ;  /* 0x0005800c01007387 */ /* 0x000fe80000100a00 */
[----:B------:R-:W-:Y:S01]  /*18c8f0*/  STL.64 [R1+0x588], R14 ;  /* 0x0005880e01007387 */ /* 0x000fe20000100a00 */
[----:B------:R-:W-:-:S02]  /*18c900*/  PRMT R4, R36, 0x5210, R4 ;  /* 0x0000521024047816 */ /* 0x000fc40000000004 */
[----:B------:R-:W-:Y:S01]  /*18c910*/  PRMT R5, R37, 0x5210, R5 ;  /* 0x0000521025057816 */ /* 0x000fe20000000005 */
[----:B------:R-:W4:Y:S04]  /*18c920*/  LDL.LU R36, [R1+0x594] ;  /* 0x0005940001247983 */ /* 0x000f280000300800 */
[----:B------:R-:W4:Y:S01]  /*18c930*/  LDL.LU R37, [R1+0x59c] ;  /* 0x00059c0001257983 */ /* 0x000f220000300800 */
[----:B------:R-:W-:Y:S01]  /*18c940*/  NOP ;  /* 0x0000000000007918 */ /* 0x000fe20000000000 */
[----:B--2---:R-:W-:Y:S02]  /*18c950*/  PRMT R6, R38, 0x5210, R6 ;  /* 0x0000521026067816 */ /* 0x004fe40000000006 */
[----:B------:R-:W2:Y:S04]  /*18c960*/  LDL.LU R38, [R1+0x55c] ;  /* 0x00055c0001267983 */ /* 0x000ea80000300800 */
[----:B0-----:R-:W-:Y:S01]  /*18c970*/  STL.64 [R1+0x570], R8 ;  /* 0x0005700801007387 */ /* 0x001fe20000100a00 */
[----:B---3--:R-:W-:-:S03]  /*18c980*/  PRMT R7, R39, 0x5210, R3 ;  /* 0x0000521027077816 */ /* 0x008fc60000000003 */
[----:B------:R-:W-:Y:S04]  /*18c990*/  STL.64 [R1+0x578], R10 ;  /* 0x0005780a01007387 */ /* 0x000fe80000100a00 */
[----:B------:R-:W3:Y:S04]  /*18c9a0*/  LDL.LU R39, [R1+0x598] ;  /* 0x0005980001277983 */ /* 0x000ee80000300800 */
[----:B------:R0:W-:Y:S01]  /*18c9b0*/  STSM.16.M88.4 [R2], R4 ;  /* 0x0000000402007844 */ /* 0x0001e20000000200 */
[----:B------:R-:W-:-:S03]  /*18c9c0*/  NOP ;  /* 0x0000000000007918 */ /* 0x000fc60000000000 */
[----:B------:R-:W1:Y:S01]  /*18c9d0*/  LDS.128 R12, [R2] ;  /* 0x00000000020c7984 */ /* 0x000e620000000c00 */
[----:B0-----:R-:W-:Y:S02]  /*18c9e0*/  LOP3.LUT R4, R26, 0xffff, RZ, 0xc0, !PT ;  /* 0x0000ffff1a047812 */ /* 0x001fe400078ec0ff */
[----:B------:R-:W-:Y:S01]  /*18c9f0*/  LOP3.LUT R5, R27, 0xffff, RZ, 0xc0, !PT ;  /* 0x0000ffff1b057812 */ /* 0x000fe200078ec0ff */
[----:B------:R-:W3:Y:S01]  /*18ca00*/  LDL.LU R26, [R1+0x5274] ;  /* 0x00527400011a7983 */ /* 0x000ee20000300800 */
[----:B------:R-:W-:Y:S02]  /*18ca10*/  LOP3.LUT R6, R28, 0xffff, RZ, 0xc0, !PT ;  /* 0x0000ffff1c067812 */ /* 0x000fe400078ec0ff */
[----:B------:R-:W-:Y:S02]  /*18ca20*/  LOP3.LUT R3, R29, 0xffff, RZ, 0xc0, !PT ;  /* 0x0000ffff1d037812 */ /* 0x000fe400078ec0ff */
[----:B------:R-:W-:Y:S01]  /*18ca30*/  PRMT R8, R32, 0x4210, R4 ;  /* 0x0000421020087816 */ /* 0x000fe20000000004 */
[----:B------:R-:W3:Y:S04]  /*18ca40*/  LDL.LU R29, [R1+0x5270] ;  /* 0x00527000011d7983 */ /* 0x000ee80000300800 */
        /* <DEDUP_REMOVED lines=8> */
[----:B------:R-:W-:Y:S02]  /*18cad0*/  NOP ;  /* 0x0000000000007918 */ /* 0x000fe40000000000 */
[----:B------:R-:W4:Y:S04]  /*18cae0*/  LDL.LU R35, [R1+0x5414] ;  /* 0x0054140001237983 */ /* 0x000f280000300800 */
[----:B-1----:R-:W-:Y:S04]  /*18caf0*/  STL.64 [R1+0x560], R12 ;  /* 0x0005600c01007387 */ /* 0x002fe80000100a00 */
[----:B------:R-:W-:Y:S01]  /*18cb00*/  STL.64 [R1+0x568], R14 ;  /* 0x0005680e01007387 */ /* 0x000fe20000100a00 */
[----:B------:R-:W-:-:S02]  /*18cb10*/  PRMT R4, R36, 0x5210, R4 ;  /* 0x0000521024047816 */ /* 0x000fc40000000004 */
[----:B------:R-:W-:Y:S01]  /*18cb20*/  PRMT R5, R37, 0x5210, R5 ;  /* 0x0000521025057816 */ /* 0x000fe20000000005 */
[----:B------:R-:W4:Y:S04]  /*18cb30*/  LDL.LU R36, [R1+0x5a4] ;  /* 0x0005a40001247983 */ /* 0x000f280000300800 */
        /* <DEDUP_REMOVED lines=15> */
[----:B------:R-:W-:-:S02]  /*18cc30*/  LOP3.LUT R5, R29, 0xffff, RZ, 0xc0, !PT ;  /* 0x0000ffff1d057812 */ /* 0x000fc400078ec0ff */
[----:B------:R-:W-:Y:S01]  /*18cc40*/  LOP3.LUT R6, R32, 0xffff, RZ, 0xc0, !PT ;  /* 0x0000ffff20067812 */ /* 0x000fe200078ec0ff */
[----:B------:R-:W3:Y:S04]  /*18cc50*/  LDL.LU R29, [R1+0x5294] ;  /* 0x00529400011d7983 */ /* 0x000ee80000300800 */
[----:B------:R-:W3:Y:S01]  /*18cc60*/  LDL.LU R32, [R1+0x528c] ;  /* 0x00528c0001207983 */ /* 0x000ee20000300800 */
[----:B------:R-:W-:Y:S02]  /*18cc70*/  LOP3.LUT R3, R27, 0xffff, RZ, 0xc0, !PT ;  /* 0x0000ffff1b037812 */ /* 0x000fe400078ec0ff */
[----:B0-----:R-:W-:Y:S02]  /*18cc80*/  PRMT R8, R28, 0x4210, R4 ;  /* 0x000042101c087816 */ /* 0x001fe40000000004 */
[----:B------:R-:W-:-:S02]  /*18cc90*/  PRMT R9, R33, 0x4210, R5 ;  /* 0x0000421021097816 */ /* 0x000fc40000000005 */
[----:B------:R-:W3:Y:S04]  /*18cca0*/  LDL.LU R33, [R1+0x51f4] ;  /* 0x0051f40001217983 */ /* 0x000ee80000300800 */
[----:B------:R-:W-:Y:S04]  /*18ccb0*/  STL.64 [R1+0x540], R12 ;  /* 0x0005400c01007387 */ /* 0x000fe80000100a00 */
[----:B------:R-:W-:Y:S01]  /*18ccc0*/  STL.64 [R1+0x548], R14 ;  /* 0x0005480e01007387 */ /* 0x000fe20000100a00 */
[----:B------:R-:W-:-:S03]  /*18ccd0*/  PRMT R10, R34, 0x4210, R6 ;  /* 0x00004210220a7816 */ /* 0x000fc60000000006 */
[----:B------:R-:W3:Y:S01]  /*18cce0*/  LDL.LU R34, [R1+0x2744] ;  /* 0x0027440001227983 */ /* 0x000ee20000300800 */
[----:B----4-:R-:W-:Y:S01]  /*18ccf0*/  PRMT R11, R35, 0x4210, R3 ;  /* 0x00004210230b7816 */ /* 0x010fe20000000003 */
[----:B------:R-:W-:Y:S01]  /*18cd00*/  NOP ;  /* 0x0000000000007918 */ /* 0x000fe20000000000 */
[----:B------:R-:W-:Y:S01]  /*18cd10*/  PRMT R4, R36, 0x5210, R4 ;  /* 0x0000521024047816 */ /* 0x000fe20000000004 */
[----:B------:R-:W4:Y:S04]  /*18cd20*/  LDL.LU R35, [R1+0x2738] ;  /* 0x0027380001237983 */ /* 0x000f280000300800 */
[----:B------:R-:W4:Y:S01]  /*18cd30*/  LDL.LU R36, [R1+0x5448] ;  /* 0x0054480001247983 */ /* 0x000f220000300800 */
[----:B------:R-:W-:-:S03]  /*18cd40*/  PRMT R5, R37, 0x5210, R5 ;  /* 0x0000521025057816 */ /* 0x000fc60000000005 */
[----:B------:R-:W4:Y:S04]  /*18cd50*/  LDL.LU R37, [R1+0x5444] ;  /* 0x0054440001257983 */ /* 0x000f280000300800 */
[----:B------:R-:W-:Y:S01]  /*18cd60*/  STSM.16.M88.4 [R2], R8 ;  /* 0x0000000802007844 */ /* 0x000fe20000000200 */
[----:B------:R-:W-:-:S03]  /*18cd70*/  NOP ;  /* 0x0000000000007918 */ /* 0x000fc60000000000 */
[----:B------:R-:W0:Y:S01]  /*18cd80*/  LDS.128 R8, [R2] ;  /* 0x0000000002087984 */ /* 0x000e220000000c00 */
[----:B--2---:R-:W-:-:S03]  /*18cd90*/  PRMT R6, R38, 0x5210, R6 ;  /* 0x0000521026067816 */ /* 0x004fc60000000006 */
[----:B------:R-:W2:Y:S01]  /*18cda0*/  LDL.LU R38, [R1+0x5440] ;  /* 0x0054400001267983 */ /* 0x000ea20000300800 */
[----:B---3--:R-:W-:Y:S01]  /*18cdb0*/  PRMT R7, R39, 0x5210, R3 ;  /* 0x0000521027077816 */ /* 0x008fe20000000003 */
[----:B------:R-:W-:Y:S02]  /*18cdc0*/  NOP ;  /* 0x0000000000007918 */ /* 0x000fe40000000000 */
[----:B------:R-:W3:Y:S04]  /*18cdd0*/  LDL.LU R39, [R1+0x5438] ;  /* 0x0054380001277983 */ /* 0x000ee80000300800 */
[----:B0-----:R0:W-:Y:S04]  /*18cde0*/  STL.64 [R1+0x5b0], R8 ;  /* 0x0005b00801007387 */ /* 0x0011e80000100a00 */
[----:B------:R-:W-:Y:S04]  /*18cdf0*/  STL.64 [R1+0x5b8], R10 ;  /* 0x0005b80a01007387 */ /* 0x000fe80000100a00 */
[----:B------:R-:W3:Y:S04]  /*18ce00*/  LDL.LU R13, [R1+0x5204] ;  /* 0x00520400010d7983 */ /* 0x000ee80000300800 */
[----:B------:R-:W3:Y:S04]  /*18ce10*/  LDL.LU R14, [R1+0x5564] ;  /* 0x00556400010e7983 */ /* 0x000ee80000300800 */
[----:B------:R-:W3:Y:S04]  /*18ce20*/  LDL.LU R15, [R1+0x5c0] ;  /* 0x0005c000010f7983 */ /* 0x000ee80000300800 */
[----:B------:R-:W3:Y:S04]  /*18ce30*/  LDL.LU R27, [R1+0x5208] ;  /* 0x00520800011b7983 */ /* 0x000ee80000300800 */
[----:B------:R-:W3:Y:S04]  /*18ce40*/  LDL.LU R16, [R1+0x5560] ;  /* 0x0055600001107983 */ /* 0x000ee80000300800 */
[----:B------:R-:W3:Y:S04]  /*18ce50*/  LDL.LU R17, [R1+0x5c4] ;  /* 0x0005c40001117983 */ /* 0x000ee80000300800 */
[----:B------:R-:W3:Y:S04]  /*18ce60*/  LDL.LU R28, [R1+0x5210] ;  /* 0x00521000011c7983 */ /* 0x000ee80000300800 */
[----:B------:R1:W-:Y:S01]  /*18ce70*/  STSM.16.M88.4 [R2], R4 ;  /* 0x0000000402007844 */ /* 0x0003e20000000200 */
[----:B------:R-:W-:-:S03]  /*18ce80*/  PRMT R0, R19, 0x5410, R18 ;  /* 0x0000541013007816 */ /* 0x000fc60000000012 */
[----:B------:R-:W3:Y:S04]  /*18ce90*/  LDL.LU R18, [R1+0x5554] ;  /* 0x0055540001127983 */ /* 0x000ee80000300800 */
[----:B------:R-:W3:Y:S04]  /*18cea0*/  LDL.LU R19, [R1+0x5c8] ;  /* 0x0005c80001137983 */ /* 0x000ee80000300800 */
[----:B------:R-:W3:Y:S01]  /*18ceb0*/  LDL.LU R20, [R1+0x26cc] ;  /* 0x0026cc0001147983 */ /* 0x000ee20000300800 */
[----:B0-----:R-:W-:Y:S02]  /*18cec0*/  LOP3.LUT R8, R29, 0xffff, RZ, 0xc0, !PT ;  /* 0x0000ffff1d087812 */ /* 0x001fe400078ec0ff */
[----:B-1----:R-:W-:Y:S01]  /*18ced0*/  LOP3.LUT R7, R32, 0xffff, RZ, 0xc0, !PT ;  /* 0x0000ffff20077812 */ /* 0x002fe200078ec0ff */
[----:B------:R-:W3:Y:S04]  /*18cee0*/  LDL.LU R29, [R1+0x5550] ;  /* 0x00555000011d7983 */ /* 0x000ee80000300800 */
[----:B------:R-:W3:Y:S04]  /*18cef0*/  LDL.LU R21, [R1+0x5cc] ;  /* 0x0005cc0001157983 */ /* 0x000ee80000300800 */
[----:B------:R-:W3:Y:S04]  /*18cf00*/  LDL.LU R22, [R1+0x522c] ;  /* 0x00522c0001167983 */ /* 0x000ee80000300800 */
[----:B------:R-:W3:Y:S04]  /*18cf10*/  LDL.LU R23, [R1+0x554c] ;  /* 0x00554c0001177983 */ /* 0x000ee80000300800 */
[----:B------:R-:W3:Y:S04]  /*18cf20*/  LDL.LU R24, [R1+0x5d0] ;  /* 0x0005d00001187983 */ /* 0x000ee80000300800 */
[----:B------:R-:W3:Y:S01]  /*18cf30*/  LDL.LU R25, [R1+0x5230] ;  /* 0x0052300001197983 */ /* 0x000ee20000300800 */
[----:B------:R-:W-:-:S02]  /*18cf40*/  LOP3.LUT R3, R33, 0xffff, RZ, 0xc0, !PT ;  /* 0x0000ffff21037812 */ /* 0x000fc400078ec0ff */
[----:B------:R-:W-:Y:S02]  /*18cf50*/  LOP3.LUT R6, R34, 0xffff, RZ, 0xc0, !PT ;  /* 0x0000ffff22067812 */ /* 0x000fe400078ec0ff */
[----:B----4-:R-:W-:Y:S02]  /*18cf60*/  LOP3.LUT R5, R35, 0xffff, RZ, 0xc0, !PT ;  /* 0x0000ffff23057812 */ /* 0x010fe400078ec0ff */
[----:B------:R-:W-:Y:S02]  /*18cf70*/  PRMT R32, R36, 0x4210, R8 ;  /* 0x0000421024207816 */ /* 0x000fe40000000008 */
[----:B------:R-:W-:Y:S02]  /*18cf80*/  PRMT R33, R37, 0x4210, R7 ;  /* 0x0000421025217816 */ /* 0x000fe40000000007 */
[----:B--2---:R-:W-:Y:S02]  /*18cf90*/  PRMT R34, R38, 0x4210, R6 ;  /* 0x0000421026227816 */ /* 0x004fe40000000006 */
[----:B---3--:R-:W-:Y:S01]  /*18cfa0*/  PRMT R35, R39, 0x4210, R5 ;  /* 0x0000421027237816 */ /* 0x008fe20000000005 */
[----:B------:R-:W-:Y:S01]  /*18cfb0*/  NOP ;  /* 0x0000000000007918 */ /* 0x000fe20000000000 */
[----:B------:R-:W0:Y:S01]  /*18cfc0*/  LDS.128 R36, [R2] ;  /* 0x0000000002247984 */ /* 0x000e220000000c00 */
[----:B------:R-:W-:-:S03]  /*18cfd0*/  NOP ;  /* 0x0000000000007918 */ /* 0x000fc60000000000 */
[----:B0-----:R-:W-:Y:S04]  /*18cfe0*/  STL.64 [R1+0x5a0], R36 ;  /* 0x0005a02401007387 */ /* 0x001fe80000100a00 */
[----:B------:R0:W-:Y:S04]  /*18cff0*/  STL.64 [R1+0x5a8], R38 ;  /* 0x0005a82601007387 */ /* 0x0001e80000100a00 */
[----:B0-----:R-:W2:Y:S04]  /*18d000*/  LDL.LU.64 R38, [R1+0x69e8] ;  /* 0x0069e80001267983 */ /* 0x001ea80000300a00 */
[----:B------:R-:W3:Y:S04]  /*18d010*/  LDL.LU.64 R36, [R1+0x69e0] ;  /* 0x0069e00001247983 */ /* 0x000ee80000300a00 */
[----:B------:R-:W4:Y:S01]  /*18d020*/  LDL.LU R26, [R1+0x5544] ;  /* 0x00554400011a7983 */ /* 0x000f220000300800 */
[----:B------:R-:W-:-:S03]  /*18d030*/  PRMT R9, R14, 0x4210, R3 ;  /* 0x000042100e097816 */ /* 0x000fc60000000003 */
[----:B------:R0:W-:Y:S01]  /*18d040*/  STSM.16.M88.4 [R2], R32 ;  /* 0x0000002002007844 */ /* 0x0001e20000000200 */
[----:B------:R-:W-:Y:S02]  /*18d050*/  PRMT R4, R15, 0x5210, R3 ;  /* 0x000052100f047816 */ /* 0x000fe40000000003 */
[----:B------:R-:W-:Y:S02]  /*18d060*/  LOP3.LUT R3, R27, 0xffff, RZ, 0xc0, !PT ;  /* 0x0000ffff1b037812 */ /* 0x000fe400078ec0ff */
[----:B0-----:R-:W-:Y:S01]  /*18d070*/  LOP3.LUT R2, R13, 0xffff, RZ, 0xc0, !PT ;  /* 0x0000ffff0d027812 */ /* 0x001fe200078ec0ff */
[----:B------:R-:W2:Y:S04]  /*18d080*/  LDL.LU.64 R34, [R1+0x69d8] ;  /* 0x0069d80001227983 */ /* 0x000ea80000300a00 */
[----:B------:R-:W2:Y:S04]  /*18d090*/  LDL.LU.64 R32, [R1+0x69d0] ;  /* 0x0069d00001207983 */ /* 0x000ea80000300a00 */
[----:B------:R0:W-:Y:S04]  /*18d0a0*/  STL [R1+0x8e0], R9 ;  /* 0x0008e00901007387 */ /* 0x0001e80000100800 */
[----:B------:R-:W2:Y:S04]  /*18d0b0*/  LDL.LU R27, [R1+0x5d4] ;  /* 0x0005d400011b7983 */ /* 0x000ea80000300800 */
[----:B------:R1:W-:Y:S01]  /*18d0c0*/  STL [R1+0x860], R4 ;  /* 0x0008600401007387 */ /* 0x0003e20000100800 */
[----:B0-----:R-:W-:-:S02]  /*18d0d0*/  PRMT R9, R16, 0x4210, R2 ;  /* 0x0000421010097816 */ /* 0x001fc40000000002 */
[----:B-1----:R-:W-:Y:S02]  /*18d0e0*/  PRMT R4, R17, 0x5210, R2 ;  /* 0x0000521011047816 */ /* 0x002fe40000000002 */
[----:B------:R-:W-:Y:S01]  /*18d0f0*/  LOP3.LUT R2, R28, 0xffff, RZ, 0xc0, !PT ;  /* 0x0000ffff1c027812 */ /* 0x000fe200078ec0ff */
[----:B------:R-:W-:Y:S04]  /*18d100*/  STL [R1+0x8e4], R9 ;  /* 0x0008e40901007387 */ /* 0x000fe80000100800 */
[----:B------:R-:W3:Y:S04]  /*18d110*/  LDL.LU R28, [R1+0x26e4] ;  /* 0x0026e400011c7983 */ /* 0x000ee80000300800 */
[----:B------:R0:W-:Y:S02]  /*18d120*/  STL [R1+0x864], R4 ;  /* 0x0008640401007387 */ /* 0x0001e40000100800 */
[----:B0-----:R-:W-:-:S02]  /*18d130*/  PRMT R4, R18, 0x4210, R3 ;  /* 0x0000421012047816 */ /* 0x001fc40000000003 */
[----:B------:R-:W-:Y:S02]  /*18d140*/  PRMT R9, R19, 0x5210, R3 ;  /* 0x0000521013097816 */ /* 0x000fe40000000003 */
[----:B------:R-:W-:Y:S01]  /*18d150*/  LOP3.LUT R3, R20, 0xffff, RZ, 0xc0, !PT ;  /* 0x0000ffff14037812 */ /* 0x000fe200078ec0ff */
[----:B------:R0:W-:Y:S04]  /*18d160*/  STL [R1+0x8d0], R4 ;  /* 0x0008d00401007387 */ /* 0x0001e80000100800 */
[----:B------:R1:W-:Y:S01]  /*18d170*/  STL [R1+0x850], R9 ;  /* 0x0008500901007387 */ /* 0x0003e20000100800 */
[--C-:B0-----:R-:W-:Y:S02]  /*18d180*/  PRMT R4, R29, 0x4210, R2.reuse ;  /* 0x000042101d047816 */ /* 0x101fe40000000002 */
[----:B------:R-:W-:Y:S01]  /*18d190*/  PRMT R2, R21, 0x5210, R2 ;  /* 0x0000521015027816 */ /* 0x000fe20000000002 */
[----:B------:R-:W3:Y:S04]  /*18d1a0*/  LDL.LU R29, [R1+0x5540] ;  /* 0x00554000011d7983 */ /* 0x000ee80000300800 */
[----:B-1----:R-:W3:Y:S04]  /*18d1b0*/  LDL.LU R9, [R1+0x5d8] ;  /* 0x0005d80001097983 */ /* 0x002ee80000300800 */
[----:B------:R0:W-:Y:S04]  /*18d1c0*/  STL [R1+0x8d4], R4 ;  /* 0x0008d40401007387 */ /* 0x0001e80000100800 */
[----:B------:R-:W3:Y:S04]  /*18d1d0*/  LDL.LU R10, [R1+0x5250] ;  /* 0x00525000010a7983 */ /* 0x000ee80000300800 */
[----:B------:R-:W3:Y:S04]  /*18d1e0*/  LDL.LU R11, [R1+0x553c] ;  /* 0x00553c00010b7983 */ /* 0x000ee80000300800 */
[----:B------:R1:W-:Y:S04]  /*18d1f0*/  STL [R1+0x854], R2 ;  /* 0x0008540201007387 */ /* 0x0003e80000100800 */
[----:B------:R-:W3:Y:S04]  /*18d200*/  LDL.LU R12, [R1+0x5dc] ;  /* 0x0005dc00010c7983 */ /* 0x000ee80000300800 */
[----:B------:R-:W3:Y:S01]  /*18d210*/  LDL.LU R13, [R1+0x524c] ;  /* 0x00524c00010d7983 */ /* 0x000ee20000300800 */
[----:B0-----:R-:W-:-:S02]  /*18d220*/  PRMT R4, R23, 0x4210, R3 ;  /* 0x0000421017047816 */ /* 0x001fc40000000003 */
[----:B------:R-:W-:-:S03]  /*18d230*/  PRMT R3, R24, 0x5210, R3 ;  /* 0x0000521018037816 */ /* 0x000fc60000000003 */
[----:B------:R-:W-:Y:S04]  /*18d240*/  STL [R1+0x8d8], R4 ;  /* 0x0008d80401007387 */ /* 0x000fe80000100800 */
[----:B------:R-:W3:Y:S04]  /*18d250*/  LDL.LU R14, [R1+0x5538] ;  /* 0x00553800010e7983 */ /* 0x000ee80000300800 */
[----:B------:R0:W-:Y:S04]  /*18d260*/  STL [R1+0x858], R3 ;  /* 0x0008580301007387 */ /* 0x0001e80000100800 */
[----:B------:R-:W3:Y:S01]  /*18d270*/  LDL.LU R15, [R1+0x5e0] ;  /* 0x0005e000010f7983 */ /* 0x000ee20000300800 */
[----:B-1----:R-:W-:-:S03]  /*18d280*/  LOP3.LUT R2, R22, 0xffff, RZ, 0xc0, !PT ;  /* 0x0000ffff16027812 */ /* 0x002fc600078ec0ff */
[----:B------:R-:W3:Y:S04]  /*18d290*/  LDL.LU R18, [R1+0x2704] ;  /* 0x0027040001127983 */ /* 0x000ee80000300800 */
[----:B------:R-:W3:Y:S04]  /*18d2a0*/  LDL.LU R19, [R1+0x5534] ;  /* 0x0055340001137983 */ /* 0x000ee80000300800 */
[----:B------:R-:W3:Y:S04]  /*18d2b0*/  LDL.LU R20, [R1+0x5e4] ;  /* 0x0005e40001147983 */ /* 0x000ee80000300800 */
[----:B------:R-:W3:Y:S04]  /*18d2c0*/  LDL.LU R21, [R1+0x5260] ;  /* 0x0052600001157983 */ /* 0x000ee80000300800 */
[----:B------:R-:W3:Y:S01]  /*18d2d0*/  LDL.LU R22, [R1+0x5530] ;  /* 0x0055300001167983 */ /* 0x000ee20000300800 */
[----:B0-----:R-:W-:-:S02]  /*18d2e0*/  LOP3.LUT R3, R25, 0xffff, RZ, 0xc0, !PT ;  /* 0x0000ffff19037812 */ /* 0x001fc400078ec0ff */
[----:B------:R-:W-:Y:S02]  /*18d2f0*/  LOP3.LUT R57, R57, 0xffffff7f, RZ, 0xc0, !PT ;  /* 0xffffff7f39397812 */ /* 0x000fe400078ec0ff */
[----:B------:R-:W-:Y:S02]  /*18d300*/  LOP3.LUT P2, RZ, R60, 0x20000, RZ, 0xc0, !PT ;  /* 0x000200003cff7812 */ /* 0x000fe4000784c0ff */
[----:B------:R-:W-:Y:S02]  /*18d310*/  LOP3.LUT R61, R61, 0x7fffffff, RZ, 0xc0, !PT ;  /* 0x7fffffff3d3d7812 */ /* 0x000fe400078ec0ff */
[----:B------:R-:W-:Y:S02]  /*18d320*/  PRMT R0, R0, 0x5210, R5 ;  /* 0x0000521000007816 */ /* 0x000fe40000000005 */
[----:B------:R-:W-:Y:S02]  /*18d330*/  LOP3.LUT R52, R52, 0x7fffffff, RZ, 0xc0, !PT ;  /* 0x7fffffff34347812 */ /* 0x000fe400078ec0ff */
[----:B----4-:R-:W-:-:S05]  /*18d340*/  PRMT R4, R26, 0x4210, R2 ;  /* 0x000042101a047816 */ /* 0x010fca0000000002 */
[----:B------:R0:W-:Y:S04]  /*18d350*/  STL [R1+0x8c0], R4 ;  /* 0x0008c00401007387 */ /* 0x0001e80000100800 */
[----:B------:R-:W4:Y:S04]  /*18d360*/  LDL.LU R23, [R1+0x5e8] ;  /* 0x0005e80001177983 */ /* 0x000f280000300800 */
[----:B------:R-:W4:Y:S04]  /*18d370*/  LDL.LU R26, [R1+0x552c] ;  /* 0x00552c00011a7983 */ /* 0x000f280000300800 */
[----:B0-----:R-:W4:Y:S04]  /*18d380*/  LDL.LU R4, [R1+0x150] ;  /* 0x0001500001047983 */ /* 0x001f280000300800 */
[----:B------:R-:W4:Y:S04]  /*18d390*/  LDL.LU R24, [R1+0x5ec] ;  /* 0x0005ec0001187983 */ /* 0x000f280000300800 */
[----:B------:R-:W4:Y:S01]  /*18d3a0*/  LDL.LU R25, [R1+0x526c] ;  /* 0x00526c0001197983 */ /* 0x000f220000300800 */
[----:B--2---:R-:W-:-:S05]  /*18d3b0*/  PRMT R2, R27, 0x5210, R2 ;  /* 0x000052101b027816 */ /* 0x004fca0000000002 */
[----:B------:R3:W-:Y:S04]  /*18d3c0*/  STL [R1+0x840], R2 ;  /* 0x0008400201007387 */ /* 0x0007e80000100800 */
[----:B------:R-:W2:Y:S01]  /*18d3d0*/  LDL.LU R27, [R1+0x271c] ;  /* 0x00271c00011b7983 */ /* 0x000ea20000300800 */
[----:B---3--:R-:W-:-:S03]  /*18d3e0*/  LOP3.LUT R2, R28, 0xffff, RZ, 0xc0, !PT ;  /* 0x0000ffff1c027812 */ /* 0x008fc600078ec0ff */
[----:B------:R-:W3:Y:S04]  /*18d3f0*/  LDL.LU R28, [R1+0x5528] ;  /* 0x00552800011c7983 */ /* 0x000ee80000300800 */
[----:B------:R-:W3:Y:S04]  /*18d400*/  LDL R17, [R1+0x264] ;  /* 0x0002640001117983 */ /* 0x000ee80000100800 */
[----:B------:R-:W3:Y:S01]  /*18d410*/  LDL R16, [R1+0x260] ;  /* 0x0002600001107983 */ /* 0x000ee20000100800 */
[--C-:B------:R-:W-:Y:S02]  /*18d420*/  PRMT R29, R29, 0x4210, R3.reuse ;  /* 0x000042101d1d7816 */ /* 0x100fe40000000003 */
[----:B------:R-:W-:-:S02]  /*18d430*/  PRMT R3, R9, 0x5210, R3 ;  /* 0x0000521009037816 */ /* 0x000fc40000000003 */
[--C-:B------:R-:W-:Y:S01]  /*18d440*/  PRMT R11, R11, 0x4210, R2.reuse ;  /* 0x000042100b0b7816 */ /* 0x100fe20000000002 */
[----:B------:R0:W-:Y:S01]  /*18d450*/  STL [R1+0x8c4], R29 ;  /* 0x0008c41d01007387 */ /* 0x0001e20000100800 */
[----:B------:R-:W-:Y:S02]  /*18d460*/  LOP3.LUT R10, R10, 0xffff, RZ, 0xc0, !PT ;  /* 0x0000ffff0a0a7812 */ /* 0x000fe400078ec0ff */
[----:B------:R-:W-:Y:S01]  /*18d470*/  PRMT R9, R12, 0x5210, R2 ;  /* 0x000052100c097816 */ /* 0x000fe20000000002 */
[----:B0-----:R-:W3:Y:S04]  /*18d480*/  LDL.LU R29, [R1+0x69cc] ;  /* 0x0069cc00011d7983 */ /* 0x001ee80000300800 */
[----:B------:R0:W-:Y:S01]  /*18d490*/  STL [R1+0x844], R3 ;  /* 0x0008440301007387 */ /* 0x0001e20000100800 */
[----:B------:R-:W-:-:S03]  /*18d4a0*/  PRMT R12, R14, 0x4210, R10 ;  /* 0x000042100e0c7816 */ /* 0x000fc6000000000a */
[----:B0-----:R-:W3:Y:S04]  /*18d4b0*/  LDL R3, [R1+0x158] ;  /* 0x0001580001037983 */ /* 0x001ee80000100800 */
[----:B------:R0:W-:Y:S04]  /*18d4c0*/  STL [R1+0x8c8], R11 ;  /* 0x0008c80b01007387 */ /* 0x0001e80000100800 */
[----:B------:R-:W3:Y:S04]  /*18d4d0*/  LDL R2, [R1+0x15c] ;  /* 0x00015c0001027983 */ /* 0x000ee80000100800 */
[----:B------:R1:W-:Y:S04]  /*18d4e0*/  STL [R1+0x848], R9 ;  /* 0x0008480901007387 */ /* 0x0003e80000100800 */
[----:B------:R1:W-:Y:S01]  /*18d4f0*/  STL [R1+0x8b0], R12 ;  /* 0x0008b00c01007387 */ /* 0x0003e20000100800 */
[----:B0-----:R-:W-:-:S02]  /*18d500*/  PRMT R11, R15, 0x5210, R10 ;  /* 0x000052100f0b7816 */ /* 0x001fc4000000000a */
[----:B-1----:R-:W-:Y:S02]  /*18d510*/  LOP3.LUT R9, R13, 0xffff, RZ, 0xc0, !PT ;  /* 0x0000ffff0d097812 */ /* 0x002fe400078ec0ff */
[----:B------:R-:W-:Y:S01]  /*18d520*/  LOP3.LUT R10, R18, 0xffff, RZ, 0xc0, !PT ;  /* 0x0000ffff120a7812 */ /* 0x000fe200078ec0ff */
[----:B------:R0:W-:Y:S01]  /*18d530*/  STL [R1+0x830], R11 ;  /* 0x0008300b01007387 */ /* 0x0001e20000100800 */
[----:B------:R-:W-:-:S05]  /*18d540*/  PRMT R12, R19, 0x4210, R9 ;  /* 0x00004210130c7816 */ /* 0x000fca0000000009 */
[----:B------:R1:W-:Y:S01]  /*18d550*/  STL [R1+0x8b4], R12 ;  /* 0x0008b40c01007387 */ /* 0x0003e20000100800 */
[----:B0-----:R-:W-:Y:S02]  /*18d560*/  PRMT R11, R20, 0x5210, R9 ;  /* 0x00005210140b7816 */ /* 0x001fe40000000009 */
[----:B------:R-:W-:-:S03]  /*18d570*/  LOP3.LUT R9, R21, 0xffff, RZ, 0xc0, !PT ;  /* 0x0000ffff15097812 */ /* 0x000fc600078ec0ff */
[----:B------:R4:W-:Y:S01]  /*18d580*/  STL [R1+0x834], R11 ;  /* 0x0008340b01007387 */ /* 0x0009e20000100800 */
[----:B-1----:R-:W-:-:S05]  /*18d590*/  PRMT R12, R22, 0x4210, R10 ;  /* 0x00004210160c7816 */ /* 0x002fca000000000a */
[----:B------:R-:W-:Y:S01]  /*18d5a0*/  STL [R1+0x8b8], R12 ;  /* 0x0008b80c01007387 */ /* 0x000fe20000100800 */
[----:B----4-:R-:W-:Y:S02]  /*18d5b0*/  PRMT R11, R23, 0x5210, R10 ;  /* 0x00005210170b7816 */ /* 0x010fe4000000000a */
[----:B------:R-:W-:-:S03]  /*18d5c0*/  PRMT R10, R26, 0x4210, R9 ;  /* 0x000042101a0a7816 */ /* 0x000fc60000000009 */
[----:B------:R-:W-:Y:S04]  /*18d5d0*/  STL [R1+0x838], R11 ;  /* 0x0008380b01007387 */ /* 0x000fe80000100800 */
[----:B------:R-:W4:Y:S04]  /*18d5e0*/  LDL.LU R26, [R1+0x5f0] ;  /* 0x0005f000011a7983 */ /* 0x000f280000300800 */
[----:B------:R0:W-:Y:S01]  /*18d5f0*/  STL [R1+0x8a0], R10 ;  /* 0x0008a00a01007387 */ /* 0x0001e20000100800 */
[----:B------:R-:W-:-:S05]  /*18d600*/  PRMT R9, R24, 0x5210, R9 ;  /* 0x0000521018097816 */ /* 0x000fca0000000009 */
[----:B------:R2:W-:Y:S01]  /*18d610*/  STL [R1+0x820], R9 ;  /* 0x0008200901007387 */ /* 0x0005e20000100800 */
[----:B0-----:R-:W-:Y:S02]  /*18d620*/  LOP3.LUT R10, R25, 0xffff, RZ, 0xc0, !PT ;  /* 0x0000ffff190a7812 */ /* 0x001fe400078ec0ff */
[----:B--2---:R-:W-:Y:S02]  /*18d630*/  LOP3.LUT R9, R27, 0xffff, RZ, 0xc0, !PT ;  /* 0x0000ffff1b097812 */ /* 0x004fe400078ec0ff */
[----:B------:R-:W2:Y:S01]  /*18d640*/  LDL.LU R27, [R1+0x5524] ;  /* 0x00552400011b7983 */ /* 0x000ea20000300800 */
[----:B---3--:R-:W-:-:S05]  /*18d650*/  PRMT R12, R28, 0x4210, R10 ;  /* 0x000042101c0c7816 */ /* 0x008fca000000000a */
[----:B------:R-:W-:Y:S04]  /*18d660*/  STL [R1+0x8a4], R12 ;  /* 0x0008a40c01007387 */ /* 0x000fe80000100800 */
[----:B------:R-:W3:Y:S04]  /*18d670*/  LDL.LU R28, [R1+0x5f4] ;  /* 0x0005f400011c7983 */ /* 0x000ee80000300800 */
[----:B------:R-:W3:Y:S04]  /*18d680*/  LDL.LU R24, [R1+0x5288] ;  /* 0x0052880001187983 */ /* 0x000ee80000300800 */
[----:B------:R-:W3:Y:S01]  /*18d690*/  LDL.LU R25, [R1+0x5284] ;  /* 0x0052840001197983 */ /* 0x000ee20000300800 */
[----:B------:R-:W-:-:S04]  /*18d6a0*/  LOP3.LUT R57, R57, 0xfffffeff, RZ, 0xc0, !PT ;  /* 0xfffffeff39397812 */ /* 0x000fc800078ec0ff */
[----:B------:R-:W-:Y:S02]  /*18d6b0*/  @P1 LOP3.LUT R57, R57, 0x100, RZ, 0xfc, !PT ;  /* 0x0000010039391812 */ /* 0x000fe400078efcff */
[----:B------:R-:W-:Y:S01]  /*18d6c0*/  ISETP.LT.AND P1, PT, R17, UR30, !P3 ;  /* 0x0000001e11007c0c */ /* 0x000fe2000df21270 */
[----:B------:R-:W-:Y:S01]  /*18d6d0*/  VIADD R11, R4, 0x1ad ;  /* 0x000001ad040b7836 */ /* 0x000fe20000000000 */
[----:B------:R-:W0:Y:S01]  /*18d6e0*/  LDCU UR30, c[0x0][0x398] ;  /* 0x00007300ff1e77ac */ /* 0x000e220008000800 */
[----:B------:R-:W-:Y:S02]  /*18d6f0*/  @P0 LOP3.LUT R57, R57, 0x80, RZ, 0xfc, !PT ;  /* 0x0000008039390812 */ /* 0x000fe400078efcff */
[----:B------:R-:W-:Y:S01]  /*18d700*/  ISETP.LT.AND P0, PT, R16, UR32, !P3 ;  /* 0x0000002010007c0c */ /* 0x000fe2000df01270 */
[----:B------:R-:W1:Y:S01]  /*18d710*/  LDCU UR32, c[0x0][0x398] ;  /* 0x00007300ff2077ac */ /* 0x000e620008000800 */
[----:B------:R-:W-:-:S06]  /*18d720*/  LOP3.LUT R57, R57, 0xffffffdf, RZ, 0xc0, !PT ;  /* 0xffffffdf39397812 */ /* 0x000fcc00078ec0ff */
[----:B------:R-:W-:-:S04]  /*18d730*/  @P1 LOP3.LUT R57, R57, 0x20, RZ, 0xfc, !PT ;  /* 0x0000002039391812 */ /* 0x000fc800078efcff */
[----:B------:R-:W-:-:S04]  /*18d740*/  LOP3.LUT R57, R57, 0xffffffef, RZ, 0xc0, !PT ;  /* 0xffffffef39397812 */ /* 0x000fc800078ec0ff */
[----:B------:R-:W-:Y:S02]  /*18d750*/  @P0 LOP3.LUT R57, R57, 0x10, RZ, 0xfc, !PT ;  /* 0x0000001039390812 */ /* 0x000fe400078efcff */
[----:B------:R-:W-:Y:S01]  /*18d760*/  ISETP.GE.AND P0, PT, R11, UR46, PT ;  /* 0x0000002e0b007c0c */ /* 0x000fe2000bf06270 */
[----:B------:R-:W0:Y:S01]  /*18d770*/  LDCU.64 UR46, c[0x0][0x398] ;  /* 0x00007300ff2e77ac */ /* 0x000e220008000a00 */
[----:B------:R-:W-:Y:S01]  /*18d780*/  LOP3.LUT R51, R51, 0x7fffffff, RZ, 0xc0, !PT ;  /* 0x7fffffff33337812 */ /* 0x000fe200078ec0ff */
[----:B------:R-:W-:Y:S01]  /*18d790*/  NOP ;  /* 0x0000000000007918 */ /* 0x000fe20000000000 */
[----:B----4-:R-:W-:Y:S02]  /*18d7a0*/  PRMT R10, R26, 0x5210, R10 ;  /* 0x000052101a0a7816 */ /* 0x010fe4000000000a */
[----:B------:R-:W4:Y:S04]  /*18d7b0*/  LDL.LU R26, [R1+0x5520] ;  /* 0x00552000011a7983 */ /* 0x000f280000300800 */
[----:B------:R0:W-:Y:S01]  /*18d7c0*/  STL [R1+0x824], R10 ;  /* 0x0008240a01007387 */ /* 0x0001e20000100800 */
[----:B--2---:R-:W-:-:S05]  /*18d7d0*/  PRMT R11, R27, 0x4210, R9 ;  /* 0x000042101b0b7816 */ /* 0x004fca0000000009 */
[----:B------:R2:W-:Y:S04]  /*18d7e0*/  STL [R1+0x8a8], R11 ;  /* 0x0008a80b01007387 */ /* 0x0005e80000100800 */
[----:B------:R-:W4:Y:S01]  /*18d7f0*/  LDL.LU R27, [R1+0x5f8] ;  /* 0x0005f800011b7983 */ /* 0x000f220000300800 */
[----:B---3--:R-:W-:-:S03]  /*18d800*/  PRMT R9, R28, 0x5210, R9 ;  /* 0x000052101c097816 */ /* 0x008fc60000000009 */
[----:B------:R-:W3:Y:S01]  /*18d810*/  LDL.LU R28, [R1+0x551c] ;  /* 0x00551c00011c7983 */ /* 0x000ee20000300800 */
[----:B------:R-:W-:Y:S02]  /*18d820*/  ISETP.LT.AND P4, PT, R3, UR34, !P0 ;  /* 0x0000002203007c0c */ /* 0x000fe4000c781270 */
[----:B------:R-:W-:Y:S02]  /*18d830*/  ISETP.LT.AND P3, PT, R2, UR36, !P0 ;  /* 0x0000002402007c0c */ /* 0x000fe4000c761270 */
[----:B------:R-:W-:Y:S02]  /*18d840*/  LOP3.LUT R57, R57, 0xfffffff7, RZ, 0xc0, !PT ;  /* 0xfffffff739397812 */ /* 0x000fe400078ec0ff */
[----:B------:R-:W-:Y:S01]  /*18d850*/  ISETP.LT.AND P1, PT, R17, UR38, !P0 ;  /* 0x0000002611007c0c */ /* 0x000fe2000c721270 */
[C---:B0-----:R-:W-:Y:S01]  /*18d860*/  VIADD R10, R4.reuse, 0x1ae ;  /* 0x000001ae040a7836 */ /* 0x041fe20000000000 */
[----:B------:R0:W-:Y:S01]  /*18d870*/  STL [R1+0x828], R9 ;  /* 0x0008280901007387 */ /* 0x0001e20000100800 */
[----:B--2---:R-:W-:Y:S01]  /*18d880*/  VIADD R11, R4, 0x1af ;  /* 0x000001af040b7836 */ /* 0x004fe20000000000 */
[----:B------:R-:W2:Y:S01]  /*18d890*/  LDCU UR36, c[0x0][0x398] ;  /* 0x00007300ff2477ac */ /* 0x000ea20008000800 */
[----:B------:R-:W1:Y:S02]  /*18d8a0*/  LDCU UR34, c[0x0][0x398] ;  /* 0x00007300ff2277ac */ /* 0x000e640008000800 */
[----:B------:R-:W-:Y:S01]  /*18d8b0*/  @P4 LOP3.LUT R57, R57, 0x8, RZ, 0xfc, !PT ;  /* 0x0000000839394812 */ /* 0x000fe200078efcff */
[----:B------:R-:W1:Y:S03]  /*18d8c0*/  LDCU UR38, c[0x0][0x39c] ;  /* 0x00007380ff2677ac */ /* 0x000e660008000800 */
[----:B------:R-:W-:-:S02]  /*18d8d0*/  LOP3.LUT R57, R57, 0xfffffffb, RZ, 0xc0, !PT ;  /* 0xfffffffb39397812 */ /* 0x000fc400078ec0ff */
[----:B------:R-:W-:Y:S02]  /*18d8e0*/  ISETP.LT.AND P0, PT, R16, UR40, !P0 ;  /* 0x0000002810007c0c */ /* 0x000fe4000c701270 */
[----:B0-----:R-:W-:Y:S01]  /*18d8f0*/  LOP3.LUT R9, R25, 0xffff, RZ, 0xc0, !PT ;  /* 0x0000ffff19097812 */ /* 0x001fe200078ec0ff */
[----:B------:R-:W0:Y:S01]  /*18d900*/  LDCU UR40, c[0x0][0x398] ;  /* 0x00007300ff2877ac */ /* 0x000e220008000800 */
[----:B------:R-:W-:-:S04]  /*18d910*/  @P3 LOP3.LUT R57, R57, 0x4, RZ, 0xfc, !PT ;  /* 0x0000000439393812 */ /* 0x000fc800078efcff */
[----:B------:R-:W-:-:S04]  /*18d920*/  LOP3.LUT R57, R57, 0xfffffffd, RZ, 0xc0, !PT ;  /* 0xfffffffd39397812 */ /* 0x000fc800078ec0ff */
[----:B------:R-:W-:-:S04]  /*18d930*/  @P1 LOP3.LUT R57, R57, 0x2, RZ, 0xfc, !PT ;  /* 0x0000000239391812 */ /* 0x000fc800078efcff */
[----:B------:R-:W-:-:S04]  /*18d940*/  LOP3.LUT R57, R57, 0xfffffffe, RZ, 0xc0, !PT ;  /* 0xfffffffe39397812 */ /* 0x000fc800078ec0ff */
[----:B------:R-:W-:Y:S02]  /*18d950*/  @P0 LOP3.LUT R57, R57, 0x1, RZ, 0xfc, !PT ;  /* 0x0000000139390812 */ /* 0x000fe400078efcff */
[----:B------:R-:W-:Y:S02]  /*18d960*/  ISETP.GE.AND P0, PT, R10, UR52, PT ;  /* 0x000000340a007c0c */ /* 0x000fe4000bf06270 */
[----:B------:R-:W-:Y:S01]  /*18d970*/  LOP3.LUT R10, R24, 0xffff, RZ, 0xc0, !PT ;  /* 0x0000ffff180a7812 */ /* 0x000fe200078ec0ff */
[----:B------:R-:W0:Y:S01]  /*18d980*/  LDCU.64 UR52, c[0x0][0x398] ;  /* 0x00007300ff3477ac */ /* 0x000e220008000a00 */
[----:B------:R-:W-:Y:S02]  /*18d990*/  ISETP.LT.AND P4, PT, R3, UR42, !P0 ;  /* 0x0000002a03007c0c */ /* 0x000fe4000c781270 */
        /* <DEDUP_REMOVED lines=14> */
[----:B------:R-:W-:Y:S02]  /*18da80*/  ISETP.LT.AND P0, PT, R4, UR51, !P2 ;  /* 0x0000003304007c0c */ /* 0x000fe4000d701270 */
[----:B------:R-:W-:Y:S01]  /*18da90*/  LOP3.LUT R60, R60, 0x7fffffff, RZ, 0xc0, !PT ;  /* 0x7fffffff3c3c7812 */ /* 0x000fe200078ec0ff */
[----:B------:R-:W0:Y:S01]  /*18daa0*/  LDCU UR51, c[0x0][0x398] ;  /* 0x00007300ff3377ac */ /* 0x000e220008000800 */
[----:B------:R-:W-:-:S09]  /*18dab0*/  LOP3.LUT R50, R50, 0xf7ffffff, RZ, 0xc0, !PT ;  /* 0xf7ffffff32327812 */ /* 0x000fd200078ec0ff */
[----:B------:R-:W-:Y:S02]  /*18dac0*/  @P0 LOP3.LUT R50, R50, 0x8000000, RZ, 0xfc, !PT ;  /* 0x0800000032320812 */ /* 0x000fe400078efcff */
[----:B-1----:R-:W-:Y:S01]  /*18dad0*/  ISETP.GE.AND P0, PT, R11, UR38, PT ;  /* 0x000000260b007c0c */ /* 0x002fe2000bf06270 */
[----:B------:R-:W1:Y:S01]  /*18dae0*/  LDCU UR38, c[0x0][0x398] ;  /* 0x00007300ff2677ac */ /* 0x000e620008000800 */
[----:B----4-:R-:W-:-:S05]  /*18daf0*/  PRMT R12, R26, 0x4210, R10 ;  /* 0x000042101a0c7816 */ /* 0x010fca000000000a */
[----:B------:R-:W-:Y:S04]  /*18db00*/  STL [R1+0x890], R12 ;  /* 0x0008900c01007387 */ /* 0x000fe80000100800 */
[----:B------:R-:W4:Y:S04]  /*18db10*/  LDL.LU R25, [R1+0x5fc] ;  /* 0x0005fc0001197983 */ /* 0x000f280000300800 */
[----:B------:R-:W2:Y:S01]  /*18db20*/  LDL.LU R26, [R1+0x273c] ;  /* 0x00273c00011a7983 */ /* 0x000ea20000300800 */
[----:B------:R-:W-:Y:S02]  /*18db30*/  PRMT R10, R27, 0x5210, R10 ;  /* 0x000052101b0a7816 */ /* 0x000fe4000000000a */
[----:B---3--:R-:W-:-:S03]  /*18db40*/  PRMT R11, R28, 0x4210, R9 ;  /* 0x000042101c0b7816 */ /* 0x008fc60000000009 */
[----:B------:R3:W-:Y:S04]  /*18db50*/  STL [R1+0x620], R10 ;  /* 0x0006200a01007387 */ /* 0x0007e80000100800 */
[----:B------:R0:W-:Y:S04]  /*18db60*/  STL [R1+0x894], R11 ;  /* 0x0008940b01007387 */ /* 0x0001e80000100800 */
[----:B------:R-:W2:Y:S04]  /*18db70*/  LDL.LU R27, [R1+0x52a4] ;  /* 0x0052a400011b7983 */ /* 0x000ea80000300800 */
[----:B------:R-:W2:Y:S01]  /*18db80*/  LDL.LU R28, [R1+0x5518] ;  /* 0x00551800011c7983 */ /* 0x000ea20000300800 */
[----:B------:R-:W-:-:S02]  /*18db90*/  ISETP.LT.AND P3, PT, R2, UR50, !P0 ;  /* 0x0000003202007c0c */ /* 0x000fc4000c761270 */
[----:B0-----:R-:W-:Y:S02]  /*18dba0*/  ISETP.LT.AND P2, PT, R3, UR52, !P0 ;  /* 0x0000003403007c0c */ /* 0x001fe4000c741270 */
[----:B------:R-:W-:Y:S02]  /*18dbb0*/  LOP3.LUT R50, R50, 0xfdffffff, RZ, 0xc0, !PT ;  /* 0xfdffffff32327812 */ /* 0x000fe400078ec0ff */
[----:B------:R-:W-:Y:S01]  /*18dbc0*/  ISETP.LT.AND P1, PT, R17, UR76, !P0 ;  /* 0x0000004c11007c0c */ /* 0x000fe2000c721270 */
[----:B---3--:R-:W-:Y:S01]  /*18dbd0*/  VIADD R10, R4, 0x1b0 ;  /* 0x000001b0040a7836 */ /* 0x008fe20000000000 */
[----:B------:R-:W0:Y:S01]  /*18dbe0*/  LDCU UR50, c[0x0][0x398] ;  /* 0x00007300ff3277ac */ /* 0x000e220008000800 */
[----:B------:R-:W3:Y:S04]  /*18dbf0*/  LDCU UR52, c[0x0][0x398] ;  /* 0x00007300ff3477ac */ /* 0x000ee80008000800 */
[----:B------:R-:W-:-:S02]  /*18dc00*/  @P3 LOP3.LUT R50, R50, 0x2000000, RZ, 0xfc, !PT ;  /* 0x0200000032323812 */ /* 0x000fc400078efcff */
[----:B----4-:R-:W-:Y:S02]  /*18dc10*/  PRMT R9, R25, 0x5210, R9 ;  /* 0x0000521019097816 */ /* 0x010fe40000000009 */
[----:B------:R-:W-:Y:S02]  /*18dc20*/  LOP3.LUT R50, R50, 0xfbffffff, RZ, 0xc0, !PT ;  /* 0xfbffffff32327812 */ /* 0x000fe400078ec0ff */
[----:B------:R-:W-:Y:S01]  /*18dc30*/  ISETP.LT.AND P0, PT, R16, UR77, !P0 ;  /* 0x0000004d10007c0c */ /* 0x000fe2000c701270 */
[C---:B------:R-:W-:Y:S02]  /*18dc40*/  VIADD R11, R4.reuse, 0x1b2 ;  /* 0x000001b2040b7836 */ /* 0x040fe40000000000 */
[----:B------:R-:W-:Y:S01]  /*18dc50*/  VIADD R5, R4, 0x1dd ;  /* 0x000001dd04057836 */ /* 0x000fe20000000000 */
[----:B------:R-:W-:Y:S01]  /*18dc60*/  @P2 LOP3.LUT R50, R50, 0x4000000, RZ, 0xfc, !PT ;  /* 0x0400000032322812 */ /* 0x000fe200078efcff */
[----:B------:R4:W-:Y:S04]  /*18dc70*/  STL [R1+0x624], R9 ;  /* 0x0006240901007387 */ /* 0x0009e80000100800 */
[----:B------:R-:W3:Y:S01]  /*18dc80*/  LDL.LU R25, [R1+0x600] ;  /* 0x0006000001197983 */ /* 0x000ee20000300800 */
[----:B------:R-:W0:Y:S01]  /*18dc90*/  LDCU UR76, c[0x0][0x39c] ;  /* 0x00007380ff4c77ac */ /* 0x000e220008000800 */
[----:B------:R-:W-:Y:S01]  /*18dca0*/  LOP3.LUT R50, R50, 0xfeffffff, RZ, 0xc0, !PT ;  /* 0xfeffffff32327812 */ /* 0x000fe200078ec0ff */
[----:B------:R-:W0:Y:S03]  /*18dcb0*/  LDCU UR77, c[0x0][0x39c] ;  /* 0x00007380ff4d77ac */ /* 0x000e260008000800 */
[----:B------:R-:W-:-:S04]  /*18dcc0*/  @P1 LOP3.LUT R50, R50, 0x1000000, RZ, 0xfc, !PT ;  /* 0x0100000032321812 */ /* 0x000fc800078efcff */
[----:B------:R-:W-:-:S04]  /*18dcd0*/  LOP3.LUT R50, R50, 0xff7fffff, RZ, 0xc0, !PT ;  /* 0xff7fffff32327812 */ /* 0x000fc800078ec0ff */
[----:B------:R-:W-:Y:S02]  /*18dce0*/  @P0 LOP3.LUT R50, R50, 0x800000, RZ, 0xfc, !PT ;  /* 0x0080000032320812 */ /* 0x000fe400078efcff */
[----:B------:R-:W-:Y:S02]  /*18dcf0*/  ISETP.GE.AND P0, PT, R10, UR46, PT ;  /* 0x0000002e0a007c0c */ /* 0x000fe4000bf06270 */
[----:B--2---:R-:W-:Y:S01]  /*18dd00*/  LOP3.LUT R10, R26, 0xffff, RZ, 0xc0, !PT ;  /* 0x0000ffff1a0a7812 */ /* 0x004fe200078ec0ff */
[----:B------:R-:W2:Y:S01]  /*18dd10*/  LDCU UR46, c[0x0][0x39c] ;  /* 0x00007380ff2e77ac */ /* 0x000ea20008000800 */
[----:B------:R-:W3:Y:S01]  /*18dd20*/  LDL.LU R26, [R1+0x550c] ;  /* 0x00550c00011a7983 */ /* 0x000ee20000300800 */
[----:B------:R-:W-:Y:S02]  /*18dd30*/  ISETP.LT.AND P3, PT, R3, UR30, !P0 ;  /* 0x0000001e03007c0c */ /* 0x000fe4000c761270 */
[----:B------:R-:W-:Y:S02]  /*18dd40*/  ISETP.LT.AND P2, PT, R2, UR36, !P0 ;  /* 0x0000002402007c0c */ /* 0x000fe4000c741270 */
[----:B------:R-:W-:-:S02]  /*18dd50*/  LOP3.LUT R50, R50, 0xffbfffff, RZ, 0xc0, !PT ;  /* 0xffbfffff32327812 */ /* 0x000fc400078ec0ff */
[----:B------:R-:W-:Y:S01]  /*18dd60*/  ISETP.LT.AND P1, PT, R17, UR34, !P0 ;  /* 0x0000002211007c0c */ /* 0x000fe2000c721270 */
[----:B----4-:R-:W-:Y:S01]  /*18dd70*/  VIADD R9, R4, 0x1b1 ;  /* 0x000001b104097836 */ /* 0x010fe20000000000 */
[----:B------:R-:W4:Y:S01]  /*18dd80*/  LDCU UR30, c[0x0][0x398] ;  /* 0x00007300ff1e77ac */ /* 0x000f220008000800 */
[----:B------:R-:W0:Y:S04]  /*18dd90*/  LDCU UR36, c[0x0][0x398] ;  /* 0x00007300ff2477ac */ /* 0x000e280008000800 */
[----:B------:R-:W-:Y:S02]  /*18dda0*/  @P3 LOP3.LUT R50, R50, 0x400000, RZ, 0xfc, !PT ;  /* 0x0040000032323812 */ /* 0x000fe400078efcff */
[----:B------:R-:W-:Y:S01]  /*18ddb0*/  PRMT R12, R28, 0x4210, R10 ;  /* 0x000042101c0c7816 */ /* 0x000fe2000000000a */
[----:B------:R-:W0:Y:S01]  /*18ddc0*/  LDCU UR34, c[0x0][0x398] ;  /* 0x00007300ff2277ac */ /* 0x000e220008000800 */
[----:B------:R-:W-:-:S02]  /*18ddd0*/  LOP3.LUT R50, R50, 0xffdfffff, RZ, 0xc0, !PT ;  /* 0xffdfffff32327812 */ /* 0x000fc400078ec0ff */
[----:B------:R-:W-:Y:S01]  /*18dde0*/  ISETP.LT.AND P0, PT, R16, UR32, !P0 ;  /* 0x0000002010007c0c */ /* 0x000fe2000c701270 */
[----:B------:R-:W-:Y:S01]  /*18ddf0*/  STL [R1+0x898], R12 ;  /* 0x0008980c01007387 */ /* 0x000fe20000100800 */
[----:B------:R-:W0:Y:S01]  /*18de00*/  LDCU UR32, c[0x0][0x398] ;  /* 0x00007300ff2077ac */ /* 0x000e220008000800 */
[----:B------:R-:W-:-:S04]  /*18de10*/  @P2 LOP3.LUT R50, R50, 0x200000, RZ, 0xfc, !PT ;  /* 0x0020000032322812 */ /* 0x000fc800078efcff */
[----:B------:R-:W-:-:S04]  /*18de20*/  LOP3.LUT R50, R50, 0xffefffff, RZ, 0xc0, !PT ;  /* 0xffefffff32327812 */ /* 0x000fc800078ec0ff */
[----:B------:R-:W-:-:S04]  /*18de30*/  @P1 LOP3.LUT R50, R50, 0x100000, RZ, 0xfc, !PT ;  /* 0x0010000032321812 */ /* 0x000fc800078efcff */
[----:B------:R-:W-:-:S04]  /*18de40*/  LOP3.LUT R50, R50, 0xfff7ffff, RZ, 0xc0, !PT ;  /* 0xfff7ffff32327812 */ /* 0x000fc800078ec0ff */
[----:B------:R-:W-:Y:S02]  /*18de50*/  @P0 LOP3.LUT R50, R50, 0x80000, RZ, 0xfc, !PT ;  /* 0x0008000032320812 */ /* 0x000fe400078efcff */
[----:B--2---:R-:W-:Y:S02]  /*18de60*/  ISETP.GE.AND P0, PT, R9, UR46, PT ;  /* 0x0000002e09007c0c */ /* 0x004fe4000bf06270 */
[----:B------:R-:W-:Y:S01]  /*18de70*/  LOP3.LUT R9, R27, 0xffff, RZ, 0xc0, !PT ;  /* 0x0000ffff1b097812 */ /* 0x000fe200078ec0ff */
[----:B------:R-:W2:Y:S01]  /*18de80*/  LDCU UR46, c[0x0][0x39c] ;  /* 0x00007380ff2e77ac */ /* 0x000ea20008000800 */
[----:B------:R-:W3:Y:S04]  /*18de90*/  LDL.LU R27, [R1+0x604] ;  /* 0x00060400011b7983 */ /* 0x000ee80000300800 */
[----:B------:R-:W3:Y:S01]  /*18dea0*/  LDL.LU R28, [R1+0x52ac] ;  /* 0x0052ac00011c7983 */ /* 0x000ee20000300800 */
[----:B------:R-:W-:-:S02]  /*18deb0*/  ISETP.LT.AND P3, PT, R3, UR44, !P0 ;  /* 0x0000002c03007c0c */ /* 0x000fc4000c761270 */
[----:B------:R-:W-:Y:S02]  /*18dec0*/  ISETP.LT.AND P2, PT, R2, UR42, !P0 ;  /* 0x0000002a02007c0c */ /* 0x000fe4000c741270 */
[----:B------:R-:W-:Y:S02]  /*18ded0*/  LOP3.LUT R50, R50, 0xfffbffff, RZ, 0xc0, !PT ;  /* 0xfffbffff32327812 */ /* 0x000fe400078ec0ff */
[----:B------:R-:W-:Y:S01]  /*18dee0*/  ISETP.LT.AND P1, PT, R17, UR40, !P0 ;  /* 0x0000002811007c0c */ /* 0x000fe2000c721270 */
[----:B------:R-:W0:Y:S01]  /*18def0*/  LDCU UR42, c[0x0][0x398] ;  /* 0x00007300ff2a77ac */ /* 0x000e220008000800 */
[----:B------:R-:W0:Y:S05]  /*18df00*/  LDCU UR44, c[0x0][0x398] ;  /* 0x00007300ff2c77ac */ /* 0x000e2a0008000800 */
[----:B------:R-:W-:Y:S01]  /*18df10*/  @P3 LOP3.LUT R50, R50, 0x40000, RZ, 0xfc, !PT ;  /* 0x0004000032323812 */ /* 0x000fe200078efcff */
[----:B------:R-:W0:Y:S03]  /*18df20*/  LDCU UR40, c[0x0][0x398] ;  /* 0x00007300ff2877ac */ /* 0x000e260008000800 */
[----:B------:R-:W-:-:S02]  /*18df30*/  LOP3.LUT R50, R50, 0xfffdffff, RZ, 0xc0, !PT ;  /* 0xfffdffff32327812 */ /* 0x000fc400078ec0ff */
[----:B-1----:R-:W-:Y:S01]  /*18df40*/  ISETP.LT.AND P0, PT, R16, UR38, !P0 ;  /* 0x0000002610007c0c */ /* 0x002fe2000c701270 */
[----:B------:R-:W1:Y:S01]  /*18df50*/  LDCU UR38, c[0x0][0x398] ;  /* 0x00007300ff2677ac */ /* 0x000e620008000800 */
[----:B------:R-:W-:-:S04]  /*18df60*/  @P2 LOP3.LUT R50, R50, 0x20000, RZ, 0xfc, !PT ;  /* 0x0002000032322812 */ /* 0x000fc800078efcff */
[----:B------:R-:W-:-:S04]  /*18df70*/  LOP3.LUT R50, R50, 0xfffeffff, RZ, 0xc0, !PT ;  /* 0xfffeffff32327812 */ /* 0x000fc800078ec0ff */
[----:B------:R-:W-:-:S04]  /*18df80*/  @P1 LOP3.LUT R50, R50, 0x10000, RZ, 0xfc, !PT ;  /* 0x0001000032321812 */ /* 0x000fc800078efcff */
[----:B------:R-:W-:-:S04]  /*18df90*/  LOP3.LUT R50, R50, 0xffff7fff, RZ, 0xc0, !PT ;  /* 0xffff7fff32327812 */ /* 0x000fc800078ec0ff */
[----:B------:R-:W-:Y:S02]  /*18dfa0*/  @P0 LOP3.LUT R50, R50, 0x8000, RZ, 0xfc, !PT ;  /* 0x0000800032320812 */ /* 0x000fe400078efcff */
[----:B--2---:R-:W-:Y:S01]  /*18dfb0*/  ISETP.GE.AND P0, PT, R11, UR46, PT ;  /* 0x0000002e0b007c0c */ /* 0x004fe2000bf06270 */
[----:B------:R-:W2:Y:S03]  /*18dfc0*/  LDCU UR46, c[0x0][0x398] ;  /* 0x00007300ff2e77ac */ /* 0x000ea60008000800 */
[----:B0-----:R-:W-:Y:S02]  /*18dfd0*/  ISETP.LT.AND P3, PT, R3, UR32, !P0 ;  /* 0x0000002003007c0c */ /* 0x001fe4000c761270 */
[----:B------:R-:W-:Y:S02]  /*18dfe0*/  ISETP.LT.AND P2, PT, R2, UR34, !P0 ;  /* 0x0000002202007c0c */ /* 0x000fe4000c741270 */
[----:B------:R-:W-:-:S02]  /*18dff0*/  LOP3.LUT R50, R50, 0xffffbfff, RZ, 0xc0, !PT ;  /* 0xffffbfff32327812 */ /* 0x000fc400078ec0ff */
[----:B----4-:R-:W-:Y:S01]  /*18e000*/  ISETP.LT.AND P1, PT, R17, UR30, !P0 ;  /* 0x0000001e11007c0c */ /* 0x010fe2000c721270 */
[----:B------:R-:W0:Y:S01]  /*18e010*/  LDCU UR32, c[0x0][0x398] ;  /* 0x00007300ff2077ac */ /* 0x000e220008000800 */
[----:B------:R-:W4:Y:S05]  /*18e020*/  LDCU UR34, c[0x0][0x398] ;  /* 0x00007300ff2277ac */ /* 0x000f2a0008000800 */
        /* <DEDUP_REMOVED lines=10> */
[----:B---3--:R-:W-:-:S05]  /*18e0d0*/  PRMT R10, R25, 0x5210, R10 ;  /* 0x00005210190a7816 */ /* 0x008fca000000000a */
[----:B------:R3:W-:Y:S01]  /*18e0e0*/  STL [R1+0x628], R10 ;  /* 0x0006280a01007387 */ /* 0x0007e20000100800 */
[----:B------:R-:W-:-:S05]  /*18e0f0*/  PRMT R11, R26, 0x4210, R9 ;  /* 0x000042101a0b7816 */ /* 0x000fca0000000009 */
[----:B------:R0:W-:Y:S04]  /*18e100*/  STL [R1+0x880], R11 ;  /* 0x0008800b01007387 */ /* 0x0001e80000100800 */
[----:B------:R-:W2:Y:S04]  /*18e110*/  LDL.LU R25, [R1+0x2758] ;  /* 0x0027580001197983 */ /* 0x000ea80000300800 */
[----:B------:R-:W2:Y:S01]  /*18e120*/  LDL.LU R26, [R1+0x5508] ;  /* 0x00550800011a7983 */ /* 0x000ea20000300800 */
[----:B---3--:R-:W-:-:S05]  /*18e130*/  VIADD R10, R4, 0x1b3 ;  /* 0x000001b3040a7836 */ /* 0x008fca0000000000 */
[----:B------:R-:W-:Y:S02]  /*18e140*/  ISETP.GE.AND P0, PT, R10, UR48, PT ;  /* 0x000000300a007c0c */ /* 0x000fe4000bf06270 */
[----:B------:R-:W-:Y:S02]  /*18e150*/  LOP3.LUT R50, R50, 0xfffffbff, RZ, 0xc0, !PT ;  /* 0xfffffbff32327812 */ /* 0x000fe400078ec0ff */
[----:B------:R-:W-:Y:S02]  /*18e160*/  PRMT R9, R27, 0x5210, R9 ;  /* 0x000052101b097816 */ /* 0x000fe40000000009 */
[----:B------:R-:W-:Y:S01]  /*18e170*/  LOP3.LUT R10, R28, 0xffff, RZ, 0xc0, !PT ;  /* 0x0000ffff1c0a7812 */ /* 0x000fe200078ec0ff */
[----:B0-----:R-:W-:Y:S01]  /*18e180*/  VIADD R11, R4, 0x1b5 ;  /* 0x000001b5040b7836 */ /* 0x001fe20000000000 */
[----:B------:R-:W0:Y:S01]  /*18e190*/  LDCU UR48, c[0x0][0x398] ;  /* 0x00007300ff3077ac */ /* 0x000e220008000800 */
[----:B------:R3:W-:Y:S04]  /*18e1a0*/  STL [R1+0x610], R9 ;  /* 0x0006100901007387 */ /* 0x0007e80000100800 */
[----:B------:R-:W2:Y:S04]  /*18e1b0*/  LDL.LU R27, [R1+0x608] ;  /* 0x00060800011b7983 */ /* 0x000ea80000300800 */
[----:B------:R-:W2:Y:S01]  /*18e1c0*/  LDL.LU R28, [R1+0x5504] ;  /* 0x00550400011c7983 */ /* 0x000ea20000300800 */
[----:B-1----:R-:W-:-:S02]  /*18e1d0*/  ISETP.LT.AND P3, PT, R3, UR38, !P0 ;  /* 0x0000002603007c0c */ /* 0x002fc4000c761270 */
[----:B------:R-:W-:Y:S02]  /*18e1e0*/  ISETP.LT.AND P2, PT, R2, UR40, !P0 ;  /* 0x0000002802007c0c */ /* 0x000fe4000c741270 */
[----:B------:R-:W-:Y:S01]  /*18e1f0*/  ISETP.LT.AND P1, PT, R17, UR42, !P0 ;  /* 0x0000002a11007c0c */ /* 0x000fe2000c721270 */
[----:B------:R-:W1:Y:S08]  /*18e200*/  LDCU UR38, c[0x0][0x39c] ;  /* 0x00007380ff2677ac */ /* 0x000e700008000800 */
[----:B------:R-:W-:Y:S01]  /*18e210*/  @P3 LOP3.LUT R50, R50, 0x400, RZ, 0xfc, !PT ;  /* 0x0000040032323812 */ /* 0x000fe200078efcff */
[----:B---3--:R-:W-:Y:S01]  /*18e220*/  VIADD R9, R4, 0x1b4 ;  /* 0x000001b404097836 */ /* 0x008fe20000000000 */
[----:B------:R-:W3:Y:S01]  /*18e230*/  LDCU UR40, c[0x0][0x398] ;  /* 0x00007300ff2877ac */ /* 0x000ee20008000800 */
[----:B------:R-:W0:Y:S01]  /*18e240*/  LDCU UR42, c[0x0][0x398] ;  /* 0x00007300ff2a77ac */ /* 0x000e220008000800 */
        /* <DEDUP_REMOVED lines=9> */
[----:B------:R-:W-:Y:S01]  /*18e2e0*/  VIADD R24, R4, 0x1ec ;  /* 0x000001ec04187836 */ /* 0x000fe20000000000 */
[----:B------:R-:W0:Y:S02]  /*18e2f0*/  LDCU UR6, c[0x0][0x39c] ;  /* 0x00007380ff0677ac */ /* 0x000e240008000800 */
[----:B------:R-:W-:Y:S02]  /*18e300*/  ISETP.LT.AND P3, PT, R3, UR32, !P0 ;  /* 0x0000002003007c0c */ /* 0x000fe4000c761270 */
[----:B----4-:R-:W-:Y:S02]  /*18e310*/  ISETP.LT.AND P2, PT, R2, UR34, !P0 ;  /* 0x0000002202007c0c */ /* 0x010fe4000c741270 */
[----:B------:R-:W-:-:S02]  /*18e320*/  LOP3.LUT R50, R50, 0xffffffbf, RZ, 0xc0, !PT ;  /* 0xffffffbf32327812 */ /* 0x000fc400078ec0ff */
[----:B------:R-:W-:Y:S01]  /*18e330*/  ISETP.LT.AND P1, PT, R17, UR36, !P0 ;  /* 0x0000002411007c0c */ /* 0x000fe2000c721270 */
[----:B------:R-:W4:Y:S01]  /*18e340*/  LDCU UR32, c[0x0][0x398] ;  /* 0x00007300ff2077ac */ /* 0x000f220008000800 */
[----:B------:R-:W0:Y:S05]  /*18e350*/  LDCU UR34, c[0x0][0x398] ;  /* 0x00007300ff2277ac */ /* 0x000e2a0008000800 */
[----:B------:R-:W-:Y:S01]  /*18e360*/  @P3 LOP3.LUT R50, R50, 0x40, RZ, 0xfc, !PT ;  /* 0x0000004032323812 */ /* 0x000fe200078efcff */
[----:B------:R-:W0:Y:S03]  /*18e370*/  LDCU UR36, c[0x0][0x398] ;  /* 0x00007300ff2477ac */ /* 0x000e260008000800 */
[----:B------:R-:W-:-:S02]  /*18e380*/  LOP3.LUT R50, R50, 0xffffffdf, RZ, 0xc0, !PT ;  /* 0xffffffdf32327812 */ /* 0x000fc400078ec0ff */
[----:B--2---:R-:W-:Y:S01]  /*18e390*/  ISETP.LT.AND P0, PT, R16, UR46, !P0 ;  /* 0x0000002e10007c0c */ /* 0x004fe2000c701270 */
[----:B------:R-:W2:Y:S01]  /*18e3a0*/  LDCU UR46, c[0x0][0x398] ;  /* 0x00007300ff2e77ac */ /* 0x000ea20008000800 */
[----:B------:R-:W-:-:S04]  /*18e3b0*/  @P2 LOP3.LUT R50, R50, 0x20, RZ, 0xfc, !PT ;  /* 0x0000002032322812 */ /* 0x000fc800078efcff */
[----:B------:R-:W-:-:S04]  /*18e3c0*/  LOP3.LUT R50, R50, 0xffffffef, RZ, 0xc0, !PT ;  /* 0xffffffef32327812 */ /* 0x000fc800078ec0ff */
[----:B------:R-:W-:-:S04]  /*18e3d0*/  @P1 LOP3.LUT R50, R50, 0x10, RZ, 0xfc, !PT ;  /* 0x0000001032321812 */ /* 0x000fc800078efcff */
[----:B------:R-:W-:-:S04]  /*18e3e0*/  LOP3.LUT R50, R50, 0xfffffff7, RZ, 0xc0, !PT ;  /* 0xfffffff732327812 */ /* 0x000fc800078ec0ff */
[----:B------:R-:W-:Y:S02]  /*18e3f0*/  @P0 LOP3.LUT R50, R50, 0x8, RZ, 0xfc, !PT ;  /* 0x0000000832320812 */ /* 0x000fe400078efcff */
[----:B------:R-:W-:Y:S01]  /*18e400*/  ISETP.GE.AND P0, PT, R11, UR7, PT ;  /* 0x000000070b007c0c */ /* 0x000fe2000bf06270 */
[----:B------:R-:W-:Y:S01]  /*18e410*/  VIADD R23, R4, 0x1ed ;  /* 0x000001ed04177836 */ /* 0x000fe20000000000 */
[----:B------:R-:W0:Y:S01]  /*18e420*/  LDCU UR7, c[0x0][0x39c] ;  /* 0x00007380ff0777ac */ /* 0x000e220008000800 */
[----:B------:R-:W-:Y:S02]  /*18e430*/  PRMT R12, R26, 0x4210, R10 ;  /* 0x000042101a0c7816 */ /* 0x000fe4000000000a */
[----:B------:R-:W-:-:S03]  /*18e440*/  LOP3.LUT R9, R25, 0xffff, RZ, 0xc0, !PT ;  /* 0x0000ffff19097812 */ /* 0x000fc600078ec0ff */
[----:B------:R-:W-:Y:S04]  /*18e450*/  STL [R1+0x884], R12 ;  /* 0x0008840c01007387 */ /* 0x000fe80000100800 */
[----:B------:R-:W2:Y:S04]  /*18e460*/  LDL.LU R25, [R1+0x60c] ;  /* 0x00060c0001197983 */ /* 0x000ea80000300800 */
[----:B------:R-:W4:Y:S01]  /*18e470*/  LDL.LU R26, [R1+0x52c0] ;  /* 0x0052c000011a7983 */ /* 0x000f220000300800 */
[----:B------:R-:W-:Y:S02]  /*18e480*/  PRMT R10, R27, 0x5210, R10 ;  /* 0x000052101b0a7816 */ /* 0x000fe4000000000a */
[----:B------:R-:W-:-:S03]  /*18e490*/  PRMT R11, R28, 0x4210, R9 ;  /* 0x000042101c0b7816 */ /* 0x000fc60000000009 */
[----:B------:R0:W-:Y:S04]  /*18e4a0*/  STL [R1+0x614], R10 ;  /* 0x0006140a01007387 */ /* 0x0001e80000100800 */
[----:B------:R0:W-:Y:S04]  /*18e4b0*/  STL [R1+0x888], R11 ;  /* 0x0008880b01007387 */ /* 0x0001e80000100800 */
[----:B------:R-:W4:Y:S04]  /*18e4c0*/  LDL.LU R27, [R1+0x52bc] ;  /* 0x0052bc00011b7983 */ /* 0x000f280000300800 */
[----:B------:R-:W4:Y:S01]  /*18e4d0*/  LDL.LU R28, [R1+0x54fc] ;  /* 0x0054fc00011c7983 */ /* 0x000f220000300800 */
[----:B---3--:R-:W-:-:S02]  /*18e4e0*/  ISETP.LT.AND P3, PT, R3, UR40, !P0 ;  /* 0x0000002803007c0c */ /* 0x008fc4000c761270 */
[----:B0-----:R-:W-:Y:S02]  /*18e4f0*/  ISETP.LT.AND P2, PT, R2, UR42, !P0 ;  /* 0x0000002a02007c0c */ /* 0x001fe4000c741270 */
[----:B------:R-:W-:Y:S02]  /*18e500*/  ISETP.LT.AND P1, PT, R17, UR44, !P0 ;  /* 0x0000002c11007c0c */ /* 0x000fe4000c721270 */
[----:B------:R-:W-:Y:S02]  /*18e510*/  ISETP.LT.AND P0, PT, R16, UR48, !P0 ;  /* 0x0000003010007c0c */ /* 0x000fe4000c701270 */
[----:B------:R-:W-:Y:S01]  /*18e520*/  LOP3.LUT R50, R50, 0xfffffffb, RZ, 0xc0, !PT ;  /* 0xfffffffb32327812 */ /* 0x000fe200078ec0ff */
[----:B------:R-:W0:Y:S01]  /*18e530*/  LDCU UR40, c[0x0][0x398] ;  /* 0x00007300ff2877ac */ /* 0x000e220008000800 */
[----:B------:R-:W-:Y:S01]  /*18e540*/  VIADD R10, R4, 0x1b6 ;  /* 0x000001b6040a7836 */ /* 0x000fe20000000000 */
[----:B------:R-:W3:Y:S01]  /*18e550*/  LDCU UR42, c[0x0][0x398] ;  /* 0x00007300ff2a77ac */ /* 0x000ee20008000800 */
[----:B------:R-:W0:Y:S01]  /*18e560*/  LDCU UR44, c[0x0][0x398] ;  /* 0x00007300ff2c77ac */ /* 0x000e220008000800 */
[----:B------:R-:W0:Y:S06]  /*18e570*/  LDCU UR48, c[0x0][0x398] ;  /* 0x00007300ff3077ac */ /* 0x000e2c0008000800 */
[----:B------:R-:W-:-:S02]  /*18e580*/  @P0 LOP3.LUT R61, R61, 0x80000000, RZ, 0xfc, !PT ;  /* 0x800000003d3d0812 */ /* 0x000fc400078efcff */
[----:B------:R-:W-:Y:S02]  /*18e590*/  ISETP.GE.AND P0, PT, R10, UR8, PT ;  /* 0x000000080a007c0c */ /* 0x000fe4000bf06270 */
[----:B------:R-:W-:Y:S02]  /*18e5a0*/  @P3 LOP3.LUT R50, R50, 0x4, RZ, 0xfc, !PT ;  /* 0x0000000432323812 */ /* 0x000fe400078efcff */
[----:B--2---:R-:W-:Y:S02]  /*18e5b0*/  PRMT R9, R25, 0x5210, R9 ;  /* 0x0000521019097816 */ /* 0x004fe40000000009 */
[----:B----4-:R-:W-:Y:S02]  /*18e5c0*/  LOP3.LUT R10, R26, 0xffff, RZ, 0xc0, !PT ;  /* 0x0000ffff1a0a7812 */ /* 0x010fe400078ec0ff */
[----:B------:R-:W-:Y:S01]  /*18e5d0*/  LOP3.LUT R61, R61, 0xbfffffff, RZ, 0xc0, !PT ;  /* 0xbfffffff3d3d7812 */ /* 0x000fe200078ec0ff */
[C---:B------:R-:W-:Y:S02]  /*18e5e0*/  VIADD R11, R4.reuse, 0x1b8 ;  /* 0x000001b8040b7836 */ /* 0x040fe40000000000 */
[----:B------:R-:W-:Y:S01]  /*18e5f0*/  VIADD R22, R4, 0x1ee ;  /* 0x000001ee04167836 */ /* 0x000fe20000000000 */
[----:B------:R2:W-:Y:S04]  /*18e600*/  STL [R1+0x618], R9 ;  /* 0x0006180901007387 */ /* 0x0005e80000100800 */
[----:B------:R-:W4:Y:S04]  /*18e610*/  LDL.LU R25, [R1+0x61c] ;  /* 0x00061c0001197983 */ /* 0x000f280000300800 */
[----:B------:R-:W4:Y:S01]  /*18e620*/  LDL.LU R26, [R1+0x54f8] ;  /* 0x0054f800011a7983 */ /* 0x000f220000300800 */
[----:B------:R-:W-:-:S02]  /*18e630*/  ISETP.LT.AND P3, PT, R3, UR32, !P0 ;  /* 0x0000002003007c0c */ /* 0x000fc4000c761270 */
[----:B------:R-:W-:Y:S01]  /*18e640*/  LOP3.LUT R50, R50, 0xfffffffd, RZ, 0xc0, !PT ;  /* 0xfffffffd32327812 */ /* 0x000fe200078ec0ff */
[----:B------:R-:W0:Y:S01]  /*18e650*/  LDCU UR32, c[0x0][0x398] ;  /* 0x00007300ff2077ac */ /* 0x000e220008000800 */
[----:B------:R-:W0:Y:S02]  /*18e660*/  LDCU UR8, c[0x0][0x39c] ;  /* 0x00007380ff0877ac */ /* 0x000e240008000800 */
[----:B------:R-:W-:Y:S02]  /*18e670*/  @P2 LOP3.LUT R50, R50, 0x2, RZ, 0xfc, !PT ;  /* 0x0000000232322812 */ /* 0x000fe400078efcff */
[----:B------:R-:W-:Y:S01]  /*18e680*/  ISETP.LT.AND P2, PT, R2, UR34, !P0 ;  /* 0x0000002202007c0c */ /* 0x000fe2000c741270 */
[----:B--2---:R-:W-:Y:S01]  /*18e690*/  VIADD R9, R4, 0x1b7 ;  /* 0x000001b704097836 */ /* 0x004fe20000000000 */
[----:B------:R-:W2:Y:S01]  /*18e6a0*/  LDCU UR34, c[0x0][0x398] ;  /* 0x00007300ff2277ac */ /* 0x000ea20008000800 */
[----:B------:R-:W-:Y:S02]  /*18e6b0*/  LOP3.LUT R50, R50, 0xfffffffe, RZ, 0xc0, !PT ;  /* 0xfffffffe32327812 */ /* 0x000fe400078ec0ff */
[----:B------:R-:W-:-:S02]  /*18e6c0*/  @P3 LOP3.LUT R61, R61, 0x40000000, RZ, 0xfc, !PT ;  /* 0x400000003d3d3812 */ /* 0x000fc400078efcff */
[----:B------:R-:W-:Y:S02]  /*18e6d0*/  @P1 LOP3.LUT R50, R50, 0x1, RZ, 0xfc, !PT ;  /* 0x0000000132321812 */ /* 0x000fe400078efcff */
[----:B------:R-:W-:Y:S02]  /*18e6e0*/  ISETP.LT.AND P1, PT, R17, UR36, !P0 ;  /* 0x0000002411007c0c */ /* 0x000fe4000c721270 */
[----:B------:R-:W-:Y:S02]  /*18e6f0*/  LOP3.LUT R61, R61, 0xdfffffff, RZ, 0xc0, !PT ;  /* 0xdfffffff3d3d7812 */ /* 0x000fe400078ec0ff */
[----:B------:R-:W-:Y:S01]  /*18e700*/  ISETP.LT.AND P0, PT, R16, UR46, !P0 ;  /* 0x0000002e10007c0c */ /* 0x000fe2000c701270 */
[----:B------:R-:W0:Y:S01]  /*18e710*/  LDCU UR36, c[0x0][0x398] ;  /* 0x00007300ff2477ac */ /* 0x000e220008000800 */
[----:B------:R-:W0:Y:S01]  /*18e720*/  LDCU UR46, c[0x0][0x398] ;  /* 0x00007300ff2e77ac */ /* 0x000e220008000800 */
[----:B------:R-:W-:-:S04]  /*18e730*/  @P2 LOP3.LUT R61, R61, 0x20000000, RZ, 0xfc, !PT ;  /* 0x200000003d3d2812 */ /* 0x000fc800078efcff */
[----:B------:R-:W-:-:S04]  /*18e740*/  LOP3.LUT R61, R61, 0xefffffff, RZ, 0xc0, !PT ;  /* 0xefffffff3d3d7812 */ /* 0x000fc800078ec0ff */
[----:B------:R-:W-:-:S04]  /*18e750*/  @P1 LOP3.LUT R61, R61, 0x10000000, RZ, 0xfc, !PT ;  /* 0x100000003d3d1812 */ /* 0x000fc800078efcff */
[----:B------:R-:W-:Y:S02]  /*18e760*/  LOP3.LUT R61, R61, 0xf7ffffff, RZ, 0xc0, !PT ;  /* 0xf7ffffff3d3d7812 */ /* 0x000fe400078ec0ff */
[----:B------:R-:W-:Y:S02]  /*18e770*/  PRMT R12, R28, 0x4210, R10 ;  /* 0x000042101c0c7816 */ /* 0x000fe4000000000a */
[----:B------:R-:W-:Y:S02]  /*18e780*/  @P0 LOP3.LUT R61, R61, 0x8000000, RZ, 0xfc, !PT ;  /* 0x080000003d3d0812 */ /* 0x000fe400078efcff */
[----:B------:R-:W-:Y:S02]  /*18e790*/  ISETP.GE.AND P0, PT, R9, UR9, PT ;  /* 0x0000000909007c0c */ /* 0x000fe4000bf06270 */
[----:B------:R-:W-:Y:S01]  /*18e7a0*/  LOP3.LUT R9, R27, 0xffff, RZ, 0xc0, !PT ;  /* 0x0000ffff1b097812 */ /* 0x000fe200078ec0ff */
[----:B------:R-:W-:Y:S04]  /*18e7b0*/  STL [R1+0x870], R12 ;  /* 0x0008700c01007387 */ /* 0x000fe80000100800 */
[----:B------:R-:W4:Y:S04]  /*18e7c0*/  LDL.LU R27, [R1+0x62c] ;  /* 0x00062c00011b7983 */ /* 0x000f280000300800 */
[----:B------:R-:W4:Y:S01]  /*18e7d0*/  LDL.LU R28, [R1+0x2788] ;  /* 0x00278800011c7983 */ /* 0x000f220000300800 */
[----:B0-----:R-:W-:-:S02]  /*18e7e0*/  ISETP.LT.AND P3, PT, R3, UR40, !P0 ;  /* 0x0000002803007c0c */ /* 0x001fc4000c761270 */
[----:B---3--:R-:W-:Y:S02]  /*18e7f0*/  ISETP.LT.AND P2, PT, R2, UR42, !P0 ;  /* 0x0000002a02007c0c */ /* 0x008fe4000c741270 */
[----:B------:R-:W-:Y:S02]  /*18e800*/  LOP3.LUT R61, R61, 0xfbffffff, RZ, 0xc0, !PT ;  /* 0xfbffffff3d3d7812 */ /* 0x000fe400078ec0ff */
[----:B------:R-:W-:Y:S01]  /*18e810*/  ISETP.LT.AND P1, PT, R17, UR44, !P0 ;  /* 0x0000002c11007c0c */ /* 0x000fe2000c721270 */
[----:B------:R-:W0:Y:S01]  /*18e820*/  LDCU UR40, c[0x0][0x398] ;  /* 0x00007300ff2877ac */ /* 0x000e220008000800 */
[----:B------:R-:W3:Y:S01]  /*18e830*/  LDCU UR42, c[0x0][0x398] ;  /* 0x00007300ff2a77ac */ /* 0x000ee20008000800 */
[----:B------:R-:W-:Y:S01]  /*18e840*/  VIADD R21, R4, 0x1ef ;  /* 0x000001ef04157836 */ /* 0x000fe20000000000 */
[----:B------:R-:W0:Y:S03]  /*18e850*/  LDCU UR9, c[0x0][0x39c] ;  /* 0x00007380ff0977ac */ /* 0x000e260008000800 */
        /* <DEDUP_REMOVED lines=14> */
[----:B--2---:R-:W-:Y:S02]  /*18e940*/  ISETP.LT.AND P2, PT, R2, UR34, !P0 ;  /* 0x0000002202007c0c */ /* 0x004fe4000c741270 */
[----:B------:R-:W-:-:S02]  /*18e950*/  LOP3.LUT R61, R61, 0xffbfffff, RZ, 0xc0, !PT ;  /* 0xffbfffff3d3d7812 */ /* 0x000fc400078ec0ff */
[----:B------:R-:W-:Y:S01]  /*18e960*/  ISETP.LT.AND P1, PT, R17, UR36, !P0 ;  /* 0x0000002411007c0c */ /* 0x000fe2000c721270 */
[----:B------:R-:W2:Y:S01]  /*18e970*/  LDCU UR32, c[0x0][0x398] ;  /* 0x00007300ff2077ac */ /* 0x000ea20008000800 */
        /* <DEDUP_REMOVED lines=11> */
[----:B----4-:R-:W-:Y:S02]  /*18ea30*/  PRMT R10, R25, 0x5210, R10 ;  /* 0x00005210190a7816 */ /* 0x010fe4000000000a */
[----:B------:R-:W-:-:S03]  /*18ea40*/  PRMT R11, R26, 0x4210, R9 ;  /* 0x000042101a0b7816 */ /* 0x000fc60000000009 */
[----:B------:R4:W-:Y:S04]  /*18ea50*/  STL [R1+0x600], R10 ;  /* 0x0006000a01007387 */ /* 0x0009e80000100800 */
[----:B------:R0:W-:Y:S04]  /*18ea60*/  STL [R1+0x874], R11 ;  /* 0x0008740b01007387 */ /* 0x0001e80000100800 */
[----:B------:R-:W2:Y:S04]  /*18ea70*/  LDL.LU R25, [R1+0x52d4] ;  /* 0x0052d40001197983 */ /* 0x000ea80000300800 */
[----:B------:R-:W2:Y:S01]  /*18ea80*/  LDL.LU R26, [R1+0x54f4] ;  /* 0x0054f400011a7983 */ /* 0x000ea20000300800 */
[----:B----4-:R-:W-:-:S05]  /*18ea90*/  VIADD R10, R4, 0x1b9 ;  /* 0x000001b9040a7836 */ /* 0x010fca0000000000 */
[----:B------:R-:W-:Y:S02]  /*18eaa0*/  ISETP.GE.AND P0, PT, R10, UR11, PT ;  /* 0x0000000b0a007c0c */ /* 0x000fe4000bf06270 */
[----:B------:R-:W-:Y:S02]  /*18eab0*/  PRMT R9, R27, 0x5210, R9 ;  /* 0x000052101b097816 */ /* 0x000fe40000000009 */
[----:B------:R-:W-:Y:S02]  /*18eac0*/  LOP3.LUT R10, R28, 0xffff, RZ, 0xc0, !PT ;  /* 0x0000ffff1c0a7812 */ /* 0x000fe400078ec0ff */
[----:B------:R-:W-:Y:S01]  /*18ead0*/  LOP3.LUT R61, R61, 0xfffbffff, RZ, 0xc0, !PT ;  /* 0xfffbffff3d3d7812 */ /* 0x000fe200078ec0ff */
[C---:B0-----:R-:W-:Y:S02]  /*18eae0*/  VIADD R11, R4.reuse, 0x1bb ;  /* 0x000001bb040b7836 */ /* 0x041fe40000000000 */
[----:B------:R-:W-:Y:S01]  /*18eaf0*/  VIADD R19, R4, 0x1f1 ;  /* 0x000001f104137836 */ /* 0x000fe20000000000 */
[----:B------:R0:W-:Y:S04]  /*18eb00*/  STL [R1+0x604], R9 ;  /* 0x0006040901007387 */ /* 0x0001e80000100800 */
[----:B------:R-:W4:Y:S04]  /*18eb10*/  LDL.LU R27, [R1+0x630] ;  /* 0x00063000011b7983 */ /* 0x000f280000300800 */
[----:B------:R-:W4:Y:S01]  /*18eb20*/  LDL.LU R28, [R1+0x54ec] ;  /* 0x0054ec00011c7983 */ /* 0x000f220000300800 */
[----:B------:R-:W-:-:S02]  /*18eb30*/  ISETP.LT.AND P3, PT, R3, UR40, !P0 ;  /* 0x0000002803007c0c */ /* 0x000fc4000c761270 */
[----:B---3--:R-:W-:Y:S02]  /*18eb40*/  ISETP.LT.AND P2, PT, R2, UR42, !P0 ;  /* 0x0000002a02007c0c */ /* 0x008fe4000c741270 */
[----:B------:R-:W-:Y:S01]  /*18eb50*/  ISETP.LT.AND P1, PT, R17, UR44, !P0 ;  /* 0x0000002c11007c0c */ /* 0x000fe2000c721270 */
[----:B------:R-:W3:Y:S01]  /*18eb60*/  LDCU UR40, c[0x0][0x398] ;  /* 0x00007300ff2877ac */ /* 0x000ee20008000800 */
[----:B------:R-:W1:Y:S07]  /*18eb70*/  LDCU UR11, c[0x0][0x39c] ;  /* 0x00007380ff0b77ac */ /* 0x000e6e0008000800 */
[----:B------:R-:W-:Y:S01]  /*18eb80*/  @P3 LOP3.LUT R61, R61, 0x40000, RZ, 0xfc, !PT ;  /* 0x000400003d3d3812 */ /* 0x000fe200078efcff */
[----:B0-----:R-:W-:Y:S01]  /*18eb90*/  VIADD R9, R4, 0x1ba ;  /* 0x000001ba04097836 */ /* 0x001fe20000000000 */
[----:B------:R-:W0:Y:S01]  /*18eba0*/  LDCU UR42, c[0x0][0x398] ;  /* 0x00007300ff2a77ac */ /* 0x000e220008000800 */
        /* <DEDUP_REMOVED lines=10> */
[----:B------:R-:W0:Y:S03]  /*18ec50*/  LDCU UR12, c[0x0][0x39c] ;  /* 0x00007380ff0c77ac */ /* 0x000e260008000800 */
[----:B--2---:R-:W-:Y:S02]  /*18ec60*/  ISETP.LT.AND P3, PT, R3, UR32, !P0 ;  /* 0x0000002003007c0c */ /* 0x004fe4000c761270 */
[----:B------:R-:W-:Y:S02]  /*18ec70*/  ISETP.LT.AND P2, PT, R2, UR34, !P0 ;  /* 0x0000002202007c0c */ /* 0x000fe4000c741270 */
        /* <DEDUP_REMOVED lines=16> */
[----:B------:R-:W-:Y:S01]  /*18ed80*/  VIADD R15, R4, 0x1f5 ;  /* 0x000001f5040f7836 */ /* 0x000fe20000000000 */
[----:B------:R-:W-:Y:S02]  /*18ed90*/  PRMT R12, R26, 0x4210, R10 ;  /* 0x000042101a0c7816 */ /* 0x000fe4000000000a */
[----:B------:R-:W-:Y:S02]  /*18eda0*/  LOP3.LUT R9, R25, 0xffff, RZ, 0xc0, !PT ;  /* 0x0000ffff19097812 */ /* 0x000fe400078ec0ff */
[----:B------:R-:W-:Y:S01]  /*18edb0*/  LOP3.LUT R61, R61, 0xfffffbff, RZ, 0xc0, !PT ;  /* 0xfffffbff3d3d7812 */ /* 0x000fe200078ec0ff */
[----:B------:R-:W-:-:S02]  /*18edc0*/  VIADD R14, R4, 0x1f6 ;  /* 0x000001f6040e7836 */ /* 0x000fc40000000000 */
[----:B------:R-:W-:Y:S01]  /*18edd0*/  VIADD R13, R4, 0x1f7 ;  /* 0x000001f7040d7836 */ /* 0x000fe20000000000 */
[----:B------:R-:W-:Y:S04]  /*18ede0*/  STL [R1+0x878], R12 ;  /* 0x0008780c01007387 */ /* 0x000fe80000100800 */
[----:B------:R-:W2:Y:S04]  /*18edf0*/  LDL.LU R25, [R1+0x634] ;  /* 0x0006340001197983 */ /* 0x000ea80000300800 */
[----:B------:R-:W2:Y:S01]  /*18ee00*/  LDL.LU R26, [R1+0x52dc] ;  /* 0x0052dc00011a7983 */ /* 0x000ea20000300800 */
[----:B------:R-:W0:Y:S01]  /*18ee10*/  LDCU UR13, c[0x0][0x39c] ;  /* 0x00007380ff0d77ac */ /* 0x000e220008000800 */
[----:B----4-:R-:W-:-:S02]  /*18ee20*/  PRMT R10, R27, 0x5210, R10 ;  /* 0x000052101b0a7816 */ /* 0x010fc4000000000a */
[----:B------:R-:W-:-:S03]  /*18ee30*/  PRMT R11, R28, 0x4210, R9 ;  /* 0x000042101c0b7816 */ /* 0x000fc60000000009 */
[----:B------:R4:W-:Y:S04]  /*18ee40*/  STL [R1+0x608], R10 ;  /* 0x0006080a01007387 */ /* 0x0009e80000100800 */
[----:B------:R0:W-:Y:S04]  /*18ee50*/  STL [R1+0x690], R11 ;  /* 0x0006900b01007387 */ /* 0x0001e80000100800 */
[----:B------:R-:W2:Y:S04]  /*18ee60*/  LDL.LU R27, [R1+0x27ac] ;  /* 0x0027ac00011b7983 */ /* 0x000ea80000300800 */
[----:B------:R-:W2:Y:S01]  /*18ee70*/  LDL.LU R28, [R1+0x54e8] ;  /* 0x0054e800011c7983 */ /* 0x000ea20000300800 */
[----:B---3--:R-:W-:-:S02]  /*18ee80*/  ISETP.LT.AND P3, PT, R3, UR40, !P0 ;  /* 0x0000002803007c0c */ /* 0x008fc4000c761270 */
[----:B0-----:R-:W-:Y:S02]  /*18ee90*/  ISETP.LT.AND P2, PT, R2, UR42, !P0 ;  /* 0x0000002a02007c0c */ /* 0x001fe4000c741270 */
[----:B------:R-:W-:Y:S01]  /*18eea0*/  ISETP.LT.AND P1, PT, R17, UR44, !P0 ;  /* 0x0000002c11007c0c */ /* 0x000fe2000c721270 */
[----:B------:R-:W0:Y:S08]  /*18eeb0*/  LDCU UR40, c[0x0][0x398] ;  /* 0x00007300ff2877ac */ /* 0x000e300008000800 */
[----:B------:R-:W-:Y:S01]  /*18eec0*/  @P3 LOP3.LUT R61, R61, 0x400, RZ, 0xfc, !PT ;  /* 0x000004003d3d3812 */ /* 0x000fe200078efcff */
[----:B----4-:R-:W-:Y:S01]  /*18eed0*/  VIADD R10, R4, 0x1bc ;  /* 0x000001bc040a7836 */ /* 0x010fe20000000000 */
[----:B------:R-:W3:Y:S01]  /*18eee0*/  LDCU UR42, c[0x0][0x398] ;  /* 0x00007300ff2a77ac */ /* 0x000ee20008000800 */
        /* <DEDUP_REMOVED lines=10> */
[----:B--2---:R-:W-:Y:S02]  /*18ef90*/  PRMT R9, R25, 0x5210, R9 ;  /* 0x0000521019097816 */ /* 0x004fe40000000009 */
[----:B------:R-:W-:Y:S02]  /*18efa0*/  LOP3.LUT R10, R26, 0xffff, RZ, 0xc0, !PT ;  /* 0x0000ffff1a0a7812 */ /* 0x000fe400078ec0ff */
[----:B------:R-:W-:Y:S01]  /*18efb0*/  LOP3.LUT R61, R61, 0xffffffbf, RZ, 0xc0, !PT ;  /* 0xffffffbf3d3d7812 */ /* 0x000fe200078ec0ff */
[----:B------:R-:W-:Y:S01]  /*18efc0*/  VIADD R11, R4, 0x1be ;  /* 0x000001be040b7836 */ /* 0x000fe20000000000 */
[----:B------:R-:W2:Y:S01]  /*18efd0*/  LDCU UR14, c[0x0][0x398] ;  /* 0x00007300ff0e77ac */ /* 0x000ea20008000800 */
[----:B------:R0:W-:Y:S04]  /*18efe0*/  STL [R1+0x5f0], R9 ;  /* 0x0005f00901007387 */ /* 0x0001e80000100800 */
[----:B------:R-:W2:Y:S04]  /*18eff0*/  LDL.LU R25, [R1+0x638] ;  /* 0x0006380001197983 */ /* 0x000ea80000300800 */
[----:B------:R-:W2:Y:S01]  /*18f000*/  LDL.LU R26, [R1+0x54e4] ;  /* 0x0054e400011a7983 */ /* 0x000ea20000300800 */
[----:B------:R-:W-:-:S02]  /*18f010*/  ISETP.LT.AND P3, PT, R3, UR32, !P0 ;  /* 0x0000002003007c0c */ /* 0x000fc4000c761270 */
[----:B------:R-:W-:Y:S02]  /*18f020*/  ISETP.LT.AND P2, PT, R2, UR34, !P0 ;  /* 0x0000002202007c0c */ /* 0x000fe4000c741270 */
[----:B------:R-:W-:Y:S01]  /*18f030*/  ISETP.LT.AND P1, PT, R17, UR36, !P0 ;  /* 0x0000002411007c0c */ /* 0x000fe2000c721270 */
[----:B------:R-:W1:Y:S08]  /*18f040*/  LDCU UR32, c[0x0][0x398] ;  /* 0x00007300ff2077ac */ /* 0x000e700008000800 */
        /* <DEDUP_REMOVED lines=16> */
[----:B------:R-:W2:Y:S04]  /*18f150*/  LDL.LU R27, [R1+0x63c] ;  /* 0x00063c00011b7983 */ /* 0x000ea80000300800 */
[----:B------:R-:W2:Y:S01]  /*18f160*/  LDL.LU R28, [R1+0x52f8] ;  /* 0x0052f800011c7983 */ /* 0x000ea20000300800 */
[----:B------:R-:W-:-:S02]  /*18f170*/  ISETP.LT.AND P3, PT, R3, UR40, !P0 ;  /* 0x0000002803007c0c */ /* 0x000fc4000c761270 */
[----:B---3--:R-:W-:Y:S02]  /*18f180*/  ISETP.LT.AND P2, PT, R2, UR42, !P0 ;  /* 0x0000002a02007c0c */ /* 0x008fe4000c741270 */
[----:B----4-:R-:W-:Y:S02]  /*18f190*/  ISETP.LT.AND P1, PT, R17, UR44, !P0 ;  /* 0x0000002c11007c0c */ /* 0x010fe4000c721270 */
[----:B------:R-:W-:Y:S02]  /*18f1a0*/  ISETP.LT.AND P0, PT, R16, UR48, !P0 ;  /* 0x0000003010007c0c */ /* 0x000fe4000c701270 */
[----:B------:R-:W-:Y:S01]  /*18f1b0*/  LOP3.LUT R61, R61, 0xfffffffb, RZ, 0xc0, !PT ;  /* 0xfffffffb3d3d7812 */ /* 0x000fe200078ec0ff */
[----:B------:R-:W3:Y:S01]  /*18f1c0*/  LDCU UR42, c[0x0][0x398] ;  /* 0x00007300ff2a77ac */ /* 0x000ee20008000800 */
[----:B------:R-:W4:Y:S01]  /*18f1d0*/  LDCU UR44, c[0x0][0x398] ;  /* 0x00007300ff2c77ac */ /* 0x000f220008000800 */
[----:B------:R-:W0:Y:S01]  /*18f1e0*/  LDCU UR48, c[0x0][0x398] ;  /* 0x00007300ff3077ac */ /* 0x000e220008000800 */
[----:B------:R-:W0:Y:S01]  /*18f1f0*/  LDCU UR40, c[0x0][0x398] ;  /* 0x00007300ff2877ac */ /* 0x000e220008000800 */
[----:B------:R-:W0:Y:S06]  /*18f200*/  LDCU UR15, c[0x0][0x398] ;  /* 0x00007300ff0f77ac */ /* 0x000e2c0008000800 */
[----:B------:R-:W-:-:S02]  /*18f210*/  @P0 LOP3.LUT R60, R60, 0x80000000, RZ, 0xfc, !PT ;  /* 0x800000003c3c0812 */ /* 0x000fc400078efcff */
[----:B------:R-:W-:Y:S02]  /*18f220*/  ISETP.GE.AND P0, PT, R11, UR16, PT ;  /* 0x000000100b007c0c */ /* 0x000fe4000bf06270 */
[----:B------:R-:W-:Y:S01]  /*18f230*/  @P3 LOP3.LUT R61, R61, 0x4, RZ, 0xfc, !PT ;  /* 0x000000043d3d3812 */ /* 0x000fe200078efcff */
[----:B------:R-:W2:Y:S01]  /*18f240*/  LDCU UR16, c[0x0][0x398] ;  /* 0x00007300ff1077ac */ /* 0x000ea20008000800 */
[----:B-1----:R-:W-:Y:S02]  /*18f250*/  ISETP.LT.AND P3, PT, R3, UR32, !P0 ;  /* 0x0000002003007c0c */ /* 0x002fe4000c761270 */
[----:B------:R-:W-:Y:S02]  /*18f260*/  LOP3.LUT R61, R61, 0xfffffffd, RZ, 0xc0, !PT ;  /* 0xfffffffd3d3d7812 */ /* 0x000fe400078ec0ff */
[----:B------:R-:W-:Y:S01]  /*18f270*/  LOP3.LUT R60, R60, 0xbfffffff, RZ, 0xc0, !PT ;  /* 0xbfffffff3c3c7812 */ /* 0x000fe200078ec0ff */
[----:B------:R-:W1:Y:S01]  /*18f280*/  LDCU UR32, c[0x0][0x398] ;  /* 0x00007300ff2077ac */ /* 0x000e620008000800 */
[----:B------:R-:W-:-:S02]  /*18f290*/  @P2 LOP3.LUT R61, R61, 0x2, RZ, 0xfc, !PT ;  /* 0x000000023d3d2812 */ /* 0x000fc400078efcff */
[----:B0-----:R-:W-:Y:S01]  /*18f2a0*/  ISETP.LT.AND P2, PT, R2, UR34, !P0 ;  /* 0x0000002202007c0c */ /* 0x001fe2000c741270 */
[----:B------:R-:W0:Y:S01]  /*18f2b0*/  LDCU UR34, c[0x0][0x398] ;  /* 0x00007300ff2277ac */ /* 0x000e220008000800 */
[----:B------:R-:W-:-:S03]  /*18f2c0*/  LOP3.LUT R61, R61, 0xfffffffe, RZ, 0xc0, !PT ;  /* 0xfffffffe3d3d7812 */ /* 0x000fc600078ec0ff */
[----:B------:R-:W-:Y:S02]  /*18f2d0*/  @P3 LOP3.LUT R60, R60, 0x40000000, RZ, 0xfc, !PT ;  /* 0x400000003c3c3812 */ /* 0x000fe400078efcff */
        /* <DEDUP_REMOVED lines=9> */
[----:B------:R-:W-:-:S04]  /*18f370*/  LOP3.LUT R60, R60, 0xf7ffffff, RZ, 0xc0, !PT ;  /* 0xf7ffffff3c3c7812 */ /* 0x000fc800078ec0ff */
[----:B------:R-:W-:Y:S02]  /*18f380*/  @P0 LOP3.LUT R60, R60, 0x8000000, RZ, 0xfc, !PT ;  /* 0x080000003c3c0812 */ /* 0x000fe400078efcff */
[----:B--2---:R-:W-:Y:S02]  /*18f390*/  PRMT R10, R25, 0x5210, R10 ;  /* 0x00005210190a7816 */ /* 0x004fe4000000000a */
[----:B------:R-:W-:-:S03]  /*18f3a0*/  PRMT R11, R26, 0x4210, R9 ;  /* 0x000042101a0b7816 */ /* 0x000fc60000000009 */
[----:B------:R2:W-:Y:S04]  /*18f3b0*/  STL [R1+0x5f4], R10 ;  /* 0x0005f40a01007387 */ /* 0x0005e80000100800 */
[----:B------:R0:W-:Y:S04]  /*18f3c0*/  STL [R1+0x698], R11 ;  /* 0x0006980b01007387 */ /* 0x0001e80000100800 */
[----:B------:R-:W4:Y:S04]  /*18f3d0*/  LDL.LU R25, [R1+0x52f4] ;  /* 0x0052f40001197983 */ /* 0x000f280000300800 */
[----:B------:R-:W4:Y:S01]  /*18f3e0*/  LDL.LU R26, [R1+0x54e0] ;  /* 0x0054e000011a7983 */ /* 0x000f220000300800 */
[----:B--2---:R-:W-:-:S05]  /*18f3f0*/  VIADD R10, R4, 0x1bf ;  /* 0x000001bf040a7836 */ /* 0x004fca0000000000 */
[----:B------:R-:W-:Y:S02]  /*18f400*/  ISETP.GE.AND P0, PT, R10, UR17, PT ;  /* 0x000000110a007c0c */ /* 0x000fe4000bf06270 */
[----:B------:R-:W-:Y:S02]  /*18f410*/  PRMT R9, R27, 0x5210, R9 ;  /* 0x000052101b097816 */ /* 0x000fe40000000009 */
[----:B------:R-:W-:Y:S02]  /*18f420*/  LOP3.LUT R10, R28, 0xffff, RZ, 0xc0, !PT ;  /* 0x0000ffff1c0a7812 */ /* 0x000fe400078ec0ff */
[----:B------:R-:W-:Y:S01]  /*18f430*/  LOP3.LUT R60, R60, 0xfbffffff, RZ, 0xc0, !PT ;  /* 0xfbffffff3c3c7812 */ /* 0x000fe200078ec0ff */
[----:B0-----:R-:W-:Y:S01]  /*18f440*/  VIADD R11, R4, 0x1c1 ;  /* 0x000001c1040b7836 */ /* 0x001fe20000000000 */
[----:B------:R-:W0:Y:S01]  /*18f450*/  LDCU UR17, c[0x0][0x398] ;  /* 0x00007300ff1177ac */ /* 0x000e220008000800 */
[----:B------:R2:W-:Y:S04]  /*18f460*/  STL [R1+0x5f8], R9 ;  /* 0x0005f80901007387 */ /* 0x0005e80000100800 */
[----:B------:R-:W4:Y:S04]  /*18f470*/  LDL.LU R27, [R1+0x640] ;  /* 0x00064000011b7983 */ /* 0x000f280000300800 */
[----:B------:R-:W4:Y:S01]  /*18f480*/  LDL.LU R28, [R1+0x54dc] ;  /* 0x0054dc00011c7983 */ /* 0x000f220000300800 */
[----:B------:R-:W-:-:S02]  /*18f490*/  ISETP.LT.AND P3, PT, R3, UR14, !P0 ;  /* 0x0000000e03007c0c */ /* 0x000fc4000c761270 */
[----:B---3--:R-:W-:Y:S02]  /*18f4a0*/  ISETP.LT.AND P2, PT, R2, UR42, !P0 ;  /* 0x0000002a02007c0c */ /* 0x008fe4000c741270 */
[----:B----4-:R-:W-:Y:S01]  /*18f4b0*/  ISETP.LT.AND P1, PT, R17, UR44, !P0 ;  /* 0x0000002c11007c0c */ /* 0x010fe2000c721270 */
[----:B------:R-:W3:Y:S08]  /*18f4c0*/  LDCU UR14, c[0x0][0x398] ;  /* 0x00007300ff0e77ac */ /* 0x000ef00008000800 */
[----:B------:R-:W-:Y:S01]  /*18f4d0*/  @P3 LOP3.LUT R60, R60, 0x4000000, RZ, 0xfc, !PT ;  /* 0x040000003c3c3812 */ /* 0x000fe200078efcff */
[----:B--2---:R-:W-:Y:S01]  /*18f4e0*/  VIADD R9, R4, 0x1c0 ;  /* 0x000001c004097836 */ /* 0x004fe20000000000 */
[----:B------:R-:W2:Y:S01]  /*18f4f0*/  LDCU UR44, c[0x0][0x398] ;  /* 0x00007300ff2c77ac */ /* 0x000ea20008000800 */
        /* <DEDUP_REMOVED lines=11> */
[----:B------:R-:W-:Y:S02]  /*18f5b0*/  ISETP.LT.AND P3, PT, R3, UR40, !P0 ;  /* 0x0000002803007c0c */ /* 0x000fe4000c761270 */
[----:B------:R-:W-:Y:S02]  /*18f5c0*/  ISETP.LT.AND P2, PT, R2, UR15, !P0 ;  /* 0x0000000f02007c0c */ /* 0x000fe4000c741270 */
[----:B------:R-:W-:-:S02]  /*18f5d0*/  LOP3.LUT R60, R60, 0xffbfffff, RZ, 0xc0, !PT ;  /* 0xffbfffff3c3c7812 */ /* 0x000fc400078ec0ff */
[----:B------:R-:W-:Y:S01]  /*18f5e0*/  ISETP.LT.AND P1, PT, R17, UR36, !P0 ;  /* 0x0000002411007c0c */ /* 0x000fe2000c721270 */
[----:B------:R-:W0:Y:S01]  /*18f5f0*/  LDCU UR40, c[0x0][0x398] ;  /* 0x00007300ff2877ac */ /* 0x000e220008000800 */
        /* <DEDUP_REMOVED lines=12> */
[----:B------:R-:W0:Y:S01]  /*18f6c0*/  LDCU UR19, c[0x0][0x398] ;  /* 0x00007300ff1377ac */ /* 0x000e220008000800 */
[----:B------:R-:W-:Y:S02]  /*18f6d0*/  PRMT R12, R26, 0x4210, R10 ;  /* 0x000042101a0c7816 */ /* 0x000fe4000000000a */
[----:B------:R-:W-:-:S03]  /*18f6e0*/  LOP3.LUT R9, R25, 0xffff, RZ, 0xc0, !PT ;  /* 0x0000ffff19097812 */ /* 0x000fc600078ec0ff */
[----:B------:R-:W-:Y:S04]  /*18f6f0*/  STL [R1+0x680], R12 ;  /* 0x0006800c01007387 */ /* 0x000fe80000100800 */
[----:B------:R-:W2:Y:S04]  /*18f700*/  LDL.LU R25, [R1+0x644] ;  /* 0x0006440001197983 */ /* 0x000ea80000300800 */
[----:B------:R-:W3:Y:S01]  /*18f710*/  LDL.LU R26, [R1+0x27c8] ;  /* 0x0027c800011a7983 */ /* 0x000ee20000300800 */
[----:B------:R-:W-:Y:S02]  /*18f720*/  PRMT R10, R27, 0x5210, R10 ;  /* 0x000052101b0a7816 */ /* 0x000fe4000000000a */
[----:B------:R-:W-:-:S03]  /*18f730*/  PRMT R11, R28, 0x4210, R9 ;  /* 0x000042101c0b7816 */ /* 0x000fc60000000009 */
[----:B------:R0:W-:Y:S04]  /*18f740*/  STL [R1+0x5e0], R10 ;  /* 0x0005e00a01007387 */ /* 0x0001e80000100800 */
[----:B------:R0:W-:Y:S04]  /*18f750*/  STL [R1+0x684], R11 ;  /* 0x0006840b01007387 */ /* 0x0001e80000100800 */
[----:B------:R-:W4:Y:S04]  /*18f760*/  LDL.LU R27, [R1+0x5304] ;  /* 0x00530400011b7983 */ /* 0x000f280000300800 */
[----:B------:R-:W4:Y:S01]  /*18f770*/  LDL.LU R28, [R1+0x54d8] ;  /* 0x0054d800011c7983 */ /* 0x000f220000300800 */
[----:B------:R-:W-:-:S02]  /*18f780*/  ISETP.LT.AND P3, PT, R3, UR34, !P0 ;  /* 0x0000002203007c0c */ /* 0x000fc4000c761270 */
[----:B-1----:R-:W-:Y:S02]  /*18f790*/  ISETP.LT.AND P2, PT, R2, UR32, !P0 ;  /* 0x0000002002007c0c */ /* 0x002fe4000c741270 */
[----:B------:R-:W-:Y:S02]  /*18f7a0*/  LOP3.LUT R60, R60, 0xfffbffff, RZ, 0xc0, !PT ;  /* 0xfffbffff3c3c7812 */ /* 0x000fe400078ec0ff */
[----:B------:R-:W-:Y:S01]  /*18f7b0*/  ISETP.LT.AND P1, PT, R17, UR16, !P0 ;  /* 0x0000001011007c0c */ /* 0x000fe2000c721270 */
[----:B------:R-:W1:Y:S01]  /*18f7c0*/  LDCU UR34, c[0x0][0x398] ;  /* 0x00007300ff2277ac */ /* 0x000e620008000800 */
[----:B------:R-:W1:Y:S05]  /*18f7d0*/  LDCU UR32, c[0x0][0x398] ;  /* 0x00007300ff2077ac */ /* 0x000e6a0008000800 */
[----:B------:R-:W-:Y:S01]  /*18f7e0*/  @P3 LOP3.LUT R60, R60, 0x40000, RZ, 0xfc, !PT ;  /* 0x000400003c3c3812 */ /* 0x000fe200078efcff */
[----:B0-----:R-:W-:Y:S01]  /*18f7f0*/  VIADD R10, R4, 0x1c2 ;  /* 0x000001c2040a7836 */ /* 0x001fe20000000000 */
[----:B--2---:R-:W-:-:S02]  /*18f800*/  PRMT R9, R25, 0x5210, R9 ;  /* 0x0000521019097816 */ /* 0x004fc40000000009 */
[----:B------:R-:W-:Y:S02]  /*18f810*/  LOP3.LUT R60, R60, 0xfffdffff, RZ, 0xc0, !PT ;  /* 0xfffdffff3c3c7812 */ /* 0x000fe400078ec0ff */
[----:B------:R-:W-:Y:S01]  /*18f820*/  ISETP.LT.AND P0, PT, R16, UR48, !P0 ;  /* 0x0000003010007c0c */ /* 0x000fe2000c701270 */
[----:B------:R-:W-:Y:S01]  /*18f830*/  VIADD R11, R4, 0x1c4 ;  /* 0x000001c4040b7836 */ /* 0x000fe20000000000 */
[----:B------:R-:W0:Y:S01]  /*18f840*/  LDCU UR48, c[0x0][0x398] ;  /* 0x00007300ff3077ac */ /* 0x000e220008000800 */
[----:B------:R-:W-:Y:S01]  /*18f850*/  @P2 LOP3.LUT R60, R60, 0x20000, RZ, 0xfc, !PT ;  /* 0x000200003c3c2812 */ /* 0x000fe200078efcff */
[----:B------:R-:W2:Y:S03]  /*18f860*/  LDCU UR16, c[0x0][0x398] ;  /* 0x00007300ff1077ac */ /* 0x000ea60008000800 */
[----:B------:R-:W-:-:S04]  /*18f870*/  LOP3.LUT R60, R60, 0xfffeffff, RZ, 0xc0, !PT ;  /* 0xfffeffff3c3c7812 */ /* 0x000fc800078ec0ff */
[----:B------:R-:W-:-:S04]  /*18f880*/  @P1 LOP3.LUT R60, R60, 0x10000, RZ, 0xfc, !PT ;  /* 0x000100003c3c1812 */ /* 0x000fc800078efcff */
[----:B------:R-:W-:Y:S01]  /*18f890*/  LOP3.LUT R60, R60, 0xffff7fff, RZ, 0xc0, !PT ;  /* 0xffff7fff3c3c7812 */ /* 0x000fe200078ec0ff */
[----:B------:R0:W-:Y:S04]  /*18f8a0*/  STL [R1+0x5e4], R9 ;  /* 0x0005e40901007387 */ /* 0x0001e80000100800 */
[----:B------:R-:W2:Y:S01]  /*18f8b0*/  LDL.LU R25, [R1+0x648] ;  /* 0x0006480001197983 */ /* 0x000ea20000300800 */
[----:B------:R-:W-:Y:S02]  /*18f8c0*/  @P0 LOP3.LUT R60, R60, 0x8000, RZ, 0xfc, !PT ;  /* 0x000080003c3c0812 */ /* 0x000fe400078efcff */
[----:B------:R-:W-:Y:S02]  /*18f8d0*/  ISETP.GE.AND P0, PT, R10, UR20, PT ;  /* 0x000000140a007c0c */ /* 0x000fe4000bf06270 */
[----:B---3--:R-:W-:Y:S01]  /*18f8e0*/  LOP3.LUT R10, R26, 0xffff, RZ, 0xc0, !PT ;  /* 0x0000ffff1a0a7812 */ /* 0x008fe200078ec0ff */
[----:B------:R-:W3:Y:S01]  /*18f8f0*/  LDCU UR20, c[0x0][0x398] ;  /* 0x00007300ff1477ac */ /* 0x000ee20008000800 */
[----:B------:R-:W3:Y:S01]  /*18f900*/  LDL.LU R26, [R1+0x54d4] ;  /* 0x0054d400011a7983 */ /* 0x000ee20000300800 */
[----:B------:R-:W-:-:S02]  /*18f910*/  ISETP.LT.AND P3, PT, R3, UR44, !P0 ;  /* 0x0000002c03007c0c */ /* 0x000fc4000c761270 */
[----:B----4-:R-:W-:Y:S02]  /*18f920*/  ISETP.LT.AND P2, PT, R2, UR42, !P0 ;  /* 0x0000002a02007c0c */ /* 0x010fe4000c741270 */
[----:B------:R-:W-:Y:S02]  /*18f930*/  LOP3.LUT R60, R60, 0xffffbfff, RZ, 0xc0, !PT ;  /* 0xffffbfff3c3c7812 */ /* 0x000fe400078ec0ff */
[----:B------:R-:W-:Y:S01]  /*18f940*/  ISETP.LT.AND P1, PT, R17, UR17, !P0 ;  /* 0x0000001111007c0c */ /* 0x000fe2000c721270 */
[----:B0-----:R-:W-:Y:S01]  /*18f950*/  VIADD R9, R4, 0x1c3 ;  /* 0x000001c304097836 */ /* 0x001fe20000000000 */
[----:B------:R-:W0:Y:S01]  /*18f960*/  LDCU UR44, c[0x0][0x398] ;  /* 0x00007300ff2c77ac */ /* 0x000e220008000800 */
[----:B------:R-:W4:Y:S04]  /*18f970*/  LDCU UR42, c[0x0][0x398] ;  /* 0x00007300ff2a77ac */ /* 0x000f280008000800 */
[----:B------:R-:W-:Y:S01]  /*18f980*/  @P3 LOP3.LUT R60, R60, 0x4000, RZ, 0xfc, !PT ;  /* 0x000040003c3c3812 */ /* 0x000fe200078efcff */
[----:B------:R-:W0:Y:S03]  /*18f990*/  LDCU UR17, c[0x0][0x398] ;  /* 0x00007300ff1177ac */ /* 0x000e260008000800 */
[----:B------:R-:W-:-:S02]  /*18f9a0*/  LOP3.LUT R60, R60, 0xffffdfff, RZ, 0xc0, !PT ;  /* 0xffffdfff3c3c7812 */ /* 0x000fc400078ec0ff */
[----:B------:R-:W-:Y:S02]  /*18f9b0*/  ISETP.LT.AND P0, PT, R16, UR14, !P0 ;  /* 0x0000000e10007c0c */ /* 0x000fe4000c701270 */
[----:B------:R-:W-:Y:S01]  /*18f9c0*/  PRMT R12, R28, 0x4210, R10 ;  /* 0x000042101c0c7816 */ /* 0x000fe2000000000a */
[----:B------:R-:W0:Y:S01]  /*18f9d0*/  LDCU UR14, c[0x0][0x398] ;  /* 0x00007300ff0e77ac */ /* 0x000e220008000800 */
[----:B------:R-:W-:-:S04]  /*18f9e0*/  @P2 LOP3.LUT R60, R60, 0x2000, RZ, 0xfc, !PT ;  /* 0x000020003c3c2812 */ /* 0x000fc800078efcff */
[----:B------:R-:W-:-:S04]  /*18f9f0*/  LOP3.LUT R60, R60, 0xffffefff, RZ, 0xc0, !PT ;  /* 0xffffefff3c3c7812 */ /* 0x000fc800078ec0ff */
[----:B------:R-:W-:-:S04]  /*18fa00*/  @P1 LOP3.LUT R60, R60, 0x1000, RZ, 0xfc, !PT ;  /* 0x000010003c3c1812 */ /* 0x000fc800078efcff */
[----:B------:R-:W-:Y:S01]  /*18fa10*/  LOP3.LUT R60, R60, 0xfffff7ff, RZ, 0xc0, !PT ;  /* 0xfffff7ff3c3c7812 */ /* 0x000fe200078ec0ff */
[----:B------:R-:W-:Y:S03]  /*18fa20*/  STL [R1+0x688], R12 ;  /* 0x0006880c01007387 */ /* 0x000fe60000100800 */
[----:B------:R-:W-:Y:S02]  /*18fa30*/  @P0 LOP3.LUT R60, R60, 0x800, RZ, 0xfc, !PT ;  /* 0x000008003c3c0812 */ /* 0x000fe400078efcff */
[----:B------:R-:W-:Y:S02]  /*18fa40*/  ISETP.GE.AND P0, PT, R9, UR21, PT ;  /* 0x0000001509007c0c */ /* 0x000fe4000bf06270 */
[----:B------:R-:W-:Y:S01]  /*18fa50*/  LOP3.LUT R9, R27, 0xffff, RZ, 0xc0, !PT ;  /* 0x0000ffff1b097812 */ /* 0x000fe200078ec0ff */
[----:B------:R-:W0:Y:S01]  /*18fa60*/  LDCU UR21, c[0x0][0x398] ;  /* 0x00007300ff1577ac */ /* 0x000e220008000800 */
[----:B------:R-:W4:Y:S04]  /*18fa70*/  LDL.LU R27, [R1+0x64c] ;  /* 0x00064c00011b7983 */ /* 0x000f280000300800 */
[----:B------:R-:W4:Y:S01]  /*18fa80*/  LDL.LU R28, [R1+0x5310] ;  /* 0x00531000011c7983 */ /* 0x000f220000300800 */
        /* <DEDUP_REMOVED lines=21> */
[----:B-1----:R-:W-:Y:S01]  /*18fbe0*/  ISETP.LT.AND P1, PT, R17, UR34, !P0 ;  /* 0x0000002211007c0c */ /* 0x002fe2000c721270 */
[----:B------:R-:W1:Y:S01]  /*18fbf0*/  LDCU UR15, c[0x0][0x398] ;  /* 0x00007300ff0f77ac */ /* 0x000e620008000800 */
        /* <DEDUP_REMOVED lines=12> */
[----:B---3--:R-:W-:-:S03]  /*18fcc0*/  PRMT R11, R26, 0x4210, R9 ;  /* 0x000042101a0b7816 */ /* 0x008fc60000000009 */
[----:B------:R2:W-:Y:S04]  /*18fcd0*/  STL [R1+0x5e8], R10 ;  /* 0x0005e80a01007387 */ /* 0x0005e80000100800 */
[----:B------:R3:W-:Y:S04]  /*18fce0*/  STL [R1+0x670], R11 ;  /* 0x0006700b01007387 */ /* 0x0007e80000100800 */
[----:B------:R-:W3:Y:S04]  /*18fcf0*/  LDL.LU R25, [R1+0x27e8] ;  /* 0x0027e80001197983 */ /* 0x000ee80000300800 */
[----:B------:R-:W3:Y:S01]  /*18fd00*/  LDL.LU R26, [R1+0x54d0] ;  /* 0x0054d000011a7983 */ /* 0x000ee20000300800 */
[----:B--2---:R-:W-:-:S05]  /*18fd10*/  VIADD R10, R4, 0x1c5 ;  /* 0x000001c5040a7836 */ /* 0x004fca0000000000 */
[----:B------:R-:W-:Y:S02]  /*18fd20*/  ISETP.GE.AND P0, PT, R10, UR23, PT ;  /* 0x000000170a007c0c */ /* 0x000fe4000bf06270 */
[----:B----4-:R-:W-:Y:S02]  /*18fd30*/  PRMT R9, R27, 0x5210, R9 ;  /* 0x000052101b097816 */ /* 0x010fe40000000009 */
[----:B------:R-:W-:Y:S02]  /*18fd40*/  LOP3.LUT R10, R28, 0xffff, RZ, 0xc0, !PT ;  /* 0x0000ffff1c0a7812 */ /* 0x000fe400078ec0ff */
[----:B------:R-:W-:Y:S01]  /*18fd50*/  LOP3.LUT R60, R60, 0xfffffffb, RZ, 0xc0, !PT ;  /* 0xfffffffb3c3c7812 */ /* 0x000fe200078ec0ff */
[----:B---3--:R-:W-:Y:S01]  /*18fd60*/  VIADD R11, R4, 0x1c7 ;  /* 0x000001c7040b7836 */ /* 0x008fe20000000000 */
[----:B------:R-:W2:Y:S01]  /*18fd70*/  LDCU UR23, c[0x0][0x398] ;  /* 0x00007300ff1777ac */ /* 0x000ea20008000800 */
[----:B------:R3:W-:Y:S04]  /*18fd80*/  STL [R1+0x5d0], R9 ;  /* 0x0005d00901007387 */ /* 0x0007e80000100800 */
[----:B------:R-:W4:Y:S04]  /*18fd90*/  LDL.LU R27, [R1+0x650] ;  /* 0x00065000011b7983 */ /* 0x000f280000300800 */
[----:B------:R-:W2:Y:S01]  /*18fda0*/  LDL.LU R28, [R1+0x54cc] ;  /* 0x0054cc00011c7983 */ /* 0x000ea20000300800 */
[----:B------:R-:W-:-:S02]  /*18fdb0*/  ISETP.LT.AND P3, PT, R3, UR16, !P0 ;  /* 0x0000001003007c0c */ /* 0x000fc4000c761270 */
[----:B------:R-:W-:Y:S02]  /*18fdc0*/  ISETP.LT.AND P2, PT, R2, UR19, !P0 ;  /* 0x0000001302007c0c */ /* 0x000fe4000c741270 */
[----:B0-----:R-:W-:Y:S02]  /*18fdd0*/  ISETP.LT.AND P1, PT, R17, UR44, !P0 ;  /* 0x0000002c11007c0c */ /* 0x001fe4000c721270 */
[----:B------:R-:W-:Y:S01]  /*18fde0*/  ISETP.LT.AND P0, PT, R16, UR42, !P0 ;  /* 0x0000002a10007c0c */ /* 0x000fe2000c701270 */
[----:B------:R-:W0:Y:S01]  /*18fdf0*/  LDCU UR44, c[0x0][0x398] ;  /* 0x00007300ff2c77ac */ /* 0x000e220008000800 */
[----:B------:R-:W0:Y:S01]  /*18fe00*/  LDCU UR42, c[0x0][0x398] ;  /* 0x00007300ff2a77ac */ /* 0x000e220008000800 */
[----:B------:R-:W0:Y:S01]  /*18fe10*/  LDCU UR16, c[0x0][0x398] ;  /* 0x00007300ff1077ac */ /* 0x000e220008000800 */
[----:B---3--:R-:W-:Y:S01]  /*18fe20*/  VIADD R9, R4, 0x1c6 ;  /* 0x000001c604097836 */ /* 0x008fe20000000000 */
[----:B------:R-:W3:Y:S08]  /*18fe30*/  LDCU UR19, c[0x0][0x398] ;  /* 0x00007300ff1377ac */ /* 0x000ef00008000800 */
[----:B------:R-:W-:-:S02]  /*18fe40*/  @P0 LOP3.LUT R56, R56, 0x80000000, RZ, 0xfc, !PT ;  /* 0x8000000038380812 */ /* 0x000fc400078efcff */
[----:B------:R-:W-:Y:S02]  /*18fe50*/  ISETP.GE.AND P0, PT, R9, UR24, PT ;  /* 0x0000001809007c0c */ /* 0x000fe4000bf06270 */
[----:B------:R-:W-:Y:S01]  /*18fe60*/  @P3 LOP3.LUT R60, R60, 0x4, RZ, 0xfc, !PT ;  /* 0x000000043c3c3812 */ /* 0x000fe200078efcff */
[----:B------:R-:W0:Y:S01]  /*18fe70*/  LDCU UR24, c[0x0][0x398] ;  /* 0x00007300ff1877ac */ /* 0x000e220008000800 */
[----:B------:R-:W-:Y:S02]  /*18fe80*/  ISETP.LT.AND P3, PT, R3, UR14, !P0 ;  /* 0x0000000e03007c0c */ /* 0x000fe4000c761270 */
[----:B------:R-:W-:Y:S02]  /*18fe90*/  LOP3.LUT R60, R60, 0xfffffffd, RZ, 0xc0, !PT ;  /* 0xfffffffd3c3c7812 */ /* 0x000fe400078ec0ff */
[----:B------:R-:W-:Y:S01]  /*18fea0*/  LOP3.LUT R56, R56, 0xbfffffff, RZ, 0xc0, !PT ;  /* 0xbfffffff38387812 */ /* 0x000fe200078ec0ff */
[----:B------:R-:W0:Y:S01]  /*18feb0*/  LDCU UR14, c[0x0][0x398] ;  /* 0x00007300ff0e77ac */ /* 0x000e220008000800 */
[----:B------:R-:W-:-:S02]  /*18fec0*/  @P2 LOP3.LUT R60, R60, 0x2, RZ, 0xfc, !PT ;  /* 0x000000023c3c2812 */ /* 0x000fc400078efcff */
[----:B------:R-:W-:Y:S01]  /*18fed0*/  ISETP.LT.AND P2, PT, R2, UR20, !P0 ;  /* 0x0000001402007c0c */ /* 0x000fe2000c741270 */
        /* <DEDUP_REMOVED lines=19> */
[----:B------:R-:W3:Y:S04]  /*190010*/  LDL.LU R25, [R1+0x654] ;  /* 0x0006540001197983 */ /* 0x000ee80000300800 */
[----:B------:R-:W3:Y:S01]  /*190020*/  LDL.LU R26, [R1+0x5320] ;  /* 0x00532000011a7983 */ /* 0x000ee20000300800 */
[----:B----4-:R-:W-:Y:S02]  /*190030*/  PRMT R10, R27, 0x5210, R10 ;  /* 0x000052101b0a7816 */ /* 0x010fe4000000000a */
[----:B--2---:R-:W-:-:S03]  /*190040*/  PRMT R11, R28, 0x4210, R9 ;  /* 0x000042101c0b7816 */ /* 0x004fc60000000009 */
[----:B------:R2:W-:Y:S04]  /*190050*/  STL [R1+0x5d4], R10 ;  /* 0x0005d40a01007387 */ /* 0x0005e80000100800 */
[----:B------:R4:W-:Y:S04]  /*190060*/  STL [R1+0x678], R11 ;  /* 0x0006780b01007387 */ /* 0x0009e80000100800 */
        /* <DEDUP_REMOVED lines=9> */
[----:B--2---:R-:W-:Y:S01]  /*190100*/  VIADD R10, R4, 0x1c8 ;  /* 0x000001c8040a7836 */ /* 0x004fe20000000000 */
[----:B---3--:R-:W-:-:S02]  /*190110*/  PRMT R9, R25, 0x5210, R9 ;  /* 0x0000521019097816 */ /* 0x008fc40000000009 */
[----:B------:R-:W-:Y:S02]  /*190120*/  LOP3.LUT R56, R56, 0xfdffffff, RZ, 0xc0, !PT ;  /* 0xfdffffff38387812 */ /* 0x000fe400078ec0ff */
[----:B------:R-:W-:Y:S01]  /*190130*/  ISETP.LT.AND P0, PT, R16, UR36, !P0 ;  /* 0x0000002410007c0c */ /* 0x000fe2000c701270 */
[----:B----4-:R-:W-:Y:S01]  /*190140*/  VIADD R11, R4, 0x1ca ;  /* 0x000001ca040b7836 */ /* 0x010fe20000000000 */
[----:B------:R-:W2:Y:S01]  /*190150*/  LDCU UR36, c[0x0][0x398] ;  /* 0x00007300ff2477ac */ /* 0x000ea20008000800 */
[----:B------:R-:W-:Y:S01]  /*190160*/  @P2 LOP3.LUT R56, R56, 0x2000000, RZ, 0xfc, !PT ;  /* 0x0200000038382812 */ /* 0x000fe200078efcff */
[----:B------:R-:W3:Y:S03]  /*190170*/  LDCU UR40, c[0x0][0x398] ;  /* 0x00007300ff2877ac */ /* 0x000ee60008000800 */
[----:B------:R-:W-:-:S04]  /*190180*/  LOP3.LUT R56, R56, 0xfeffffff, RZ, 0xc0, !PT ;  /* 0xfeffffff38387812 */ /* 0x000fc800078ec0ff */
[----:B------:R-:W-:-:S04]  /*190190*/  @P1 LOP3.LUT R56, R56, 0x1000000, RZ, 0xfc, !PT ;  /* 0x0100000038381812 */ /* 0x000fc800078efcff */
[----:B------:R-:W-:Y:S01]  /*1901a0*/  LOP3.LUT R56, R56, 0xff7fffff, RZ, 0xc0, !PT ;  /* 0xff7fffff38387812 */ /* 0x000fe200078ec0ff */
[----:B------:R4:W-:Y:S04]  /*1901b0*/  STL [R1+0x5d8], R9 ;  /* 0x0005d80901007387 */ /* 0x0009e80000100800 */
[----:B------:R-:W2:Y:S01]  /*1901c0*/  LDL.LU R25, [R1+0x658] ;  /* 0x0006580001197983 */ /* 0x000ea20000300800 */
[----:B------:R-:W-:Y:S02]  /*1901d0*/  @P0 LOP3.LUT R56, R56, 0x800000, RZ, 0xfc, !PT ;  /* 0x0080000038380812 */ /* 0x000fe400078efcff */
[----:B------:R-:W-:Y:S02]  /*1901e0*/  ISETP.GE.AND P0, PT, R10, UR26, PT ;  /* 0x0000001a0a007c0c */ /* 0x000fe4000bf06270 */
[----:B------:R-:W-:Y:S01]  /*1901f0*/  LOP3.LUT R10, R26, 0xffff, RZ, 0xc0, !PT ;  /* 0x0000ffff1a0a7812 */ /* 0x000fe200078ec0ff */
[----:B------:R-:W0:Y:S01]  /*190200*/  LDCU UR26, c[0x0][0x398] ;  /* 0x00007300ff1a77ac */ /* 0x000e220008000800 */
[----:B------:R-:W3:Y:S01]  /*190210*/  LDL.LU R26, [R1+0x54c4] ;  /* 0x0054c400011a7983 */ /* 0x000ee20000300800 */
[----:B------:R-:W-:-:S02]  /*190220*/  ISETP.LT.AND P3, PT, R3, UR22, !P0 ;  /* 0x0000001603007c0c */ /* 0x000fc4000c761270 */
[----:B-1----:R-:W-:Y:S02]  /*190230*/  ISETP.LT.AND P2, PT, R2, UR15, !P0 ;  /* 0x0000000f02007c0c */ /* 0x002fe4000c741270 */
[----:B------:R-:W-:Y:S02]  /*190240*/  LOP3.LUT R56, R56, 0xffbfffff, RZ, 0xc0, !PT ;  /* 0xffbfffff38387812 */ /* 0x000fe400078ec0ff */
[----:B------:R-:W-:Y:S01]  /*190250*/  ISETP.LT.AND P1, PT, R17, UR48, !P0 ;  /* 0x0000003011007c0c */ /* 0x000fe2000c721270 */
[----:B----4-:R-:W-:Y:S01]  /*190260*/  VIADD R9, R4, 0x1c9 ;  /* 0x000001c904097836 */ /* 0x010fe20000000000 */
[----:B------:R-:W1:Y:S01]  /*190270*/  LDCU UR22, c[0x0][0x398] ;  /* 0x00007300ff1677ac */ /* 0x000e620008000800 */
        /* <DEDUP_REMOVED lines=15> */
[----:B------:R-:W1:Y:S01]  /*190370*/  LDCU UR27, c[0x0][0x398] ;  /* 0x00007300ff1b77ac */ /* 0x000e620008000800 */
[----:B------:R-:W4:Y:S04]  /*190380*/  LDL.LU R27, [R1+0x65c] ;  /* 0x00065c00011b7983 */ /* 0x000f280000300800 */
[----:B------:R-:W4:Y:S01]  /*190390*/  LDL.LU R28, [R1+0x2958] ;  /* 0x00295800011c7983 */ /* 0x000f220000300800 */
[----:B------:R-:W-:-:S02]  /*1903a0*/  ISETP.LT.AND P3, PT, R3, UR34, !P0 ;  /* 0x0000002203007c0c */ /* 0x000fc4000c761270 */
[----:B0-----:R-:W-:Y:S02]  /*1903b0*/  ISETP.LT.AND P2, PT, R2, UR44, !P0 ;  /* 0x0000002c02007c0c */ /* 0x001fe4000c741270 */
        /* <DEDUP_REMOVED lines=50> */
[----:B------:R-:W-:Y:S01]  /*1906e0*/  ISETP.LT.AND P1, PT, R17, UR20, !P0 ;  /* 0x0000001411007c0c */ /* 0x000fe2000c721270 */
[----:B------:R-:W0:Y:S08]  /*1906f0*/  LDCU UR14, c[0x0][0x398] ;  /* 0x00007300ff0e77ac */ /* 0x000e300008000800 */
        /* <DEDUP_REMOVED lines=45> */
[----:B------:R-:W-:Y:S02]  /*1909d0*/  ISETP.LT.AND P1, PT, R17, UR48, !P0 ;  /* 0x0000003011007c0c */ /* 0x000fe4000c721270 */
[----:B-1----:R-:W-:Y:S02]  /*1909e0*/  ISETP.LT.AND P0, PT, R16, UR22, !P0 ;  /* 0x0000001610007c0c */ /* 0x002fe4000c701270 */
[----:B------:R-:W-:Y:S01]  /*1909f0*/  LOP3.LUT R56, R56, 0xfffffffb, RZ, 0xc0, !PT ;  /* 0xfffffffb38387812 */ /* 0x000fe200078ec0ff */
[----:B------:R-:W1:Y:S01]  /*190a00*/  LDCU UR26, c[0x0][0x398] ;  /* 0x00007300ff1a77ac */ /* 0x000e620008000800 */
[----:B--2---:R-:W-:Y:S01]  /*190a10*/  VIADD R10, R4, 0x1ce ;  /* 0x000001ce040a7836 */ /* 0x004fe20000000000 */
[----:B---3--:R-:W-:-:S08]  /*190a20*/  PRMT R9, R25, 0x5210, R9 ;  /* 0x0000521019097816 */ /* 0x008fd00000000009 */
[----:B------:R-:W-:Y:S02]  /*190a30*/  @P0 LOP3.LUT R55, R55, 0x80000000, RZ, 0xfc, !PT ;  /* 0x8000000037370812 */ /* 0x000fe400078efcff */
[----:B------:R-:W-:Y:S02]  /*190a40*/  ISETP.GE.AND P0, PT, R10, UR56, PT ;  /* 0x000000380a007c0c */ /* 0x000fe4000bf06270 */
[----:B------:R-:W-:Y:S02]  /*190a50*/  LOP3.LUT R10, R26, 0xffff, RZ, 0xc0, !PT ;  /* 0x0000ffff1a0a7812 */ /* 0x000fe400078ec0ff */
[----:B------:R-:W-:Y:S01]  /*190a60*/  @P3 LOP3.LUT R56, R56, 0x4, RZ, 0xfc, !PT ;  /* 0x0000000438383812 */ /* 0x000fe200078efcff */
[----:B------:R2:W-:Y:S04]  /*190a70*/  STL [R1+0x590], R9 ;  /* 0x0005900901007387 */ /* 0x0005e80000100800 */
[----:B------:R-:W3:Y:S04]  /*190a80*/  LDL.LU R25, [R1+0x68c] ;  /* 0x00068c0001197983 */ /* 0x000ee80000300800 */
[----:B------:R-:W3:Y:S01]  /*190a90*/  LDL.LU R26, [R1+0x54b0] ;  /* 0x0054b000011a7983 */ /* 0x000ee20000300800 */
[----:B------:R-:W-:-:S02]  /*190aa0*/  ISETP.LT.AND P3, PT, R3, UR15, !P0 ;  /* 0x0000000f03007c0c */ /* 0x000fc4000c761270 */
[----:B------:R-:W-:Y:S02]  /*190ab0*/  LOP3.LUT R56, R56, 0xfffffffd, RZ, 0xc0, !PT ;  /* 0xfffffffd38387812 */ /* 0x000fe400078ec0ff */
[----:B------:R-:W-:Y:S01]  /*190ac0*/  LOP3.LUT R55, R55, 0xbfffffff, RZ, 0xc0, !PT ;  /* 0xbfffffff37377812 */ /* 0x000fe200078ec0ff */
[----:B----4-:R-:W-:Y:S01]  /*190ad0*/  VIADD R11, R4, 0x1d0 ;  /* 0x000001d0040b7836 */ /* 0x010fe20000000000 */
[----:B------:R-:W4:Y:S01]  /*190ae0*/  LDCU UR48, c[0x0][0x398] ;  /* 0x00007300ff3077ac */ /* 0x000f220008000800 */
[----:B------:R-:W-:Y:S02]  /*190af0*/  @P2 LOP3.LUT R56, R56, 0x2, RZ, 0xfc, !PT ;  /* 0x0000000238382812 */ /* 0x000fe400078efcff */
[----:B0-----:R-:W-:Y:S01]  /*190b00*/  ISETP.LT.AND P2, PT, R2, UR44, !P0 ;  /* 0x0000002c02007c0c */ /* 0x001fe2000c741270 */
[----:B--2---:R-:W-:Y:S01]  /*190b10*/  VIADD R9, R4, 0x1cf ;  /* 0x000001cf04097836 */ /* 0x004fe20000000000 */
[----:B------:R-:W0:Y:S01]  /*190b20*/  LDCU UR32, c[0x0][0x398] ;  /* 0x00007300ff2077ac */ /* 0x000e220008000800 */
[----:B------:R-:W-:Y:S01]  /*190b30*/  LOP3.LUT R56, R56, 0xfffffffe, RZ, 0xc0, !PT ;  /* 0xfffffffe38387812 */ /* 0x000fe200078ec0ff */
[----:B------:R-:W2:Y:S01]  /*190b40*/  LDCU UR22, c[0x0][0x398] ;  /* 0x00007300ff1677ac */ /* 0x000ea20008000800 */
[----:B------:R-:W0:Y:S01]  /*190b50*/  LDCU UR44, c[0x0][0x398] ;  /* 0x00007300ff2c77ac */ /* 0x000e220008000800 */
[----:B------:R-:W0:Y:S01]  /*190b60*/  LDCU UR15, c[0x0][0x398] ;  /* 0x00007300ff0f77ac */ /* 0x000e220008000800 */
[----:B------:R-:W-:-:S02]  /*190b70*/  @P3 LOP3.LUT R55, R55, 0x40000000, RZ, 0xfc, !PT ;  /* 0x4000000037373812 */ /* 0x000fc400078efcff */
[----:B------:R-:W-:Y:S02]  /*190b80*/  @P1 LOP3.LUT R56, R56, 0x1, RZ, 0xfc, !PT ;  /* 0x0000000138381812 */ /* 0x000fe400078efcff */
[----:B------:R-:W-:Y:S01]  /*190b90*/  ISETP.LT.AND P1, PT, R17, UR42, !P0 ;  /* 0x0000002a11007c0c */ /* 0x000fe2000c721270 */
[----:B------:R-:W0:Y:S01]  /*190ba0*/  LDCU UR56, c[0x0][0x398] ;  /* 0x00007300ff3877ac */ /* 0x000e220008000800 */
        /* <DEDUP_REMOVED lines=14> */
[----:B------:R-:W4:Y:S01]  /*190c90*/  LDL.LU R28, [R1+0x534c] ;  /* 0x00534c00011c7983 */ /* 0x000f220000300800 */
[----:B------:R-:W-:-:S02]  /*190ca0*/  ISETP.LT.AND P3, PT, R3, UR23, !P0 ;  /* 0x0000001703007c0c */ /* 0x000fc4000c761270 */
[----:B------:R-:W-:Y:S02]  /*190cb0*/  ISETP.LT.AND P2, PT, R2, UR27, !P0 ;  /* 0x0000001b02007c0c */ /* 0x000fe4000c741270 */
[----:B------:R-:W-:Y:S02]  /*190cc0*/  LOP3.LUT R55, R55, 0xfbffffff, RZ, 0xc0, !PT ;  /* 0xfbffffff37377812 */ /* 0x000fe400078ec0ff */
[----:B------:R-:W-:Y:S01]  /*190cd0*/  ISETP.LT.AND P1, PT, R17, UR46, !P0 ;  /* 0x0000002e11007c0c */ /* 0x000fe2000c721270 */
[----:B------:R-:W0:Y:S01]  /*190ce0*/  LDCU UR23, c[0x0][0x398] ;  /* 0x00007300ff1777ac */ /* 0x000e220008000800 */
        /* <DEDUP_REMOVED lines=30> */
[----:B---3--:R-:W-:Y:S02]  /*190ed0*/  PRMT R10, R25, 0x5210, R10 ;  /* 0x00005210190a7816 */ /* 0x008fe4000000000a */
[----:B------:R-:W-:-:S03]  /*190ee0*/  PRMT R11, R26, 0x4210, R9 ;  /* 0x000042101a0b7816 */ /* 0x000fc60000000009 */
[----:B------:R3:W-:Y:S04]  /*190ef0*/  STL [R1+0x594], R10 ;  /* 0x0005940a01007387 */ /* 0x0007e80000100800 */
[----:B------:R0:W-:Y:S04]  /*190f00*/  STL [R1+0x658], R11 ;  /* 0x0006580b01007387 */ /* 0x0001e80000100800 */
[----:B------:R-:W4:Y:S04]  /*190f10*/  LDL.LU R25, [R1+0x5348] ;  /* 0x0053480001197983 */ /* 0x000f280000300800 */
[----:B------:R-:W4:Y:S01]  /*190f20*/  LDL.LU R26, [R1+0x54a8] ;  /* 0x0054a800011a7983 */ /* 0x000f220000300800 */
[----:B---3--:R-:W-:-:S05]  /*190f30*/  VIADD R10, R4, 0x1d1 ;  /* 0x000001d1040a7836 */ /* 0x008fca0000000000 */
[----:B------:R-:W-:Y:S02]  /*190f40*/  ISETP.GE.AND P0, PT, R10, UR59, PT ;  /* 0x0000003b0a007c0c */ /* 0x000fe4000bf06270 */
[----:B--2---:R-:W-:Y:S02]  /*190f50*/  PRMT R9, R27, 0x5210, R9 ;  /* 0x000052101b097816 */ /* 0x004fe40000000009 */
[----:B----4-:R-:W-:Y:S02]  /*190f60*/  LOP3.LUT R10, R28, 0xffff, RZ, 0xc0, !PT ;  /* 0x0000ffff1c0a7812 */ /* 0x010fe400078ec0ff */
[----:B------:R-:W-:Y:S01]  /*190f70*/  LOP3.LUT R55, R55, 0xfffbffff, RZ, 0xc0, !PT ;  /* 0xfffbffff37377812 */ /* 0x000fe200078ec0ff */
[----:B0-----:R-:W-:Y:S01]  /*190f80*/  VIADD R11, R4, 0x1d3 ;  /* 0x000001d3040b7836 */ /* 0x001fe20000000000 */
[----:B------:R-:W0:Y:S01]  /*190f90*/  LDCU UR59, c[0x0][0x398] ;  /* 0x00007300ff3b77ac */ /* 0x000e220008000800 */
[----:B------:R2:W-:Y:S04]  /*190fa0*/  STL [R1+0x598], R9 ;  /* 0x0005980901007387 */ /* 0x0005e80000100800 */
[----:B------:R-:W3:Y:S04]  /*190fb0*/  LDL.LU R27, [R1+0x6a8] ;  /* 0x0006a800011b7983 */ /* 0x000ee80000300800 */
[----:B------:R-:W4:Y:S01]  /*190fc0*/  LDL.LU R28, [R1+0x54a0] ;  /* 0x0054a000011c7983 */ /* 0x000f220000300800 */
[----:B------:R-:W-:-:S02]  /*190fd0*/  ISETP.LT.AND P3, PT, R3, UR17, !P0 ;  /* 0x0000001103007c0c */ /* 0x000fc4000c761270 */
[----:B------:R-:W-:Y:S02]  /*190fe0*/  ISETP.LT.AND P2, PT, R2, UR14, !P0 ;  /* 0x0000000e02007c0c */ /* 0x000fe4000c741270 */
[----:B------:R-:W-:Y:S01]  /*190ff0*/  ISETP.LT.AND P1, PT, R17, UR29, !P0 ;  /* 0x0000001d11007c0c */ /* 0x000fe2000c721270 */
[----:B------:R-:W0:Y:S08]  /*191000*/  LDCU UR17, c[0x0][0x398] ;  /* 0x00007300ff1177ac */ /* 0x000e300008000800 */
[----:B------:R-:W-:Y:S01]  /*191010*/  @P3 LOP3.LUT R55, R55, 0x40000, RZ, 0xfc, !PT ;  /* 0x0004000037373812 */ /* 0x000fe200078efcff */
[----:B--2---:R-:W-:Y:S01]  /*191020*/  VIADD R9, R4, 0x1d2 ;  /* 0x000001d204097836 */ /* 0x004fe20000000000 */
[----:B------:R-:W2:Y:S01]  /*191030*/  LDCU UR29, c[0x0][0x398] ;  /* 0x00007300ff1d77ac */ /* 0x000ea20008000800 */
        /* <DEDUP_REMOVED lines=33> */
[----:B------:R-:W2:Y:S01]  /*191250*/  LDL.LU R26, [R1+0x299c] ;  /* 0x00299c00011a7983 */ /* 0x000ea20000300800 */
[----:B---3--:R-:W-:Y:S02]  /*191260*/  PRMT R10, R27, 0x5210, R10 ;  /* 0x000052101b0a7816 */ /* 0x008fe4000000000a */
[----:B----4-:R-:W-:-:S03]  /*191270*/  PRMT R11, R28, 0x4210, R9 ;  /* 0x000042101c0b7816 */ /* 0x010fc60000000009 */
        /* <DEDUP_REMOVED lines=9> */
[----:B------:R-:W0:Y:S05]  /*191310*/  LDCU UR18, c[0x0][0x398] ;  /* 0x00007300ff1277ac */ /* 0x000e2a0008000800 */
[----:B------:R-:W-:Y:S01]  /*191320*/  @P3 LOP3.LUT R55, R55, 0x400, RZ, 0xfc, !PT ;  /* 0x0000040037373812 */ /* 0x000fe200078efcff */
[----:B---3--:R-:W-:Y:S01]  /*191330*/  VIADD R10, R4, 0x1d4 ;  /* 0x000001d4040a7836 */ /* 0x008fe20000000000 */
[----:B--2---:R-:W-:-:S02]  /*191340*/  PRMT R9, R25, 0x5210, R9 ;  /* 0x0000521019097816 */ /* 0x004fc40000000009 */
        /* <DEDUP_REMOVED lines=17> */
[----:B------:R-:W-:Y:S02]  /*191460*/  ISETP.LT.AND P2, PT, R2, UR22, !P0 ;  /* 0x0000001602007c0c */ /* 0x000fe4000c741270 */
[----:B------:R-:W-:Y:S02]  /*191470*/  LOP3.LUT R55, R55, 0xffffffbf, RZ, 0xc0, !PT ;  /* 0xffffffbf37377812 */ /* 0x000fe400078ec0ff */
[----:B------:R-:W-:Y:S01]  /*191480*/  ISETP.LT.AND P1, PT, R17, UR42, !P0 ;  /* 0x0000002a11007c0c */ /* 0x000fe2000c721270 */
[----:B----4-:R-:W-:Y:S01]  /*191490*/  VIADD R9, R4, 0x1d5 ;  /* 0x000001d504097836 */ /* 0x010fe20000000000 */
[----:B------:R-:W4:Y:S01]  /*1914a0*/  LDCU UR32, c[0x0][0x398] ;  /* 0x00007300ff2077ac */ /* 0x000f220008000800 */
[----:B------:R-:W0:Y:S04]  /*1914b0*/  LDCU UR22, c[0x0][0x398] ;  /* 0x00007300ff1677ac */ /* 0x000e280008000800 */
        /* <DEDUP_REMOVED lines=19> */
[----:B------:R-:W-:Y:S02]  /*1915f0*/  ISETP.LT.AND P1, PT, R17, UR34, !P0 ;  /* 0x0000002211007c0c */ /* 0x000fe4000c721270 */
[----:B------:R-:W-:Y:S02]  /*191600*/  ISETP.LT.AND P0, PT, R16, UR54, !P0 ;  /* 0x0000003610007c0c */ /* 0x000fe4000c701270 */
[----:B------:R-:W-:Y:S01]  /*191610*/  LOP3.LUT R55, R55, 0xfffffffb, RZ, 0xc0, !PT ;  /* 0xfffffffb37377812 */ /* 0x000fe200078ec0ff */
[----:B------:R-:W0:Y:S01]  /*191620*/  LDCU UR54, c[0x0][0x398] ;  /* 0x00007300ff3677ac */ /* 0x000e220008000800 */
[----:B------:R-:W0:Y:S01]  /*191630*/  LDCU UR44, c[0x0][0x398] ;  /* 0x00007300ff2c77ac */ /* 0x000e220008000800 */
[----:B------:R-:W0:Y:S01]  /*191640*/  LDCU UR15, c[0x0][0x398] ;  /* 0x00007300ff0f77ac */ /* 0x000e220008000800 */
[----:B------:R-:W0:Y:S07]  /*191650*/  LDCU UR34, c[0x0][0x398] ;  /* 0x00007300ff2277ac */ /* 0x000e2e0008000800 */
        /* <DEDUP_REMOVED lines=57> */
[----:B------:R-:W1:Y:S03]  /*1919f0*/  LDCU UR66, c[0x0][0x398] ;  /* 0x00007300ff4277ac */ /* 0x000e660008000800 */
[----:B------:R-:W-:Y:S02]  /*191a00*/  ISETP.LT.AND P3, PT, R3, UR20, !P0 ;  /* 0x0000001403007c0c */ /* 0x000fe4000c761270 */
[----:B0-----:R-:W-:Y:S02]  /*191a10*/  ISETP.LT.AND P2, PT, R2, UR36, !P0 ;  /* 0x0000002402007c0c */ /* 0x001fe4000c741270 */
        /* <DEDUP_REMOVED lines=34> */
[----:B--2---:R-:W-:-:S02]  /*191c40*/  VIADD R10, R4, 0x1da ;  /* 0x000001da040a7836 */ /* 0x004fc40000000000 */
[----:B----4-:R-:W-:Y:S01]  /*191c50*/  VIADD R11, R4, 0x1e0 ;  /* 0x000001e0040b7836 */ /* 0x010fe20000000000 */
[----:B------:R-:W2:Y:S01]  /*191c60*/  LDCU UR57, c[0x0][0x398] ;  /* 0x00007300ff3977ac */ /* 0x000ea20008000800 */
[----:B------:R-:W-:Y:S02]  /*191c70*/  LOP3.LUT R54, R54, 0xfffdffff, RZ, 0xc0, !PT ;  /* 0xfffdffff36367812 */ /* 0x000fe400078ec0ff */
[----:B------:R-:W-:Y:S01]  /*191c80*/  ISETP.LT.AND P0, PT, R16, UR50, !P0 ;  /* 0x0000003210007c0c */ /* 0x000fe2000c701270 */
[----:B------:R-:W4:Y:S01]  /*191c90*/  LDCU UR50, c[0x0][0x398] ;  /* 0x00007300ff3277ac */ /* 0x000f220008000800 */
        /* <DEDUP_REMOVED lines=9> */
[----:B------:R-:W-:-:S02]  /*191d30*/  ISETP.LT.AND P1, PT, R17, UR25, !P0 ;  /* 0x0000001911007c0c */ /* 0x000fc4000c721270 */
[----:B---3--:R-:W-:-:S07]  /*191d40*/  PRMT R9, R25, 0x5210, R9 ;  /* 0x0000521019097816 */ /* 0x008fce0000000009 */
[----:B------:R-:W-:Y:S02]  /*191d50*/  @P3 LOP3.LUT R54, R54, 0x4000, RZ, 0xfc, !PT ;  /* 0x0000400036363812 */ /* 0x000fe400078efcff */
[----:B------:R-:W-:Y:S02]  /*191d60*/  PRMT R7, R27, 0x5210, R7 ;  /* 0x000052101b077816 */ /* 0x000fe40000000007 */
[----:B------:R-:W-:Y:S02]  /*191d70*/  LOP3.LUT R54, R54, 0xffffdfff, RZ, 0xc0, !PT ;  /* 0xffffdfff36367812 */ /* 0x000fe400078ec0ff */
[----:B------:R-:W-:Y:S01]  /*191d80*/  ISETP.LT.AND P0, PT, R16, UR58, !P0 ;  /* 0x0000003a10007c0c */ /* 0x000fe2000c701270 */
[----:B------:R3:W-:Y:S01]  /*191d90*/  STL [R1+0x3b8], R9 ;  /* 0x0003b80901007387 */ /* 0x0007e20000100800 */
[----:B------:R-:W-:Y:S01]  /*191da0*/  VIADD R10, R4, 0x1e1 ;  /* 0x000001e1040a7836 */ /* 0x000fe20000000000 */
[----:B------:R-:W-:Y:S01]  /*191db0*/  @P2 LOP3.LUT R54, R54, 0x2000, RZ, 0xfc, !PT ;  /* 0x0000200036362812 */ /* 0x000fe200078efcff */
[----:B------:R-:W0:Y:S01]  /*191dc0*/  LDCU UR58, c[0x0][0x398] ;  /* 0x00007300ff3a77ac */ /* 0x000e220008000800 */
[----:B------:R-:W0:Y:S01]  /*191dd0*/  LDCU UR21, c[0x0][0x398] ;  /* 0x00007300ff1577ac */ /* 0x000e220008000800 */
[----:B------:R-:W0:Y:S01]  /*191de0*/  LDCU UR25, c[0x0][0x398] ;  /* 0x00007300ff1977ac */ /* 0x000e220008000800 */
[----:B------:R-:W-:Y:S01]  /*191df0*/  LOP3.LUT R54, R54, 0xffffefff, RZ, 0xc0, !PT ;  /* 0xffffefff36367812 */ /* 0x000fe200078ec0ff */
[----:B------:R-:W0:Y:S01]  /*191e00*/  LDCU UR40, c[0x0][0x398] ;  /* 0x00007300ff2877ac */ /* 0x000e220008000800 */
[----:B------:R-:W0:Y:S02]  /*191e10*/  LDCU UR68, c[0x0][0x398] ;  /* 0x00007300ff4477ac */ /* 0x000e240008000800 */
[----:B------:R-:W-:-:S02]  /*191e20*/  @P1 LOP3.LUT R54, R54, 0x1000, RZ, 0xfc, !PT ;  /* 0x0000100036361812 */ /* 0x000fc400078efcff */
[----:B---3--:R-:W-:Y:S01]  /*191e30*/  PRMT R9, R26, 0x5210, R8 ;  /* 0x000052101a097816 */ /* 0x008fe20000000008 */
[----:B------:R-:W-:Y:S01]  /*191e40*/  VIADD R8, R4, 0x1db ;  /* 0x000001db04087836 */ /* 0x000fe20000000000 */
[----:B------:R-:W-:-:S04]  /*191e50*/  LOP3.LUT R54, R54, 0xfffff7ff, RZ, 0xc0, !PT ;  /* 0xfffff7ff36367812 */ /* 0x000fc800078ec0ff */
[----:B------:R-:W-:Y:S02]  /*191e60*/  @P0 LOP3.LUT R54, R54, 0x800, RZ, 0xfc, !PT ;  /* 0x0000080036360812 */ /* 0x000fe400078efcff */
[----:B------:R-:W-:Y:S02]  /*191e70*/  ISETP.GE.AND P0, PT, R8, UR69, PT ;  /* 0x0000004508007c0c */ /* 0x000fe4000bf06270 */
[----:B------:R-:W-:Y:S02]  /*191e80*/  LOP3.LUT R54, R54, 0xfffffbff, RZ, 0xc0, !PT ;  /* 0xfffffbff36367812 */ /* 0x000fe400078ec0ff */
[----:B-1----:R-:W-:Y:S02]  /*191e90*/  ISETP.LT.AND P3, PT, R3, UR26, !P0 ;  /* 0x0000001a03007c0c */ /* 0x002fe4000c761270 */
[----:B------:R-:W-:Y:S02]  /*191ea0*/  ISETP.LT.AND P2, PT, R2, UR18, !P0 ;  /* 0x0000001202007c0c */ /* 0x000fe4000c741270 */
[----:B------:R-:W-:Y:S01]  /*191eb0*/  ISETP.LT.AND P1, PT, R17, UR51, !P0 ;  /* 0x0000003311007c0c */ /* 0x000fe2000c721270 */
[----:B------:R1:W-:Y:S01]  /*191ec0*/  STL [R1+0x2b0], R9 ;  /* 0x0002b00901007387 */ /* 0x0003e20000100800 */
[----:B------:R-:W3:Y:S01]  /*191ed0*/  LDCU UR26, c[0x0][0x398] ;  /* 0x00007300ff1a77ac */ /* 0x000ee20008000800 */
[----:B------:R-:W-:Y:S01]  /*191ee0*/  VIADD R8, R4, 0x1e5 ;  /* 0x000001e504087836 */ /* 0x000fe20000000000 */
[----:B------:R-:W0:Y:S05]  /*191ef0*/  LDCU UR69, c[0x0][0x398] ;  /* 0x00007300ff4577ac */ /* 0x000e2a0008000800 */
[----:B------:R-:W-:Y:S01]  /*191f00*/  @P3 LOP3.LUT R54, R54, 0x400, RZ, 0xfc, !PT ;  /* 0x0000040036363812 */ /* 0x000fe200078efcff */
[----:B------:R-:W0:Y:S01]  /*191f10*/  LDCU UR18, c[0x0][0x398] ;  /* 0x00007300ff1277ac */ /* 0x000e220008000800 */
[----:B------:R-:W0:Y:S02]  /*191f20*/  LDCU UR51, c[0x0][0x398] ;  /* 0x00007300ff3377ac */ /* 0x000e240008000800 */
[----:B------:R-:W-:-:S02]  /*191f30*/  LOP3.LUT R54, R54, 0xfffffdff, RZ, 0xc0, !PT ;  /* 0xfffffdff36367812 */ /* 0x000fc400078ec0ff */
[----:B------:R-:W-:Y:S01]  /*191f40*/  ISETP.LT.AND P0, PT, R16, UR48, !P0 ;  /* 0x0000003010007c0c */ /* 0x000fe2000c701270 */
[----:B------:R2:W-:Y:S01]  /*191f50*/  STL [R1+0x2b4], R7 ;  /* 0x0002b40701007387 */ /* 0x0005e20000100800 */
[----:B-1----:R-:W-:Y:S01]  /*191f60*/  VIADD R9, R4, 0x1e2 ;  /* 0x000001e204097836 */ /* 0x002fe20000000000 */
[----:B------:R-:W-:Y:S01]  /*191f70*/  @P2 LOP3.LUT R54, R54, 0x200, RZ, 0xfc, !PT ;  /* 0x0000020036362812 */ /* 0x000fe200078efcff */
[----:B------:R-:W1:Y:S03]  /*191f80*/  LDCU UR48, c[0x0][0x398] ;  /* 0x00007300ff3077ac */ /* 0x000e660008000800 */
[----:B------:R-:W-:-:S04]  /*191f90*/  LOP3.LUT R54, R54, 0xfffffeff, RZ, 0xc0, !PT ;  /* 0xfffffeff36367812 */ /* 0x000fc800078ec0ff */
[----:B------:R-:W-:Y:S02]  /*191fa0*/  @P1 LOP3.LUT R54, R54, 0x100, RZ, 0xfc, !PT ;  /* 0x0000010036361812 */ /* 0x000fe400078efcff */
[----:B--2---:R-:W-:Y:S01]  /*191fb0*/  PRMT R7, R28, 0x5210, R6 ;  /* 0x000052101c077816 */ /* 0x004fe20000000006 */
[----:B------:R-:W-:Y:S01]  /*191fc0*/  VIADD R6, R4, 0x1dc ;  /* 0x000001dc04067836 */ /* 0x000fe20000000000 */
[----:B------:R-:W-:-:S04]  /*191fd0*/  LOP3.LUT R54, R54, 0xffffff7f, RZ, 0xc0, !PT ;  /* 0xffffff7f36367812 */ /* 0x000fc800078ec0ff */
[----:B------:R-:W-:Y:S02]  /*191fe0*/  @P0 LOP3.LUT R54, R54, 0x80, RZ, 0xfc, !PT ;  /* 0x0000008036360812 */ /* 0x000fe400078efcff */
[----:B------:R-:W-:Y:S02]  /*191ff0*/  ISETP.GE.AND P0, PT, R6, UR70, PT ;  /* 0x0000004606007c0c */ /* 0x000fe4000bf06270 */
[----:B------:R-:W-:Y:S02]  /*192000*/  LOP3.LUT R54, R54, 0xffffffbf, RZ, 0xc0, !PT ;  /* 0xffffffbf36367812 */ /* 0x000fe400078ec0ff */
[----:B------:R-:W-:Y:S02]  /*192010*/  ISETP.LT.AND P3, PT, R3, UR52, !P0 ;  /* 0x0000003403007c0c */ /* 0x000fe4000c761270 */
[----:B------:R-:W-:Y:S02]  /*192020*/  ISETP.LT.AND P2, PT, R2, UR42, !P0 ;  /* 0x0000002a02007c0c */ /* 0x000fe4000c741270 */
[----:B------:R-:W-:Y:S01]  /*192030*/  ISETP.LT.AND P1, PT, R17, UR32, !P0 ;  /* 0x0000002011007c0c */ /* 0x000fe2000c721270 */
[----:B------:R2:W-:Y:S01]  /*192040*/  STL [R1+0x2b8], R7 ;  /* 0x0002b80701007387 */ /* 0x0005e20000100800 */
[----:B------:R-:W0:Y:S01]  /*192050*/  LDCU UR52, c[0x0][0x398] ;  /* 0x00007300ff3477ac */ /* 0x000e220008000800 */
[----:B------:R-:W-:-:S02]  /*192060*/  VIADD R6, R4, 0x1e6 ;  /* 0x000001e604067836 */ /* 0x000fc40000000000 */
[C---:B------:R-:W-:Y:S02]  /*192070*/  VIADD R28, R4.reuse, 0x1e8 ;  /* 0x000001e8041c7836 */ /* 0x040fe40000000000 */
[----:B------:R-:W-:Y:S01]  /*192080*/  VIADD R27, R4, 0x1e9 ;  /* 0x000001e9041b7836 */ /* 0x000fe20000000000 */
[----:B------:R-:W0:Y:S01]  /*192090*/  LDCU UR70, c[0x0][0x398] ;  /* 0x00007300ff4677ac */ /* 0x000e220008000800 */
[----:B------:R-:W-:Y:S01]  /*1920a0*/  @P3 LOP3.LUT R54, R54, 0x40, RZ, 0xfc, !PT ;  /* 0x0000004036363812 */ /* 0x000fe200078efcff */
[----:B------:R-:W0:Y:S01]  /*1920b0*/  LDCU UR42, c[0x0][0x398] ;  /* 0x00007300ff2a77ac */ /* 0x000e220008000800 */
[----:B------:R-:W0:Y:S02]  /*1920c0*/  LDCU UR32, c[0x0][0x398] ;  /* 0x00007300ff2077ac */ /* 0x000e240008000800 */
[----:B------:R-:W-:Y:S02]  /*1920d0*/  LOP3.LUT R54, R54, 0xffffffdf, RZ, 0xc0, !PT ;  /* 0xffffffdf36367812 */ /* 0x000fe400078ec0ff */
[----:B------:R-:W-:Y:S01]  /*1920e0*/  ISETP.LT.AND P0, PT, R16, UR59, !P0 ;  /* 0x0000003b10007c0c */ /* 0x000fe2000c701270 */
[----:B------:R0:W-:Y:S01]  /*1920f0*/  STL [R1+0x2bc], R0 ;  /* 0x0002bc0001007387 */ /* 0x0001e20000100800 */
[----:B--2---:R-:W-:Y:S01]  /*192100*/  VIADD R7, R4, 0x1e4 ;  /* 0x000001e404077836 */ /* 0x004fe20000000000 */
[----:B------:R-:W-:Y:S01]  /*192110*/  @P2 LOP3.LUT R54, R54, 0x20, RZ, 0xfc, !PT ;  /* 0x0000002036362812 */ /* 0x000fe200078efcff */
[----:B------:R-:W2:Y:S03]  /*192120*/  LDCU UR59, c[0x0][0x398] ;  /* 0x00007300ff3b77ac */ /* 0x000ea60008000800 */
[----:B------:R-:W-:-:S04]  /*192130*/  LOP3.LUT R54, R54, 0xffffffef, RZ, 0xc0, !PT ;  /* 0xffffffef36367812 */ /* 0x000fc800078ec0ff */
[----:B------:R-:W-:-:S04]  /*192140*/  @P1 LOP3.LUT R54, R54, 0x10, RZ, 0xfc, !PT ;  /* 0x0000001036361812 */ /* 0x000fc800078efcff */
[----:B------:R-:W-:-:S04]  /*192150*/  LOP3.LUT R54, R54, 0xfffffff7, RZ, 0xc0, !PT ;  /* 0xfffffff736367812 */ /* 0x000fc800078ec0ff */
[----:B------:R-:W-:Y:S02]  /*192160*/  @P0 LOP3.LUT R54, R54, 0x8, RZ, 0xfc, !PT ;  /* 0x0000000836360812 */ /* 0x000fe400078efcff */
[----:B------:R-:W-:Y:S01]  /*192170*/  ISETP.GE.AND P0, PT, R5, UR71, PT ;  /* 0x0000004705007c0c */ /* 0x000fe2000bf06270 */
[----:B0-----:R-:W-:Y:S01]  /*192180*/  VIADD R0, R4, 0x1de ;  /* 0x000001de04007836 */ /* 0x001fe20000000000 */
[----:B------:R-:W-:Y:S02]  /*192190*/  LOP3.LUT R54, R54, 0xfffffffb, RZ, 0xc0, !PT ;  /* 0xfffffffb36367812 */ /* 0x000fe400078ec0ff */
[----:B------:R-:W-:Y:S02]  /*1921a0*/  ISETP.LT.AND P3, PT, R3, UR22, !P0 ;  /* 0x0000001603007c0c */ /* 0x000fe4000c761270 */
[----:B------:R-:W-:Y:S02]  /*1921b0*/  ISETP.LT.AND P2, PT, R2, UR60, !P0 ;  /* 0x0000003c02007c0c */ /* 0x000fe4000c741270 */
[----:B------:R-:W-:-:S02]  /*1921c0*/  ISETP.LT.AND P1, PT, R17, UR54, !P0 ;  /* 0x0000003611007c0c */ /* 0x000fc4000c721270 */
[----:B------:R-:W-:Y:S01]  /*1921d0*/  ISETP.LT.AND P0, PT, R16, UR44, !P0 ;  /* 0x0000002c10007c0c */ /* 0x000fe2000c701270 */
[C---:B------:R-:W-:Y:S01]  /*1921e0*/  VIADD R5, R4.reuse, 0x1df ;  /* 0x000001df04057836 */ /* 0x040fe20000000000 */
[----:B------:R-:W0:Y:S01]  /*1921f0*/  LDCU UR54, c[0x0][0x398] ;  /* 0x00007300ff3677ac */ /* 0x000e220008000800 */
[----:B------:R-:W0:Y:S01]  /*192200*/  LDCU UR60, c[0x0][0x398] ;  /* 0x00007300ff3c77ac */ /* 0x000e220008000800 */
[----:B------:R-:W0:Y:S01]  /*192210*/  LDCU UR22, c[0x0][0x398] ;  /* 0x00007300ff1677ac */ /* 0x000e220008000800 */
[----:B------:R-:W0:Y:S01]  /*192220*/  LDCU UR44, c[0x0][0x398] ;  /* 0x00007300ff2c77ac */ /* 0x000e220008000800 */
[----:B------:R-:W-:Y:S01]  /*192230*/  VIADD R26, R4, 0x1ea ;  /* 0x000001ea041a7836 */ /* 0x000fe20000000000 */
[----:B------:R-:W0:Y:S06]  /*192240*/  LDCU UR71, c[0x0][0x398] ;  /* 0x00007300ff4777ac */ /* 0x000e2c0008000800 */
[----:B------:R-:W-:-:S02]  /*192250*/  @P0 LOP3.LUT R53, R53, 0x80000000, RZ, 0xfc, !PT ;  /* 0x8000000035350812 */ /* 0x000fc400078efcff */
[----:B------:R-:W-:Y:S02]  /*192260*/  ISETP.GE.AND P0, PT, R0, UR72, PT ;  /* 0x0000004800007c0c */ /* 0x000fe4000bf06270 */
[----:B------:R-:W-:Y:S02]  /*192270*/  @P3 LOP3.LUT R54, R54, 0x4, RZ, 0xfc, !PT ;  /* 0x0000000436363812 */ /* 0x000fe400078efcff */
[----:B------:R-:W-:Y:S02]  /*192280*/  LOP3.LUT R53, R53, 0xbfffffff, RZ, 0xc0, !PT ;  /* 0xbfffffff35357812 */ /* 0x000fe400078ec0ff */
[----:B------:R-:W-:Y:S02]  /*192290*/  ISETP.LT.AND P3, PT, R3, UR15, !P0 ;  /* 0x0000000f03007c0c */ /* 0x000fe4000c761270 */
[----:B------:R-:W-:Y:S01]  /*1922a0*/  LOP3.LUT R54, R54, 0xfffffffd, RZ, 0xc0, !PT ;  /* 0xfffffffd36367812 */ /* 0x000fe200078ec0ff */
[C---:B------:R-:W-:Y:S01]  /*1922b0*/  VIADD R0, R4.reuse, 0x1e3 ;  /* 0x000001e304007836 */ /* 0x040fe20000000000 */
[----:B------:R-:W0:Y:S01]  /*1922c0*/  LDCU UR15, c[0x0][0x398] ;  /* 0x00007300ff0f77ac */ /* 0x000e220008000800 */
[----:B------:R-:W-:Y:S01]  /*1922d0*/  VIADD R25, R4, 0x1eb ;  /* 0x000001eb04197836 */ /* 0x000fe20000000000 */
[----:B------:R-:W-:-:S02]  /*1922e0*/  @P2 LOP3.LUT R54, R54, 0x2, RZ, 0xfc, !PT ;  /* 0x0000000236362812 */ /* 0x000fc400078efcff */
[----:B------:R-:W-:Y:S01]  /*1922f0*/  ISETP.LT.AND P2, PT, R2, UR34, !P0 ;  /* 0x0000002202007c0c */ /* 0x000fe2000c741270 */
[----:B------:R-:W0:Y:S01]  /*192300*/  LDCU UR34, c[0x0][0x398] ;  /* 0x00007300ff2277ac */ /* 0x000e220008000800 */
[----:B------:R-:W0:Y:S01]  /*192310*/  LDCU UR72, c[0x0][0x398] ;  /* 0x00007300ff4877ac */ /* 0x000e220008000800 */
[----:B------:R-:W-:Y:S02]  /*192320*/  LOP3.LUT R54, R54, 0xfffffffe, RZ, 0xc0, !PT ;  /* 0xfffffffe36367812 */ /* 0x000fe400078ec0ff */
[----:B------:R-:W-:Y:S02]  /*192330*/  @P3 LOP3.LUT R53, R53, 0x40000000, RZ, 0xfc, !PT ;  /* 0x4000000035353812 */ /* 0x000fe400078efcff */
[----:B------:R-:W-:Y:S02]  /*192340*/  @P1 LOP3.LUT R54, R54, 0x1, RZ, 0xfc, !PT ;  /* 0x0000000136361812 */ /* 0x000fe400078efcff */
[----:B------:R-:W-:Y:S02]  /*192350*/  ISETP.LT.AND P1, PT, R17, UR27, !P0 ;  /* 0x0000001b11007c0c */ /* 0x000fe4000c721270 */
[----:B------:R-:W-:-:S02]  /*192360*/  LOP3.LUT R53, R53, 0xdfffffff, RZ, 0xc0, !PT ;  /* 0xdfffffff35357812 */ /* 0x000fc400078ec0ff */
        /* <DEDUP_REMOVED lines=81> */
[----:B0-----:R-:W-:Y:S01]  /*192880*/  ISETP.GE.AND P0, PT, R0, UR76, PT ;  /* 0x0000004c00007c0c */ /* 0x001fe2000bf06270 */
        /* <DEDUP_REMOVED lines=38> */
[----:B---3--:R-:W-:Y:S02]  /*192af0*/  ISETP.LT.AND P2, PT, R2, UR26, !P0 ;  /* 0x0000001a02007c0c */ /* 0x008fe4000c741270 */
[----:B-1----:R-:W-:-:S02]  /*192b00*/  ISETP.LT.AND P1, PT, R17, UR48, !P0 ;  /* 0x0000003011007c0c */ /* 0x002fc4000c721270 */
[----:B------:R-:W-:Y:S02]  /*192b10*/  ISETP.LT.AND P0, PT, R16, UR51, !P0 ;  /* 0x0000003310007c0c */ /* 0x000fe4000c701270 */
[----:B------:R-:W-:Y:S01]  /*192b20*/  LOP3.LUT R53, R53, 0xfffffffb, RZ, 0xc0, !PT ;  /* 0xfffffffb35357812 */ /* 0x000fe200078ec0ff */
[----:B------:R-:W1:Y:S01]  /*192b30*/  LDCU UR51, c[0x0][0x398] ;  /* 0x00007300ff3377ac */ /* 0x000e620008000800 */
[----:B------:R-:W3:Y:S01]  /*192b40*/  LDCU UR48, c[0x0][0x398] ;  /* 0x00007300ff3077ac */ /* 0x000ee20008000800 */
[----:B------:R-:W-:Y:S01]  /*192b50*/  VIADD R0, R4, 0x1f2 ;  /* 0x000001f204007836 */ /* 0x000fe20000000000 */
[----:B------:R-:W0:Y:S01]  /*192b60*/  LDCU UR26, c[0x0][0x398] ;  /* 0x00007300ff1a77ac */ /* 0x000e220008000800 */
[----:B------:R-:W0:Y:S06]  /*192b70*/  LDCU UR18, c[0x0][0x398] ;  /* 0x00007300ff1277ac */ /* 0x000e2c0008000800 */
        /* <DEDUP_REMOVED lines=14> */
[----:B--2---:R-:W-:Y:S02]  /*192c60*/  ISETP.LT.AND P1, PT, R17, UR59, !P0 ;  /* 0x0000003b11007c0c */ /* 0x004fe4000c721270 */
[----:B------:R-:W-:Y:S02]  /*192c70*/  LOP3.LUT R52, R52, 0xdfffffff, RZ, 0xc0, !PT ;  /* 0xdfffffff34347812 */ /* 0x000fe400078ec0ff */
[----:B------:R-:W-:Y:S01]  /*192c80*/  ISETP.LT.AND P0, PT, R16, UR67, !P0 ;  /* 0x0000004310007c0c */ /* 0x000fe2000c701270 */
[----:B------:R-:W2:Y:S01]  /*192c90*/  LDCU UR59, c[0x0][0x398] ;  /* 0x00007300ff3b77ac */ /* 0x000ea20008000800 */
        /* <DEDUP_REMOVED lines=11> */
[----:B------:R-:W-:Y:S02]  /*192d50*/  ISETP.LT.AND P1, PT, R17, UR60, !P0 ;  /* 0x0000003c11007c0c */ /* 0x000fe4000c721270 */
[----:B------:R-:W-:Y:S01]  /*192d60*/  ISETP.LT.AND P0, PT, R16, UR68, !P0 ;  /* 0x0000004410007c0c */ /* 0x000fe2000c701270 */
[----:B------:R-:W0:Y:S01]  /*192d70*/  LDCU UR68, c[0x0][0x39c] ;  /* 0x00007380ff4477ac */ /* 0x000e220008000800 */
[----:B------:R-:W0:Y:S01]  /*192d80*/  LDCU UR32, c[0x0][0x398] ;  /* 0x00007300ff2077ac */ /* 0x000e220008000800 */
[C---:B------:R-:W-:Y:S02]  /*192d90*/  VIADD R12, R4.reuse, 0x1f8 ;  /* 0x000001f8040c7836 */ /* 0x040fe40000000000 */
[C---:B------:R-:W-:Y:S02]  /*192da0*/  VIADD R11, R4.reuse, 0x1f9 ;  /* 0x000001f9040b7836 */ /* 0x040fe40000000000 */
[C---:B------:R-:W-:Y:S01]  /*192db0*/  VIADD R10, R4.reuse, 0x1fa ;  /* 0x000001fa040a7836 */ /* 0x040fe20000000000 */
[----:B------:R-:W0:Y:S01]  /*192dc0*/  LDCU UR54, c[0x0][0x398] ;  /* 0x00007300ff3677ac */ /* 0x000e220008000800 */
[----:B------:R-:W-:Y:S01]  /*192dd0*/  VIADD R7, R4, 0x1f4 ;  /* 0x000001f404077836 */ /* 0x000fe20000000000 */
[----:B------:R-:W0:Y:S01]  /*192de0*/  LDCU UR60, c[0x0][0x398] ;  /* 0x00007300ff3c77ac */ /* 0x000e220008000800 */
[----:B------:R-:W-:-:S04]  /*192df0*/  @P3 LOP3.LUT R52, R52, 0x4000000, RZ, 0xfc, !PT ;  /* 0x0400000034343812 */ /* 0x000fc800078efcff */
[----:B------:R-:W-:-:S04]  /*192e00*/  LOP3.LUT R52, R52, 0xfdffffff, RZ, 0xc0, !PT ;  /* 0xfdffffff34347812 */ /* 0x000fc800078ec0ff */
[----:B------:R-:W-:-:S04]  /*192e10*/  @P2 LOP3.LUT R52, R52, 0x2000000, RZ, 0xfc, !PT ;  /* 0x0200000034342812 */ /* 0x000fc800078efcff */
[----:B------:R-:W-:-:S04]  /*192e20*/  LOP3.LUT R52, R52, 0xfeffffff, RZ, 0xc0, !PT ;  /* 0xfeffffff34347812 */ /* 0x000fc800078ec0ff */
[----:B------:R-:W-:-:S04]  /*192e30*/  @P1 LOP3.LUT R52, R52, 0x1000000, RZ, 0xfc, !PT ;  /* 0x0100000034341812 */ /* 0x000fc800078efcff */
[----:B------:R-:W-:-:S04]  /*192e40*/  LOP3.LUT R52, R52, 0xff7fffff, RZ, 0xc0, !PT ;  /* 0xff7fffff34347812 */ /* 0x000fc800078ec0ff */
[----:B------:R-:W-:Y:S02]  /*192e50*/  @P0 LOP3.LUT R52, R52, 0x800000, RZ, 0xfc, !PT ;  /* 0x0080000034340812 */ /* 0x000fe400078efcff */
[----:B0-----:R-:W-:Y:S01]  /*192e60*/  ISETP.GE.AND P0, PT, R28, UR68, PT ;  /* 0x000000441c007c0c */ /* 0x001fe2000bf06270 */
[----:B------:R-:W0:Y:S01]  /*192e70*/  LDCU UR68, c[0x0][0x39c] ;  /* 0x00007380ff4477ac */ /* 0x000e220008000800 */
[----:B------:R-:W2:Y:S02]  /*192e80*/  LDL.LU R28, [R1+0x69c8] ;  /* 0x0069c800011c7983 */ /* 0x000ea40000300800 */
[----:B------:R-:W-:Y:S02]  /*192e90*/  ISETP.LT.AND P1, PT, R3, UR22, !P0 ;  /* 0x0000001603007c0c */ /* 0x000fe4000c721270 */
[----:B------:R-:W-:Y:S02]  /*192ea0*/  ISETP.LT.AND P3, PT, R2, UR44, !P0 ;  /* 0x0000002c02007c0c */ /* 0x000fe4000c761270 */
[----:B------:R-:W-:-:S09]  /*192eb0*/  LOP3.LUT R52, R52, 0xffbfffff, RZ, 0xc0, !PT ;  /* 0xffbfffff34347812 */ /* 0x000fd200078ec0ff */
[----:B------:R-:W-:Y:S02]  /*192ec0*/  @P1 LOP3.LUT R52, R52, 0x400000, RZ, 0xfc, !PT ;  /* 0x0040000034341812 */ /* 0x000fe400078efcff */
[----:B------:R-:W-:Y:S02]  /*192ed0*/  ISETP.LT.AND P1, PT, R17, UR69, !P0 ;  /* 0x0000004511007c0c */ /* 0x000fe4000c721270 */
[----:B------:R-:W-:Y:S02]  /*192ee0*/  LOP3.LUT R52, R52, 0xffdfffff, RZ, 0xc0, !PT ;  /* 0xffdfffff34347812 */ /* 0x000fe400078ec0ff */
[----:B------:R-:W-:Y:S02]  /*192ef0*/  ISETP.LT.AND P2, PT, R16, UR34, !P0 ;  /* 0x0000002210007c0c */ /* 0x000fe4000c741270 */
[----:B------:R-:W-:Y:S02]  /*192f00*/  @P3 LOP3.LUT R52, R52, 0x200000, RZ, 0xfc, !PT ;  /* 0x0020000034343812 */ /* 0x000fe400078efcff */
[----:B0-----:R-:W-:Y:S01]  /*192f10*/  ISETP.GE.AND P0, PT, R27, UR68, PT ;  /* 0x000000441b007c0c */ /* 0x001fe2000bf06270 */
[----:B------:R-:W0:Y:S01]  /*192f20*/  LDCU UR68, c[0x0][0x39c] ;  /* 0x00007380ff4477ac */ /* 0x000e220008000800 */
[----:B------:R-:W2:Y:S01]  /*192f30*/  LDL.LU R27, [R1+0x69c4] ;  /* 0x0069c400011b7983 */ /* 0x000ea20000300800 */
[----:B------:R-:W-:-:S04]  /*192f40*/  LOP3.LUT R52, R52, 0xffefffff, RZ, 0xc0, !PT ;  /* 0xffefffff34347812 */ /* 0x000fc800078ec0ff */
[----:B------:R-:W-:Y:S02]  /*192f50*/  @P1 LOP3.LUT R52, R52, 0x100000, RZ, 0xfc, !PT ;  /* 0x0010000034341812 */ /* 0x000fe400078efcff */
[----:B------:R-:W-:Y:S02]  /*192f60*/  ISETP.LT.AND P1, PT, R3, UR27, !P0 ;  /* 0x0000001b03007c0c */ /* 0x000fe4000c721270 */
[----:B------:R-:W-:Y:S02]  /*192f70*/  LOP3.LUT R52, R52, 0xfff7ffff, RZ, 0xc0, !PT ;  /* 0xfff7ffff34347812 */ /* 0x000fe400078ec0ff */
[----:B------:R-:W-:Y:S02]  /*192f80*/  ISETP.LT.AND P3, PT, R2, UR23, !P0 ;  /* 0x0000001702007c0c */ /* 0x000fe4000c761270 */
[----:B------:R-:W-:-:S04]  /*192f90*/  @P2 LOP3.LUT R52, R52, 0x80000, RZ, 0xfc, !PT ;  /* 0x0008000034342812 */ /* 0x000fc800078efcff */
[----:B------:R-:W-:-:S04]  /*192fa0*/  LOP3.LUT R52, R52, 0xfffbffff, RZ, 0xc0, !PT ;  /* 0xfffbffff34347812 */ /* 0x000fc800078ec0ff */
[----:B------:R-:W-:Y:S02]  /*192fb0*/  @P1 LOP3.LUT R52, R52, 0x40000, RZ, 0xfc, !PT ;  /* 0x0004000034341812 */ /* 0x000fe400078efcff */
[----:B------:R-:W-:Y:S02]  /*192fc0*/  ISETP.LT.AND P1, PT, R17, UR15, !P0 ;  /* 0x0000000f11007c0c */ /* 0x000fe4000c721270 */
[----:B------:R-:W-:Y:S02]  /*192fd0*/  LOP3.LUT R52, R52, 0xfffdffff, RZ, 0xc0, !PT ;  /* 0xfffdffff34347812 */ /* 0x000fe400078ec0ff */
[----:B------:R-:W-:Y:S02]  /*192fe0*/  ISETP.LT.AND P2, PT, R16, UR70, !P0 ;  /* 0x0000004610007c0c */ /* 0x000fe4000c741270 */
[----:B------:R-:W-:Y:S02]  /*192ff0*/  @P3 LOP3.LUT R52, R52, 0x20000, RZ, 0xfc, !PT ;  /* 0x0002000034343812 */ /* 0x000fe400078efcff */
[----:B0-----:R-:W-:-:S02]  /*193000*/  ISETP.GE.AND P0, PT, R26, UR68, PT ;  /* 0x000000441a007c0c */ /* 0x001fc4000bf06270 */
[----:B------:R-:W2:Y:S01]  /*193010*/  LDL.LU R26, [R1+0x69c0] ;  /* 0x0069c000011a7983 */ /* 0x000ea20000300800 */
[----:B------:R-:W-:-:S04]  /*193020*/  LOP3.LUT R52, R52, 0xfffeffff, RZ, 0xc0, !PT ;  /* 0xfffeffff34347812 */ /* 0x000fc800078ec0ff */
[----:B------:R-:W-:Y:S02]  /*193030*/  @P1 LOP3.LUT R52, R52, 0x10000, RZ, 0xfc, !PT ;  /* 0x0001000034341812 */ /* 0x000fe400078efcff */
[----:B------:R-:W-:Y:S02]  /*193040*/  ISETP.LT.AND P1, PT, R3, UR62, !P0 ;  /* 0x0000003e03007c0c */ /* 0x000fe4000c721270 */
[----:B------:R-:W-:Y:S02]  /*193050*/  LOP3.LUT R52, R52, 0xffff7fff, RZ, 0xc0, !PT ;  /* 0xffff7fff34347812 */ /* 0x000fe400078ec0ff */
[----:B------:R-:W-:Y:S02]  /*193060*/  ISETP.LT.AND P3, PT, R2, UR61, !P0 ;  /* 0x0000003d02007c0c */ /* 0x000fe4000c761270 */
[----:B------:R-:W-:-:S04]  /*193070*/  @P2 LOP3.LUT R52, R52, 0x8000, RZ, 0xfc, !PT ;  /* 0x0000800034342812 */ /* 0x000fc800078efcff */
[----:B------:R-:W-:Y:S02]  /*193080*/  LOP3.LUT R52, R52, 0xffffbfff, RZ, 0xc0, !PT ;  /* 0xffffbfff34347812 */ /* 0x000fe400078ec0ff */
[----:B------:R-:W-:Y:S02]  /*193090*/  ISETP.LT.AND P2, PT, R17, UR46, !P0 ;  /* 0x0000002e11007c0c */ /* 0x000fe4000c741270 */
[----:B------:R-:W-:-:S04]  /*1930a0*/  @P1 LOP3.LUT R52, R52, 0x4000, RZ, 0xfc, !PT ;  /* 0x0000400034341812 */ /* 0x000fc800078efcff */
[----:B------:R-:W-:Y:S02]  /*1930b0*/  LOP3.LUT R52, R52, 0xffffdfff, RZ, 0xc0, !PT ;  /* 0xffffdfff34347812 */ /* 0x000fe400078ec0ff */
[----:B------:R-:W-:Y:S02]  /*1930c0*/  ISETP.LT.AND P1, PT, R16, UR28, !P0 ;  /* 0x0000001c10007c0c */ /* 0x000fe4000c721270 */
[----:B------:R-:W-:Y:S02]  /*1930d0*/  @P3 LOP3.LUT R52, R52, 0x2000, RZ, 0xfc, !PT ;  /* 0x0000200034343812 */ /* 0x000fe400078efcff */
[----:B------:R-:W-:Y:S02]  /*1930e0*/  ISETP.GE.AND P0, PT, R25, UR30, PT ;  /* 0x0000001e19007c0c */ /* 0x000fe4000bf06270 */
        /* <DEDUP_REMOVED lines=27> */
[----:B------:R-:W-:Y:S01]  /*1932a0*/  ISETP.GE.AND P0, PT, R23, UR6, PT ;  /* 0x0000000617007c0c */ /* 0x000fe2000bf06270 */
[----:B------:R-:W-:Y:S01]  /*1932b0*/  VIADD R9, R4, 0x1fb ;  /* 0x000001fb04097836 */ /* 0x000fe20000000000 */
[----:B------:R-:W2:Y:S01]  /*1932c0*/  LDL.LU R23, [R1+0x69b4] ;  /* 0x0069b40001177983 */ /* 0x000ea20000300800 */
[----:B------:R-:W-:Y:S01]  /*1932d0*/  LOP3.LUT R52, R52, 0xffffffef, RZ, 0xc0, !PT ;  /* 0xffffffef34347812 */ /* 0x000fe200078ec0ff */
[----:B------:R-:W-:-:S02]  /*1932e0*/  VIADD R8, R4, 0x1fc ;  /* 0x000001fc04087836 */ /* 0x000fc40000000000 */
[C---:B------:R-:W-:Y:S02]  /*1932f0*/  VIADD R6, R4.reuse, 0x1fd ;  /* 0x000001fd04067836 */ /* 0x040fe40000000000 */
[----:B------:R-:W-:Y:S01]  /*193300*/  VIADD R5, R4, 0x1fe ;  /* 0x000001fe04057836 */ /* 0x000fe20000000000 */
[----:B------:R-:W-:Y:S02]  /*193310*/  @P2 LOP3.LUT R52, R52, 0x10, RZ, 0xfc, !PT ;  /* 0x0000001034342812 */ /* 0x000fe400078efcff */
[----:B------:R-:W-:Y:S01]  /*193320*/  ISETP.LT.AND P2, PT, R3, UR36, !P0 ;  /* 0x0000002403007c0c */ /* 0x000fe2000c741270 */
[----:B------:R-:W0:Y:S01]  /*193330*/  LDCU UR6, c[0x0][0x398] ;  /* 0x00007300ff0677ac */ /* 0x000e220008000800 */
        /* <DEDUP_REMOVED lines=12> */
[----:B------:R-:W-:Y:S02]  /*193400*/  LOP3.LUT R52, R52, 0xfffffffe, RZ, 0xc0, !PT ;  /* 0xfffffffe34347812 */ /* 0x000fe400078ec0ff */
[----:B------:R-:W-:-:S02]  /*193410*/  ISETP.GE.AND P4, PT, R6, UR47, PT ;  /* 0x0000002f06007c0c */ /* 0x000fc4000bf86270 */
[----:B------:R-:W-:Y:S01]  /*193420*/  ISETP.GE.AND P5, PT, R5, UR49, PT ;  /* 0x0000003105007c0c */ /* 0x000fe2000bfa6270 */
[----:B------:R-:W0:Y:S01]  /*193430*/  LDCU UR7, c[0x0][0x398] ;  /* 0x00007300ff0777ac */ /* 0x000e220008000800 */
[----:B------:R-:W-:Y:S02]  /*193440*/  @P1 LOP3.LUT R52, R52, 0x1, RZ, 0xfc, !PT ;  /* 0x0000000134341812 */ /* 0x000fe400078efcff */
[----:B------:R-:W-:Y:S02]  /*193450*/  ISETP.LT.AND P1, PT, R3, UR57, !P0 ;  /* 0x0000003903007c0c */ /* 0x000fe4000c721270 */
[----:B------:R-:W-:Y:S02]  /*193460*/  @P2 LOP3.LUT R51, R51, 0x80000000, RZ, 0xfc, !PT ;  /* 0x8000000033332812 */ /* 0x000fe400078efcff */
[----:B----4-:R-:W-:Y:S02]  /*193470*/  ISETP.LT.AND P3, PT, R2, UR50, !P0 ;  /* 0x0000003202007c0c */ /* 0x010fe4000c761270 */
[----:B------:R-:W-:-:S02]  /*193480*/  LOP3.LUT R51, R51, 0xbfffffff, RZ, 0xc0, !PT ;  /* 0xbfffffff33337812 */ /* 0x000fc400078ec0ff */
[----:B------:R-:W-:-:S05]  /*193490*/  ISETP.LT.AND P2, PT, R17, UR20, !P0 ;  /* 0x0000001411007c0c */ /* 0x000fca000c741270 */
[----:B------:R-:W-:-:S04]  /*1934a0*/  @P1 LOP3.LUT R51, R51, 0x40000000, RZ, 0xfc, !PT ;  /* 0x4000000033331812 */ /* 0x000fc800078efcff */
[----:B------:R-:W-:Y:S02]  /*1934b0*/  LOP3.LUT R51, R51, 0xdfffffff, RZ, 0xc0, !PT ;  /* 0xdfffffff33337812 */ /* 0x000fe400078ec0ff */
[----:B------:R-:W-:Y:S02]  /*1934c0*/  ISETP.LT.AND P1, PT, R16, UR74, !P0 ;  /* 0x0000004a10007c0c */ /* 0x000fe4000c721270 */
[----:B------:R-:W-:Y:S02]  /*1934d0*/  @P3 LOP3.LUT R51, R51, 0x20000000, RZ, 0xfc, !PT ;  /* 0x2000000033333812 */ /* 0x000fe400078efcff */
[----:B------:R-:W-:Y:S02]  /*1934e0*/  ISETP.GE.AND P0, PT, R21, UR8, PT ;  /* 0x0000000815007c0c */ /* 0x000fe4000bf06270 */
[----:B------:R-:W-:Y:S01]  /*1934f0*/  ISETP.GE.AND P6, PT, R4, UR53, PT ;  /* 0x0000003504007c0c */ /* 0x000fe2000bfc6270 */
[----:B------:R-:W4:Y:S01]  /*193500*/  LDL.LU R21, [R1+0x69ac] ;  /* 0x0069ac0001157983 */ /* 0x000f220000300800 */
        /* <DEDUP_REMOVED lines=14> */
[----:B------:R-:W0:Y:S01]  /*1935f0*/  LDCU UR9, c[0x0][0x398] ;  /* 0x00007300ff0977ac */ /* 0x000e220008000800 */
        /* <DEDUP_REMOVED lines=17> */
[----:B------:R-:W-:-:S04]  /*193710*/  LOP3.LUT R51, R51, 0xffefffff, RZ, 0xc0, !PT ;  /* 0xffefffff33337812 */ /* 0x000fc800078ec0ff */
[----:B------:R-:W-:Y:S02]  /*193720*/  @P2 LOP3.LUT R51, R51, 0x100000, RZ, 0xfc, !PT ;  /* 0x0010000033332812 */ /* 0x000fe400078efcff */
[----:B------:R-:W-:Y:S02]  /*193730*/  ISETP.LT.AND P2, PT, R3, UR21, !P0 ;  /* 0x0000001503007c0c */ /* 0x000fe4000c741270 */
[----:B------:R-:W-:-:S04]  /*193740*/  LOP3.LUT R51, R51, 0xfff7ffff, RZ, 0xc0, !PT ;  /* 0xfff7ffff33337812 */ /* 0x000fc800078ec0ff */
[----:B------:R-:W-:-:S04]  /*193750*/  @P1 LOP3.LUT R51, R51, 0x80000, RZ, 0xfc, !PT ;  /* 0x0008000033331812 */ /* 0x000fc800078efcff */
[----:B------:R-:W-:Y:S02]  /*193760*/  LOP3.LUT R51, R51, 0xfffbffff, RZ, 0xc0, !PT ;  /* 0xfffbffff33337812 */ /* 0x000fe400078ec0ff */
[----:B------:R-:W-:Y:S02]  /*193770*/  ISETP.LT.AND P3, PT, R2, UR76, !P0 ;  /* 0x0000004c02007c0c */ /* 0x000fe4000c761270 */
[----:B-1----:R-:W-:Y:S02]  /*193780*/  ISETP.LT.AND P1, PT, R17, UR51, !P0 ;  /* 0x0000003311007c0c */ /* 0x002fe4000c721270 */
[----:B------:R-:W-:Y:S02]  /*193790*/  @P2 LOP3.LUT R51, R51, 0x40000, RZ, 0xfc, !PT ;  /* 0x0004000033332812 */ /* 0x000fe400078efcff */
[----:B---3--:R-:W-:Y:S02]  /*1937a0*/  ISETP.LT.AND P2, PT, R16, UR48, !P0 ;  /* 0x0000003010007c0c */ /* 0x008fe4000c741270 */
[----:B------:R-:W-:Y:S01]  /*1937b0*/  ISETP.GE.AND P0, PT, R0, UR11, PT ;  /* 0x0000000b00007c0c */ /* 0x000fe2000bf06270 */
[----:B------:R-:W1:Y:S01]  /*1937c0*/  LDCU UR11, c[0x0][0x398] ;  /* 0x00007300ff0b77ac */ /* 0x000e620008000800 */
[----:B------:R-:W3:Y:S01]  /*1937d0*/  LDL.LU R0, [R1+0xc] ;  /* 0x00000c0001007983 */ /* 0x000ee20000300800 */
[----:B------:R-:W-:-:S04]  /*1937e0*/  LOP3.LUT R51, R51, 0xfffdffff, RZ, 0xc0, !PT ;  /* 0xfffdffff33337812 */ /* 0x000fc800078ec0ff */
[----:B------:R-:W-:-:S04]  /*1937f0*/  @P3 LOP3.LUT R51, R51, 0x20000, RZ, 0xfc, !PT ;  /* 0x0002000033333812 */ /* 0x000fc800078efcff */
        /* <DEDUP_REMOVED lines=15> */
[----:B------:R-:W-:Y:S02]  /*1938f0*/  LOP3.LUT R51, R51, 0xffffefff, RZ, 0xc0, !PT ;  /* 0xffffefff33337812 */ /* 0x000fe400078ec0ff */
[----:B--2---:R-:W-:-:S02]  /*193900*/  ISETP.LT.AND P3, PT, R3, UR59, !P0 ;  /* 0x0000003b03007c0c */ /* 0x004fc4000c761270 */
[----:B------:R-:W-:-:S04]  /*193910*/  @P2 LOP3.LUT R51, R51, 0x1000, RZ, 0xfc, !PT ;  /* 0x0000100033332812 */ /* 0x000fc800078efcff */
[----:B------:R-:W-:Y:S02]  /*193920*/  LOP3.LUT R51, R51, 0xfffff7ff, RZ, 0xc0, !PT ;  /* 0xfffff7ff33337812 */ /* 0x000fe400078ec0ff */
[----:B------:R-:W-:Y:S02]  /*193930*/  ISETP.LT.AND P2, PT, R2, UR67, !P0 ;  /* 0x0000004302007c0c */ /* 0x000fe4000c741270 */
[----:B------:R-:W-:-:S04]  /*193940*/  @P1 LOP3.LUT R51, R51, 0x800, RZ, 0xfc, !PT ;  /* 0x0000080033331812 */ /* 0x000fc800078efcff */
[----:B------:R-:W-:Y:S02]  /*193950*/  LOP3.LUT R51, R51, 0xfffffbff, RZ, 0xc0, !PT ;  /* 0xfffffbff33337812 */ /* 0x000fe400078ec0ff */
[----:B------:R-:W-:Y:S02]  /*193960*/  ISETP.LT.AND P1, PT, R17, UR77, !P0 ;  /* 0x0000004d11007c0c */ /* 0x000fe4000c721270 */
[----:B------:R-:W-:Y:S01]  /*193970*/  @P3 LOP3.LUT R51, R51, 0x400, RZ, 0xfc, !PT ;  /* 0x0000040033333812 */ /* 0x000fe200078efcff */
[----:B------:R-:W2:Y:S03]  /*193980*/  LDL.LU R17, [R1+0x699c] ;  /* 0x00699c0001117983 */ /* 0x000ea60000300800 */
[----:B------:R-:W-:Y:S02]  /*193990*/  LOP3.LUT R51, R51, 0xfffffdff, RZ, 0xc0, !PT ;  /* 0xfffffdff33337812 */ /* 0x000fe400078ec0ff */
[----:B------:R-:W-:-:S02]  /*1939a0*/  ISETP.LT.AND P0, PT, R16, UR32, !P0 ;  /* 0x0000002010007c0c */ /* 0x000fc4000c701270 */
[----:B------:R-:W2:Y:S01]  /*1939b0*/  LDL.LU R16, [R1+0x6998] ;  /* 0x0069980001107983 */ /* 0x000ea20000300800 */
[----:B------:R-:W-:-:S04]  /*1939c0*/  @P2 LOP3.LUT R51, R51, 0x200, RZ, 0xfc, !PT ;  /* 0x0000020033332812 */ /* 0x000fc800078efcff */
[----:B------:R-:W-:Y:S02]  /*1939d0*/  LOP3.LUT R51, R51, 0xfffffeff, RZ, 0xc0, !PT ;  /* 0xfffffeff33337812 */ /* 0x000fe400078ec0ff */
[----:B------:R-:W-:Y:S02]  /*1939e0*/  ISETP.GE.AND P2, PT, R15, UR31, PT ;  /* 0x0000001f0f007c0c */ /* 0x000fe4000bf46270 */
[----:B------:R-:W2:Y:S01]  /*1939f0*/  LDL.LU R15, [R1+0x6994] ;  /* 0x00699400010f7983 */ /* 0x000ea20000300800 */
[----:B------:R-:W-:-:S04]  /*193a00*/  @P1 LOP3.LUT R51, R51, 0x100, RZ, 0xfc, !PT ;  /* 0x0000010033331812 */ /* 0x000fc800078efcff */
[----:B------:R-:W-:Y:S02]  /*193a10*/  LOP3.LUT R51, R51, 0xffffff7f, RZ, 0xc0, !PT ;  /* 0xffffff7f33337812 */ /* 0x000fe400078ec0ff */
[----:B------:R-:W-:Y:S02]  /*193a20*/  ISETP.GE.AND P1, PT, R14, UR33, PT ;  /* 0x000000210e007c0c */ /* 0x000fe4000bf26270 */
[----:B------:R-:W2:Y:S01]  /*193a30*/  LDL.LU R14, [R1+0x6990] ;  /* 0x00699000010e7983 */ /* 0x000ea20000300800 */
[----:B------:R-:W-:Y:S02]  /*193a40*/  @P0 LOP3.LUT R51, R51, 0x80, RZ, 0xfc, !PT ;  /* 0x0000008033330812 */ /* 0x000fe400078efcff */
[----:B------:R-:W-:Y:S02]  /*193a50*/  ISETP.GE.AND P0, PT, R13, UR35, PT ;  /* 0x000000230d007c0c */ /* 0x000fe4000bf06270 */
[----:B------:R-:W2:Y:S01]  /*193a60*/  LDL.LU R13, [R1+0x698c] ;  /* 0x00698c00010d7983 */ /* 0x000ea20000300800 */
[----:B------:R-:W-:-:S04]  /*193a70*/  LOP3.LUT R51, R51, 0xfffffffd, RZ, 0xc0, !PT ;  /* 0xfffffffd33337812 */ /* 0x000fc800078ec0ff */
[----:B------:R-:W-:Y:S02]  /*193a80*/  @P2 LOP3.LUT R51, R51, 0x2, RZ, 0xfc, !PT ;  /* 0x0000000233332812 */ /* 0x000fe400078efcff */
[----:B------:R-:W-:Y:S02]  /*193a90*/  ISETP.GE.AND P2, PT, R12, UR37, PT ;  /* 0x000000250c007c0c */ /* 0x000fe4000bf46270 */
[----:B------:R-:W2:Y:S01]  /*193aa0*/  LDL.LU R12, [R1+0x6988] ;  /* 0x00698800010c7983 */ /* 0x000ea20000300800 */
[----:B------:R-:W-:-:S04]  /*193ab0*/  LOP3.LUT R51, R51, 0xfffffffe, RZ, 0xc0, !PT ;  /* 0xfffffffe33337812 */ /* 0x000fc800078ec0ff */
[----:B------:R-:W-:-:S04]  /*193ac0*/  @P1 LOP3.LUT R51, R51, 0x1, RZ, 0xfc, !PT ;  /* 0x0000000133331812 */ /* 0x000fc800078efcff */
[----:B------:R-:W-:Y:S02]  /*193ad0*/  LOP3.LUT R51, R51, 0xffffffef, RZ, 0xc0, !PT ;  /* 0xffffffef33337812 */ /* 0x000fe400078ec0ff */
[----:B------:R-:W-:Y:S02]  /*193ae0*/  ISETP.GE.AND P1, PT, R10, UR41, PT ;  /* 0x000000290a007c0c */ /* 0x000fe4000bf26270 */
[----:B------:R-:W-:-:S04]  /*193af0*/  @P2 LOP3.LUT R51, R51, 0x10, RZ, 0xfc, !PT ;  /* 0x0000001033332812 */ /* 0x000fc800078efcff */
[----:B------:R-:W-:Y:S02]  /*193b00*/  LOP3.LUT R51, R51, 0xffffffbf, RZ, 0xc0, !PT ;  /* 0xffffffbf33337812 */ /* 0x000fe400078ec0ff */
[----:B------:R-:W-:Y:S02]  /*193b10*/  ISETP.GE.AND P2, PT, R9, UR43, PT ;  /* 0x0000002b09007c0c */ /* 0x000fe4000bf46270 */
[----:B------:R-:W-:Y:S02]  /*193b20*/  ISETP.GE.AND P3, PT, R8, UR45, PT ;  /* 0x0000002d08007c0c */ /* 0x000fe4000bf66270 */
[----:B---3--:R-:W-:-:S04]  /*193b30*/  LOP3.LUT R0, R0, 0xff7fffff, RZ, 0xc0, !PT ;  /* 0xff7fffff00007812 */ /* 0x008fc800078ec0ff */
[----:B------:R-:W-:Y:S02]  /*193b40*/  @P0 LOP3.LUT R0, R0, 0x800000, RZ, 0xfc, !PT ;  /* 0x0080000000000812 */ /* 0x000fe400078efcff */
[----:B------:R-:W-:Y:S02]  /*193b50*/  ISETP.GE.AND P0, PT, R11, UR39, PT ;  /* 0x000000270b007c0c */ /* 0x000fe4000bf06270 */
[----:B------:R-:W3:Y:S01]  /*193b60*/  LDL.LU R11, [R1+0x6984] ;  /* 0x00698400010b7983 */ /* 0x000ee20000300800 */
[----:B------:R-:W-:-:S03]  /*193b70*/  LOP3.LUT R0, R0, 0xfeffffff, RZ, 0xc0, !PT ;  /* 0xfeffffff00007812 */ /* 0x000fc600078ec0ff */
[----:B------:R-:W3:Y:S04]  /*193b80*/  LDL.LU R10, [R1+0x6980] ;  /* 0x00698000010a7983 */ /* 0x000ee80000300800 */
[----:B------:R-:W3:Y:S04]  /*193b90*/  LDL.LU R9, [R1+0x697c] ;  /* 0x00697c0001097983 */ /* 0x000ee80000300800 */
[----:B------:R-:W3:Y:S01]  /*193ba0*/  LDL.LU R8, [R1+0x6978] ;  /* 0x0069780001087983 */ /* 0x000ee20000300800 */
[----:B------:R-:W-:Y:S02]  /*193bb0*/  @P0 LOP3.LUT R51, R51, 0x40, RZ, 0xfc, !PT ;  /* 0x0000004033330812 */ /* 0x000fe400078efcff */
[----:B------:R-:W-:-:S02]  /*193bc0*/  ISETP.GE.AND P0, PT, R7, UR13, PT ;  /* 0x0000000d07007c0c */ /* 0x000fc4000bf06270 */
[----:B------:R-:W-:Y:S01]  /*193bd0*/  @P1 LOP3.LUT R0, R0, 0x1000000, RZ, 0xfc, !PT ;  /* 0x0100000000001812 */ /* 0x000fe200078efcff */
[----:B------:R-:W3:Y:S01]  /*193be0*/  LDL.LU R7, [R1+0x6974] ;  /* 0x0069740001077983 */ /* 0x000ee20000300800 */
[----:B------:R-:W-:Y:S02]  /*193bf0*/  LOP3.LUT R51, R51, 0xfffffffb, RZ, 0xc0, !PT ;  /* 0xfffffffb33337812 */ /* 0x000fe400078ec0ff */
[----:B------:R-:W-:Y:S01]  /*193c00*/  ISETP.LT.AND P1, PT, R3, UR54, !P0 ;  /* 0x0000003603007c0c */ /* 0x000fe2000c721270 */
[----:B------:R-:W0:Y:S06]  /*193c10*/  LDCU UR13, c[0x0][0x398] ;  /* 0x00007300ff0d77ac */ /* 0x000e2c0008000800 */
[----:B------:R-:W-:-:S02]  /*193c20*/  @P0 LOP3.LUT R51, R51, 0x4, RZ, 0xfc, !PT ;  /* 0x0000000433330812 */ /* 0x000fc400078efcff */
[----:B------:R-:W-:Y:S02]  /*193c30*/  ISETP.LT.AND P0, PT, R2, UR60, !P0 ;  /* 0x0000003c02007c0c */ /* 0x000fe4000c701270 */
[----:B------:R-:W-:-:S04]  /*193c40*/  LOP3.LUT R51, R51, 0xffffffdf, RZ, 0xc0, !PT ;  /* 0xffffffdf33337812 */ /* 0x000fc800078ec0ff */
[----:B------:R-:W-:Y:S01]  /*193c50*/  @P1 LOP3.LUT R51, R51, 0x20, RZ, 0xfc, !PT ;  /* 0x0000002033331812 */ /* 0x000fe200078efcff */
[----:B------:R0:W-:Y:S04]  /*193c60*/  STL [R1+0xc], R0 ;  /* 0x00000c0001007387 */ /* 0x0001e80000100800 */
[----:B------:R-:W3:Y:S04]  /*193c70*/  LDL.LU R6, [R1+0x6970] ;  /* 0x0069700001067983 */ /* 0x000ee80000300800 */
[----:B------:R-:W3:Y:S01]  /*193c80*/  LDL.LU R5, [R1+0x696c] ;  /* 0x00696c0001057983 */ /* 0x000ee20000300800 */
[----:B------:R-:W-:-:S03]  /*193c90*/  LOP3.LUT R51, R51, 0xfffffff7, RZ, 0xc0, !PT ;  /* 0xfffffff733337812 */ /* 0x000fc600078ec0ff */
[----:B------:R-:W3:Y:S04]  /*193ca0*/  LDL.LU R4, [R1+0x6968] ;  /* 0x0069680001047983 */ /* 0x000ee80000300800 */
[----:B------:R-:W3:Y:S01]  /*193cb0*/  LDL.LU R3, [R1+0x6964] ;  /* 0x0069640001037983 */ /* 0x000ee20000300800 */
[C---:B------:R-:W-:Y:S02]  /*193cc0*/  LOP3.LUT P1, RZ, R0.reuse, 0x1000000, RZ, 0xc0, !PT ;  /* 0x0100000000ff7812 */ /* 0x040fe4000782c0ff */
[----:B------:R-:W-:Y:S01]  /*193cd0*/  @P0 LOP3.LUT R51, R51, 0x8, RZ, 0xfc, !PT ;  /* 0x0000000833330812 */ /* 0x000fe200078efcff */
[----:B------:R-:W3:Y:S01]  /*193ce0*/  LDL.LU R2, [R1+0x6960] ;  /* 0x0069600001027983 */ /* 0x000ee20000300800 */
[----:B------:R-:W-:-:S03]  /*193cf0*/  LOP3.LUT P0, RZ, R0, 0x800000, RZ, 0xc0, !PT ;  /* 0x0080000000ff7812 */ /* 0x000fc6000780c0ff */
[----:B0-----:R-:W3:Y:S04]  /*193d00*/  LDL.LU R0, [R1+0x695c] ;  /* 0x00695c0001007983 */ /* 0x001ee80000300800 */
[----:B------:R0:W-:Y:S04]  /*193d10*/  STL.64 [R1+0x6a48], R46 ;  /* 0x006a482e01007387 */ /* 0x0001e80000100a00 */
[----:B0-----:R-:W3:Y:S04]  /*193d20*/  LDL.LU R47, [R1+0x3cc] ;  /* 0x0003cc00012f7983 */ /* 0x001ee80000300800 */
[----:B------:R-:W3:Y:S04]  /*193d30*/  LDL.LU R46, [R1+0x6b4] ;  /* 0x0006b400012e7983 */ /* 0x000ee80000300800 */
        /* <DEDUP_REMOVED lines=20> */
[----:B------:R-:W-:Y:S04]  /*193e80*/  STL.64 [R1+0x6a08], R30 ;  /* 0x006a081e01007387 */ /* 0x000fe80000100a00 */
[----:B------:R0:W-:Y:S04]  /*193e90*/  STL.64 [R1+0x6a00], R28 ;  /* 0x006a001c01007387 */ /* 0x0001e80000100a00 */
[----:B0-----:R-:W3:Y:S04]  /*193ea0*/  LDL.LU R28, [R1+0x2b0] ;  /* 0x0002b000011c7983 */ /* 0x001ee80000300800 */
[----:B------:R-:W3:Y:S04]  /*193eb0*/  LDL.LU R29, [R1+0x2b4] ;  /* 0x0002b400011d7983 */ /* 0x000ee80000300800 */
[----:B------:R-:W3:Y:S04]  /*193ec0*/  LDL.LU R30, [R1+0x2b8] ;  /* 0x0002b800011e7983 */ /* 0x000ee80000300800 */
[----:B------:R-:W3:Y:S04]  /*193ed0*/  LDL.LU R31, [R1+0x2bc] ;  /* 0x0002bc00011f7983 */ /* 0x000ee80000300800 */
[----:B------:R0:W-:Y:S04]  /*193ee0*/  STL.64 [R1+0x69f8], R26 ;  /* 0x0069f81a01007387 */ /* 0x0001e80000100a00 */
[----:B0-----:R-:W3:Y:S04]  /*193ef0*/  LDL R26, [R1+0x10] ;  /* 0x00001000011a7983 */ /* 0x001ee80000100800 */
[----:B------:R-:W-:Y:S04]  /*193f00*/  STL.64 [R1+0x69f0], R24 ;  /* 0x0069f01801007387 */ /* 0x000fe80000100a00 */
[----:B------:R-:W-:Y:S04]  /*193f10*/  STL.64 [R1+0x69e8], R22 ;  /* 0x0069e81601007387 */ /* 0x000fe80000100a00 */
[----:B----4-:R-:W-:Y:S04]  /*193f20*/  STL.64 [R1+0x69e0], R20 ;  /* 0x0069e01401007387 */ /* 0x010fe80000100a00 */
[----:B------:R-:W-:Y:S04]  /*193f30*/  STL.64 [R1+0x69d8], R18 ;  /* 0x0069d81201007387 */ /* 0x000fe80000100a00 */
[----:B--2---:R-:W-:Y:S04]  /*193f40*/  STL.64 [R1+0x69d0], R16 ;  /* 0x0069d01001007387 */ /* 0x004fe80000100a00 */
[----:B------:R-:W-:Y:S04]  /*193f50*/  STL.64 [R1+0x69c8], R14 ;  /* 0x0069c80e01007387 */ /* 0x000fe80000100a00 */
[----:B------:R-:W-:Y:S04]  /*193f60*/  STL.64 [R1+0x69c0], R12 ;  /* 0x0069c00c01007387 */ /* 0x000fe80000100a00 */
[----:B---3--:R-:W-:Y:S04]  /*193f70*/  STL.64 [R1+0x69b8], R10 ;  /* 0x0069b80a01007387 */ /* 0x008fe80000100a00 */
        /* <DEDUP_REMOVED lines=18> */
[----:B0-----:R-:W-:-:S02]  /*1940a0*/  LOP3.LUT R0, R45, 0xffff, RZ, 0xc0, !PT ;  /* 0x0000ffff2d007812 */ /* 0x001fc400078ec0ff */
[----:B------:R-:W-:Y:S02]  /*1940b0*/  LOP3.LUT R3, R42, 0xffff, RZ, 0xc0, !PT ;  /* 0x0000ffff2a037812 */ /* 0x000fe400078ec0ff */
[----:B------:R-:W-:Y:S02]  /*1940c0*/  LOP3.LUT R2, R43, 0xffff, RZ, 0xc0, !PT ;  /* 0x0000ffff2b027812 */ /* 0x000fe400078ec0ff */
[----:B------:R-:W-:-:S04]  /*1940d0*/  LOP3.LUT R33, R33, 0xdfffffff, RZ, 0xc0, !PT ;  /* 0xdfffffff21217812 */ /* 0x000fc800078ec0ff */
[----:B------:R-:W-:-:S04]  /*1940e0*/  @P0 LOP3.LUT R33, R33, 0x20000000, RZ, 0xfc, !PT ;  /* 0x2000000021210812 */ /* 0x000fc800078efcff */
[----:B------:R-:W-:-:S04]  /*1940f0*/  LOP3.LUT R33, R33, 0xefffffff, RZ, 0xc0, !PT ;  /* 0xefffffff21217812 */ /* 0x000fc800078ec0ff */
[----:B------:R-:W-:-:S04]  /*194100*/  @P1 LOP3.LUT R33, R33, 0x10000000, RZ, 0xfc, !PT ;  /* 0x1000000021211812 */ /* 0x000fc800078efcff */
[----:B------:R-:W-:-:S04]  /*194110*/  LOP3.LUT R33, R33, 0xf7ffffff, RZ, 0xc0, !PT ;  /* 0xf7ffffff21217812 */ /* 0x000fc800078ec0ff */
[----:B------:R-:W-:Y:S01]  /*194120*/  @P2 LOP3.LUT R33, R33, 0x8000000, RZ, 0xfc, !PT ;  /* 0x0800000021212812 */ /* 0x000fe200078efcff */
[----:B------:R-:W0:Y:S03]  /*194130*/  LDS.128 R4, [R26] ;  /* 0x000000001a047984 */ /* 0x000e260000000c00 */
[----:B------:R-:W-:Y:S01]  /*194140*/  LOP3.LUT R33, R33, 0xfbffffff, RZ, 0xc0, !PT ;  /* 0xfbffffff21217812 */ /* 0x000fe200078ec0ff */
[----:B------:R-:W-:-:S03]  /*194150*/  NOP ;  /* 0x0000000000007918 */ /* 0x000fc60000000000 */
[----:B------:R-:W-:-:S04]  /*194160*/  @P3 LOP3.LUT R33, R33, 0x4000000, RZ, 0xfc, !PT ;  /* 0x0400000021213812 */ /* 0x000fc800078efcff */
[----:B------:R-:W-:-:S04]  /*194170*/  LOP3.LUT R33, R33, 0xfdffffff, RZ, 0xc0, !PT ;  /* 0xfdffffff21217812 */ /* 0x000fc800078ec0ff */
[----:B------:R-:W-:-:S04]  /*194180*/  @P4 LOP3.LUT R33, R33, 0x2000000, RZ, 0xfc, !PT ;  /* 0x0200000021214812 */ /* 0x000fc800078efcff */
[----:B------:R-:W-:-:S04]  /*194190*/  LOP3.LUT R33, R33, 0xfeffffff, RZ, 0xc0, !PT ;  /* 0xfeffffff21217812 */ /* 0x000fc800078ec0ff */
[----:B------:R-:W-:-:S04]  /*1941a0*/  @P5 LOP3.LUT R33, R33, 0x1000000, RZ, 0xfc, !PT ;  /* 0x0100000021215812 */ /* 0x000fc800078efcff */
[----:B------:R-:W-:-:S04]  /*1941b0*/  LOP3.LUT R33, R33, 0xff7fffff, RZ, 0xc0, !PT ;  /* 0xff7fffff21217812 */ /* 0x000fc800078ec0ff */
[----:B------:R-:W-:Y:S01]  /*1941c0*/  @P6 LOP3.LUT R33, R33, 0x800000, RZ, 0xfc, !PT ;  /* 0x0080000021216812 */ /* 0x000fe200078efcff */
[----:B0-----:R-:W-:Y:S04]  /*1941d0*/  STL [R1+0x810], R4 ;  /* 0x0008100401007387 */ /* 0x001fe80000100800 */
[----:B------:R-:W-:Y:S04]  /*1941e0*/  STL [R1+0x4], R33 ;  /* 0x0000042101007387 */ /* 0x000fe80000100800 */
[----:B------:R0:W-:Y:S04]  /*1941f0*/  STL.64 [R1+0x818], R6 ;  /* 0x0008180601007387 */ /* 0x0001e80000100a00 */
[----:B------:R-:W2:Y:S04]  /*194200*/  LDL.LU R42, [R1+0x5398] ;  /* 0x00539800012a7983 */ /* 0x000ea80000300800 */
[----:B------:R-:W3:Y:S04]  /*194210*/  LDL.LU R43, [R1+0x5394] ;  /* 0x00539400012b7983 */ /* 0x000ee80000300800 */
[----:B------:R-:W4:Y:S04]  /*194220*/  LDL.LU R45, [R1+0x5248] ;  /* 0x00524800012d7983 */ /* 0x000f280000300800 */
[----:B------:R-:W-:Y:S01]  /*194230*/  STSM.16.M88.4 [R26], R28 ;  /* 0x0000001c1a007844 */ /* 0x000fe20000000200 */
[----:B------:R-:W-:-:S03]  /*194240*/  NOP ;  /* 0x0000000000007918 */ /* 0x000fc60000000000 */
[----:B------:R-:W1:Y:S01]  /*194250*/  LDS.128 R16, [R26] ;  /* 0x000000001a107984 */ /* 0x000e620000000c00 */
[----:B------:R-:W-:Y:S02]  /*194260*/  PRMT R13, R36, 0x4210, R3 ;  /* 0x00004210240d7816 */ /* 0x000fe40000000003 */
[--C-:B------:R-:W-:Y:S02]  /*194270*/  PRMT R14, R37, 0x4210, R2.reuse ;  /* 0x00004210250e7816 */ /* 0x100fe40000000002 */
[----:B0-----:R-:W-:Y:S02]  /*194280*/  PRMT R6, R44, 0x5210, R2 ;  /* 0x000052102c067816 */ /* 0x001fe40000000002 */
[----:B------:R-:W-:Y:S01]  /*194290*/  PRMT R7, R46, 0x5210, R0 ;  /* 0x000052102e077816 */ /* 0x000fe20000000000 */
[----:B-1----:R-:W-:Y:S04]  /*1942a0*/  STL.64 [R1+0x800], R16 ;  /* 0x0008001001007387 */ /* 0x002fe80000100a00 */
[----:B------:R-:W-:Y:S04]  /*1942b0*/  STL.64 [R1+0x808], R18 ;  /* 0x0008081201007387 */ /* 0x000fe80000100a00 */
        /* <DEDUP_REMOVED lines=8> */
[----:B------:R-:W-:-:S02]  /*194340*/  LOP3.LUT R4, R34, 0xffff, RZ, 0xc0, !PT ;  /* 0x0000ffff22047812 */ /* 0x000fc400078ec0ff */
[----:B------:R-:W-:Y:S01]  /*194350*/  PRMT R15, R38, 0x4210, R0 ;  /* 0x00004210260f7816 */ /* 0x000fe20000000000 */
[----:B------:R-:W-:Y:S01]  /*194360*/  NOP ;  /* 0x0000000000007918 */ /* 0x000fe20000000000 */
[----:B------:R-:W-:-:S05]  /*194370*/  PRMT R12, R35, 0x4210, R4 ;  /* 0x00004210230c7816 */ /* 0x000fca0000000004 */
[----:B------:R-:W-:Y:S01]  /*194380*/  STSM.16.M88.4 [R26], R12 ;  /* 0x0000000c1a007844 */ /* 0x000fe20000000200 */
[----:B------:R-:W-:-:S03]  /*194390*/  NOP ;  /* 0x0000000000007918 */ /* 0x000fc60000000000 */
[----:B------:R-:W0:Y:S01]  /*1943a0*/  LDS.128 R12, [R26] ;  /* 0x000000001a0c7984 */ /* 0x000e220000000c00 */
[----:B------:R-:W-:Y:S01]  /*1943b0*/  IMAD.MOV.U32 R8, RZ, RZ, R5 ;  /* 0x000000ffff087224 */ /* 0x000fe200078e0005 */
[----:B------:R-:W-:Y:S02]  /*1943c0*/  PRMT R4, R40, 0x5210, R4 ;  /* 0x0000521028047816 */ /* 0x000fe40000000004 */
[----:B------:R-:W-:Y:S01]  /*1943d0*/  PRMT R5, R41, 0x5210, R3 ;  /* 0x0000521029057816 */ /* 0x000fe20000000003 */
[----:B------:R-:W-:-:S04]  /*1943e0*/  NOP ;  /* 0x0000000000007918 */ /* 0x000fc80000000000 */
[----:B------:R2:W-:Y:S01]  /*1943f0*/  STSM.16.M88.4 [R26], R4 ;  /* 0x000000041a007844 */ /* 0x0005e20000000200 */
[----:B------:R-:W-:-:S03]  /*194400*/  NOP ;  /* 0x0000000000007918 */ /* 0x000fc60000000000 */
[----:B------:R-:W1:Y:S01]  /*194410*/  LDS.128 R16, [R26] ;  /* 0x000000001a107984 */ /* 0x000e620000000c00 */
[----:B0-----:R-:W-:-:S03]  /*194420*/  IMAD.MOV.U32 R59, RZ, RZ, R14 ;  /* 0x000000ffff3b7224 */ /* 0x001fc600078e000e */
[----:B------:R0:W-:Y:S04]  /*194430*/  STL.64 [R1+0x7f0], R12 ;  /* 0x0007f00c01007387 */ /* 0x0001e80000100a00 */
[----:B------:R0:W-:Y:S04]  /*194440*/  STL [R1+0x7fc], R15 ;  /* 0x0007fc0f01007387 */ /* 0x0001e80000100800 */
[----:B------:R-:W4:Y:S04]  /*194450*/  LDL.LU R33, [R1+0x6f4] ;  /* 0x0006f40001217983 */ /* 0x000f280000300800 */
[----:B------:R0:W-:Y:S04]  /*194460*/  STL [R1+0x69b0], R59 ;  /* 0x0069b03b01007387 */ /* 0x0001e80000100800 */
[----:B------:R-:W4:Y:S04]  /*194470*/  LDL.LU R34, [R1+0x53a4] ;  /* 0x0053a40001227983 */ /* 0x000f280000300800 */
[----:B------:R-:W4:Y:S04]  /*194480*/  LDL.LU R35, [R1+0x53a0] ;  /* 0x0053a00001237983 */ /* 0x000f280000300800 */
[----:B------:R-:W4:Y:S04]  /*194490*/  LDL.LU R38, [R1+0x5268] ;  /* 0x0052680001267983 */ /* 0x000f280000300800 */
[----:B------:R-:W4:Y:S04]  /*1944a0*/  LDL.LU R40, [R1+0x525c] ;  /* 0x00525c0001287983 */ /* 0x000f280000300800 */
[----:B------:R-:W4:Y:S01]  /*1944b0*/  LDL.LU R41, [R1+0x5484] ;  /* 0x0054840001297983 */ /* 0x000f220000300800 */
[----:B--2---:R-:W-:-:S02]  /*1944c0*/  LOP3.LUT R4, R42, 0xffff, RZ, 0xc0, !PT ;  /* 0x0000ffff2a047812 */ /* 0x004fc400078ec0ff */
[----:B---3--:R-:W-:Y:S01]  /*1944d0*/  LOP3.LUT R3, R43, 0xffff, RZ, 0xc0, !PT ;  /* 0x0000ffff2b037812 */ /* 0x008fe200078ec0ff */
[----:B------:R-:W2:Y:S01]  /*1944e0*/  LDL.LU R42, [R1+0x5480] ;  /* 0x00548000012a7983 */ /* 0x000ea20000300800 */
[----:B----4-:R-:W-:-:S03]  /*1944f0*/  LOP3.LUT R2, R45, 0xffff, RZ, 0xc0, !PT ;  /* 0x0000ffff2d027812 */ /* 0x010fc600078ec0ff */
[----:B------:R-:W3:Y:S04]  /*194500*/  LDL.LU R43, [R1+0x547c] ;  /* 0x00547c00012b7983 */ /* 0x000ee80000300800 */
[----:B------:R-:W4:Y:S04]  /*194510*/  LDL.LU R45, [R1+0x1808] ;  /* 0x00180800012d7983 */ /* 0x000f280000300800 */
[----:B-1----:R-:W-:Y:S04]  /*194520*/  STL [R1+0x7e4], R17 ;  /* 0x0007e41101007387 */ /* 0x002fe80000100800 */
[----:B------:R-:W-:Y:S01]  /*194530*/  STL.64 [R1+0x7e8], R18 ;  /* 0x0007e81201007387 */ /* 0x000fe20000100a00 */
[----:B------:R-:W-:-:S02]  /*194540*/  LOP3.LUT R0, R29, 0xffff, RZ, 0xc0, !PT ;  /* 0x0000ffff1d007812 */ /* 0x000fc400078ec0ff */
[----:B0-----:R-:W-:Y:S02]  /*194550*/  PRMT R12, R30, 0x4210, R4 ;  /* 0x000042101e0c7816 */ /* 0x001fe40000000004 */
[----:B------:R-:W-:Y:S02]  /*194560*/  PRMT R15, R36, 0x4210, R0 ;  /* 0x00004210240f7816 */ /* 0x000fe40000000000 */
[----:B------:R-:W-:Y:S01]  /*194570*/  PRMT R4, R37, 0x5210, R4 ;  /* 0x0000521025047816 */ /* 0x000fe20000000004 */
[----:B------:R-:W3:Y:S01]  /*194580*/  LDL.LU R36, [R1+0x700] ;  /* 0x0007000001247983 */ /* 0x000ee20000300800 */
[----:B------:R-:W-:-:S03]  /*194590*/  PRMT R5, R44, 0x5210, R3 ;  /* 0x000052102c057816 */ /* 0x000fc60000000003 */
[----:B------:R-:W3:Y:S01]  /*1945a0*/  LDL.LU R37, [R1+0x6fc] ;  /* 0x0006fc0001257983 */ /* 0x000ee20000300800 */
[----:B------:R-:W-:-:S03]  /*1945b0*/  PRMT R6, R46, 0x5210, R2 ;  /* 0x000052102e067816 */ /* 0x000fc60000000002 */
[----:B------:R-:W3:Y:S04]  /*1945c0*/  LDL.LU R44, [R1+0x704] ;  /* 0x00070400012c7983 */ /* 0x000ee80000300800 */
[----:B------:R-:W3:Y:S01]  /*1945d0*/  LDL.LU R46, [R1+0x6b8] ;  /* 0x0006b800012e7983 */ /* 0x000ee20000300800 */
[----:B------:R-:W-:Y:S02]  /*1945e0*/  PRMT R13, R31, 0x4210, R3 ;  /* 0x000042101f0d7816 */ /* 0x000fe40000000003 */
[----:B------:R-:W-:Y:S01]  /*1945f0*/  PRMT R14, R32, 0x4210, R2 ;  /* 0x00004210200e7816 */ /* 0x000fe20000000002 */
[----:B------:R-:W-:-:S04]  /*194600*/  NOP ;  /* 0x0000000000007918 */ /* 0x000fc80000000000 */
[----:B------:R-:W-:Y:S01]  /*194610*/  STSM.16.M88.4 [R26], R12 ;  /* 0x0000000c1a007844 */ /* 0x000fe20000000200 */
[----:B------:R-:W-:-:S03]  /*194620*/  NOP ;  /* 0x0000000000007918 */ /* 0x000fc60000000000 */
[----:B------:R-:W0:Y:S01]  /*194630*/  LDS.128 R12, [R26] ;  /* 0x000000001a0c7984 */ /* 0x000e220000000c00 */
[----:B------:R-:W-:Y:S01]  /*194640*/  IMAD.MOV.U32 R59, RZ, RZ, R16 ;  /* 0x000000ffff3b7224 */ /* 0x000fe200078e0010 */
[----:B------:R-:W-:Y:S02]  /*194650*/  NOP ;  /* 0x0000000000007918 */ /* 0x000fe40000000000 */
[----:B0-----:R-:W-:Y:S01]  /*194660*/  STL.64 [R1+0x7d0], R12 ;  /* 0x0007d00c01007387 */ /* 0x001fe20000100a00 */
[----:B------:R-:W-:-:S03]  /*194670*/  PRMT R7, R33, 0x5210, R0 ;  /* 0x0000521021077816 */ /* 0x000fc60000000000 */
[----:B------:R-:W-:Y:S01]  /*194680*/  STL.64 [R1+0x7d8], R14 ;  /* 0x0007d80e01007387 */ /* 0x000fe20000100a00 */
[----:B------:R-:W-:-:S03]  /*194690*/  LOP3.LUT R0, R40, 0xffff, RZ, 0xc0, !PT ;  /* 0x0000ffff28007812 */ /* 0x000fc600078ec0ff */
[----:B------:R0:W-:Y:S01]  /*1946a0*/  STSM.16.M88.4 [R26], R4 ;  /* 0x000000041a007844 */ /* 0x0001e20000000200 */
[----:B------:R-:W-:-:S03]  /*1946b0*/  NOP ;  /* 0x0000000000007918 */ /* 0x000fc60000000000 */
[----:B------:R-:W1:Y:S01]  /*1946c0*/  LDS.128 R16, [R26] ;  /* 0x000000001a107984 */ /* 0x000e620000000c00 */
[----:B------:R-:W-:Y:S02]  /*1946d0*/  LOP3.LUT R3, R35, 0xffff, RZ, 0xc0, !PT ;  /* 0x0000ffff23037812 */ /* 0x000fe400078ec0ff */
[----:B------:R-:W-:Y:S02]  /*1946e0*/  LOP3.LUT R2, R38, 0xffff, RZ, 0xc0, !PT ;  /* 0x0000ffff26027812 */ /* 0x000fe400078ec0ff */
[----:B0-----:R-:W-:-:S04]  /*1946f0*/  LOP3.LUT R4, R34, 0xffff, RZ, 0xc0, !PT ;  /* 0x0000ffff22047812 */ /* 0x001fc800078ec0ff */
[----:B------:R-:W-:Y:S02]  /*194700*/  PRMT R12, R41, 0x4210, R4 ;  /* 0x00004210290c7816 */ /* 0x000fe40000000004 */
[----:B----4-:R-:W-:Y:S02]  /*194710*/  PRMT R15, R45, 0x4210, R0 ;  /* 0x000042102d0f7816 */ /* 0x010fe40000000000 */
[----:B------:R-:W4:Y:S04]  /*194720*/  LDL.LU R45, [R1+0x53b4] ;  /* 0x0053b400012d7983 */ /* 0x000f280000300800 */
[----:B------:R-:W4:Y:S04]  /*194730*/  LDL.LU R30, [R1+0x53b0] ;  /* 0x0053b000011e7983 */ /* 0x000f280000300800 */
[----:B------:R-:W4:Y:S04]  /*194740*/  LDL.LU R31, [R1+0x5280] ;  /* 0x00528000011f7983 */ /* 0x000f280000300800 */
[----:B------:R-:W4:Y:S04]  /*194750*/  LDL.LU R38, [R1+0x527c] ;  /* 0x00527c0001267983 */ /* 0x000f280000300800 */
[----:B------:R-:W4:Y:S01]  /*194760*/  LDL.LU R40, [R1+0x54ac] ;  /* 0x0054ac0001287983 */ /* 0x000f220000300800 */
[----:B--2---:R-:W-:-:S03]  /*194770*/  PRMT R13, R42, 0x4210, R3 ;  /* 0x000042102a0d7816 */ /* 0x004fc60000000003 */
[----:B------:R-:W2:Y:S04]  /*194780*/  LDL.LU R41, [R1+0x54a4] ;  /* 0x0054a40001297983 */ /* 0x000ea80000300800 */
[----:B------:R-:W2:Y:S04]  /*194790*/  LDL.LU R42, [R1+0x549c] ;  /* 0x00549c00012a7983 */ /* 0x000ea80000300800 */
[----:B-1----:R-:W-:Y:S01]  /*1947a0*/  STL [R1+0x7c4], R17 ;  /* 0x0007c41101007387 */ /* 0x002fe20000100800 */
[----:B---3--:R-:W-:-:S03]  /*1947b0*/  PRMT R14, R43, 0x4210, R2 ;  /* 0x000042102b0e7816 */ /* 0x008fc60000000002 */
[----:B------:R-:W-:Y:S04]  /*1947c0*/  STL.64 [R1+0x7c8], R18 ;  /* 0x0007c81201007387 */ /* 0x000fe80000100a00 */
[----:B------:R-:W3:Y:S01]  /*1947d0*/  LDL.LU R43, [R1+0x5494] ;  /* 0x00549400012b7983 */ /* 0x000ee20000300800 */
[----:B------:R-:W-:-:S03]  /*1947e0*/  NOP ;  /* 0x0000000000007918 */ /* 0x000fc60000000000 */
[----:B------:R0:W-:Y:S04]  /*1947f0*/  STSM.16.M88.4 [R26], R12 ;  /* 0x0000000c1a007844 */ /* 0x0001e80000000200 */
[----:B------:R-:W3:Y:S01]  /*194800*/  LDL.LU R35, [R1+0x710] ;  /* 0x0007100001237983 */ /* 0x000ee20000300800 */
[----:B0-----:R-:W-:Y:S02]  /*194810*/  PRMT R12, R36, 0x5210, R4 ;  /* 0x00005210240c7816 */ /* 0x001fe40000000004 */
[----:B------:R-:W-:Y:S01]  /*194820*/  PRMT R13, R37, 0x5210, R3 ;  /* 0x00005210250d7816 */ /* 0x000fe20000000003 */
[----:B------:R-:W3:Y:S04]  /*194830*/  LDL.LU R36, [R1+0x70c] ;  /* 0x00070c0001247983 */ /* 0x000ee80000300800 */
[----:B------:R-:W3:Y:S01]  /*194840*/  LDL.LU R37, [R1+0x708] ;  /* 0x0007080001257983 */ /* 0x000ee20000300800 */
[----:B------:R-:W-:-:S03]  /*194850*/  PRMT R15, R46, 0x5210, R0 ;  /* 0x000052102e0f7816 */ /* 0x000fc60000000000 */
[----:B------:R-:W3:Y:S01]  /*194860*/  LDL.LU R46, [R1+0x6bc] ;  /* 0x0006bc00012e7983 */ /* 0x000ee20000300800 */
[----:B------:R-:W-:Y:S01]  /*194870*/  IMAD.MOV.U32 R7, RZ, RZ, R16 ;  /* 0x000000ffff077224 */ /* 0x000fe200078e0010 */
[----:B------:R-:W-:Y:S02]  /*194880*/  NOP ;  /* 0x0000000000007918 */ /* 0x000fe40000000000 */
[----:B------:R-:W0:Y:S01]  /*194890*/  LDS.128 R16, [R26] ;  /* 0x000000001a107984 */ /* 0x000e220000000c00 */
[----:B------:R-:W-:Y:S01]  /*1948a0*/  PRMT R14, R44, 0x5210, R2 ;  /* 0x000052102c0e7816 */ /* 0x000fe20000000002 */
[----:B------:R-:W-:Y:S02]  /*1948b0*/  NOP ;  /* 0x0000000000007918 */ /* 0x000fe40000000000 */
[----:B0-----:R-:W-:Y:S04]  /*1948c0*/  STL [R1+0x7b0], R16 ;  /* 0x0007b01001007387 */ /* 0x001fe80000100800 */
[----:B------:R-:W-:Y:S04]  /*1948d0*/  STL.64 [R1+0x7b8], R18 ;  /* 0x0007b81201007387 */ /* 0x000fe80000100a00 */
[----:B------:R-:W3:Y:S04]  /*1948e0*/  LDL.LU R44, [R1+0x5290] ;  /* 0x00529000012c7983 */ /* 0x000ee80000300800 */
[----:B------:R-:W3:Y:S04]  /*1948f0*/  LDL.LU R32, [R1+0x630] ;  /* 0x0006300001207983 */ /* 0x000ee80000300800 */
[----:B------:R-:W3:Y:S04]  /*194900*/  LDL.LU R33, [R1+0x634] ;  /* 0x0006340001217983 */ /* 0x000ee80000300800 */
[----:B------:R-:W3:Y:S04]  /*194910*/  LDL.LU R34, [R1+0x638] ;  /* 0x0006380001227983 */ /* 0x000ee80000300800 */
[----:B------:R0:W-:Y:S01]  /*194920*/  STSM.16.M88.4 [R26], R12 ;  /* 0x0000000c1a007844 */ /* 0x0001e20000000200 */
[----:B------:R-:W-:Y:S01]  /*194930*/  IMAD.MOV.U32 R6, RZ, RZ, R17 ;  /* 0x000000ffff067224 */ /* 0x000fe200078e0011 */
[----:B------:R-:W-:-:S02]  /*194940*/  NOP ;  /* 0x0000000000007918 */ /* 0x000fc40000000000 */
[----:B------:R-:W1:Y:S01]  /*194950*/  LDS.128 R16, [R26] ;  /* 0x000000001a107984 */ /* 0x000e620000000c00 */
[----:B----4-:R-:W-:-:S03]  /*194960*/  LOP3.LUT R4, R45, 0xffff, RZ, 0xc0, !PT ;  /* 0x0000ffff2d047812 */ /* 0x010fc600078ec0ff */
[----:B------:R-:W4:Y:S01]  /*194970*/  LDL.LU R45, [R1+0x54b8] ;  /* 0x0054b800012d7983 */ /* 0x000f220000300800 */
[----:B------:R-:W-:Y:S02]  /*194980*/  LOP3.LUT R3, R30, 0xffff, RZ, 0xc0, !PT ;  /* 0x0000ffff1e037812 */ /* 0x000fe400078ec0ff */
[----:B------:R-:W-:Y:S02]  /*194990*/  LOP3.LUT R2, R31, 0xffff, RZ, 0xc0, !PT ;  /* 0x0000ffff1f027812 */ /* 0x000fe400078ec0ff */
[----:B------:R-:W-:Y:S02]  /*1949a0*/  LOP3.LUT R0, R38, 0xffff, RZ, 0xc0, !PT ;  /* 0x0000ffff26007812 */ /* 0x000fe400078ec0ff */
[----:B0-----:R-:W-:Y:S02]  /*1949b0*/  PRMT R12, R40, 0x4210, R4 ;  /* 0x00004210280c7816 */ /* 0x001fe40000000004 */
[----:B--2---:R-:W-:Y:S01]  /*1949c0*/  PRMT R13, R41, 0x4210, R3 ;  /* 0x00004210290d7816 */ /* 0x004fe20000000003 */
[----:B------:R-:W2:Y:S01]  /*1949d0*/  LDL.LU R40, [R1+0x3b0] ;  /* 0x0003b00001287983 */ /* 0x000ea20000300800 */
[----:B------:R-:W-:-:S03]  /*1949e0*/  PRMT R14, R42, 0x4210, R2 ;  /* 0x000042102a0e7816 */ /* 0x000fc60000000002 */
[----:B------:R-:W2:Y:S04]  /*1949f0*/  LDL.LU R41, [R1+0x3b4] ;  /* 0x0003b40001297983 */ /* 0x000ea80000300800 */
[----:B------:R-:W2:Y:S01]  /*194a00*/  LDL.LU R42, [R1+0x3b8] ;  /* 0x0003b800012a7983 */ /* 0x000ea20000300800 */
[----:B---3--:R-:W-:Y:S01]  /*194a10*/  PRMT R15, R43, 0x4210, R0 ;  /* 0x000042102b0f7816 */ /* 0x008fe20000000000 */
[----:B------:R-:W-:Y:S02]  /*194a20*/  NOP ;  /* 0x0000000000007918 */ /* 0x000fe40000000000 */
[----:B------:R-:W3:Y:S04]  /*194a30*/  LDL.LU R43, [R1+0x6c0] ;  /* 0x0006c000012b7983 */ /* 0x000ee80000300800 */
[----:B------:R-:W2:Y:S04]  /*194a40*/  LDL.LU R38, [R1+0x529c] ;  /* 0x00529c0001267983 */ /* 0x000ea80000300800 */
[----:B-1----:R-:W-:Y:S04]  /*194a50*/  STL.64 [R1+0x7a0], R16 ;  /* 0x0007a01001007387 */ /* 0x002fe80000100a00 */
[----:B------:R-:W-:Y:S04]  /*194a60*/  STL.64 [R1+0x7a8], R18 ;  /* 0x0007a81201007387 */ /* 0x000fe80000100a00 */
[----:B------:R-:W2:Y:S04]  /*194a70*/  LDL.LU R28, [R1+0x640] ;  /* 0x00064000011c7983 */ /* 0x000ea80000300800 */
[----:B------:R0:W-:Y:S04]  /*194a80*/  STSM.16.M88.4 [R26], R12 ;  /* 0x0000000c1a007844 */ /* 0x0001e80000000200 */
[----:B------:R-:W2:Y:S04]  /*194a90*/  LDL.LU R29, [R1+0x644] ;  /* 0x00064400011d7983 */ /* 0x000ea80000300800 */
[----:B------:R-:W2:Y:S01]  /*194aa0*/  LDL.LU R30, [R1+0x648] ;  /* 0x00064800011e7983 */ /* 0x000ea20000300800 */
[----:B------:R-:W-:-:S03]  /*194ab0*/  NOP ;  /* 0x0000000000007918 */ /* 0x000fc60000000000 */
[----:B------:R-:W1:Y:S01]  /*194ac0*/  LDS.128 R16, [R26] ;  /* 0x000000001a107984 */ /* 0x000e620000000c00 */
[----:B0-----:R-:W-:-:S03]  /*194ad0*/  PRMT R15, R46, 0x5210, R0 ;  /* 0x000052102e0f7816 */ /* 0x001fc60000000000 */
[----:B------:R-:W2:Y:S01]  /*194ae0*/  LDL.LU R46, [R1+0x180c] ;  /* 0x00180c00012e7983 */ /* 0x000ea20000300800 */
[----:B------:R-:W-:Y:S02]  /*194af0*/  PRMT R12, R35, 0x5210, R4 ;  /* 0x00005210230c7816 */ /* 0x000fe40000000004 */
[----:B------:R-:W-:Y:S02]  /*194b00*/  PRMT R13, R36, 0x5210, R3 ;  /* 0x00005210240d7816 */ /* 0x000fe40000000003 */
[----:B------:R-:W-:Y:S01]  /*194b10*/  PRMT R14, R37, 0x5210, R2 ;  /* 0x00005210250e7816 */ /* 0x000fe20000000002 */
[----:B------:R-:W-:-:S04]  /*194b20*/  NOP ;  /* 0x0000000000007918 */ /* 0x000fc80000000000 */
[----:B------:R0:W-:Y:S04]  /*194b30*/  STSM.16.M88.4 [R26], R12 ;  /* 0x0000000c1a007844 */ /* 0x0001e80000000200 */
[----:B-1----:R-:W-:Y:S04]  /*194b40*/  STL.64 [R1+0x790], R16 ;  /* 0x0007901001007387 */ /* 0x002fe80000100a00 */
[----:B------:R-:W-:Y:S01]  /*194b50*/  STL.64 [R1+0x798], R18 ;  /* 0x0007981201007387 */ /* 0x000fe20000100a00 */
[----:B------:R-:W-:-:S03]  /*194b60*/  NOP ;  /* 0x0000000000007918 */ /* 0x000fc60000000000 */
[----:B------:R-:W1:Y:S04]  /*194b70*/  LDS.128 R16, [R26] ;  /* 0x000000001a107984 */ /* 0x000e680000000c00 */
[----:B0-----:R-:W2:Y:S04]  /*194b80*/  LDL.LU R12, [R1+0x4a0] ;  /* 0x0004a000010c7983 */ /* 0x001ea80000300800 */
[----:B------:R-:W2:Y:S04]  /*194b90*/  LDL.LU R13, [R1+0x4a4] ;  /* 0x0004a400010d7983 */ /* 0x000ea80000300800 */
[----:B------:R-:W2:Y:S01]  /*194ba0*/  LDL.LU R14, [R1+0x4a8] ;  /* 0x0004a800010e7983 */ /* 0x000ea20000300800 */
[----:B------:R-:W-:-:S03]  /*194bb0*/  LOP3.LUT R0, R44, 0xffff, RZ, 0xc0, !PT ;  /* 0x0000ffff2c007812 */ /* 0x000fc600078ec0ff */
[----:B-1----:R-:W-:Y:S04]  /*194bc0*/  STL [R1+0x780], R16 ;  /* 0x0007801001007387 */ /* 0x002fe80000100800 */
[----:B------:R-:W-:Y:S01]  /*194bd0*/  STL.64 [R1+0x788], R18 ;  /* 0x0007881201007387 */ /* 0x000fe20000100a00 */
[----:B------:R-:W-:Y:S01]  /*194be0*/  IMAD.MOV.U32 R5, RZ, RZ, R17 ;  /* 0x000000ffff057224 */ /* 0x000fe200078e0011 */
[----:B------:R-:W-:Y:S02]  /*194bf0*/  NOP ;  /* 0x0000000000007918 */ /* 0x000fe40000000000 */
[----:B------:R-:W2:Y:S01]  /*194c00*/  LDL.LU R44, [R1+0x714] ;  /* 0x00071400012c7983 */ /* 0x000ea20000300800 */
[----:B----4-:R-:W-:-:S03]  /*194c10*/  PRMT R35, R45, 0x4210, R0 ;  /* 0x000042102d237816 */ /* 0x010fc60000000000 */
[----:B------:R-:W4:Y:S04]  /*194c20*/  LDL.LU R45, [R1+0x52a8] ;  /* 0x0052a800012d7983 */ /* 0x000f280000300800 */
[----:B------:R-:W-:Y:S01]  /*194c30*/  STSM.16.M88.4 [R26], R32 ;  /* 0x000000201a007844 */ /* 0x000fe20000000200 */
[----:B------:R-:W-:-:S03]  /*194c40*/  NOP ;  /* 0x0000000000007918 */ /* 0x000fc60000000000 */
[----:B------:R-:W0:Y:S01]  /*194c50*/  LDS.128 R16, [R26] ;  /* 0x000000001a107984 */ /* 0x000e220000000c00 */
[----:B---3--:R-:W-:Y:S01]  /*194c60*/  PRMT R43, R43, 0x5210, R0 ;  /* 0x000052102b2b7816 */ /* 0x008fe20000000000 */
[----:B------:R-:W-:-:S04]  /*194c70*/  NOP ;  /* 0x0000000000007918 */ /* 0x000fc80000000000 */
[----:B--2---:R-:W-:Y:S04]  /*194c80*/  STSM.16.M88.4 [R26], R40 ;  /* 0x000000281a007844 */ /* 0x004fe80000000200 */
[----:B0-----:R0:W-:Y:S04]  /*194c90*/  STL.64 [R1+0x770], R16 ;  /* 0x0007701001007387 */ /* 0x0011e80000100a00 */
[----:B------:R1:W-:Y:S01]  /*194ca0*/  STL.64 [R1+0x778], R18 ;  /* 0x0007781201007387 */ /* 0x0003e20000100a00 */
[----:B------:R-:W-:Y:S01]  /*194cb0*/  LOP3.LUT R0, R38, 0xffff, RZ, 0xc0, !PT ;  /* 0x0000ffff26007812 */ /* 0x000fe200078ec0ff */
[----:B------:R-:W-:-:S02]  /*194cc0*/  NOP ;  /* 0x0000000000007918 */ /* 0x000fc40000000000 */
[----:B0-----:R-:W2:Y:S04]  /*194cd0*/  LDL.LU R16, [R1+0x650] ;  /* 0x0006500001107983 */ /* 0x001ea80000300800 */
[----:B------:R-:W2:Y:S04]  /*194ce0*/  LDL.LU R17, [R1+0x654] ;  /* 0x0006540001117983 */ /* 0x000ea80000300800 */
[----:B-1----:R-:W2:Y:S04]  /*194cf0*/  LDL.LU R18, [R1+0x658] ;  /* 0x0006580001127983 */ /* 0x002ea80000300800 */
[----:B------:R-:W3:Y:S04]  /*194d00*/  LDL.LU R41, [R1+0x1818] ;  /* 0x0018180001297983 */ /* 0x000ee80000300800 */
[----:B------:R-:W2:Y:S04]  /*194d10*/  LDL.LU R20, [R1+0x590] ;  /* 0x0005900001147983 */ /* 0x000ea80000300800 */
[----:B------:R-:W2:Y:S04]  /*194d20*/  LDL.LU R21, [R1+0x594] ;  /* 0x0005940001157983 */ /* 0x000ea80000300800 */
[----:B------:R-:W2:Y:S01]  /*194d30*/  LDL.LU R22, [R1+0x598] ;  /* 0x0005980001167983 */ /* 0x000ea20000300800 */
[----:B------:R-:W-:-:S03]  /*194d40*/  PRMT R31, R46, 0x4210, R0 ;  /* 0x000042102e1f7816 */ /* 0x000fc60000000000 */
[----:B------:R-:W2:Y:S04]  /*194d50*/  LDL.LU R42, [R1+0x6c4] ;  /* 0x0006c400012a7983 */ /* 0x000ea80000300800 */
[----:B------:R-:W2:Y:S04]  /*194d60*/  LDL.LU R46, [R1+0x52b0] ;  /* 0x0052b000012e7983 */ /* 0x000ea80000300800 */
[----:B------:R-:W0:Y:S01]  /*194d70*/  LDS.128 R32, [R26] ;  /* 0x000000001a207984 */ /* 0x000e220000000c00 */
[----:B------:R-:W-:-:S03]  /*194d80*/  NOP ;  /* 0x0000000000007918 */ /* 0x000fc60000000000 */
[----:B------:R-:W-:Y:S04]  /*194d90*/  STSM.16.M88.4 [R26], R28 ;  /* 0x0000001c1a007844 */ /* 0x000fe80000000200 */
[----:B0-----:R0:W-:Y:S04]  /*194da0*/  STL [R1+0x760], R32 ;  /* 0x0007602001007387 */ /* 0x0011e80000100800 */
[----:B------:R1:W-:Y:S01]  /*194db0*/  STL.64 [R1+0x768], R34 ;  /* 0x0007682201007387 */ /* 0x0003e20000100a00 */
[----:B------:R-:W-:-:S03]  /*194dc0*/  IMAD.MOV.U32 R4, RZ, RZ, R33 ;  /* 0x000000ffff047224 */ /* 0x000fc600078e0021 */
[----:B0-----:R-:W2:Y:S04]  /*194dd0*/  LDL.LU R32, [R1+0x660] ;  /* 0x0006600001207983 */ /* 0x001ea80000300800 */
[----:B------:R-:W2:Y:S04]  /*194de0*/  LDL.LU R33, [R1+0x664] ;  /* 0x0006640001217983 */ /* 0x000ea80000300800 */
[----:B-1----:R-:W2:Y:S04]  /*194df0*/  LDL.LU R34, [R1+0x668] ;  /* 0x0006680001227983 */ /* 0x002ea80000300800 */
[----:B------:R-:W2:Y:S04]  /*194e00*/  LDL.LU R43, [R1+0x54f0] ;  /* 0x0054f000012b7983 */ /* 0x000ea80000300800 */
[----:B------:R-:W-:Y:S04]  /*194e10*/  STL.64 [R1+0x6a58], R6 ;  /* 0x006a580601007387 */ /* 0x000fe80000100a00 */
[----:B------:R-:W-:Y:S01]  /*194e20*/  STL.64 [R1+0x6a50], R4 ;  /* 0x006a500401007387 */ /* 0x000fe20000100a00 */
[----:B------:R-:W-:-:S03]  /*194e30*/  NOP ;  /* 0x0000000000007918 */ /* 0x000fc60000000000 */
[----:B------:R-:W0:Y:S01]  /*194e40*/  LDS.128 R4, [R26] ;  /* 0x000000001a047984 */ /* 0x000e220000000c00 */
[----:B------:R-:W-:-:S03]  /*194e50*/  PRMT R15, R44, 0x5210, R0 ;  /* 0x000052102c0f7816 */ /* 0x000fc60000000000 */
[----:B------:R-:W2:Y:S04]  /*194e60*/  LDL.LU R28, [R1+0x5c0] ;  /* 0x0005c000011c7983 */ /* 0x000ea80000300800 */
[----:B------:R-:W2:Y:S04]  /*194e70*/  LDL.LU R29, [R1+0x5c4] ;  /* 0x0005c400011d7983 */ /* 0x000ea80000300800 */
[----:B------:R-:W2:Y:S01]  /*194e80*/  LDL.LU R30, [R1+0x5c8] ;  /* 0x0005c800011e7983 */ /* 0x000ea20000300800 */
[----:B------:R-:W-:-:S03]  /*194e90*/  NOP ;  /* 0x0000000000007918 */ /* 0x000fc60000000000 */
[----:B------:R-:W-:Y:S04]  /*194ea0*/  STSM.16.M88.4 [R26], R12 ;  /* 0x0000000c1a007844 */ /* 0x000fe80000000200 */
[----:B0-----:R-:W-:Y:S04]  /*194eb0*/  STL [R1+0x750], R4 ;  /* 0x0007500401007387 */ /* 0x001fe80000100800 */
[----:B------:R-:W-:Y:S01]  /*194ec0*/  STL.64 [R1+0x758], R6 ;  /* 0x0007580601007387 */ /* 0x000fe20000100a00 */
[----:B------:R-:W-:Y:S01]  /*194ed0*/  IMAD.MOV.U32 R3, RZ, RZ, R5 ;  /* 0x000000ffff037224 */ /* 0x000fe200078e0005 */
[----:B------:R-:W-:-:S02]  /*194ee0*/  NOP ;  /* 0x0000000000007918 */ /* 0x000fc40000000000 */
[----:B------:R-:W0:Y:S04]  /*194ef0*/  LDS.128 R4, [R26] ;  /* 0x000000001a047984 */ /* 0x000e280000000c00 */
[----:B------:R-:W2:Y:S01]  /*194f00*/  LDL.LU R44, [R1+0x6c8] ;  /* 0x0006c800012c7983 */ /* 0x000ea20000300800 */
[----:B----4-:R-:W-:-:S03]  /*194f10*/  LOP3.LUT R0, R45, 0xffff, RZ, 0xc0, !PT ;  /* 0x0000ffff2d007812 */ /* 0x010fc600078ec0ff */
[----:B------:R-:W4:Y:S04]  /*194f20*/  LDL.LU R45, [R1+0x52b8] ;  /* 0x0052b800012d7983 */ /* 0x000f280000300800 */
[----:B0-----:R-:W-:Y:S04]  /*194f30*/  STL.64 [R1+0x740], R4 ;  /* 0x0007400401007387 */ /* 0x001fe80000100a00 */
[----:B------:R-:W-:Y:S01]  /*194f40*/  STL.64 [R1+0x748], R6 ;  /* 0x0007480601007387 */ /* 0x000fe20000100a00 */
[----:B------:R-:W-:-:S03]  /*194f50*/  NOP ;  /* 0x0000000000007918 */ /* 0x000fc60000000000 */
[----:B------:R-:W4:Y:S01]  /*194f60*/  LDL.LU R12, [R1+0x670] ;  /* 0x00067000010c7983 */ /* 0x000f220000300800 */
[----:B---3--:R-:W-:-:S05]  /*194f70*/  PRMT R19, R41, 0x4210, R0 ;  /* 0x0000421029137816 */ /* 0x008fca0000000000 */
[----:B--2---:R-:W-:Y:S01]  /*194f80*/  STSM.16.M88.4 [R26], R16 ;  /* 0x000000101a007844 */ /* 0x004fe20000000200 */
[----:B------:R-:W-:-:S03]  /*194f90*/  NOP ;  /* 0x0000000000007918 */ /* 0x000fc60000000000 */
[----:B------:R-:W0:Y:S01]  /*194fa0*/  LDS.128 R4, [R26] ;  /* 0x000000001a047984 */ /* 0x000e220000000c00 */
[----:B------:R-:W-:Y:S02]  /*194fb0*/  PRMT R23, R42, 0x5210, R0 ;  /* 0x000052102a177816 */ /* 0x000fe40000000000 */
[----:B------:R-:W-:Y:S01]  /*194fc0*/  LOP3.LUT R0, R46, 0xffff, RZ, 0xc0, !PT ;  /* 0x0000ffff2e007812 */ /* 0x000fe200078ec0ff */
[----:B------:R-:W-:Y:S01]  /*194fd0*/  NOP ;  /* 0x0000000000007918 */ /* 0x000fe20000000000 */
[----:B0-----:R-:W-:Y:S04]  /*194fe0*/  STL.64 [R1+0x730], R4 ;  /* 0x0007300401007387 */ /* 0x001fe80000100a00 */
[----:B------:R-:W-:Y:S04]  /*194ff0*/  STL.64 [R1+0x738], R6 ;  /* 0x0007380601007387 */ /* 0x000fe80000100a00 */
[----:B------:R-:W2:Y:S04]  /*195000*/  LDL.LU R13, [R1+0x674] ;  /* 0x00067400010d7983 */ /* 0x000ea80000300800 */
[----:B------:R-:W2:Y:S04]  /*195010*/  LDL.LU R14, [R1+0x678] ;  /* 0x00067800010e7983 */ /* 0x000ea80000300800 */
[----:B------:R-:W3:Y:S04]  /*195020*/  LDL.LU R46, [R1+0x5510] ;  /* 0x00551000012e7983 */ /* 0x000ee80000300800 */
[----:B------:R-:W-:Y:S01]  /*195030*/  STSM.16.M88.4 [R26], R20 ;  /* 0x000000141a007844 */ /* 0x000fe20000000200 */
[----:B------:R-:W-:-:S03]  /*195040*/  NOP ;  /* 0x0000000000007918 */ /* 0x000fc60000000000 */
[----:B------:R-:W0:Y:S04]  /*195050*/  LDS.128 R4, [R26] ;  /* 0x000000001a047984 */ /* 0x000e280000000c00 */
[----:B------:R-:W2:Y:S04]  /*195060*/  LDL.LU R16, [R1+0x5d0] ;  /* 0x0005d00001107983 */ /* 0x000ea80000300800 */
[----:B------:R-:W2:Y:S04]  /*195070*/  LDL.LU R17, [R1+0x5d4] ;  /* 0x0005d40001117983 */ /* 0x000ea80000300800 */
[----:B------:R-:W2:Y:S01]  /*195080*/  LDL.LU R18, [R1+0x5d8] ;  /* 0x0005d80001127983 */ /* 0x000ea20000300800 */
[----:B------:R-:W-:Y:S01]  /*195090*/  PRMT R35, R43, 0x4210, R0 ;  /* 0x000042102b237816 */ /* 0x000fe20000000000 */
[----:B------:R-:W-:-:S02]  /*1950a0*/  NOP ;  /* 0x0000000000007918 */ /* 0x000fc40000000000 */
[----:B0-----:R-:W-:Y:S04]  /*1950b0*/  STL [R1+0x720], R4 ;  /* 0x0007200401007387 */ /* 0x001fe80000100800 */
[----:B------:R-:W-:Y:S04]  /*1950c0*/  STL.64 [R1+0x728], R6 ;  /* 0x0007280601007387 */ /* 0x000fe80000100a00 */
[----:B------:R-:W2:Y:S04]  /*1950d0*/  LDL.LU R41, [R1+0x6cc] ;  /* 0x0006cc0001297983 */ /* 0x000ea80000300800 */
[----:B------:R-:W2:Y:S04]  /*1950e0*/  LDL.LU R42, [R1+0x52c4] ;  /* 0x0052c400012a7983 */ /* 0x000ea80000300800 */
[----:B------:R0:W-:Y:S01]  /*1950f0*/  STSM.16.M88.4 [R26], R32 ;  /* 0x000000201a007844 */ /* 0x0001e20000000200 */
[----:B------:R-:W-:-:S03]  /*195100*/  NOP ;  /* 0x0000000000007918 */ /* 0x000fc60000000000 */
[----:B------:R-:W1:Y:S04]  /*195110*/  LDS.128 R20, [R26] ;  /* 0x000000001a147984 */ /* 0x000e680000000c00 */
[----:B0-----:R-:W2:Y:S04]  /*195120*/  LDL.LU R32, [R1+0x680] ;  /* 0x0006800001207983 */ /* 0x001ea80000300800 */
[----:B------:R-:W2:Y:S04]  /*195130*/  LDL.LU R33, [R1+0x684] ;  /* 0x0006840001217983 */ /* 0x000ea80000300800 */
[----:B------:R-:W2:Y:S01]  /*195140*/  LDL.LU R34, [R1+0x688] ;  /* 0x0006880001227983 */ /* 0x000ea20000300800 */
[----:B------:R-:W-:Y:S01]  /*195150*/  PRMT R31, R44, 0x5210, R0 ;  /* 0x000052102c1f7816 */ /* 0x000fe20000000000 */
[----:B------:R-:W-:-:S04]  /*195160*/  NOP ;  /* 0x0000000000007918 */ /* 0x000fc80000000000 */
[----:B------:R-:W-:Y:S01]  /*195170*/  STSM.16.M88.4 [R26], R28 ;  /* 0x0000001c1a007844 */ /* 0x000fe20000000200 */
[----:B------:R-:W-:-:S03]  /*195180*/  NOP ;  /* 0x0000000000007918 */ /* 0x000fc60000000000 */
[----:B------:R-:W0:Y:S01]  /*195190*/  LDS.128 R52, [R26] ;  /* 0x000000001a347984 */ /* 0x000e220000000c00 */
[----:B-1----:R-:W-:Y:S01]  /*1951a0*/  IMAD.MOV.U32 R0, RZ, RZ, R22 ;  /* 0x000000ffff007224 */ /* 0x002fe200078e0016 */
[----:B----4-:R-:W-:Y:S02]  /*1951b0*/  LOP3.LUT R4, R45, 0xffff, RZ, 0xc0, !PT ;  /* 0x0000ffff2d047812 */ /* 0x010fe400078ec0ff */
[----:B------:R-:W4:Y:S04]  /*1951c0*/  LDL.LU R45, [R1+0x182c] ;  /* 0x00182c00012d7983 */ /* 0x000f280000300800 */
[----:B------:R1:W-:Y:S04]  /*1951d0*/  STL.64 [R1+0x710], R20 ;  /* 0x0007101401007387 */ /* 0x0003e80000100a00 */
[----:B------:R-:W-:Y:S04]  /*1951e0*/  STL [R1+0x71c], R23 ;  /* 0x00071c1701007387 */ /* 0x000fe80000100800 */
[----:B-1----:R-:W4:Y:S04]  /*1951f0*/  LDL.LU R20, [R1+0x5e0] ;  /* 0x0005e00001147983 */ /* 0x002f280000300800 */
[----:B------:R-:W4:Y:S04]  /*195200*/  LDL.LU R21, [R1+0x5e4] ;  /* 0x0005e40001157983 */ /* 0x000f280000300800 */
[----:B------:R-:W4:Y:S04]  /*195210*/  LDL.LU R22, [R1+0x5e8] ;  /* 0x0005e80001167983 */ /* 0x000f280000300800 */
[----:B------:R-:W4:Y:S04]  /*195220*/  LDL.LU R43, [R1+0x87c] ;  /* 0x00087c00012b7983 */ /* 0x000f280000300800 */
[----:B------:R-:W4:Y:S04]  /*195230*/  LDL.LU R44, [R1+0x52cc] ;  /* 0x0052cc00012c7983 */ /* 0x000f280000300800 */
[----:B------:R-:W-:Y:S04]  /*195240*/  STL [R1+0x6990], R0 ;  /* 0x0069900001007387 */ /* 0x000fe80000100800 */
[----:B------:R-:W4:Y:S04]  /*195250*/  LDL.LU R28, [R1+0x690] ;  /* 0x00069000011c7983 */ /* 0x000f280000300800 */
[----:B------:R-:W4:Y:S04]  /*195260*/  LDL.LU R29, [R1+0x694] ;  /* 0x00069400011d7983 */ /* 0x000f280000300800 */
[----:B------:R-:W4:Y:S01]  /*195270*/  LDL.LU R30, [R1+0x698] ;  /* 0x00069800011e7983 */ /* 0x000f220000300800 */
[----:B---3--:R-:W-:Y:S01]  /*195280*/  PRMT R15, R46, 0x4210, R4 ;  /* 0x000042102e0f7816 */ /* 0x008fe20000000004 */
[----:B------:R-:W-:-:S02]  /*195290*/  NOP ;  /* 0x0000000000007918 */ /* 0x000fc40000000000 */
[----:B------:R-:W3:Y:S04]  /*1952a0*/  LDL.LU R46, [R1+0x1828] ;  /* 0x00182800012e7983 */ /* 0x000ee80000300800 */
[----:B--2---:R-:W-:Y:S01]  /*1952b0*/  STSM.16.M88.4 [R26], R12 ;  /* 0x0000000c1a007844 */ /* 0x004fe20000000200 */
[----:B------:R-:W-:-:S03]  /*1952c0*/  NOP ;  /* 0x0000000000007918 */ /* 0x000fc60000000000 */
[----:B------:R-:W1:Y:S01]  /*1952d0*/  LDS.128 R12, [R26] ;  /* 0x000000001a0c7984 */ /* 0x000e620000000c00 */
[----:B------:R-:W-:Y:S01]  /*1952e0*/  PRMT R19, R41, 0x5210, R4 ;  /* 0x0000521029137816 */ /* 0x000fe20000000004 */
[----:B------:R-:W-:-:S04]  /*1952f0*/  NOP ;  /* 0x0000000000007918 */ /* 0x000fc80000000000 */
[----:B------:R-:W-:Y:S01]  /*195300*/  STSM.16.M88.4 [R26], R16 ;  /* 0x000000101a007844 */ /* 0x000fe20000000200 */
[----:B------:R-:W-:-:S03]  /*195310*/  NOP ;  /* 0x0000000000007918 */ /* 0x000fc60000000000 */
[----:B------:R-:W2:Y:S04]  /*195320*/  LDS.128 R16, [R26] ;  /* 0x000000001a107984 */ /* 0x000ea80000000c00 */
[----:B0-----:R-:W-:Y:S01]  /*195330*/  STL [R1+0x704], R53 ;  /* 0x0007043501007387 */ /* 0x001fe20000100800 */
[----:B------:R-:W-:-:S03]  /*195340*/  LOP3.LUT R4, R42, 0xffff, RZ, 0xc0, !PT ;  /* 0x0000ffff2a047812 */ /* 0x000fc600078ec0ff */
[----:B------:R-:W-:Y:S04]  /*195350*/  STL.64 [R1+0x708], R54 ;  /* 0x0007083601007387 */ /* 0x000fe80000100a00 */
[----:B-1----:R0:W-:Y:S04]  /*195360*/  STL.64 [R1+0x6f0], R12 ;  /* 0x0006f00c01007387 */ /* 0x0021e80000100a00 */
[----:B------:R1:W-:Y:S04]  /*195370*/  STL.64 [R1+0x6f8], R14 ;  /* 0x0006f80e01007387 */ /* 0x0003e80000100a00 */
[----:B0-----:R-:W3:Y:S04]  /*195380*/  LDL.LU R12, [R1+0x5f0] ;  /* 0x0005f000010c7983 */ /* 0x001ee80000300800 */
[----:B------:R-:W3:Y:S04]  /*195390*/  LDL.LU R13, [R1+0x5f4] ;  /* 0x0005f400010d7983 */ /* 0x000ee80000300800 */
[----:B-1----:R-:W3:Y:S04]  /*1953a0*/  LDL.LU R14, [R1+0x5f8] ;  /* 0x0005f800010e7983 */ /* 0x002ee80000300800 */
[----:B------:R-:W3:Y:S01]  /*1953b0*/  LDL.LU R42, [R1+0x82c] ;  /* 0x00082c00012a7983 */ /* 0x000ee20000300800 */
[----:B----4-:R-:W-:Y:S01]  /*1953c0*/  PRMT R35, R45, 0x4210, R4 ;  /* 0x000042102d237816 */ /* 0x010fe20000000004 */
[----:B------:R-:W-:-:S02]  /*1953d0*/  NOP ;  /* 0x0000000000007918 */ /* 0x000fc40000000000 */
[----:B------:R-:W4:Y:S04]  /*1953e0*/  LDL.LU R45, [R1+0x52d0] ;  /* 0x0052d000012d7983 */ /* 0x000f280000300800 */
[----:B------:R0:W-:Y:S04]  /*1953f0*/  STSM.16.M88.4 [R26], R32 ;  /* 0x000000201a007844 */ /* 0x0001e80000000200 */
[----:B--2---:R-:W-:Y:S04]  /*195400*/  STL.64 [R1+0x6e0], R16 ;  /* 0x0006e01001007387 */ /* 0x004fe80000100a00 */
[----:B------:R-:W-:Y:S01]  /*195410*/  STL.64 [R1+0x6e8], R18 ;  /* 0x0006e81201007387 */ /* 0x000fe20000100a00 */
[----:B------:R-:W-:-:S03]  /*195420*/  NOP ;  /* 0x0000000000007918 */ /* 0x000fc60000000000 */
[----:B------:R-:W1:Y:S04]  /*195430*/  LDS.128 R16, [R26] ;  /* 0x000000001a107984 */ /* 0x000e680000000c00 */
[----:B0-----:R-:W2:Y:S01]  /*195440*/  LDL.LU R32, [R1+0x870] ;  /* 0x0008700001207983 */ /* 0x001ea20000300800 */
[----:B------:R-:W-:Y:S02]  /*195450*/  PRMT R23, R43, 0x5210, R4 ;  /* 0x000052102b177816 */ /* 0x000fe40000000004 */
[----:B------:R-:W-:Y:S01]  /*195460*/  LOP3.LUT R4, R44, 0xffff, RZ, 0xc0, !PT ;  /* 0x0000ffff2c047812 */ /* 0x000fe200078ec0ff */
[----:B------:R-:W-:Y:S01]  /*195470*/  NOP ;  /* 0x0000000000007918 */ /* 0x000fe20000000000 */
[----:B-1----:R0:W-:Y:S04]  /*195480*/  STL.64 [R1+0x6d0], R16 ;  /* 0x0006d01001007387 */ /* 0x0021e80000100a00 */
[----:B------:R1:W-:Y:S04]  /*195490*/  STL.64 [R1+0x6d8], R18 ;  /* 0x0006d81201007387 */ /* 0x0003e80000100a00 */
[----:B------:R-:W2:Y:S04]  /*1954a0*/  LDL.LU R33, [R1+0x874] ;  /* 0x0008740001217983 */ /* 0x000ea80000300800 */
[----:B------:R-:W2:Y:S04]  /*1954b0*/  LDL.LU R34, [R1+0x878] ;  /* 0x0008780001227983 */ /* 0x000ea80000300800 */
[----:B------:R-:W2:Y:S04]  /*1954c0*/  LDL.LU R41, [R1+0x5548] ;  /* 0x0055480001297983 */ /* 0x000ea80000300800 */
[----:B0-----:R-:W2:Y:S04]  /*1954d0*/  LDL.LU R16, [R1+0x600] ;  /* 0x0006000001107983 */ /* 0x001ea80000300800 */
[----:B------:R-:W2:Y:S04]  /*1954e0*/  LDL.LU R17, [R1+0x604] ;  /* 0x0006040001117983 */ /* 0x000ea80000300800 */
[----:B-1----:R-:W2:Y:S01]  /*1954f0*/  LDL.LU R18, [R1+0x608] ;  /* 0x0006080001127983 */ /* 0x002ea20000300800 */
[----:B---3--:R-:W-:-:S03]  /*195500*/  PRMT R31, R46, 0x4210, R4 ;  /* 0x000042102e1f7816 */ /* 0x008fc60000000004 */
[----:B------:R-:W3:Y:S04]  /*195510*/  LDL.LU R46, [R1+0x83c] ;  /* 0x00083c00012e7983 */ /* 0x000ee80000300800 */
[----:B------:R-:W-:Y:S01]  /*195520*/  STSM.16.M88.4 [R26], R20 ;  /* 0x000000141a007844 */ /* 0x000fe20000000200 */
[----:B------:R-:W-:-:S03]  /*195530*/  NOP ;  /* 0x0000000000007918 */ /* 0x000fc60000000000 */
[----:B------:R-:W0:Y:S01]  /*195540*/  LDS.128 R20, [R26] ;  /* 0x000000001a147984 */ /* 0x000e220000000c00 */
[----:B------:R-:W-:-:S03]  /*195550*/  NOP ;  /* 0x0000000000007918 */ /* 0x000fc60000000000 */
[----:B------:R1:W-:Y:S01]  /*195560*/  STSM.16.M88.4 [R26], R28 ;  /* 0x0000001c1a007844 */ /* 0x0003e20000000200 */
[----:B------:R-:W-:-:S03]  /*195570*/  LOP3.LUT P0, RZ, R57, 0x2000, RZ, 0xc0, !PT ;  /* 0x0000200039ff7812 */ /* 0x000fc6000780c0ff */
[----:B0-----:R-:W-:Y:S04]  /*195580*/  STL.64 [R1+0x6c0], R20 ;  /* 0x0006c01401007387 */ /* 0x001fe80000100a00 */
[----:B------:R-:W-:Y:S04]  /*195590*/  STL.64 [R1+0x6c8], R22 ;  /* 0x0006c81601007387 */ /* 0x000fe80000100a00 */
[----:B------:R-:W3:Y:S04]  /*1955a0*/  LDL.LU R43, [R1+0x52e0] ;  /* 0x0052e000012b7983 */ /* 0x000ee80000300800 */
[----:B-1----:R-:W3:Y:S04]  /*1955b0*/  LDL.LU R28, [R1+0x880] ;  /* 0x00088000011c7983 */ /* 0x002ee80000300800 */
[----:B------:R-:W3:Y:S04]  /*1955c0*/  LDL.LU R29, [R1+0x884] ;  /* 0x00088400011d7983 */ /* 0x000ee80000300800 */
[----:B------:R-:W3:Y:S04]  /*1955d0*/  LDL.LU R30, [R1+0x888] ;  /* 0x00088800011e7983 */ /* 0x000ee80000300800 */
[----:B------:R-:W3:Y:S01]  /*1955e0*/  LDL.LU R44, [R1+0x555c] ;  /* 0x00555c00012c7983 */ /* 0x000ee20000300800 */
[----:B------:R-:W-:-:S03]  /*1955f0*/  NOP ;  /* 0x0000000000007918 */ /* 0x000fc60000000000 */
[----:B------:R-:W0:Y:S01]  /*195600*/  LDS.128 R20, [R26] ;  /* 0x000000001a147984 */ /* 0x000e220000000c00 */
[----:B------:R-:W-:-:S04]  /*195610*/  LOP3.LUT R39, R39, 0xfffff7ff, RZ, 0xc0, !PT ;  /* 0xfffff7ff27277812 */ /* 0x000fc800078ec0ff */
[----:B------:R-:W-:Y:S02]  /*195620*/  @P0 LOP3.LUT R39, R39, 0x800, RZ, 0xfc, !PT ;  /* 0x0000080027270812 */ /* 0x000fe400078efcff */
[----:B------:R-:W-:Y:S02]  /*195630*/  LOP3.LUT P0, RZ, R57, 0x40, RZ, 0xc0, !PT ;  /* 0x0000004039ff7812 */ /* 0x000fe4000780c0ff */
[----:B------:R-:W-:Y:S02]  /*195640*/  LOP3.LUT R39, R39, 0xffffefff, RZ, 0xc0, !PT ;  /* 0xffffefff27277812 */ /* 0x000fe400078ec0ff */
[----:B------:R-:W-:Y:S01]  /*195650*/  PRMT R15, R42, 0x5210, R4 ;  /* 0x000052102a0f7816 */ /* 0x000fe20000000004 */
[----:B------:R-:W-:-:S08]  /*195660*/  NOP ;  /* 0x0000000000007918 */ /* 0x000fd00000000000 */
[----:B------:R-:W-:Y:S01]  /*195670*/  @P0 LOP3.LUT R39, R39, 0x1000, RZ, 0xfc, !PT ;  /* 0x0000100027270812 */ /* 0x000fe200078efcff */
[----:B------:R-:W-:Y:S01]  /*195680*/  STSM.16.M88.4 [R26], R12 ;  /* 0x0000000c1a007844 */ /* 0x000fe20000000200 */
[----:B------:R-:W-:Y:S01]  /*195690*/  LOP3.LUT P0, RZ, R50, 0x8000000, RZ, 0xc0, !PT ;  /* 0x0800000032ff7812 */ /* 0x000fe2000780c0ff */
[----:B------:R-:W-:Y:S02]  /*1956a0*/  NOP ;  /* 0x0000000000007918 */ /* 0x000fe40000000000 */
[----:B------:R-:W1:Y:S04]  /*1956b0*/  LDS.128 R12, [R26] ;  /* 0x000000001a0c7984 */ /* 0x000e680000000c00 */
[----:B0-----:R0:W-:Y:S04]  /*1956c0*/  STL.64 [R1+0x6b0], R20 ;  /* 0x0006b01401007387 */ /* 0x0011e80000100a00 */
[----:B------:R-:W-:Y:S01]  /*1956d0*/  STL [R1+0x6bc], R23 ;  /* 0x0006bc1701007387 */ /* 0x000fe20000100800 */
[----:B------:R-:W-:-:S03]  /*1956e0*/  IMAD.MOV.U32 R50, RZ, RZ, R22 ;  /* 0x000000ffff327224 */ /* 0x000fc600078e0016 */
[----:B0-----:R-:W3:Y:S04]  /*1956f0*/  LDL.LU R20, [R1+0x610] ;  /* 0x0006100001147983 */ /* 0x001ee80000300800 */
[----:B------:R-:W3:Y:S04]  /*195700*/  LDL.LU R21, [R1+0x614] ;  /* 0x0006140001157983 */ /* 0x000ee80000300800 */
[----:B------:R-:W3:Y:S04]  /*195710*/  LDL.LU R22, [R1+0x618] ;  /* 0x0006180001167983 */ /* 0x000ee80000300800 */
[----:B------:R-:W3:Y:S01]  /*195720*/  LDL.LU R42, [R1+0x84c] ;  /* 0x00084c00012a7983 */ /* 0x000ee20000300800 */
[----:B----4-:R-:W-:-:S03]  /*195730*/  LOP3.LUT R4, R45, 0xffff, RZ, 0xc0, !PT ;  /* 0x0000ffff2d047812 */ /* 0x010fc600078ec0ff */
[----:B------:R-:W4:Y:S04]  /*195740*/  LDL.LU R45, [R1+0x52e4] ;  /* 0x0052e400012d7983 */ /* 0x000f280000300800 */
[----:B------:R-:W-:Y:S04]  /*195750*/  STL [R1+0x6988], R50 ;  /* 0x0069883201007387 */ /* 0x000fe80000100800 */
[----:B-1----:R-:W-:Y:S04]  /*195760*/  STL [R1+0x6a4], R13 ;  /* 0x0006a40d01007387 */ /* 0x002fe80000100800 */
[----:B------:R-:W-:Y:S01]  /*195770*/  STL.64 [R1+0x6a8], R14 ;  /* 0x0006a80e01007387 */ /* 0x000fe20000100a00 */
[----:B--2---:R-:W-:Y:S01]  /*195780*/  PRMT R35, R41, 0x4210, R4 ;  /* 0x0000421029237816 */ /* 0x004fe20000000004 */
[----:B------:R-:W-:-:S04]  /*195790*/  NOP ;  /* 0x0000000000007918 */ /* 0x000fc80000000000 */
[----:B------:R0:W-:Y:S04]  /*1957a0*/  STSM.16.M88.4 [R26], R32 ;  /* 0x000000201a007844 */ /* 0x0001e80000000200 */
[----:B0-----:R-:W2:Y:S04]  /*1957b0*/  LDL.LU R32, [R1+0x890] ;  /* 0x0008900001207983 */ /* 0x001ea80000300800 */
[----:B------:R-:W2:Y:S04]  /*1957c0*/  LDL.LU R33, [R1+0x894] ;  /* 0x0008940001217983 */ /* 0x000ea80000300800 */
[----:B------:R-:W2:Y:S01]  /*1957d0*/  LDL.LU R34, [R1+0x898] ;  /* 0x0008980001227983 */ /* 0x000ea20000300800 */
[----:B---3--:R-:W-:Y:S01]  /*1957e0*/  PRMT R19, R46, 0x5210, R4 ;  /* 0x000052102e137816 */ /* 0x008fe20000000004 */
[----:B------:R-:W-:-:S02]  /*1957f0*/  IMAD.MOV.U32 R50, RZ, RZ, R12 ;  /* 0x000000ffff327224 */ /* 0x000fc400078e000c */
[----:B------:R-:W3:Y:S01]  /*195800*/  LDL.LU R46, [R1+0x1838] ;  /* 0x00183800012e7983 */ /* 0x000ee20000300800 */
[----:B------:R-:W-:-:S03]  /*195810*/  NOP ;  /* 0x0000000000007918 */ /* 0x000fc60000000000 */
[----:B------:R-:W0:Y:S01]  /*195820*/  LDS.128 R12, [R26] ;  /* 0x000000001a0c7984 */ /* 0x000e220000000c00 */
[----:B------:R-:W-:-:S03]  /*195830*/  NOP ;  /* 0x0000000000007918 */ /* 0x000fc60000000000 */
[----:B------:R-:W-:Y:S01]  /*195840*/  STSM.16.M88.4 [R26], R16 ;  /* 0x000000101a007844 */ /* 0x000fe20000000200 */
[----:B------:R-:W-:-:S03]  /*195850*/  NOP ;  /* 0x0000000000007918 */ /* 0x000fc60000000000 */
[----:B------:R-:W1:Y:S01]  /*195860*/  LDS.128 R16, [R26] ;  /* 0x000000001a107984 */ /* 0x000e620000000c00 */
[----:B------:R-:W-:-:S03]  /*195870*/  LOP3.LUT R4, R43, 0xffff, RZ, 0xc0, !PT ;  /* 0x0000ffff2b047812 */ /* 0x000fc600078ec0ff */
[----:B0-----:R0:W-:Y:S04]  /*195880*/  STL.64 [R1+0x690], R12 ;  /* 0x0006900c01007387 */ /* 0x0011e80000100a00 */
[----:B------:R0:W-:Y:S01]  /*195890*/  STL.64 [R1+0x698], R14 ;  /* 0x0006980e01007387 */ /* 0x0001e20000100a00 */
[----:B------:R-:W-:Y:S01]  /*1958a0*/  PRMT R31, R44, 0x4210, R4 ;  /* 0x000042102c1f7816 */ /* 0x000fe20000000004 */
[----:B------:R-:W-:Y:S02]  /*1958b0*/  NOP ;  /* 0x0000000000007918 */ /* 0x000fe40000000000 */
[----:B0-----:R-:W2:Y:S04]  /*1958c0*/  LDL.LU R12, [R1+0x620] ;  /* 0x00062000010c7983 */ /* 0x001ea80000300800 */
[----:B------:R-:W2:Y:S04]  /*1958d0*/  LDL.LU R13, [R1+0x624] ;  /* 0x00062400010d7983 */ /* 0x000ea80000300800 */
[----:B------:R-:W2:Y:S04]  /*1958e0*/  LDL.LU R14, [R1+0x628] ;  /* 0x00062800010e7983 */ /* 0x000ea80000300800 */
[----:B------:R-:W2:Y:S04]  /*1958f0*/  LDL.LU R43, [R1+0x8ac] ;  /* 0x0008ac00012b7983 */ /* 0x000ea80000300800 */
[----:B------:R-:W2:Y:S04]  /*195900*/  LDL.LU R44, [R1+0x52ec] ;  /* 0x0052ec00012c7983 */ /* 0x000ea80000300800 */
[----:B-1----:R-:W-:Y:S04]  /*195910*/  STL [R1+0x684], R17 ;  /* 0x0006841101007387 */ /* 0x002fe80000100800 */
[----:B------:R0:W-:Y:S04]  /*195920*/  STSM.16.M88.4 [R26], R28 ;  /* 0x0000001c1a007844 */ /* 0x0001e80000000200 */
[----:B------:R-:W-:Y:S01]  /*195930*/  STL.64 [R1+0x688], R18 ;  /* 0x0006881201007387 */ /* 0x000fe20000100a00 */
[----:B------:R-:W-:Y:S01]  /*195940*/  IMAD.MOV.U32 R61, RZ, RZ, R16 ;  /* 0x000000ffff3d7224 */ /* 0x000fe200078e0010 */
[----:B------:R-:W-:-:S02]  /*195950*/  NOP ;  /* 0x0000000000007918 */ /* 0x000fc40000000000 */
[----:B------:R-:W1:Y:S04]  /*195960*/  LDS.128 R16, [R26] ;  /* 0x000000001a107984 */ /* 0x000e680000000c00 */
[----:B0-----:R-:W2:Y:S04]  /*195970*/  LDL.LU R28, [R1+0x8a0] ;  /* 0x0008a000011c7983 */ /* 0x001ea80000300800 */
[----:B-1----:R0:W-:Y:S04]  /*195980*/  STL.64 [R1+0x670], R16 ;  /* 0x0006701001007387 */ /* 0x0021e80000100a00 */
[----:B------:R1:W-:Y:S04]  /*195990*/  STL.64 [R1+0x678], R18 ;  /* 0x0006781201007387 */ /* 0x0003e80000100a00 */
[----:B------:R-:W2:Y:S04]  /*1959a0*/  LDL.LU R29, [R1+0x8a4] ;  /* 0x0008a400011d7983 */ /* 0x000ea80000300800 */
[----:B------:R-:W2:Y:S04]  /*1959b0*/  LDL.LU R30, [R1+0x8a8] ;  /* 0x0008a800011e7983 */ /* 0x000ea80000300800 */
[----:B------:R-:W2:Y:S01]  /*1959c0*/  LDL.LU R41, [R1+0x183c] ;  /* 0x00183c0001297983 */ /* 0x000ea20000300800 */
[----:B------:R-:W-:Y:S01]  /*1959d0*/  PRMT R23, R42, 0x5210, R4 ;  /* 0x000052102a177816 */ /* 0x000fe20000000004 */
[----:B------:R-:W-:-:S04]  /*1959e0*/  NOP ;  /* 0x0000000000007918 */ /* 0x000fc80000000000 */
[----:B------:R-:W-:Y:S01]  /*1959f0*/  STSM.16.M88.4 [R26], R20 ;  /* 0x000000141a007844 */ /* 0x000fe20000000200 */
[----:B------:R-:W-:-:S03]  /*195a00*/  NOP ;  /* 0x0000000000007918 */ /* 0x000fc60000000000 */
[----:B------:R-:W4:Y:S04]  /*195a10*/  LDS.128 R20, [R26] ;  /* 0x000000001a147984 */ /* 0x000f280000000c00 */
[----:B0-----:R-:W2:Y:S04]  /*195a20*/  LDL.LU R16, [R1+0x820] ;  /* 0x0008200001107983 */ /* 0x001ea80000300800 */
[----:B------:R-:W2:Y:S04]  /*195a30*/  LDL.LU R17, [R1+0x824] ;  /* 0x0008240001117983 */ /* 0x000ea80000300800 */
[----:B-1----:R-:W2:Y:S04]  /*195a40*/  LDL.LU R18, [R1+0x828] ;  /* 0x0008280001127983 */ /* 0x002ea80000300800 */
[----:B------:R-:W2:Y:S01]  /*195a50*/  LDL.LU R42, [R1+0x85c] ;  /* 0x00085c00012a7983 */ /* 0x000ea20000300800 */
[----:B----4-:R-:W-:-:S03]  /*195a60*/  LOP3.LUT R4, R45, 0xffff, RZ, 0xc0, !PT ;  /* 0x0000ffff2d047812 */ /* 0x010fc600078ec0ff */
[----:B------:R-:W4:Y:S04]  /*195a70*/  LDL.LU R45, [R1+0x52fc] ;  /* 0x0052fc00012d7983 */ /* 0x000f280000300800 */
[----:B------:R-:W-:Y:S04]  /*195a80*/  STL [R1+0x660], R20 ;  /* 0x0006601401007387 */ /* 0x000fe80000100800 */
[----:B------:R-:W-:Y:S01]  /*195a90*/  STL.64 [R1+0x668], R22 ;  /* 0x0006681601007387 */ /* 0x000fe20000100a00 */
[----:B---3--:R-:W-:Y:S01]  /*195aa0*/  PRMT R35, R46, 0x4210, R4 ;  /* 0x000042102e237816 */ /* 0x008fe20000000004 */
[----:B------:R-:W-:-:S04]  /*195ab0*/  NOP ;  /* 0x0000000000007918 */ /* 0x000fc80000000000 */
[----:B--2---:R0:W-:Y:S01]  /*195ac0*/  STSM.16.M88.4 [R26], R32 ;  /* 0x000000201a007844 */ /* 0x0041e20000000200 */
[----:B------:R-:W-:-:S03]  /*195ad0*/  IMAD.MOV.U32 R46, RZ, RZ, R47 ;  /* 0x000000ffff2e7224 */ /* 0x000fc600078e002f */
[----:B0-----:R-:W2:Y:S04]  /*195ae0*/  LDL.LU R32, [R1+0x8b0] ;  /* 0x0008b00001207983 */ /* 0x001ea80000300800 */
[----:B------:R-:W2:Y:S04]  /*195af0*/  LDL.LU R33, [R1+0x8b4] ;  /* 0x0008b40001217983 */ /* 0x000ea80000300800 */
[----:B------:R-:W2:Y:S04]  /*195b00*/  LDL.LU R34, [R1+0x8b8] ;  /* 0x0008b80001227983 */ /* 0x000ea80000300800 */
[----:B------:R-:W3:Y:S01]  /*195b10*/  LDL.LU R47, [R1+0x556c] ;  /* 0x00556c00012f7983 */ /* 0x000ee20000300800 */
[----:B------:R-:W-:Y:S01]  /*195b20*/  IMAD.MOV.U32 R60, RZ, RZ, R21 ;  /* 0x000000ffff3c7224 */ /* 0x000fe200078e0015 */
[----:B------:R-:W-:-:S02]  /*195b30*/  NOP ;  /* 0x0000000000007918 */ /* 0x000fc40000000000 */
[----:B------:R-:W0:Y:S01]  /*195b40*/  LDS.128 R20, [R26] ;  /* 0x000000001a147984 */ /* 0x000e220000000c00 */
[----:B------:R-:W-:Y:S01]  /*195b50*/  PRMT R15, R43, 0x5210, R4 ;  /* 0x000052102b0f7816 */ /* 0x000fe20000000004 */
[----:B------:R-:W-:-:S04]  /*195b60*/  NOP ;  /* 0x0000000000007918 */ /* 0x000fc80000000000 */
[----:B------:R-:W-:Y:S01]  /*195b70*/  STSM.16.M88.4 [R26], R12 ;  /* 0x0000000c1a007844 */ /* 0x000fe20000000200 */
[----:B------:R-:W-:-:S03]  /*195b80*/  NOP ;  /* 0x0000000000007918 */ /* 0x000fc60000000000 */
[----:B------:R-:W1:Y:S01]  /*195b90*/  LDS.128 R12, [R26] ;  /* 0x000000001a0c7984 */ /* 0x000e620000000c00 */
[----:B------:R-:W-:-:S03]  /*195ba0*/  LOP3.LUT R4, R44, 0xffff, RZ, 0xc0, !PT ;  /* 0x0000ffff2c047812 */ /* 0x000fc600078ec0ff */
[----:B0-----:R0:W-:Y:S04]  /*195bb0*/  STL.64 [R1+0x650], R20 ;  /* 0x0006501401007387 */ /* 0x0011e80000100a00 */
[----:B------:R-:W-:Y:S01]  /*195bc0*/  STL [R1+0x65c], R23 ;  /* 0x00065c1701007387 */ /* 0x000fe20000100800 */
[----:B------:R-:W-:-:S03]  /*195bd0*/  IMAD.MOV.U32 R56, RZ, RZ, R22 ;  /* 0x000000ffff387224 */ /* 0x000fc600078e0016 */
[----:B0-----:R-:W2:Y:S04]  /*195be0*/  LDL.LU R20, [R1+0x830] ;  /* 0x0008300001147983 */ /* 0x001ea80000300800 */
[----:B------:R-:W2:Y:S04]  /*195bf0*/  LDL.LU R21, [R1+0x834] ;  /* 0x0008340001157983 */ /* 0x000ea80000300800 */
[----:B------:R-:W2:Y:S04]  /*195c00*/  LDL.LU R22, [R1+0x838] ;  /* 0x0008380001167983 */ /* 0x000ea80000300800 */
[----:B------:R-:W2:Y:S04]  /*195c10*/  LDL.LU R43, [R1+0x868] ;  /* 0x00086800012b7983 */ /* 0x000ea80000300800 */
[----:B------:R-:W2:Y:S04]  /*195c20*/  LDL.LU R44, [R1+0x5300] ;  /* 0x00530000012c7983 */ /* 0x000ea80000300800 */
[----:B------:R0:W-:Y:S01]  /*195c30*/  STL [R1+0x6978], R56 ;  /* 0x0069783801007387 */ /* 0x0001e20000100800 */
[----:B------:R-:W-:Y:S01]  /*195c40*/  PRMT R31, R41, 0x4210, R4 ;  /* 0x00004210291f7816 */ /* 0x000fe20000000004 */
[----:B------:R-:W-:-:S02]  /*195c50*/  NOP ;  /* 0x0000000000007918 */ /* 0x000fc40000000000 */
[----:B-1----:R-:W-:Y:S04]  /*195c60*/  STL [R1+0x644], R13 ;  /* 0x0006440d01007387 */ /* 0x002fe80000100800 */
[----:B------:R1:W-:Y:S04]  /*195c70*/  STSM.16.M88.4 [R26], R28 ;  /* 0x0000001c1a007844 */ /* 0x0003e80000000200 */
[----:B------:R-:W-:Y:S01]  /*195c80*/  STL.64 [R1+0x648], R14 ;  /* 0x0006480e01007387 */ /* 0x000fe20000100a00 */
[----:B0-----:R-:W-:Y:S01]  /*195c90*/  IMAD.MOV.U32 R56, RZ, RZ, R12 ;  /* 0x000000ffff387224 */ /* 0x001fe200078e000c */
[----:B------:R-:W-:-:S02]  /*195ca0*/  NOP ;  /* 0x0000000000007918 */ /* 0x000fc40000000000 */
[----:B------:R-:W0:Y:S01]  /*195cb0*/  LDS.128 R12, [R26] ;  /* 0x000000001a0c7984 */ /* 0x000e220000000c00 */
[----:B------:R-:W-:Y:S01]  /*195cc0*/  PRMT R19, R42, 0x5210, R4 ;  /* 0x000052102a137816 */ /* 0x000fe20000000004 */
[----:B------:R-:W-:Y:S02]  /*195cd0*/  NOP ;  /* 0x0000000000007918 */ /* 0x000fe40000000000 */
[----:B-1----:R-:W2:Y:S04]  /*195ce0*/  LDL.LU R28, [R1+0x8c0] ;  /* 0x0008c000011c7983 */ /* 0x002ea80000300800 */
[----:B0-----:R0:W-:Y:S04]  /*195cf0*/  STL.64 [R1+0x630], R12 ;  /* 0x0006300c01007387 */ /* 0x0011e80000100a00 */
[----:B------:R1:W-:Y:S04]  /*195d00*/  STL.64 [R1+0x638], R14 ;  /* 0x0006380e01007387 */ /* 0x0003e80000100a00 */
[----:B------:R-:W2:Y:S04]  /*195d10*/  LDL.LU R29, [R1+0x8c4] ;  /* 0x0008c400011d7983 */ /* 0x000ea80000300800 */
[----:B------:R-:W2:Y:S04]  /*195d20*/  LDL.LU R30, [R1+0x8c8] ;  /* 0x0008c800011e7983 */ /* 0x000ea80000300800 */
[----:B------:R-:W2:Y:S01]  /*195d30*/  LDL.LU R40, [R1+0x5574] ;  /* 0x0055740001287983 */ /* 0x000ea20000300800 */
[----:B----4-:R-:W-:Y:S01]  /*195d40*/  LOP3.LUT R4, R45, 0xffff, RZ, 0xc0, !PT ;  /* 0x0000ffff2d047812 */ /* 0x010fe200078ec0ff */
[----:B------:R-:W-:-:S02]  /*195d50*/  IMAD.MOV.U32 R45, RZ, RZ, R46 ;  /* 0x000000ffff2d7224 */ /* 0x000fc400078e002e */
[----:B0-----:R-:W4:Y:S04]  /*195d60*/  LDL.LU R12, [R1+0x840] ;  /* 0x00084000010c7983 */ /* 0x001f280000300800 */
[----:B------:R-:W4:Y:S04]  /*195d70*/  LDL.LU R13, [R1+0x844] ;  /* 0x00084400010d7983 */ /* 0x000f280000300800 */
[----:B-1----:R-:W4:Y:S04]  /*195d80*/  LDL.LU R14, [R1+0x848] ;  /* 0x00084800010e7983 */ /* 0x002f280000300800 */
[----:B------:R-:W4:Y:S01]  /*195d90*/  LDL.LU R46, [R1+0x86c] ;  /* 0x00086c00012e7983 */ /* 0x000f220000300800 */
[----:B---3--:R-:W-:-:S03]  /*195da0*/  PRMT R35, R47, 0x4210, R4 ;  /* 0x000042102f237816 */ /* 0x008fc60000000004 */
[----:B------:R-:W3:Y:S04]  /*195db0*/  LDL.LU R47, [R1+0x5308] ;  /* 0x00530800012f7983 */ /* 0x000ee80000300800 */
[----:B------:R-:W-:Y:S01]  /*195dc0*/  STSM.16.M88.4 [R26], R16 ;  /* 0x000000101a007844 */ /* 0x000fe20000000200 */
[----:B------:R-:W-:-:S03]  /*195dd0*/  NOP ;  /* 0x0000000000007918 */ /* 0x000fc60000000000 */
[----:B------:R-:W0:Y:S01]  /*195de0*/  LDS.128 R16, [R26] ;  /* 0x000000001a107984 */ /* 0x000e220000000c00 */
[----:B------:R-:W-:-:S03]  /*195df0*/  NOP ;  /* 0x0000000000007918 */ /* 0x000fc60000000000 */
[----:B--2---:R-:W-:Y:S01]  /*195e00*/  STSM.16.M88.4 [R26], R32 ;  /* 0x000000201a007844 */ /* 0x004fe20000000200 */
[----:B------:R-:W-:-:S03]  /*195e10*/  NOP ;  /* 0x0000000000007918 */ /* 0x000fc60000000000 */
[----:B------:R-:W1:Y:S04]  /*195e20*/  LDS.128 R32, [R26] ;  /* 0x000000001a207984 */ /* 0x000e680000000c00 */
[----:B0-----:R0:W-:Y:S04]  /*195e30*/  STL [R1+0x624], R17 ;  /* 0x0006241101007387 */ /* 0x0011e80000100800 */
[----:B------:R2:W-:Y:S01]  /*195e40*/  STL.64 [R1+0x628], R18 ;  /* 0x0006281201007387 */ /* 0x0005e20000100a00 */
[----:B------:R-:W-:-:S03]  /*195e50*/  IMAD.MOV.U32 R55, RZ, RZ, R16 ;  /* 0x000000ffff377224 */ /* 0x000fc600078e0010 */
[----:B------:R-:W3:Y:S04]  /*195e60*/  LDL.LU R16, [R1+0x8d0] ;  /* 0x0008d00001107983 */ /* 0x000ee80000300800 */
[----:B0-----:R-:W3:Y:S04]  /*195e70*/  LDL.LU R17, [R1+0x8d4] ;  /* 0x0008d40001117983 */ /* 0x001ee80000300800 */
[----:B--2---:R-:W2:Y:S04]  /*195e80*/  LDL.LU R18, [R1+0x8d8] ;  /* 0x0008d80001127983 */ /* 0x004ea80000300800 */
[----:B------:R-:W2:Y:S01]  /*195e90*/  LDL.LU R41, [R1+0x1848] ;  /* 0x0018480001297983 */ /* 0x000ea20000300800 */
[----:B------:R-:W-:Y:S01]  /*195ea0*/  PRMT R23, R43, 0x5210, R4 ;  /* 0x000052102b177816 */ /* 0x000fe20000000004 */
[----:B------:R-:W-:-:S04]  /*195eb0*/  NOP ;  /* 0x0000000000007918 */ /* 0x000fc80000000000 */
[----:B------:R-:W-:Y:S01]  /*195ec0*/  STSM.16.M88.4 [R26], R20 ;  /* 0x000000141a007844 */ /* 0x000fe20000000200 */
[----:B------:R-:W-:-:S03]  /*195ed0*/  NOP ;  /* 0x0000000000007918 */ /* 0x000fc60000000000 */
[----:B------:R-:W0:Y:S04]  /*195ee0*/  LDS.128 R20, [R26] ;  /* 0x000000001a147984 */ /* 0x000e280000000c00 */
[----:B-1----:R1:W-:Y:S04]  /*195ef0*/  STL [R1+0x610], R32 ;  /* 0x0006102001007387 */ /* 0x0023e80000100800 */
[----:B------:R1:W-:Y:S01]  /*195f00*/  STL.64 [R1+0x618], R34 ;  /* 0x0006182201007387 */ /* 0x0003e20000100a00 */
[----:B------:R-:W-:Y:S01]  /*195f10*/  IMAD.MOV.U32 R54, RZ, RZ, R33 ;  /* 0x000000ffff367224 */ /* 0x000fe200078e0021 */
[----:B------:R-:W-:Y:S01]  /*195f20*/  LOP3.LUT R4, R44, 0xffff, RZ, 0xc0, !PT ;  /* 0x0000ffff2c047812 */ /* 0x000fe200078ec0ff */
[----:B------:R-:W-:Y:S01]  /*195f30*/  IMAD.MOV.U32 R43, RZ, RZ, R45 ;  /* 0x000000ffff2b7224 */ /* 0x000fe200078e002d */
[----:B-1----:R-:W2:Y:S04]  /*195f40*/  LDL.LU R32, [R1+0x850] ;  /* 0x0008500001207983 */ /* 0x002ea80000300800 */
[----:B------:R-:W2:Y:S04]  /*195f50*/  LDL.LU R33, [R1+0x854] ;  /* 0x0008540001217983 */ /* 0x000ea80000300800 */
[----:B------:R-:W2:Y:S04]  /*195f60*/  LDL.LU R34, [R1+0x858] ;  /* 0x0008580001227983 */ /* 0x000ea80000300800 */
[----:B------:R-:W2:Y:S04]  /*195f70*/  LDL.LU R42, [R1+0x8e8] ;  /* 0x0008e800012a7983 */ /* 0x000ea80000300800 */
[----:B------:R-:W2:Y:S04]  /*195f80*/  LDL.LU R44, [R1+0x5318] ;  /* 0x00531800012c7983 */ /* 0x000ea80000300800 */
[----:B------:R-:W2:Y:S04]  /*195f90*/  LDL.LU R45, [R1+0x5314] ;  /* 0x00531400012d7983 */ /* 0x000ea80000300800 */
[----:B0-----:R0:W-:Y:S04]  /*195fa0*/  STL.64 [R1+0x600], R20 ;  /* 0x0006001401007387 */ /* 0x0011e80000100a00 */
[----:B------:R-:W-:Y:S04]  /*195fb0*/  STL.64 [R1+0x608], R22 ;  /* 0x0006081601007387 */ /* 0x000fe80000100a00 */
[----:B0-----:R-:W2:Y:S04]  /*195fc0*/  LDL.LU R20, [R1+0x8e0] ;  /* 0x0008e00001147983 */ /* 0x001ea80000300800 */
[----:B------:R-:W2:Y:S01]  /*195fd0*/  LDL.LU R21, [R1+0x8e4] ;  /* 0x0008e40001157983 */ /* 0x000ea20000300800 */
[--C-:B------:R-:W-:Y:S01]  /*195fe0*/  PRMT R31, R40, 0x4210, R4.reuse ;  /* 0x00004210281f7816 */ /* 0x100fe20000000004 */
[----:B------:R-:W-:Y:S01]  /*195ff0*/  NOP ;  /* 0x0000000000007918 */ /* 0x000fe20000000000 */
[----:B----4-:R-:W-:-:S02]  /*196000*/  PRMT R15, R46, 0x5210, R4 ;  /* 0x000052102e0f7816 */ /* 0x010fc40000000004 */
[----:B------:R-:W4:Y:S01]  /*196010*/  LDL.LU R46, [R1+0x557c] ;  /* 0x00557c00012e7983 */ /* 0x000f220000300800 */
[----:B---3--:R-:W-:-:S03]  /*196020*/  LOP3.LUT R4, R47, 0xffff, RZ, 0xc0, !PT ;  /* 0x0000ffff2f047812 */ /* 0x008fc600078ec0ff */
[----:B------:R-:W3:Y:S04]  /*196030*/  LDL.LU R47, [R1+0x181c] ;  /* 0x00181c00012f7983 */ /* 0x000ee80000300800 */
[----:B------:R-:W-:Y:S01]  /*196040*/  STSM.16.M88.4 [R26], R28 ;  /* 0x0000001c1a007844 */ /* 0x000fe20000000200 */
[----:B------:R-:W-:-:S03]  /*196050*/  NOP ;  /* 0x0000000000007918 */ /* 0x000fc60000000000 */
[----:B------:R-:W0:Y:S01]  /*196060*/  LDS.128 R28, [R26] ;  /* 0x000000001a1c7984 */ /* 0x000e220000000c00 */
[----:B------:R-:W-:-:S03]  /*196070*/  NOP ;  /* 0x0000000000007918 */ /* 0x000fc60000000000 */
[----:B------:R-:W-:Y:S01]  /*196080*/  STSM.16.M88.4 [R26], R12 ;  /* 0x0000000c1a007844 */ /* 0x000fe20000000200 */
[----:B------:R-:W-:-:S03]  /*196090*/  NOP ;  /* 0x0000000000007918 */ /* 0x000fc60000000000 */
[----:B------:R-:W1:Y:S01]  /*1960a0*/  LDS.128 R12, [R26] ;  /* 0x000000001a0c7984 */ /* 0x000e620000000c00 */
[----:B0-----:R-:W-:-:S03]  /*1960b0*/  IMAD.MOV.U32 R53, RZ, RZ, R30 ;  /* 0x000000ffff357224 */ /* 0x001fc600078e001e */
[----:B------:R0:W-:Y:S04]  /*1960c0*/  STL.64 [R1+0x5f0], R28 ;  /* 0x0005f01c01007387 */ /* 0x0001e80000100a00 */
[----:B------:R-:W-:Y:S04]  /*1960d0*/  STL [R1+0x5fc], R31 ;  /* 0x0005fc1f01007387 */ /* 0x000fe80000100800 */
[----:B0-----:R-:W3:Y:S04]  /*1960e0*/  LDL.LU R28, [R1+0x860] ;  /* 0x00086000011c7983 */ /* 0x001ee80000300800 */
[----:B------:R-:W3:Y:S04]  /*1960f0*/  LDL.LU R29, [R1+0x864] ;  /* 0x00086400011d7983 */ /* 0x000ee80000300800 */
[----:B------:R0:W-:Y:S04]  /*196100*/  STL [R1+0x6968], R53 ;  /* 0x0069683501007387 */ /* 0x0001e80000100800 */
[----:B------:R-:W3:Y:S04]  /*196110*/  LDL.LU R37, [R1+0x17cc] ;  /* 0x0017cc0001257983 */ /* 0x000ee80000300800 */
[----:B-1----:R-:W-:Y:S04]  /*196120*/  STL [R1+0x5e4], R13 ;  /* 0x0005e40d01007387 */ /* 0x002fe80000100800 */
[----:B------:R-:W-:Y:S04]  /*196130*/  STL.64 [R1+0x5e8], R14 ;  /* 0x0005e80e01007387 */ /* 0x000fe80000100a00 */
[----:B------:R-:W3:Y:S01]  /*196140*/  LDL.LU R38, [R1+0x17c8] ;  /* 0x0017c80001267983 */ /* 0x000ee20000300800 */
[----:B--2---:R-:W-:Y:S01]  /*196150*/  PRMT R19, R41, 0x4210, R4 ;  /* 0x0000421029137816 */ /* 0x004fe20000000004 */
[----:B------:R-:W-:-:S04]  /*196160*/  NOP ;  /* 0x0000000000007918 */ /* 0x000fc80000000000 */
[----:B------:R-:W-:Y:S01]  /*196170*/  STSM.16.M88.4 [R26], R16 ;  /* 0x000000101a007844 */ /* 0x000fe20000000200 */
[----:B0-----:R-:W-:Y:S01]  /*196180*/  IMAD.MOV.U32 R53, RZ, RZ, R12 ;  /* 0x000000ffff357224 */ /* 0x001fe200078e000c */
[----:B------:R-:W-:Y:S02]  /*196190*/  NOP ;  /* 0x0000000000007918 */ /* 0x000fe40000000000 */
[----:B------:R-:W0:Y:S04]  /*1961a0*/  LDS.128 R12, [R26] ;  /* 0x000000001a0c7984 */ /* 0x000e280000000c00 */
[----:B------:R-:W2:Y:S01]  /*1961b0*/  LDL.LU R40, [R1+0x53ec] ;  /* 0x0053ec0001287983 */ /* 0x000ea20000300800 */
[----:B------:R-:W-:-:S03]  /*1961c0*/  IMAD.MOV.U32 R2, RZ, RZ, R5 ;  /* 0x000000ffff027224 */ /* 0x000fc600078e0005 */
[----:B------:R-:W2:Y:S01]  /*1961d0*/  LDL.LU R41, [R1+0x53e8] ;  /* 0x0053e80001297983 */ /* 0x000ea20000300800 */
[----:B------:R-:W-:Y:S02]  /*1961e0*/  PRMT R35, R42, 0x5210, R4 ;  /* 0x000052102a237816 */ /* 0x000fe40000000004 */
[----:B------:R-:W-:Y:S01]  /*1961f0*/  LOP3.LUT R5, R44, 0xffff, RZ, 0xc0, !PT ;  /* 0x0000ffff2c057812 */ /* 0x000fe200078ec0ff */
[----:B------:R-:W2:Y:S04]  /*196200*/  LDL.LU R42, [R1+0x5328] ;  /* 0x00532800012a7983 */ /* 0x000ea80000300800 */
[----:B------:R-:W2:Y:S01]  /*196210*/  LDL.LU R44, [R1+0x5324] ;  /* 0x00532400012c7983 */ /* 0x000ea20000300800 */
[----:B------:R-:W-:Y:S01]  /*196220*/  LOP3.LUT R4, R45, 0xffff, RZ, 0xc0, !PT ;  /* 0x0000ffff2d047812 */ /* 0x000fe200078ec0ff */
[----:B------:R-:W-:-:S02]  /*196230*/  NOP ;  /* 0x0000000000007918 */ /* 0x000fc40000000000 */
[----:B------:R1:W-:Y:S04]  /*196240*/  STSM.16.M88.4 [R26], R32 ;  /* 0x000000201a007844 */ /* 0x0003e80000000200 */
[----:B0-----:R-:W-:Y:S04]  /*196250*/  STL.64 [R1+0x5d0], R12 ;  /* 0x0005d00c01007387 */ /* 0x001fe80000100a00 */
[----:B------:R-:W-:Y:S04]  /*196260*/  STL.64 [R1+0x5d8], R14 ;  /* 0x0005d80e01007387 */ /* 0x000fe80000100a00 */
[----:B-1----:R-:W2:Y:S04]  /*196270*/  LDL.LU R33, [R1+0x558c] ;  /* 0x00558c0001217983 */ /* 0x002ea80000300800 */
[----:B------:R-:W2:Y:S01]  /*196280*/  LDL.LU R45, [R1+0x5588] ;  /* 0x00558800012d7983 */ /* 0x000ea20000300800 */
[----:B------:R-:W-:-:S03]  /*196290*/  NOP ;  /* 0x0000000000007918 */ /* 0x000fc60000000000 */
[----:B------:R-:W0:Y:S01]  /*1962a0*/  LDS.128 R12, [R26] ;  /* 0x000000001a0c7984 */ /* 0x000e220000000c00 */
[----:B----4-:R-:W-:-:S03]  /*1962b0*/  PRMT R22, R46, 0x4210, R5 ;  /* 0x000042102e167816 */ /* 0x010fc60000000005 */
[----:B------:R-:W4:Y:S01]  /*1962c0*/  LDL.LU R46, [R1+0x5584] ;  /* 0x00558400012e7983 */ /* 0x000f220000300800 */
[----:B---3--:R-:W-:Y:S01]  /*1962d0*/  PRMT R23, R47, 0x4210, R4 ;  /* 0x000042102f177816 */ /* 0x008fe20000000004 */
[----:B------:R-:W-:Y:S02]  /*1962e0*/  NOP ;  /* 0x0000000000007918 */ /* 0x000fe40000000000 */
[----:B------:R-:W3:Y:S04]  /*1962f0*/  LDL.LU R47, [R1+0x5580] ;  /* 0x00558000012f7983 */ /* 0x000ee80000300800 */
[----:B------:R-:W-:Y:S04]  /*196300*/  STSM.16.M88.4 [R26], R20 ;  /* 0x000000141a007844 */ /* 0x000fe80000000200 */
[----:B0-----:R-:W-:Y:S04]  /*196310*/  STL [R1+0x5c4], R13 ;  /* 0x0005c40d01007387 */ /* 0x001fe80000100800 */
[----:B------:R-:W-:Y:S04]  /*196320*/  STL.64 [R1+0x5c8], R14 ;  /* 0x0005c80e01007387 */ /* 0x000fe80000100a00 */
[----:B------:R-:W3:Y:S04]  /*196330*/  LDL.LU R34, [R1+0x17d8] ;  /* 0x0017d80001227983 */ /* 0x000ee80000300800 */
[----:B------:R-:W3:Y:S04]  /*196340*/  LDL.LU R35, [R1+0x17dc] ;  /* 0x0017dc0001237983 */ /* 0x000ee80000300800 */
[----:B------:R-:W3:Y:S01]  /*196350*/  LDL.LU R36, [R1+0x17e8] ;  /* 0x0017e80001247983 */ /* 0x000ee20000300800 */
[----:B------:R-:W-:-:S03]  /*196360*/  PRMT R30, R37, 0x5210, R5 ;  /* 0x00005210251e7816 */ /* 0x000fc60000000005 */
[----:B------:R-:W3:Y:S01]  /*196370*/  LDL.LU R37, [R1+0x17b8] ;  /* 0x0017b80001257983 */ /* 0x000ee20000300800 */
[----:B------:R-:W-:Y:S01]  /*196380*/  PRMT R31, R38, 0x5210, R4 ;  /* 0x00005210261f7816 */ /* 0x000fe20000000004 */
[----:B------:R-:W-:Y:S02]  /*196390*/  NOP ;  /* 0x0000000000007918 */ /* 0x000fe40000000000 */
[----:B------:R-:W0:Y:S01]  /*1963a0*/  LDS.128 R4, [R26] ;  /* 0x000000001a047984 */ /* 0x000e220000000c00 */
[----:B------:R-:W-:Y:S01]  /*1963b0*/  IMAD.MOV.U32 R0, RZ, RZ, R52 ;  /* 0x000000ffff007224 */ /* 0x000fe200078e0034 */
[----:B------:R-:W-:Y:S02]  /*1963c0*/  NOP ;  /* 0x0000000000007918 */ /* 0x000fe40000000000 */
[----:B0-----:R0:W-:Y:S04]  /*1963d0*/  STL [R1+0x590], R4 ;  /* 0x0005900401007387 */ /* 0x0011e80000100800 */
[----:B------:R1:W-:Y:S04]  /*1963e0*/  STL.64 [R1+0x598], R6 ;  /* 0x0005980601007387 */ /* 0x0003e80000100a00 */
[----:B------:R-:W3:Y:S01]  /*1963f0*/  LDL.LU R38, [R1+0x53f8] ;  /* 0x0053f80001267983 */ /* 0x000ee20000300800 */
[----:B------:R-:W-:Y:S01]  /*196400*/  IMAD.MOV.U32 R51, RZ, RZ, R5 ;  /* 0x000000ffff337224 */ /* 0x000fe200078e0005 */
[----:B--2---:R-:W-:-:S02]  /*196410*/  LOP3.LUT R5, R41, 0xffff, RZ, 0xc0, !PT ;  /* 0x0000ffff29057812 */ /* 0x004fc400078ec0ff */
[----:B0-----:R-:W-:Y:S02]  /*196420*/  LOP3.LUT R4, R40, 0xffff, RZ, 0xc0, !PT ;  /* 0x0000ffff28047812 */ /* 0x001fe400078ec0ff */
[----:B------:R-:W2:Y:S01]  /*196430*/  LDL.LU R40, [R1+0x53f4] ;  /* 0x0053f40001287983 */ /* 0x000ea20000300800 */
[----:B-1----:R-:W-:-:S03]  /*196440*/  LOP3.LUT R6, R42, 0xffff, RZ, 0xc0, !PT ;  /* 0x0000ffff2a067812 */ /* 0x002fc600078ec0ff */
[----:B------:R-:W2:Y:S01]  /*196450*/  LDL.LU R41, [R1+0x5354] ;  /* 0x0053540001297983 */ /* 0x000ea20000300800 */
[----:B------:R-:W-:-:S03]  /*196460*/  LOP3.LUT R7, R44, 0xffff, RZ, 0xc0, !PT ;  /* 0x0000ffff2c077812 */ /* 0x000fc600078ec0ff */
[----:B------:R-:W2:Y:S04]  /*196470*/  LDL.LU R42, [R1+0x533c] ;  /* 0x00533c00012a7983 */ /* 0x000ea80000300800 */
[----:B------:R-:W2:Y:S01]  /*196480*/  LDL.LU R44, [R1+0x55a0] ;  /* 0x0055a000012c7983 */ /* 0x000ea20000300800 */
[----:B------:R-:W-:-:S03]  /*196490*/  PRMT R13, R45, 0x4210, R5 ;  /* 0x000042102d0d7816 */ /* 0x000fc60000000005 */
[----:B------:R-:W2:Y:S01]  /*1964a0*/  LDL.LU R45, [R1+0x559c] ;  /* 0x00559c00012d7983 */ /* 0x000ea20000300800 */
[----:B----4-:R-:W-:-:S03]  /*1964b0*/  PRMT R14, R46, 0x4210, R6 ;  /* 0x000042102e0e7816 */ /* 0x010fc60000000006 */
[----:B------:R-:W4:Y:S01]  /*1964c0*/  LDL.LU R46, [R1+0x5594] ;  /* 0x00559400012e7983 */ /* 0x000f220000300800 */
[----:B---3--:R-:W-:-:S03]  /*1964d0*/  PRMT R15, R47, 0x4210, R7 ;  /* 0x000042102f0f7816 */ /* 0x008fc60000000007 */
[----:B------:R-:W3:Y:S01]  /*1964e0*/  LDL.LU R47, [R1+0x5590] ;  /* 0x00559000012f7983 */ /* 0x000ee20000300800 */
[----:B------:R-:W-:Y:S01]  /*1964f0*/  IMAD.MOV.U32 R52, RZ, RZ, R12 ;  /* 0x000000ffff347224 */ /* 0x000fe200078e000c */
[----:B------:R-:W-:Y:S02]  /*196500*/  PRMT R12, R33, 0x4210, R4 ;  /* 0x00004210210c7816 */ /* 0x000fe40000000004 */
[----:B------:R-:W-:Y:S01]  /*196510*/  STSM.16.M88.4 [R26], R28 ;  /* 0x0000001c1a007844 */ /* 0x000fe20000000200 */
[----:B------:R-:W-:-:S03]  /*196520*/  NOP ;  /* 0x0000000000007918 */ /* 0x000fc60000000000 */
[----:B------:R-:W0:Y:S01]  /*196530*/  LDS.128 R16, [R26] ;  /* 0x000000001a107984 */ /* 0x000e220000000c00 */
[----:B------:R-:W-:-:S03]  /*196540*/  NOP ;  /* 0x0000000000007918 */ /* 0x000fc60000000000 */
[----:B------:R-:W-:Y:S01]  /*196550*/  STSM.16.M88.4 [R26], R12 ;  /* 0x0000000c1a007844 */ /* 0x000fe20000000200 */
[----:B------:R-:W-:-:S03]  /*196560*/  NOP ;  /* 0x0000000000007918 */ /* 0x000fc60000000000 */
[----:B------:R-:W1:Y:S01]  /*196570*/  LDS.128 R12, [R26] ;  /* 0x000000001a0c7984 */ /* 0x000e620000000c00 */
[----:B------:R-:W-:Y:S02]  /*196580*/  PRMT R4, R34, 0x5210, R4 ;  /* 0x0000521022047816 */ /* 0x000fe40000000004 */
[----:B------:R-:W-:Y:S02]  /*196590*/  PRMT R5, R35, 0x5210, R5 ;  /* 0x0000521023057816 */ /* 0x000fe40000000005 */
[----:B------:R-:W-:Y:S01]  /*1965a0*/  PRMT R6, R36, 0x5210, R6 ;  /* 0x0000521024067816 */ /* 0x000fe20000000006 */
[----:B0-----:R0:W-:Y:S04]  /*1965b0*/  STL.64 [R1+0x4a0], R16 ;  /* 0x0004a01001007387 */ /* 0x0011e80000100a00 */
[----:B------:R0:W-:Y:S01]  /*1965c0*/  STL.64 [R1+0x4a8], R18 ;  /* 0x0004a81201007387 */ /* 0x0001e20000100a00 */
[----:B------:R-:W-:Y:S01]  /*1965d0*/  PRMT R7, R37, 0x5210, R7 ;  /* 0x0000521025077816 */ /* 0x000fe20000000007 */
[----:B------:R-:W-:-:S02]  /*1965e0*/  NOP ;  /* 0x0000000000007918 */ /* 0x000fc40000000000 */
[----:B0-----:R-:W3:Y:S04]  /*1965f0*/  LDL.LU R16, [R1+0x17ec] ;  /* 0x0017ec0001107983 */ /* 0x001ee80000300800 */
[----:B-1----:R0:W-:Y:S04]  /*196600*/  STL.64 [R1+0x3b0], R12 ;  /* 0x0003b00c01007387 */ /* 0x0021e80000100a00 */
[----:B------:R-:W-:Y:S04]  /*196610*/  STL.64 [R1+0x3b8], R14 ;  /* 0x0003b80e01007387 */ /* 0x000fe80000100a00 */
[----:B------:R-:W3:Y:S04]  /*196620*/  LDL.LU R17, [R1+0x17f8] ;  /* 0x0017f80001117983 */ /* 0x000ee80000300800 */
[----:B------:R-:W3:Y:S04]  /*196630*/  LDL.LU R18, [R1+0x17fc] ;  /* 0x0017fc0001127983 */ /* 0x000ee80000300800 */
[----:B------:R-:W3:Y:S04]  /*196640*/  LDL.LU R19, [R1+0x17bc] ;  /* 0x0017bc0001137983 */ /* 0x000ee80000300800 */
[----:B------:R-:W3:Y:S04]  /*196650*/  LDL.LU R27, [R1+0x20] ;  /* 0x00002000011b7983 */ /* 0x000ee80000300800 */
[----:B------:R-:W-:Y:S01]  /*196660*/  STSM.16.M88.4 [R26], R4 ;  /* 0x000000041a007844 */ /* 0x000fe20000000200 */
[----:B------:R-:W-:-:S03]  /*196670*/  NOP ;  /* 0x0000000000007918 */ /* 0x000fc60000000000 */
[----:B------:R-:W3:Y:S04]  /*196680*/  LDL.LU.64 R20, [R1+0x968] ;  /* 0x0009680001147983 */ /* 0x000ee80000300a00 */
[----:B------:R-:W1:Y:S04]  /*196690*/  LDS.128 R4, [R26] ;  /* 0x000000001a047984 */ /* 0x000e680000000c00 */
[----:B------:R-:W3:Y:S01]  /*1966a0*/  LDL.LU.64 R22, [R1+0x960] ;  /* 0x0009600001167983 */ /* 0x000ee20000300a00 */
[----:B0-----:R-:W-:-:S03]  /*1966b0*/  LOP3.LUT R12, R38, 0xffff, RZ, 0xc0, !PT ;  /* 0x0000ffff260c7812 */ /* 0x001fc600078ec0ff */
[----:B------:R-:W3:Y:S04]  /*1966c0*/  LDL.LU R38, [R1+0x70] ;  /* 0x0000700001267983 */ /* 0x000ee80000300800 */
[----:B------:R-:W3:Y:S04]  /*1966d0*/  LDL.LU.64 R24, [R1+0x938] ;  /* 0x0009380001187983 */ /* 0x000ee80000300a00 */
[----:B------:R-:W3:Y:S04]  /*1966e0*/  LDL.LU.64 R28, [R1+0x930] ;  /* 0x00093000011c7983 */ /* 0x000ee80000300a00 */
[----:B------:R-:W3:Y:S04]  /*1966f0*/  LDL.LU.64 R30, [R1+0x9b8] ;  /* 0x0009b800011e7983 */ /* 0x000ee80000300a00 */
[----:B------:R-:W3:Y:S04]  /*196700*/  LDL.LU.64 R32, [R1+0x9b0] ;  /* 0x0009b00001207983 */ /* 0x000ee80000300a00 */
[----:B-1----:R-:W-:Y:S04]  /*196710*/  STL.64 [R1+0x2b0], R4 ;  /* 0x0002b00401007387 */ /* 0x002fe80000100a00 */
[----:B------:R0:W-:Y:S01]  /*196720*/  STL.64 [R1+0x2b8], R6 ;  /* 0x0002b80601007387 */ /* 0x0001e20000100a00 */
[----:B--2---:R-:W-:-:S02]  /*196730*/  LOP3.LUT R13, R40, 0xffff, RZ, 0xc0, !PT ;  /* 0x0000ffff280d7812 */ /* 0x004fc400078ec0ff */
[----:B------:R-:W-:Y:S02]  /*196740*/  LOP3.LUT R11, R41, 0xffff, RZ, 0xc0, !PT ;  /* 0x0000ffff290b7812 */ /* 0x000fe400078ec0ff */
[----:B------:R-:W-:Y:S02]  /*196750*/  LOP3.LUT R10, R42, 0xffff, RZ, 0xc0, !PT ;  /* 0x0000ffff2a0a7812 */ /* 0x000fe400078ec0ff */
[----:B------:R-:W-:Y:S02]  /*196760*/  PRMT R44, R44, 0x4210, R12 ;  /* 0x000042102c2c7816 */ /* 0x000fe4000000000c */
[----:B------:R-:W-:Y:S01]  /*196770*/  PRMT R45, R45, 0x4210, R13 ;  /* 0x000042102d2d7816 */ /* 0x000fe2000000000d */
[----:B0-----:R-:W2:Y:S04]  /*196780*/  LDL.LU.64 R6, [R1+0x6a58] ;  /* 0x006a580001067983 */ /* 0x001ea80000300a00 */
[----:B------:R-:W2:Y:S04]  /*196790*/  LDL.LU.64 R4, [R1+0x6a50] ;  /* 0x006a500001047983 */ /* 0x000ea80000300a00 */
[----:B------:R-:W2:Y:S04]  /*1967a0*/  LDL.LU.64 R34, [R1+0x988] ;  /* 0x0009880001227983 */ /* 0x000ea80000300a00 */
[----:B------:R-:W2:Y:S04]  /*1967b0*/  LDL.LU.64 R36, [R1+0x980] ;  /* 0x0009800001247983 */ /* 0x000ea80000300a00 */
[----:B------:R-:W2:Y:S01]  /*1967c0*/  LDL.LU R42, [R1+0x24] ;  /* 0x00002400012a7983 */ /* 0x000ea20000300800 */
[----:B----4-:R-:W-:-:S02]  /*1967d0*/  PRMT R46, R46, 0x4210, R11 ;  /* 0x000042102e2e7816 */ /* 0x010fc4000000000b */
[----:B---3--:R-:W-:Y:S01]  /*1967e0*/  PRMT R47, R47, 0x4210, R10 ;  /* 0x000042102f2f7816 */ /* 0x008fe2000000000a */
[----:B------:R-:W-:-:S04]  /*1967f0*/  NOP ;  /* 0x0000000000007918 */ /* 0x000fc80000000000 */
[----:B------:R0:W-:Y:S04]  /*196800*/  STSM.16.M88.4 [R26], R44 ;  /* 0x0000002c1a007844 */ /* 0x0001e80000000200 */
[----:B0-----:R-:W3:Y:S04]  /*196810*/  LDL.LU.64 R46, [R1+0x6a48] ;  /* 0x006a4800012e7983 */ /* 0x001ee80000300a00 */
[----:B------:R-:W4:Y:S04]  /*196820*/  LDL.LU.64 R44, [R1+0x6a40] ;  /* 0x006a4000012c7983 */ /* 0x000f280000300a00 */
[----:B------:R-:W3:Y:S01]  /*196830*/  LDL.LU.64 R40, [R1+0xa18] ;  /* 0x000a180001287983 */ /* 0x000ee20000300a00 */
[----:B------:R-:W-:-:S02]  /*196840*/  LOP3.LUT P6, RZ, R57, 0x80, RZ, 0xc0, !PT ;  /* 0x0000008039ff7812 */ /* 0x000fc400078cc0ff */
[C---:B------:R-:W-:Y:S02]  /*196850*/  LOP3.LUT P5, RZ, R57.reuse, 0x100, RZ, 0xc0, !PT ;  /* 0x0000010039ff7812 */ /* 0x040fe400078ac0ff */
[C---:B------:R-:W-:Y:S02]  /*196860*/  LOP3.LUT P4, RZ, R57.reuse, 0x200, RZ, 0xc0, !PT ;  /* 0x0000020039ff7812 */ /* 0x040fe4000788c0ff */
[----:B------:R-:W-:Y:S02]  /*196870*/  LOP3.LUT P3, RZ, R57, 0x400, RZ, 0xc0, !PT ;  /* 0x0000040039ff7812 */ /* 0x000fe4000786c0ff */
[----:B------:R-:W-:Y:S02]  /*196880*/  PRMT R12, R16, 0x5210, R12 ;  /* 0x00005210100c7816 */ /* 0x000fe4000000000c */
[----:B------:R-:W-:Y:S02]  /*196890*/  PRMT R13, R17, 0x5210, R13 ;  /* 0x00005210110d7816 */ /* 0x000fe4000000000d */
[----:B------:R-:W-:-:S02]  /*1968a0*/  PRMT R14, R18, 0x5210, R11 ;  /* 0x00005210120e7816 */ /* 0x000fc4000000000b */
[----:B------:R-:W-:Y:S01]  /*1968b0*/  PRMT R15, R19, 0x5210, R10 ;  /* 0x00005210130f7816 */ /* 0x000fe2000000000a */
[----:B------:R-:W-:Y:S01]  /*1968c0*/  NOP ;  /* 0x0000000000007918 */ /* 0x000fe20000000000 */
[----:B------:R-:W-:Y:S01]  /*1968d0*/  PRMT R10, R27, 0x7770, RZ ;  /* 0x000077701b0a7816 */ /* 0x000fe200000000ff */
[----:B------:R-:W0:Y:S01]  /*1968e0*/  LDS.128 R16, [R26] ;  /* 0x000000001a107984 */ /* 0x000e220000000c00 */
[----:B------:R-:W-:-:S03]  /*1968f0*/  NOP ;  /* 0x0000000000007918 */ /* 0x000fc60000000000 */
[----:B------:R-:W-:Y:S01]  /*196900*/  STSM.16.M88.4 [R26], R12 ;  /* 0x0000000c1a007844 */ /* 0x000fe20000000200 */
[----:B------:R-:W-:-:S03]  /*196910*/  NOP ;  /* 0x0000000000007918 */ /* 0x000fc60000000000 */
[----:B------:R1:W-:Y:S01]  /*196920*/  @P0 STG.E.U8 desc[UR4][R20.64], R10 ;  /* 0x0000000a14000986 */ /* 0x0003e2000c101104 */
[----:B------:R-:W-:Y:S02]  /*196930*/  LOP3.LUT P0, RZ, R39, 0x1000, RZ, 0xc0, !PT ;  /* 0x0000100027ff7812 */ /* 0x000fe4000780c0ff */
[----:B-1----:R-:W-:-:S11]  /*196940*/  PRMT R10, R27, 0x7771, RZ ;  /* 0x000077711b0a7816 */ /* 0x002fd600000000ff */
[----:B------:R1:W-:Y:S02]  /*196950*/  @P0 STG.E.U8 desc[UR4][R22.64], R10 ;  /* 0x0000000a16000986 */ /* 0x0003e4000c101104 */
[----:B-1----:R-:W-:-:S05]  /*196960*/  PRMT R10, R27, 0x7772, RZ ;  /* 0x000077721b0a7816 */ /* 0x002fca00000000ff */
[----:B------:R1:W-:Y:S01]  /*196970*/  @P6 STG.E.U8 desc[UR4][R24.64], R10 ;  /* 0x0000000a18006986 */ /* 0x0003e2000c101104 */
[----:B------:R-:W-:Y:S02]  /*196980*/  LOP3.LUT P2, RZ, R57, 0x800, RZ, 0xc0, !PT ;  /* 0x0000080039ff7812 */ /* 0x000fe4000784c0ff */
[----:B-1----:R-:W-:-:S05]  /*196990*/  PRMT R10, R27, 0x7773, RZ ;  /* 0x000077731b0a7816 */ /* 0x002fca00000000ff */
[----:B------:R1:W-:Y:S01]  /*1969a0*/  @P5 STG.E.U8 desc[UR4][R28.64], R10 ;  /* 0x0000000a1c005986 */ /* 0x0003e2000c101104 */
[----:B------:R-:W-:Y:S02]  /*1969b0*/  LOP3.LUT P1, RZ, R57, 0x1000, RZ, 0xc0, !PT ;  /* 0x0000100039ff7812 */ /* 0x000fe4000782c0ff */
[----:B-1----:R-:W-:-:S05]  /*1969c0*/  PRMT R10, R38, 0x7770, RZ ;  /* 0x00007770260a7816 */ /* 0x002fca00000000ff */
[----:B------:R1:W-:Y:S01]  /*1969d0*/  @P4 STG.E.U8 desc[UR4][R30.64], R10 ;  /* 0x0000000a1e004986 */ /* 0x0003e2000c101104 */
[----:B------:R-:W-:Y:S02]  /*1969e0*/  LOP3.LUT P0, RZ, R39, 0x800, RZ, 0xc0, !PT ;  /* 0x0000080027ff7812 */ /* 0x000fe4000780c0ff */
[----:B-1----:R-:W-:-:S05]  /*1969f0*/  PRMT R10, R38, 0x7771, RZ ;  /* 0x00007771260a7816 */ /* 0x002fca00000000ff */
[----:B------:R1:W-:Y:S02]  /*196a00*/  @P3 STG.E.U8 desc[UR4][R32.64], R10 ;  /* 0x0000000a20003986 */ /* 0x0003e4000c101104 */
[----:B-1----:R-:W-:-:S05]  /*196a10*/  PRMT R10, R38, 0x7772, RZ ;  /* 0x00007772260a7816 */ /* 0x002fca00000000ff */
[----:B--2---:R1:W-:Y:S04]  /*196a20*/  @P2 STG.E.U8 desc[UR4][R34.64], R10 ;  /* 0x0000000a22002986 */ /* 0x0043e8000c101104 */
[----:B0-----:R-:W-:Y:S01]  /*196a30*/  STL.64 [R1+0x820], R16 ;  /* 0x0008201001007387 */ /* 0x001fe20000100a00 */
[----:B-1----:R-:W-:-:S05]  /*196a40*/  PRMT R10, R38, 0x7773, RZ ;  /* 0x00007773260a7816 */ /* 0x002fca00000000ff */
[----:B------:R0:W-:Y:S04]  /*196a50*/  @P1 STG.E.U8 desc[UR4][R36.64], R10 ;  /* 0x0000000a24001986 */ /* 0x0001e8000c101104 */
[----:B------:R-:W-:Y:S01]  /*196a60*/  STL.64 [R1+0x828], R18 ;  /* 0x0008281201007387 */ /* 0x000fe20000100a00 */
[----:B0-----:R-:W-:-:S05]  /*196a70*/  PRMT R10, R42, 0x7770, RZ ;  /* 0x000077702a0a7816 */ /* 0x001fca00000000ff */
[----:B---3--:R0:W-:Y:S04]  /*196a80*/  @P0 STG.E.U8 desc[UR4][R40.64], R10 ;  /* 0x0000000a28000986 */ /* 0x0081e8000c101104 */
[----:B0-----:R-:W2:Y:S04]  /*196a90*/  LDL.LU.64 R40, [R1+0xa10] ;  /* 0x000a100001287983 */ /* 0x001ea80000300a00 */
[----:B------:R-:W3:Y:S04]  /*196aa0*/  LDL.LU.64 R26, [R1+0x9e8] ;  /* 0x0009e800011a7983 */ /* 0x000ee80000300a00 */
[----:B------:R-:W3:Y:S04]  /*196ab0*/  LDL.LU.64 R28, [R1+0x9e0] ;  /* 0x0009e000011c7983 */ /* 0x000ee80000300a00 */
[----:B------:R-:W3:Y:S04]  /*196ac0*/  LDL.LU.64 R30, [R1+0xa78] ;  /* 0x000a7800011e7983 */ /* 0x000ee80000300a00 */
[----:B------:R-:W3:Y:S04]  /*196ad0*/  LDL.LU.64 R32, [R1+0xa70] ;  /* 0x000a700001207983 */ /* 0x000ee80000300a00 */
[----:B------:R-:W3:Y:S04]  /*196ae0*/  LDL.LU.64 R34, [R1+0xa48] ;  /* 0x000a480001227983 */ /* 0x000ee80000300a00 */
[----:B------:R-:W3:Y:S01]  /*196af0*/  LDL.LU R37, [R1+0x74] ;  /* 0x0000740001257983 */ /* 0x000ee20000300800 */
[----:B------:R-:W-:-:S02]  /*196b00*/  LOP3.LUT P3, RZ, R57, 0x4000, RZ, 0xc0, !PT ;  /* 0x0000400039ff7812 */ /* 0x000fc4000786c0ff */
[----:B------:R-:W-:Y:S02]  /*196b10*/  PRMT R10, R42, 0x7771, RZ ;  /* 0x000077712a0a7816 */ /* 0x000fe400000000ff */
[----:B------:R-:W-:Y:S02]  /*196b20*/  LOP3.LUT P6, RZ, R57, 0x4000000, RZ, 0xc0, !PT ;  /* 0x0400000039ff7812 */ /* 0x000fe400078cc0ff */
[----:B------:R-:W-:-:S11]  /*196b30*/  LOP3.LUT R39, R39, 0xfffffff7, RZ, 0xc0, !PT ;  /* 0xfffffff727277812 */ /* 0x000fd600078ec0ff */
[----:B------:R-:W-:Y:S02]  /*196b40*/  @P6 LOP3.LUT R39, R39, 0x8, RZ, 0xfc, !PT ;  /* 0x0000000827276812 */ /* 0x000fe400078efcff */
        /* <DEDUP_REMOVED lines=12> */
[----:B------:R-:W-:Y:S01]  /*196c10*/  LOP3.LUT P6, RZ, R57, 0x200000, RZ, 0xc0, !PT ;  /* 0x0020000039ff7812 */ /* 0x000fe200078cc0ff */
[----:B--2---:R0:W-:Y:S04]  /*196c20*/  @P3 STG.E.U8 desc[UR4][R40.64], R10 ;  /* 0x0000000a28003986 */ /* 0x0041e8000c101104 */
[----:B0-----:R-:W2:Y:S04]  /*196c30*/  LDL.LU.64 R40, [R1+0xa40] ;  /* 0x000a400001287983 */ /* 0x001ea80000300a00 */
[----:B------:R-:W4:Y:S04]  /*196c40*/  LDL.LU R21, [R1+0x28] ;  /* 0x0000280001157983 */ /* 0x000f280000300800 */
[----:B------:R-:W4:Y:S04]  /*196c50*/  LDL.LU.64 R14, [R1+0xad8] ;  /* 0x000ad800010e7983 */ /* 0x000f280000300a00 */
[----:B------:R-:W4:Y:S01]  /*196c60*/  LDL.LU.64 R16, [R1+0xad0] ;  /* 0x000ad00001107983 */ /* 0x000f220000300a00 */
[----:B------:R-:W-:-:S03]  /*196c70*/  LOP3.LUT R39, R39, 0xfffffeff, RZ, 0xc0, !PT ;  /* 0xfffffeff27277812 */ /* 0x000fc600078ec0ff */
[----:B------:R-:W4:Y:S01]  /*196c80*/  LDL.LU.64 R18, [R1+0xac8] ;  /* 0x000ac80001127983 */ /* 0x000f220000300a00 */
[----:B------:R-:W-:-:S03]  /*196c90*/  LOP3.LUT P2, RZ, R57, 0x8000, RZ, 0xc0, !PT ;  /* 0x0000800039ff7812 */ /* 0x000fc6000784c0ff */
[----:B------:R-:W4:Y:S01]  /*196ca0*/  LDL.LU R38, [R1+0x78] ;  /* 0x0000780001267983 */ /* 0x000f220000300800 */
[----:B------:R-:W-:Y:S02]  /*196cb0*/  @P6 LOP3.LUT R39, R39, 0x100, RZ, 0xfc, !PT ;  /* 0x0000010027276812 */ /* 0x000fe400078efcff */
[C---:B------:R-:W-:Y:S01]  /*196cc0*/  LOP3.LUT P6, RZ, R57.reuse, 0x100000, RZ, 0xc0, !PT ;  /* 0x0010000039ff7812 */ /* 0x040fe200078cc0ff */
[----:B------:R-:W4:Y:S01]  /*196cd0*/  LDL.LU.64 R22, [R1+0xac0] ;  /* 0x000ac00001167983 */ /* 0x000f220000300a00 */
[----:B------:R-:W-:Y:S02]  /*196ce0*/  LOP3.LUT P1, RZ, R57, 0x10000, RZ, 0xc0, !PT ;  /* 0x0001000039ff7812 */ /* 0x000fe4000782c0ff */
[----:B------:R-:W-:Y:S02]  /*196cf0*/  LOP3.LUT R39, R39, 0xfffffdff, RZ, 0xc0, !PT ;  /* 0xfffffdff27277812 */ /* 0x000fe400078ec0ff */
[----:B------:R-:W-:Y:S02]  /*196d00*/  PRMT R10, R42, 0x7772, RZ ;  /* 0x000077722a0a7816 */ /* 0x000fe400000000ff */
[----:B------:R-:W-:Y:S01]  /*196d10*/  LOP3.LUT P0, RZ, R57, 0x20000, RZ, 0xc0, !PT ;  /* 0x0002000039ff7812 */ /* 0x000fe2000780c0ff */
[----:B------:R-:W4:Y:S04]  /*196d20*/  LDL.LU.64 R24, [R1+0xaf8] ;  /* 0x000af80001187983 */ /* 0x000f280000300a00 */
[----:B------:R-:W-:-:S02]  /*196d30*/  @P6 LOP3.LUT R39, R39, 0x200, RZ, 0xfc, !PT ;  /* 0x0000020027276812 */ /* 0x000fc400078efcff */
[----:B------:R-:W-:Y:S01]  /*196d40*/  LOP3.LUT P6, RZ, R57, 0x80000, RZ, 0xc0, !PT ;  /* 0x0008000039ff7812 */ /* 0x000fe200078cc0ff */
[----:B---3--:R0:W-:Y:S01]  /*196d50*/  @P2 STG.E.U8 desc[UR4][R26.64], R10 ;  /* 0x0000000a1a002986 */ /* 0x0081e2000c101104 */
[----:B------:R-:W-:Y:S02]  /*196d60*/  LOP3.LUT R39, R39, 0xfffffbff, RZ, 0xc0, !PT ;  /* 0xfffffbff27277812 */ /* 0x000fe400078ec0ff */
[----:B0-----:R-:W-:-:S09]  /*196d70*/  PRMT R10, R42, 0x7773, RZ ;  /* 0x000077732a0a7816 */ /* 0x001fd200000000ff */
[----:B------:R-:W-:Y:S02]  /*196d80*/  @P6 LOP3.LUT R39, R39, 0x400, RZ, 0xfc, !PT ;  /* 0x0000040027276812 */ /* 0x000fe400078efcff */
[----:B------:R-:W-:Y:S01]  /*196d90*/  LOP3.LUT P6, RZ, R57, 0x40000, RZ, 0xc0, !PT ;  /* 0x0004000039ff7812 */ /* 0x000fe200078cc0ff */
[----:B------:R-:W3:Y:S04]  /*196da0*/  LDL.LU.64 R26, [R1+0xaf0] ;  /* 0x000af000011a7983 */ /* 0x000ee80000300a00 */
[----:B------:R0:W-:Y:S02]  /*196db0*/  @P1 STG.E.U8 desc[UR4][R28.64], R10 ;  /* 0x0000000a1c001986 */ /* 0x0001e4000c101104 */
[C---:B0-----:R-:W-:Y:S02]  /*196dc0*/  PRMT R10, R37.reuse, 0x7770, RZ ;  /* 0x00007770250a7816 */ /* 0x041fe400000000ff */
[----:B------:R-:W3:Y:S04]  /*196dd0*/  LDL.LU.64 R28, [R1+0xae8] ;  /* 0x000ae800011c7983 */ /* 0x000ee80000300a00 */
[----:B------:R-:W3:Y:S04]  /*196de0*/  LDL.LU R42, [R1+0x2c] ;  /* 0x00002c00012a7983 */ /* 0x000ee80000300800 */
[----:B------:R0:W-:Y:S02]  /*196df0*/  @P0 STG.E.U8 desc[UR4][R30.64], R10 ;  /* 0x0000000a1e000986 */ /* 0x0001e4000c101104 */
[----:B0-----:R-:W-:-:S02]  /*196e00*/  PRMT R10, R37, 0x7771, RZ ;  /* 0x00007771250a7816 */ /* 0x001fc400000000ff */
[----:B------:R-:W3:Y:S04]  /*196e10*/  LDL.LU.64 R30, [R1+0xae0] ;  /* 0x000ae000011e7983 */ /* 0x000ee80000300a00 */
[----:B------:R0:W-:Y:S01]  /*196e20*/  @P6 STG.E.U8 desc[UR4][R32.64], R10 ;  /* 0x0000000a20006986 */ /* 0x0001e2000c101104 */
[----:B------:R-:W-:Y:S02]  /*196e30*/  LOP3.LUT P6, RZ, R39, 0x400, RZ, 0xc0, !PT ;  /* 0x0000040027ff7812 */ /* 0x000fe400078cc0ff */
[----:B0-----:R-:W-:Y:S01]  /*196e40*/  PRMT R10, R37, 0x7772, RZ ;  /* 0x00007772250a7816 */ /* 0x001fe200000000ff */
[----:B------:R-:W3:Y:S10]  /*196e50*/  LDL.LU.64 R32, [R1+0xb18] ;  /* 0x000b180001207983 */ /* 0x000ef40000300a00 */
[----:B------:R0:W-:Y:S01]  /*196e60*/  @P6 STG.E.U8 desc[UR4][R34.64], R10 ;  /* 0x0000000a22006986 */ /* 0x0001e2000c101104 */
[----:B------:R-:W-:-:S03]  /*196e70*/  LOP3.LUT P6, RZ, R39, 0x200, RZ, 0xc0, !PT ;  /* 0x0000020027ff7812 */ /* 0x000fc600078cc0ff */
[----:B0-----:R-:W3:Y:S01]  /*196e80*/  LDL.LU.64 R34, [R1+0xb10] ;  /* 0x000b100001227983 */ /* 0x001ee20000300a00 */
[----:B------:R-:W-:-:S03]  /*196e90*/  PRMT R10, R37, 0x7773, RZ ;  /* 0x00007773250a7816 */ /* 0x000fc600000000ff */
[----:B------:R-:W3:Y:S06]  /*196ea0*/  LDL.LU.64 R36, [R1+0xb08] ;  /* 0x000b080001247983 */ /* 0x000eec0000300a00 */
[----:B--2---:R0:W-:Y:S04]  /*196eb0*/  @P6 STG.E.U8 desc[UR4][R40.64], R10 ;  /* 0x0000000a28006986 */ /* 0x0041e8000c101104 */
[----:B0-----:R-:W2:Y:S01]  /*196ec0*/  LDL.LU.64 R40, [R1+0xb00] ;  /* 0x000b000001287983 */ /* 0x001ea20000300a00 */
[----:B------:R-:W-:-:S02]  /*196ed0*/  LOP3.LUT P6, RZ, R39, 0x100, RZ, 0xc0, !PT ;  /* 0x0000010027ff7812 */ /* 0x000fc400078cc0ff */
[----:B----4-:R-:W-:-:S11]  /*196ee0*/  PRMT R10, R21, 0x7770, RZ ;  /* 0x00007770150a7816 */ /* 0x010fd600000000ff */
[----:B------:R0:W-:Y:S01]  /*196ef0*/  @P6 STG.E.U8 desc[UR4][R14.64], R10 ;  /* 0x0000000a0e006986 */ /* 0x0001e2000c101104 */
[----:B------:R-:W-:Y:S02]  /*196f00*/  LOP3.LUT P6, RZ, R39, 0x80, RZ, 0xc0, !PT ;  /* 0x0000008027ff7812 */ /* 0x000fe400078cc0ff */
[----:B0-----:R-:W-:-:S11]  /*196f10*/  PRMT R10, R21, 0x7771, RZ ;  /* 0x00007771150a7816 */ /* 0x001fd600000000ff */
        /* <DEDUP_REMOVED lines=11> */
[C---:B------:R-:W-:Y:S02]  /*196fd0*/  LOP3.LUT P5, RZ, R57.reuse, 0x8000000, RZ, 0xc0, !PT ;  /* 0x0800000039ff7812 */ /* 0x040fe400078ac0ff */
[C---:B------:R-:W-:Y:S02]  /*196fe0*/  LOP3.LUT P4, RZ, R57.reuse, 0x10000000, RZ, 0xc0, !PT ;  /* 0x1000000039ff7812 */ /* 0x040fe4000788c0ff */
[----:B------:R-:W-:Y:S02]  /*196ff0*/  LOP3.LUT P3, RZ, R57, 0x20000000, RZ, 0xc0, !PT ;  /* 0x2000000039ff7812 */ /* 0x000fe4000786c0ff */
[C---:B------:R-:W-:Y:S02]  /*197000*/  PRMT R11, R38.reuse, 0x7773, RZ ;  /* 0x00007773260b7816 */ /* 0x040fe400000000ff */
[----:B0-----:R-:W-:-:S05]  /*197010*/  PRMT R10, R38, 0x7771, RZ ;  /* 0x00007771260a7816 */ /* 0x001fca00000000ff */
[----:B---3--:R0:W-:Y:S01]  /*197020*/  @P6 STG.E.U8 desc[UR4][R26.64], R10 ;  /* 0x0000000a1a006986 */ /* 0x0081e2000c101104 */
[----:B------:R-:W-:Y:S02]  /*197030*/  LOP3.LUT P2, RZ, R57, 0x40000000, RZ, 0xc0, !PT ;  /* 0x4000000039ff7812 */ /* 0x000fe4000784c0ff */
[----:B0-----:R-:W-:-:S05]  /*197040*/  PRMT R10, R38, 0x7772, RZ ;  /* 0x00007772260a7816 */ /* 0x001fca00000000ff */
[----:B------:R0:W-:Y:S04]  /*197050*/  @P5 STG.E.U8 desc[UR4][R28.64], R10 ;  /* 0x0000000a1c005986 */ /* 0x0001e8000c101104 */
[----:B------:R1:W-:Y:S01]  /*197060*/  @P4 STG.E.U8 desc[UR4][R30.64], R11 ;  /* 0x0000000b1e004986 */ /* 0x0003e2000c101104 */
[----:B------:R-:W-:Y:S02]  /*197070*/  LOP3.LUT P1, RZ, R57, 0x80000000, RZ, 0xc0, !PT ;  /* 0x8000000039ff7812 */ /* 0x000fe4000782c0ff */
[----:B------:R-:W-:Y:S01]  /*197080*/  LOP3.LUT P0, RZ, R49, 0x1, RZ, 0xc0, !PT ;  /* 0x0000000131ff7812 */ /* 0x000fe2000780c0ff */
[----:B0-----:R-:W3:Y:S01]  /*197090*/  LDL.LU R10, [R1+0x8] ;  /* 0x00000800010a7983 */ /* 0x001ee20000300800 */
[----:B-1----:R-:W-:-:S05]  /*1970a0*/  PRMT R11, R42, 0x7770, RZ ;  /* 0x000077702a0b7816 */ /* 0x002fca00000000ff */
[----:B------:R0:W-:Y:S02]  /*1970b0*/  @P3 STG.E.U8 desc[UR4][R32.64], R11 ;  /* 0x0000000b20003986 */ /* 0x0001e4000c101104 */
[----:B0-----:R-:W-:-:S05]  /*1970c0*/  PRMT R11, R42, 0x7771, RZ ;  /* 0x000077712a0b7816 */ /* 0x001fca00000000ff */
[----:B------:R0:W-:Y:S02]  /*1970d0*/  @P2 STG.E.U8 desc[UR4][R34.64], R11 ;  /* 0x0000000b22002986 */ /* 0x0001e4000c101104 */
[----:B0-----:R-:W-:-:S05]  /*1970e0*/  PRMT R11, R42, 0x7772, RZ ;  /* 0x000077722a0b7816 */ /* 0x001fca00000000ff */
[----:B------:R0:W-:Y:S02]  /*1970f0*/  @P1 STG.E.U8 desc[UR4][R36.64], R11 ;  /* 0x0000000b24001986 */ /* 0x0001e4000c101104 */
[----:B0-----:R-:W-:Y:S02]  /*197100*/  PRMT R11, R42, 0x7773, RZ ;  /* 0x000077732a0b7816 */ /* 0x001fe400000000ff */
[----:B------:R-:W4:Y:S04]  /*197110*/  LDL.LU.64 R36, [R1+0x1d48] ;  /* 0x001d480001247983 */ /* 0x000f280000300a00 */
[----:B--2---:R0:W-:Y:S02]  /*197120*/  @P0 STG.E.U8 desc[UR4][R40.64], R11 ;  /* 0x0000000b28000986 */ /* 0x0041e4000c101104 */
[----:B0-----:R-:W-:-:S02]  /*197130*/  IMAD.MOV.U32 R41, RZ, RZ, R43 ;  /* 0x000000ffff297224 */ /* 0x001fc400078e002b */
[----:B------:R-:W2:Y:S04]  /*197140*/  LDL.LU.64 R42, [R1+0x1d40] ;  /* 0x001d4000012a7983 */ /* 0x000ea80000300a00 */
[----:B------:R-:W2:Y:S04]  /*197150*/  LDL.LU.64 R28, [R1+0x1d38] ;  /* 0x001d3800011c7983 */ /* 0x000ea80000300a00 */
[----:B------:R-:W2:Y:S04]  /*197160*/  LDL.LU R40, [R1+0x7c] ;  /* 0x00007c0001287983 */ /* 0x000ea80000300800 */
[----:B------:R-:W4:Y:S04]  /*197170*/  LDL.LU.64 R30, [R1+0x1d30] ;  /* 0x001d3000011e7983 */ /* 0x000f280000300a00 */
[----:B------:R-:W4:Y:S04]  /*197180*/  LDL.LU.64 R32, [R1+0x1d68] ;  /* 0x001d680001207983 */ /* 0x000f280000300a00 */
[----:B------:R-:W4:Y:S04]  /*197190*/  LDL.LU.64 R34, [R1+0x1d60] ;  /* 0x001d600001227983 */ /* 0x000f280000300a00 */
[----:B------:R-:W4:Y:S01]  /*1971a0*/  LDL.LU R13, [R1+0x60] ;  /* 0x00006000010d7983 */ /* 0x000f220000300800 */
[----:B------:R-:W-:-:S02]  /*1971b0*/  LOP3.LUT P3, RZ, R49, 0x2, RZ, 0xc0, !PT ;  /* 0x0000000231ff7812 */ /* 0x000fc4000786c0ff */
[C---:B------:R-:W-:Y:S02]  /*1971c0*/  LOP3.LUT P2, RZ, R49.reuse, 0x4, RZ, 0xc0, !PT ;  /* 0x0000000431ff7812 */ /* 0x040fe4000784c0ff */
[----:B------:R-:W-:Y:S02]  /*1971d0*/  LOP3.LUT P6, RZ, R49, 0x2000, RZ, 0xc0, !PT ;  /* 0x0000200031ff7812 */ /* 0x000fe400078cc0ff */
[----:B------:R-:W-:Y:S02]  /*1971e0*/  LOP3.LUT R39, R39, 0xfffffffe, RZ, 0xc0, !PT ;  /* 0xfffffffe27277812 */ /* 0x000fe400078ec0ff */
[C---:B------:R-:W-:Y:S02]  /*1971f0*/  LOP3.LUT P1, RZ, R49.reuse, 0x8, RZ, 0xc0, !PT ;  /* 0x0000000831ff7812 */ /* 0x040fe4000782c0ff */
[----:B------:R-:W-:Y:S02]  /*197200*/  LOP3.LUT P0, RZ, R49, 0x10, RZ, 0xc0, !PT ;  /* 0x0000001031ff7812 */ /* 0x000fe4000780c0ff */
[----:B---3--:R-:W-:-:S05]  /*197210*/  LOP3.LUT R10, R10, 0xf7ffffff, RZ, 0xc0, !PT ;  /* 0xf7ffffff0a0a7812 */ /* 0x008fca00078ec0ff */
[----:B------:R-:W-:Y:S02]  /*197220*/  @P6 LOP3.LUT R10, R10, 0x8000000, RZ, 0xfc, !PT ;  /* 0x080000000a0a6812 */ /* 0x000fe400078efcff */
[----:B------:R-:W-:Y:S02]  /*197230*/  LOP3.LUT P6, RZ, R49, 0x1000, RZ, 0xc0, !PT ;  /* 0x0000100031ff7812 */ /* 0x000fe400078cc0ff */
[----:B--2---:R-:W-:-:S05]  /*197240*/  PRMT R11, R40, 0x7770, RZ ;  /* 0x00007770280b7816 */ /* 0x004fca00000000ff */
[----:B----4-:R0:W-:Y:S02]  /*197250*/  @P3 STG.E.U8 desc[UR4][R36.64], R11 ;  /* 0x0000000b24003986 */ /* 0x0101e4000c101104 */
[----:B0-----:R-:W-:-:S05]  /*197260*/  PRMT R11, R40, 0x7771, RZ ;  /* 0x00007771280b7816 */ /* 0x001fca00000000ff */
[----:B------:R0:W-:Y:S04]  /*197270*/  @P2 STG.E.U8 desc[UR4][R42.64], R11 ;  /* 0x0000000b2a002986 */ /* 0x0001e8000c101104 */
[----:B0-----:R-:W2:Y:S01]  /*197280*/  LDL.LU.64 R42, [R1+0x1d58] ;  /* 0x001d5800012a7983 */ /* 0x001ea20000300a00 */
[----:B------:R-:W-:-:S03]  /*197290*/  LOP3.LUT R10, R10, 0xefffffff, RZ, 0xc0, !PT ;  /* 0xefffffff0a0a7812 */ /* 0x000fc600078ec0ff */
[----:B------:R-:W3:Y:S04]  /*1972a0*/  LDL.LU.64 R14, [R1+0x1d50] ;  /* 0x001d5000010e7983 */ /* 0x000ee80000300a00 */
[----:B------:R-:W4:Y:S04]  /*1972b0*/  LDL.LU R36, [R1+0x50] ;  /* 0x0000500001247983 */ /* 0x000f280000300800 */
[----:B------:R-:W3:Y:S01]  /*1972c0*/  LDL.LU.64 R16, [R1+0x1d88] ;  /* 0x001d880001107983 */ /* 0x000ee20000300a00 */
[----:B------:R-:W-:Y:S02]  /*1972d0*/  @P6 LOP3.LUT R10, R10, 0x10000000, RZ, 0xfc, !PT ;  /* 0x100000000a0a6812 */ /* 0x000fe400078efcff */
[----:B------:R-:W-:Y:S01]  /*1972e0*/  LOP3.LUT P6, RZ, R49, 0x800, RZ, 0xc0, !PT ;  /* 0x0000080031ff7812 */ /* 0x000fe200078cc0ff */
[----:B------:R-:W3:Y:S04]  /*1972f0*/  LDL.LU.64 R18, [R1+0x1d80] ;  /* 0x001d800001127983 */ /* 0x000ee80000300a00 */
[----:B------:R-:W3:Y:S01]  /*197300*/  LDL.LU.64 R20, [R1+0x1d78] ;  /* 0x001d780001147983 */ /* 0x000ee20000300a00 */
[----:B------:R-:W-:-:S03]  /*197310*/  LOP3.LUT R10, R10, 0xdfffffff, RZ, 0xc0, !PT ;  /* 0xdfffffff0a0a7812 */ /* 0x000fc600078ec0ff */
[----:B------:R-:W4:Y:S04]  /*197320*/  LDL.LU.64 R22, [R1+0x1d70] ;  /* 0x001d700001167983 */ /* 0x000f280000300a00 */
[----:B------:R-:W-:Y:S02]  /*197330*/  @P6 LOP3.LUT R10, R10, 0x20000000, RZ, 0xfc, !PT ;  /* 0x200000000a0a6812 */ /* 0x000fe400078efcff */
[----:B------:R-:W-:Y:S02]  /*197340*/  LOP3.LUT P6, RZ, R49, 0x400, RZ, 0xc0, !PT ;  /* 0x0000040031ff7812 */ /* 0x000fe400078cc0ff */
[----:B------:R-:W-:-:S11]  /*197350*/  LOP3.LUT R10, R10, 0xbfffffff, RZ, 0xc0, !PT ;  /* 0xbfffffff0a0a7812 */ /* 0x000fd600078ec0ff */
[----:B------:R-:W-:Y:S02]  /*197360*/  @P6 LOP3.LUT R10, R10, 0x40000000, RZ, 0xfc, !PT ;  /* 0x400000000a0a6812 */ /* 0x000fe400078efcff */
[----:B------:R-:W-:Y:S02]  /*197370*/  LOP3.LUT P6, RZ, R49, 0x200, RZ, 0xc0, !PT ;  /* 0x0000020031ff7812 */ /* 0x000fe400078cc0ff */
[----:B------:R-:W-:-:S11]  /*197380*/  LOP3.LUT R10, R10, 0x7fffffff, RZ, 0xc0, !PT ;  /* 0x7fffffff0a0a7812 */ /* 0x000fd600078ec0ff */
[----:B------:R-:W-:Y:S02]  /*197390*/  @P6 LOP3.LUT R10, R10, 0x80000000, RZ, 0xfc, !PT ;  /* 0x800000000a0a6812 */ /* 0x000fe400078efcff */
[----:B------:R-:W-:-:S13]  /*1973a0*/  LOP3.LUT P6, RZ, R49, 0x100, RZ, 0xc0, !PT ;  /* 0x0000010031ff7812 */ /* 0x000fda00078cc0ff */
[----:B------:R-:W-:Y:S02]  /*1973b0*/  @P6 LOP3.LUT R39, R39, 0x1, RZ, 0xfc, !PT ;  /* 0x0000000127276812 */ /* 0x000fe400078efcff */
[----:B------:R-:W-:Y:S02]  /*1973c0*/  LOP3.LUT P6, RZ, R49, 0x80, RZ, 0xc0, !PT ;  /* 0x0000008031ff7812 */ /* 0x000fe400078cc0ff */
[----:B------:R-:W-:-:S11]  /*1973d0*/  LOP3.LUT R39, R39, 0xfffffffd, RZ, 0xc0, !PT ;  /* 0xfffffffd27277812 */ /* 0x000fd600078ec0ff */
[----:B------:R-:W-:Y:S02]  /*1973e0*/  @P6 LOP3.LUT R39, R39, 0x2, RZ, 0xfc, !PT ;  /* 0x0000000227276812 */ /* 0x000fe400078efcff */
[----:B------:R-:W-:Y:S02]  /*1973f0*/  LOP3.LUT P6, RZ, R49, 0x40, RZ, 0xc0, !PT ;  /* 0x0000004031ff7812 */ /* 0x000fe400078cc0ff */
[----:B------:R-:W-:Y:S02]  /*197400*/  PRMT R11, R40, 0x7772, RZ ;  /* 0x00007772280b7816 */ /* 0x000fe400000000ff */
[----:B------:R-:W-:-:S03]  /*197410*/  LOP3.LUT R39, R39, 0xfffffffb, RZ, 0xc0, !PT ;  /* 0xfffffffb27277812 */ /* 0x000fc600078ec0ff */
[----:B------:R0:W-:Y:S06]  /*197420*/  @P1 STG.E.U8 desc[UR4][R28.64], R11 ;  /* 0x0000000b1c001986 */ /* 0x0001ec000c101104 */
[----:B------:R-:W-:Y:S02]  /*197430*/  @P6 LOP3.LUT R39, R39, 0x4, RZ, 0xfc, !PT ;  /* 0x0000000427276812 */ /* 0x000fe400078efcff */
[----:B------:R-:W-:Y:S02]  /*197440*/  LOP3.LUT P6, RZ, R49, 0x20, RZ, 0xc0, !PT ;  /* 0x0000002031ff7812 */ /* 0x000fe400078cc0ff */
[----:B0-----:R-:W-:-:S02]  /*197450*/  PRMT R11, R40, 0x7773, RZ ;  /* 0x00007773280b7816 */ /* 0x001fc400000000ff */
[----:B------:R-:W4:Y:S04]  /*197460*/  LDL.LU R40, [R1+0x64] ;  /* 0x0000640001287983 */ /* 0x000f280000300800 */
[----:B------:R0:W-:Y:S04]  /*197470*/  @P0 STG.E.U8 desc[UR4][R30.64], R11 ;  /* 0x0000000b1e000986 */ /* 0x0001e8000c101104 */
[----:B------:R-:W4:Y:S04]  /*197480*/  LDL.LU.64 R24, [R1+0x1da8] ;  /* 0x001da80001187983 */ /* 0x000f280000300a00 */
[----:B------:R-:W4:Y:S04]  /*197490*/  LDL.LU.64 R26, [R1+0x1da0] ;  /* 0x001da000011a7983 */ /* 0x000f280000300a00 */
[----:B------:R-:W4:Y:S04]  /*1974a0*/  LDL.LU.64 R28, [R1+0x1d98] ;  /* 0x001d9800011c7983 */ /* 0x000f280000300a00 */
[----:B------:R-:W4:Y:S01]  /*1974b0*/  LDL.LU R37, [R1+0x54] ;  /* 0x0000540001257983 */ /* 0x000f220000300800 */
[----:B0-----:R-:W-:-:S03]  /*1974c0*/  PRMT R11, R13, 0x7770, RZ ;  /* 0x000077700d0b7816 */ /* 0x001fc600000000ff */
[----:B------:R-:W4:Y:S04]  /*1974d0*/  LDL.LU.64 R30, [R1+0x1d90] ;  /* 0x001d9000011e7983 */ /* 0x000f280000300a00 */
[----:B------:R0:W-:Y:S01]  /*1974e0*/  @P6 STG.E.U8 desc[UR4][R32.64], R11 ;  /* 0x0000000b20006986 */ /* 0x0001e2000c101104 */
[----:B------:R-:W-:Y:S02]  /*1974f0*/  LOP3.LUT P6, RZ, R39, 0x4, RZ, 0xc0, !PT ;  /* 0x0000000427ff7812 */ /* 0x000fe400078cc0ff */
[----:B0-----:R-:W-:Y:S01]  /*197500*/  PRMT R11, R13, 0x7771, RZ ;  /* 0x000077710d0b7816 */ /* 0x001fe200000000ff */
[----:B------:R-:W4:Y:S10]  /*197510*/  LDL.LU.64 R32, [R1+0x1dc8] ;  /* 0x001dc80001207983 */ /* 0x000f340000300a00 */
[----:B------:R0:W-:Y:S01]  /*197520*/  @P6 STG.E.U8 desc[UR4][R34.64], R11 ;  /* 0x0000000b22006986 */ /* 0x0001e2000c101104 */
[----:B------:R-:W-:-:S02]  /*197530*/  LOP3.LUT P6, RZ, R39, 0x2, RZ, 0xc0, !PT ;  /* 0x0000000227ff7812 */ /* 0x000fc400078cc0ff */
[----:B0-----:R-:W-:Y:S01]  /*197540*/  PRMT R11, R13, 0x7772, RZ ;  /* 0x000077720d0b7816 */ /* 0x001fe200000000ff */
[----:B------:R-:W4:Y:S10]  /*197550*/  LDL.LU.64 R34, [R1+0x1dc0] ;  /* 0x001dc00001227983 */ /* 0x000f340000300a00 */
[----:B--2---:R0:W-:Y:S01]  /*197560*/  @P6 STG.E.U8 desc[UR4][R42.64], R11 ;  /* 0x0000000b2a006986 */ /* 0x0041e2000c101104 */
[----:B------:R-:W-:-:S03]  /*197570*/  LOP3.LUT P6, RZ, R39, 0x1, RZ, 0xc0, !PT ;  /* 0x0000000127ff7812 */ /* 0x000fc600078cc0ff */
[----:B0-----:R-:W2:Y:S04]  /*197580*/  LDL.LU.64 R42, [R1+0x6a38] ;  /* 0x006a3800012a7983 */ /* 0x001ea80000300a00 */
[----:B------:R-:W2:Y:S01]  /*197590*/  LDL.LU.64 R38, [R1+0x1db8] ;  /* 0x001db80001267983 */ /* 0x000ea20000300a00 */
[----:B------:R-:W-:-:S05]  /*1975a0*/  PRMT R11, R13, 0x7773, RZ ;  /* 0x000077730d0b7816 */ /* 0x000fca00000000ff */
[----:B---3--:R4:W-:Y:S01]  /*1975b0*/  @P6 STG.E.U8 desc[UR4][R14.64], R11 ;  /* 0x0000000b0e006986 */ /* 0x0089e2000c101104 */
[----:B------:R-:W-:Y:S02]  /*1975c0*/  LOP3.LUT P6, RZ, R10, 0x80000000, RZ, 0xc0, !PT ;  /* 0x800000000aff7812 */ /* 0x000fe400078cc0ff */
        /* <DEDUP_REMOVED lines=13> */
[----:B------:R-:W-:Y:S02]  /*1976a0*/  LOP3.LUT P4, RZ, R49, 0x8000, RZ, 0xc0, !PT ;  /* 0x0000800031ff7812 */ /* 0x000fe4000788c0ff */
[----:B0-----:R-:W-:-:S07]  /*1976b0*/  PRMT R11, R40, 0x7770, RZ ;  /* 0x00007770280b7816 */ /* 0x001fce00000000ff */
[----:B------:R0:W-:Y:S01]  /*1976c0*/  @P6 STG.E.U8 desc[UR4][R24.64], R11 ;  /* 0x0000000b18006986 */ /* 0x0001e2000c101104 */
[C---:B------:R-:W-:Y:S02]  /*1976d0*/  LOP3.LUT P3, RZ, R49.reuse, 0x10000, RZ, 0xc0, !PT ;  /* 0x0001000031ff7812 */ /* 0x040fe4000786c0ff */
[----:B------:R-:W-:Y:S02]  /*1976e0*/  LOP3.LUT P2, RZ, R49, 0x20000, RZ, 0xc0, !PT ;  /* 0x0002000031ff7812 */ /* 0x000fe4000784c0ff */
[----:B0-----:R-:W-:-:S05]  /*1976f0*/  PRMT R11, R40, 0x7771, RZ ;  /* 0x00007771280b7816 */ /* 0x001fca00000000ff */
[----:B------:R0:W-:Y:S01]  /*197700*/  @P5 STG.E.U8 desc[UR4][R26.64], R11 ;  /* 0x0000000b1a005986 */ /* 0x0001e2000c101104 */
[----:B------:R-:W-:Y:S02]  /*197710*/  LOP3.LUT P1, RZ, R49, 0x40000, RZ, 0xc0, !PT ;  /* 0x0004000031ff7812 */ /* 0x000fe4000782c0ff */
[----:B0-----:R-:W-:-:S05]  /*197720*/  PRMT R11, R40, 0x7772, RZ ;  /* 0x00007772280b7816 */ /* 0x001fca00000000ff */
[----:B------:R0:W-:Y:S01]  /*197730*/  @P4 STG.E.U8 desc[UR4][R28.64], R11 ;  /* 0x0000000b1c004986 */ /* 0x0001e2000c101104 */
[----:B------:R-:W-:Y:S02]  /*197740*/  LOP3.LUT P0, RZ, R49, 0x80000, RZ, 0xc0, !PT ;  /* 0x0008000031ff7812 */ /* 0x000fe4000780c0ff */
[----:B0-----:R-:W-:-:S05]  /*197750*/  PRMT R11, R40, 0x7773, RZ ;  /* 0x00007773280b7816 */ /* 0x001fca00000000ff */
[----:B------:R0:W-:Y:S02]  /*197760*/  @P3 STG.E.U8 desc[UR4][R30.64], R11 ;  /* 0x0000000b1e003986 */ /* 0x0001e4000c101104 */
[----:B0-----:R-:W-:-:S05]  /*197770*/  PRMT R11, R37, 0x7770, RZ ;  /* 0x00007770250b7816 */ /* 0x001fca00000000ff */
[----:B------:R0:W-:Y:S02]  /*197780*/  @P2 STG.E.U8 desc[UR4][R32.64], R11 ;  /* 0x0000000b20002986 */ /* 0x0001e4000c101104 */
[C---:B0-----:R-:W-:Y:S02]  /*197790*/  PRMT R11, R37.reuse, 0x7771, RZ ;  /* 0x00007771250b7816 */ /* 0x041fe400000000ff */
[----:B------:R-:W3:Y:S04]  /*1977a0*/  LDL.LU.64 R32, [R1+0x1db0] ;  /* 0x001db00001207983 */ /* 0x000ee80000300a00 */
[----:B------:R0:W-:Y:S02]  /*1977b0*/  @P1 STG.E.U8 desc[UR4][R34.64], R11 ;  /* 0x0000000b22001986 */ /* 0x0001e4000c101104 */
[----:B0-----:R-:W-:-:S02]  /*1977c0*/  PRMT R11, R37, 0x7772, RZ ;  /* 0x00007772250b7816 */ /* 0x001fc400000000ff */
        /* <DEDUP_REMOVED lines=10> */
[----:B------:R-:W-:Y:S01]  /*197870*/  LOP3.LUT R10, R10, 0xffbfffff, RZ, 0xc0, !PT ;  /* 0xffbfffff0a0a7812 */ /* 0x000fe200078ec0ff */
[----:B--2---:R0:W-:Y:S04]  /*197880*/  @P0 STG.E.U8 desc[UR4][R38.64], R11 ;  /* 0x0000000b26000986 */ /* 0x0041e8000c101104 */
[----:B0-----:R-:W2:Y:S04]  /*197890*/  LDL.LU.64 R38, [R1+0x1de8] ;  /* 0x001de80001267983 */ /* 0x001ea80000300a00 */
[----:B------:R-:W4:Y:S04]  /*1978a0*/  LDL.LU.64 R28, [R1+0x1de0] ;  /* 0x001de000011c7983 */ /* 0x000f280000300a00 */
[----:B------:R-:W2:Y:S04]  /*1978b0*/  LDL.LU.64 R30, [R1+0x1dd8] ;  /* 0x001dd800011e7983 */ /* 0x000ea80000300a00 */
[----:B------:R-:W2:Y:S01]  /*1978c0*/  LDL.LU R40, [R1+0x68] ;  /* 0x0000680001287983 */ /* 0x000ea20000300800 */
[----:B------:R-:W-:-:S02]  /*1978d0*/  @P6 LOP3.LUT R10, R10, 0x400000, RZ, 0xfc, !PT ;  /* 0x004000000a0a6812 */ /* 0x000fc400078efcff */
[----:B------:R-:W-:Y:S01]  /*1978e0*/  LOP3.LUT P6, RZ, R49, 0x10000000, RZ, 0xc0, !PT ;  /* 0x1000000031ff7812 */ /* 0x000fe200078cc0ff */
[----:B------:R-:W4:Y:S04]  /*1978f0*/  LDL.LU.64 R34, [R1+0x1dd0] ;  /* 0x001dd00001227983 */ /* 0x000f280000300a00 */
[----:B------:R-:W4:Y:S01]  /*197900*/  LDL.LU R15, [R1+0x58] ;  /* 0x00005800010f7983 */ /* 0x000f220000300800 */
[----:B------:R-:W-:-:S07]  /*197910*/  LOP3.LUT R10, R10, 0xff7fffff, RZ, 0xc0, !PT ;  /* 0xff7fffff0a0a7812 */ /* 0x000fce00078ec0ff */
[----:B------:R-:W-:Y:S02]  /*197920*/  @P6 LOP3.LUT R10, R10, 0x800000, RZ, 0xfc, !PT ;  /* 0x008000000a0a6812 */ /* 0x000fe400078efcff */
[----:B------:R-:W-:Y:S02]  /*197930*/  LOP3.LUT P6, RZ, R49, 0x8000000, RZ, 0xc0, !PT ;  /* 0x0800000031ff7812 */ /* 0x000fe400078cc0ff */
[----:B------:R-:W-:-:S11]  /*197940*/  LOP3.LUT R10, R10, 0xfeffffff, RZ, 0xc0, !PT ;  /* 0xfeffffff0a0a7812 */ /* 0x000fd600078ec0ff */
[----:B------:R-:W-:Y:S02]  /*197950*/  @P6 LOP3.LUT R10, R10, 0x1000000, RZ, 0xfc, !PT ;  /* 0x010000000a0a6812 */ /* 0x000fe400078efcff */
[----:B------:R-:W-:Y:S02]  /*197960*/  LOP3.LUT P6, RZ, R49, 0x4000000, RZ, 0xc0, !PT ;  /* 0x0400000031ff7812 */ /* 0x000fe400078cc0ff */
[----:B------:R-:W-:-:S11]  /*197970*/  LOP3.LUT R10, R10, 0xfdffffff, RZ, 0xc0, !PT ;  /* 0xfdffffff0a0a7812 */ /* 0x000fd600078ec0ff */
[----:B------:R-:W-:Y:S02]  /*197980*/  @P6 LOP3.LUT R10, R10, 0x2000000, RZ, 0xfc, !PT ;  /* 0x020000000a0a6812 */ /* 0x000fe400078efcff */
[C---:B------:R-:W-:Y:S02]  /*197990*/  LOP3.LUT P6, RZ, R49.reuse, 0x2000000, RZ, 0xc0, !PT ;  /* 0x0200000031ff7812 */ /* 0x040fe400078cc0ff */
[----:B------:R-:W-:Y:S02]  /*1979a0*/  LOP3.LUT R10, R10, 0xfbffffff, RZ, 0xc0, !PT ;  /* 0xfbffffff0a0a7812 */ /* 0x000fe400078ec0ff */
[C---:B------:R-:W-:Y:S02]  /*1979b0*/  LOP3.LUT P3, RZ, R49.reuse, 0x100000, RZ, 0xc0, !PT ;  /* 0x0010000031ff7812 */ /* 0x040fe4000786c0ff */
[C---:B------:R-:W-:Y:S02]  /*1979c0*/  LOP3.LUT P2, RZ, R49.reuse, 0x200000, RZ, 0xc0, !PT ;  /* 0x0020000031ff7812 */ /* 0x040fe4000784c0ff */
[----:B------:R-:W-:-:S02]  /*1979d0*/  LOP3.LUT P1, RZ, R49, 0x400000, RZ, 0xc0, !PT ;  /* 0x0040000031ff7812 */ /* 0x000fc4000782c0ff */
[----:B------:R-:W-:-:S03]  /*1979e0*/  LOP3.LUT P0, RZ, R49, 0x800000, RZ, 0xc0, !PT ;  /* 0x0080000031ff7812 */ /* 0x000fc6000780c0ff */
[----:B------:R-:W-:Y:S02]  /*1979f0*/  @P6 LOP3.LUT R10, R10, 0x4000000, RZ, 0xfc, !PT ;  /* 0x040000000a0a6812 */ /* 0x000fe400078efcff */
[----:B------:R-:W-:Y:S02]  /*197a00*/  LOP3.LUT P6, RZ, R49, 0x1000000, RZ, 0xc0, !PT ;  /* 0x0100000031ff7812 */ /* 0x000fe400078cc0ff */
[----:B------:R-:W-:Y:S02]  /*197a10*/  PRMT R49, R37, 0x7773, RZ ;  /* 0x0000777325317816 */ /* 0x000fe400000000ff */
[----:B------:R-:W4:Y:S04]  /*197a20*/  LDL.LU.64 R36, [R1+0x1e08] ;  /* 0x001e080001247983 */ /* 0x000f280000300a00 */
[----:B---3--:R2:W-:Y:S02]  /*197a30*/  @P3 STG.E.U8 desc[UR4][R32.64], R49 ;  /* 0x0000003120003986 */ /* 0x0085e4000c101104 */
[----:B--2---:R-:W-:-:S05]  /*197a40*/  PRMT R49, R40, 0x7770, RZ ;  /* 0x0000777028317816 */ /* 0x004fca00000000ff */
[----:B------:R0:W-:Y:S04]  /*197a50*/  @P2 STG.E.U8 desc[UR4][R38.64], R49 ;  /* 0x0000003126002986 */ /* 0x0001e8000c101104 */
[----:B0-----:R-:W2:Y:S04]  /*197a60*/  LDL.LU.64 R38, [R1+0x1e00] ;  /* 0x001e000001267983 */ /* 0x001ea80000300a00 */
[----:B------:R-:W3:Y:S04]  /*197a70*/  LDL.LU.64 R12, [R1+0x1df8] ;  /* 0x001df800010c7983 */ /* 0x000ee80000300a00 */
[----:B------:R-:W3:Y:S04]  /*197a80*/  LDL.LU R32, [R1+0x6c] ;  /* 0x00006c0001207983 */ /* 0x000ee80000300800 */
[----:B------:R-:W3:Y:S04]  /*197a90*/  LDL.LU.64 R16, [R1+0x1df0] ;  /* 0x001df00001107983 */ /* 0x000ee80000300a00 */
[----:B------:R-:W3:Y:S04]  /*197aa0*/  LDL.LU.64 R18, [R1+0x1e28] ;  /* 0x001e280001127983 */ /* 0x000ee80000300a00 */
[----:B------:R-:W3:Y:S04]  /*197ab0*/  LDL.LU.64 R20, [R1+0x1e20] ;  /* 0x001e200001147983 */ /* 0x000ee80000300a00 */
[----:B------:R-:W3:Y:S04]  /*197ac0*/  LDL.LU R33, [R1+0x5c] ;  /* 0x00005c0001217983 */ /* 0x000ee80000300800 */
[----:B------:R-:W3:Y:S01]  /*197ad0*/  LDL.LU.64 R22, [R1+0x1e18] ;  /* 0x001e180001167983 */ /* 0x000ee20000300a00 */
[----:B------:R-:W-:-:S03]  /*197ae0*/  PRMT R49, R40, 0x7771, RZ ;  /* 0x0000777128317816 */ /* 0x000fc600000000ff */
[----:B------:R-:W3:Y:S04]  /*197af0*/  LDL.LU.64 R24, [R1+0x1e10] ;  /* 0x001e100001187983 */ /* 0x000ee80000300a00 */
[----:B------:R-:W3:Y:S04]  /*197b00*/  LDL.LU.64 R26, [R1+0x1e48] ;  /* 0x001e4800011a7983 */ /* 0x000ee80000300a00 */
[----:B----4-:R0:W-:Y:S02]  /*197b10*/  @P1 STG.E.U8 desc[UR4][R28.64], R49 ;  /* 0x000000311c001986 */ /* 0x0101e4000c101104 */
[----:B0-----:R-:W-:-:S02]  /*197b20*/  PRMT R49, R40, 0x7772, RZ ;  /* 0x0000777228317816 */ /* 0x001fc400000000ff */
[----:B------:R-:W4:Y:S04]  /*197b30*/  LDL.LU.64 R28, [R1+0x1e40] ;  /* 0x001e4000011c7983 */ /* 0x000f280000300a00 */
[----:B------:R0:W-:Y:S02]  /*197b40*/  @P0 STG.E.U8 desc[UR4][R30.64], R49 ;  /* 0x000000311e000986 */ /* 0x0001e4000c101104 */
[----:B0-----:R-:W-:Y:S02]  /*197b50*/  PRMT R49, R40, 0x7773, RZ ;  /* 0x0000777328317816 */ /* 0x001fe400000000ff */
[----:B------:R-:W4:Y:S04]  /*197b60*/  LDL.LU R40, [R1+0x40] ;  /* 0x0000400001287983 */ /* 0x000f280000300800 */
[----:B------:R0:W-:Y:S01]  /*197b70*/  @P6 STG.E.U8 desc[UR4][R34.64], R49 ;  /* 0x0000003122006986 */ /* 0x0001e2000c101104 */
[----:B------:R-:W-:-:S03]  /*197b80*/  LOP3.LUT P6, RZ, R10, 0x4000000, RZ, 0xc0, !PT ;  /* 0x040000000aff7812 */ /* 0x000fc600078cc0ff */
[----:B------:R-:W4:Y:S01]  /*197b90*/  LDL.LU.64 R30, [R1+0x1e38] ;  /* 0x001e3800011e7983 */ /* 0x000f220000300a00 */
[----:B0-----:R-:W-:-:S03]  /*197ba0*/  PRMT R49, R15, 0x7770, RZ ;  /* 0x000077700f317816 */ /* 0x001fc600000000ff */
[----:B------:R-:W4:Y:S06]  /*197bb0*/  LDL.LU.64 R34, [R1+0x1e30] ;  /* 0x001e300001227983 */ /* 0x000f2c0000300a00 */
[----:B------:R0:W-:Y:S04]  /*197bc0*/  @P6 STG.E.U8 desc[UR4][R36.64], R49 ;  /* 0x0000003124006986 */ /* 0x0001e8000c101104 */
[----:B0-----:R-:W4:Y:S01]  /*197bd0*/  LDL.LU.64 R36, [R1+0x1e68] ;  /* 0x001e680001247983 */ /* 0x001f220000300a00 */
[----:B------:R-:W-:-:S02]  /*197be0*/  LOP3.LUT P6, RZ, R10, 0x2000000, RZ, 0xc0, !PT ;  /* 0x020000000aff7812 */ /* 0x000fc400078cc0ff */
[----:B------:R-:W-:Y:S02]  /*197bf0*/  PRMT R49, R15, 0x7771, RZ ;  /* 0x000077710f317816 */ /* 0x000fe400000000ff */
[C---:B------:R-:W-:Y:S02]  /*197c00*/  LOP3.LUT P5, RZ, R48.reuse, 0x2, RZ, 0xc0, !PT ;  /* 0x0000000230ff7812 */ /* 0x040fe400078ac0ff */
[C---:B------:R-:W-:Y:S02]  /*197c10*/  LOP3.LUT P4, RZ, R48.reuse, 0x4, RZ, 0xc0, !PT ;  /* 0x0000000430ff7812 */ /* 0x040fe4000788c0ff */
[C---:B------:R-:W-:Y:S02]  /*197c20*/  LOP3.LUT P3, RZ, R48.reuse, 0x8, RZ, 0xc0, !PT ;  /* 0x0000000830ff7812 */ /* 0x040fe4000786c0ff */
[C---:B------:R-:W-:Y:S02]  /*197c30*/  LOP3.LUT P2, RZ, R48.reuse, 0x10, RZ, 0xc0, !PT ;  /* 0x0000001030ff7812 */ /* 0x040fe4000784c0ff */
[----:B------:R-:W-:Y:S01]  /*197c40*/  LOP3.LUT P1, RZ, R48, 0x20, RZ, 0xc0, !PT ;  /* 0x0000002030ff7812 */ /* 0x000fe2000782c0ff */
[----:B--2---:R0:W-:Y:S01]  /*197c50*/  @P6 STG.E.U8 desc[UR4][R38.64], R49 ;  /* 0x0000003126006986 */ /* 0x0041e2000c101104 */
[----:B------:R-:W-:-:S02]  /*197c60*/  LOP3.LUT P6, RZ, R10, 0x1000000, RZ, 0xc0, !PT ;  /* 0x010000000aff7812 */ /* 0x000fc400078cc0ff */
[----:B0-----:R-:W-:Y:S01]  /*197c70*/  PRMT R49, R15, 0x7772, RZ ;  /* 0x000077720f317816 */ /* 0x001fe200000000ff */
[----:B------:R-:W2:Y:S10]  /*197c80*/  LDL.LU.64 R38, [R1+0x1e60] ;  /* 0x001e600001267983 */ /* 0x000eb40000300a00 */
[----:B---3--:R0:W-:Y:S01]  /*197c90*/  @P6 STG.E.U8 desc[UR4][R12.64], R49 ;  /* 0x000000310c006986 */ /* 0x0081e2000c101104 */
[----:B------:R-:W-:-:S02]  /*197ca0*/  LOP3.LUT P6, RZ, R10, 0x800000, RZ, 0xc0, !PT ;  /* 0x008000000aff7812 */ /* 0x000fc400078cc0ff */
        /* <DEDUP_REMOVED lines=13> */
[----:B------:R0:W-:Y:S02]  /*197d80*/  @P6 STG.E.U8 desc[UR4][R24.64], R49 ;  /* 0x0000003118006986 */ /* 0x0001e4000c101104 */
[----:B0-----:R-:W-:-:S05]  /*197d90*/  PRMT R49, R33, 0x7770, RZ ;  /* 0x0000777021317816 */ /* 0x001fca00000000ff */
[----:B------:R0:W-:Y:S02]  /*197da0*/  @P5 STG.E.U8 desc[UR4][R26.64], R49 ;  /* 0x000000311a005986 */ /* 0x0001e4000c101104 */
[C---:B0-----:R-:W-:Y:S02]  /*197db0*/  PRMT R49, R33.reuse, 0x7771, RZ ;  /* 0x0000777121317816 */ /* 0x041fe400000000ff */
[----:B------:R-:W3:Y:S04]  /*197dc0*/  LDL.LU.64 R26, [R1+0x1e58] ;  /* 0x001e5800011a7983 */ /* 0x000ee80000300a00 */
[----:B----4-:R0:W-:Y:S02]  /*197dd0*/  @P4 STG.E.U8 desc[UR4][R28.64], R49 ;  /* 0x000000311c004986 */ /* 0x0101e4000c101104 */
[----:B0-----:R-:W-:-:S05]  /*197de0*/  PRMT R49, R33, 0x7772, RZ ;  /* 0x0000777221317816 */ /* 0x001fca00000000ff */
[----:B------:R0:W-:Y:S02]  /*197df0*/  @P3 STG.E.U8 desc[UR4][R30.64], R49 ;  /* 0x000000311e003986 */ /* 0x0001e4000c101104 */
[----:B0-----:R-:W-:-:S05]  /*197e00*/  PRMT R49, R33, 0x7773, RZ ;  /* 0x0000777321317816 */ /* 0x001fca00000000ff */
[----:B------:R0:W-:Y:S02]  /*197e10*/  @P2 STG.E.U8 desc[UR4][R34.64], R49 ;  /* 0x0000003122002986 */ /* 0x0001e4000c101104 */
[----:B0-----:R-:W-:-:S05]  /*197e20*/  PRMT R49, R40, 0x7770, RZ ;  /* 0x0000777028317816 */ /* 0x001fca00000000ff */
[----:B------:R0:W-:Y:S04]  /*197e30*/  @P1 STG.E.U8 desc[UR4][R36.64], R49 ;  /* 0x0000003124001986 */ /* 0x0001e8000c101104 */
[----:B0-----:R-:W4:Y:S01]  /*197e40*/  LDL.LU.64 R36, [R1+0x1e50] ;  /* 0x001e500001247983 */ /* 0x001f220000300a00 */
[----:B------:R-:W-:Y:S02]  /*197e50*/  LOP3.LUT P0, RZ, R48, 0x40, RZ, 0xc0, !PT ;  /* 0x0000004030ff7812 */ /* 0x000fe4000780c0ff */
[----:B------:R-:W-:Y:S01]  /*197e60*/  PRMT R49, R40, 0x7771, RZ ;  /* 0x0000777128317816 */ /* 0x000fe200000000ff */
[----:B------:R-:W4:Y:S04]  /*197e70*/  LDL.LU.64 R32, [R1+0x1e88] ;  /* 0x001e880001207983 */ /* 0x000f280000300a00 */
[----:B------:R-:W4:Y:S04]  /*197e80*/  LDL.LU.64 R28, [R1+0x1e80] ;  /* 0x001e8000011c7983 */ /* 0x000f280000300a00 */
[----:B------:R-:W4:Y:S01]  /*197e90*/  LDL.LU.64 R30, [R1+0x1e78] ;  /* 0x001e7800011e7983 */ /* 0x000f220000300a00 */
[----:B------:R-:W-:-:S02]  /*197ea0*/  LOP3.LUT P3, RZ, R48, 0x80, RZ, 0xc0, !PT ;  /* 0x0000008030ff7812 */ /* 0x000fc4000786c0ff */
[----:B------:R-:W-:Y:S01]  /*197eb0*/  LOP3.LUT P2, RZ, R48, 0x100, RZ, 0xc0, !PT ;  /* 0x0000010030ff7812 */ /* 0x000fe2000784c0ff */
[----:B--2---:R0:W-:Y:S04]  /*197ec0*/  @P0 STG.E.U8 desc[UR4][R38.64], R49 ;  /* 0x0000003126000986 */ /* 0x0041e8000c101104 */
[----:B0-----:R-:W2:Y:S04]  /*197ed0*/  LDL.LU R38, [R1+0x30] ;  /* 0x0000300001267983 */ /* 0x001ea80000300800 */
[----:B------:R-:W2:Y:S01]  /*197ee0*/  LDL.LU.64 R34, [R1+0x1e70] ;  /* 0x001e700001227983 */ /* 0x000ea20000300a00 */
[----:B------:R-:W-:-:S03]  /*197ef0*/  PRMT R49, R40, 0x7772, RZ ;  /* 0x0000777228317816 */ /* 0x000fc600000000ff */
[----:B------:R-:W2:Y:S04]  /*197f00*/  LDL.LU R15, [R1+0x44] ;  /* 0x00004400010f7983 */ /* 0x000ea80000300800 */
[----:B---3--:R0:W-:Y:S02]  /*197f10*/  @P3 STG.E.U8 desc[UR4][R26.64], R49 ;  /* 0x000000311a003986 */ /* 0x0081e4000c101104 */
[----:B0-----:R-:W-:-:S05]  /*197f20*/  PRMT R49, R40, 0x7773, RZ ;  /* 0x0000777328317816 */ /* 0x001fca00000000ff */
[----:B----4-:R0:W-:Y:S04]  /*197f30*/  @P2 STG.E.U8 desc[UR4][R36.64], R49 ;  /* 0x0000003124002986 */ /* 0x0101e8000c101104 */
[----:B0-----:R-:W3:Y:S01]  /*197f40*/  LDL.LU.64 R36, [R1+0x1ea8] ;  /* 0x001ea80001247983 */ /* 0x001ee20000300a00 */
        /* <DEDUP_REMOVED lines=8> */
[----:B------:R-:W-:Y:S02]  /*197fd0*/  IMAD.MOV.U32 R39, RZ, RZ, R41 ;  /* 0x000000ffff277224 */ /* 0x000fe400078e0029 */
[----:B------:R-:W4:Y:S04]  /*197fe0*/  LDL.LU.64 R40, [R1+0x1ea0] ;  /* 0x001ea00001287983 */ /* 0x000f280000300a00 */
[----:B------:R-:W4:Y:S01]  /*197ff0*/  LDL.LU.64 R12, [R1+0x1e98] ;  /* 0x001e9800010c7983 */ /* 0x000f220000300a00 */
[----:B------:R-:W-:-:S03]  /*198000*/  LOP3.LUT P1, RZ, R48, 0x200, RZ, 0xc0, !PT ;  /* 0x0000020030ff7812 */ /* 0x000fc6000782c0ff */
[----:B------:R-:W4:Y:S01]  /*198010*/  LDL.LU.64 R16, [R1+0x1e90] ;  /* 0x001e900001107983 */ /* 0x000f220000300a00 */
        /* <DEDUP_REMOVED lines=11> */
[----:B------:R-:W-:Y:S02]  /*1980d0*/  LOP3.LUT R10, R10, 0xfffdffff, RZ, 0xc0, !PT ;  /* 0xfffdffff0a0a7812 */ /* 0x000fe400078ec0ff */
[----:B--2---:R-:W-:-:S05]  /*1980e0*/  PRMT R49, R38, 0x7770, RZ ;  /* 0x0000777026317816 */ /* 0x004fca00000000ff */
[----:B------:R0:W-:Y:S04]  /*1980f0*/  @P1 STG.E.U8 desc[UR4][R32.64], R49 ;  /* 0x0000003120001986 */ /* 0x0001e8000c101104 */
[----:B0-----:R-:W2:Y:S04]  /*198100*/  LDL.LU R32, [R1+0x34] ;  /* 0x0000340001207983 */ /* 0x001ea80000300800 */
[----:B------:R-:W2:Y:S01]  /*198110*/  LDL.LU.64 R18, [R1+0x1ec8] ;  /* 0x001ec80001127983 */ /* 0x000ea20000300a00 */
[----:B------:R-:W-:Y:S02]  /*198120*/  @P6 LOP3.LUT R10, R10, 0x20000, RZ, 0xfc, !PT ;  /* 0x000200000a0a6812 */ /* 0x000fe400078efcff */
[C---:B------:R-:W-:Y:S01]  /*198130*/  LOP3.LUT P6, RZ, R48.reuse, 0x1000, RZ, 0xc0, !PT ;  /* 0x0000100030ff7812 */ /* 0x040fe200078cc0ff */
[----:B------:R-:W2:Y:S01]  /*198140*/  LDL.LU.64 R20, [R1+0x1ec0] ;  /* 0x001ec00001147983 */ /* 0x000ea20000300a00 */
[----:B------:R-:W-:-:S02]  /*198150*/  LOP3.LUT P0, RZ, R48, 0x400, RZ, 0xc0, !PT ;  /* 0x0000040030ff7812 */ /* 0x000fc4000780c0ff */
[----:B------:R-:W-:Y:S02]  /*198160*/  LOP3.LUT R10, R10, 0xfffbffff, RZ, 0xc0, !PT ;  /* 0xfffbffff0a0a7812 */ /* 0x000fe400078ec0ff */
[----:B------:R-:W-:Y:S01]  /*198170*/  PRMT R49, R38, 0x7771, RZ ;  /* 0x0000777126317816 */ /* 0x000fe200000000ff */
[----:B------:R-:W2:Y:S04]  /*198180*/  LDL.LU.64 R22, [R1+0x1eb8] ;  /* 0x001eb80001167983 */ /* 0x000ea80000300a00 */
[----:B------:R-:W2:Y:S04]  /*198190*/  LDL.LU.64 R24, [R1+0x1eb0] ;  /* 0x001eb00001187983 */ /* 0x000ea80000300a00 */
[----:B------:R-:W2:Y:S04]  /*1981a0*/  LDL.LU R33, [R1+0x48] ;  /* 0x0000480001217983 */ /* 0x000ea80000300800 */
[----:B------:R-:W2:Y:S01]  /*1981b0*/  LDL.LU.64 R26, [R1+0x2d80] ;  /* 0x002d8000011a7983 */ /* 0x000ea20000300a00 */
[----:B------:R-:W-:-:S02]  /*1981c0*/  @P6 LOP3.LUT R10, R10, 0x40000, RZ, 0xfc, !PT ;  /* 0x000400000a0a6812 */ /* 0x000fc400078efcff */
[----:B------:R-:W-:Y:S01]  /*1981d0*/  LOP3.LUT P6, RZ, R48, 0x800, RZ, 0xc0, !PT ;  /* 0x0000080030ff7812 */ /* 0x000fe200078cc0ff */
[----:B------:R0:W-:Y:S02]  /*1981e0*/  @P0 STG.E.U8 desc[UR4][R28.64], R49 ;  /* 0x000000311c000986 */ /* 0x0001e4000c101104 */
[----:B0-----:R-:W-:Y:S02]  /*1981f0*/  PRMT R49, R38, 0x7772, RZ ;  /* 0x0000777226317816 */ /* 0x001fe400000000ff */
[----:B------:R-:W2:Y:S08]  /*198200*/  LDL.LU.64 R28, [R1+0x2d78] ;  /* 0x002d7800011c7983 */ /* 0x000eb00000300a00 */
[----:B------:R0:W-:Y:S01]  /*198210*/  @P6 STG.E.U8 desc[UR4][R30.64], R49 ;  /* 0x000000311e006986 */ /* 0x0001e2000c101104 */
[----:B------:R-:W-:-:S02]  /*198220*/  LOP3.LUT P6, RZ, R10, 0x40000, RZ, 0xc0, !PT ;  /* 0x000400000aff7812 */ /* 0x000fc400078cc0ff */
[----:B0-----:R-:W-:Y:S01]  /*198230*/  PRMT R49, R38, 0x7773, RZ ;  /* 0x0000777326317816 */ /* 0x001fe200000000ff */
[----:B------:R-:W2:Y:S10]  /*198240*/  LDL.LU.64 R30, [R1+0x2bf0] ;  /* 0x002bf000011e7983 */ /* 0x000eb40000300a00 */
[----:B------:R0:W-:Y:S01]  /*198250*/  @P6 STG.E.U8 desc[UR4][R34.64], R49 ;  /* 0x0000003122006986 */ /* 0x0001e2000c101104 */
[----:B------:R-:W-:-:S03]  /*198260*/  LOP3.LUT P6, RZ, R10, 0x20000, RZ, 0xc0, !PT ;  /* 0x000200000aff7812 */ /* 0x000fc600078cc0ff */
[----:B0-----:R-:W2:Y:S01]  /*198270*/  LDL.LU.64 R34, [R1+0x1ed0] ;  /* 0x001ed00001227983 */ /* 0x001ea20000300a00 */
[----:B------:R-:W-:-:S03]  /*198280*/  PRMT R49, R15, 0x7770, RZ ;  /* 0x000077700f317816 */ /* 0x000fc600000000ff */
[----:B------:R-:W2:Y:S06]  /*198290*/  LDL.LU R38, [R1+0x38] ;  /* 0x0000380001267983 */ /* 0x000eac0000300800 */
[----:B---3--:R0:W-:Y:S04]  /*1982a0*/  @P6 STG.E.U8 desc[UR4][R36.64], R49 ;  /* 0x0000003124006986 */ /* 0x0081e8000c101104 */
[----:B0-----:R-:W3:Y:S01]  /*1982b0*/  LDL.LU.64 R36, [R1+0x2d70] ;  /* 0x002d700001247983 */ /* 0x001ee20000300a00 */
[----:B------:R-:W-:-:S02]  /*1982c0*/  LOP3.LUT P6, RZ, R10, 0x10000, RZ, 0xc0, !PT ;  /* 0x000100000aff7812 */ /* 0x000fc400078cc0ff */
[----:B------:R-:W-:-:S11]  /*1982d0*/  PRMT R49, R15, 0x7771, RZ ;  /* 0x000077710f317816 */ /* 0x000fd600000000ff */
[----:B----4-:R0:W-:Y:S01]  /*1982e0*/  @P6 STG.E.U8 desc[UR4][R40.64], R49 ;  /* 0x0000003128006986 */ /* 0x0101e2000c101104 */
[----:B------:R-:W-:Y:S02]  /*1982f0*/  LOP3.LUT P6, RZ, R10, 0x8000, RZ, 0xc0, !PT ;  /* 0x000080000aff7812 */ /* 0x000fe400078cc0ff */
[----:B0-----:R-:W-:Y:S02]  /*198300*/  PRMT R49, R15, 0x7772, RZ ;  /* 0x000077720f317816 */ /* 0x001fe400000000ff */
[C---:B------:R-:W-:Y:S02]  /*198310*/  LOP3.LUT P5, RZ, R48.reuse, 0x100000, RZ, 0xc0, !PT ;  /* 0x0010000030ff7812 */ /* 0x040fe400078ac0ff */
[C---:B------:R-:W-:Y:S02]  /*198320*/  LOP3.LUT P4, RZ, R48.reuse, 0x200000, RZ, 0xc0, !PT ;  /* 0x0020000030ff7812 */ /* 0x040fe4000788c0ff */
[C---:B------:R-:W-:Y:S02]  /*198330*/  LOP3.LUT P3, RZ, R48.reuse, 0x400000, RZ, 0xc0, !PT ;  /* 0x0040000030ff7812 */ /* 0x040fe4000786c0ff */
[----:B------:R-:W-:-:S03]  /*198340*/  LOP3.LUT P2, RZ, R48, 0x800000, RZ, 0xc0, !PT ;  /* 0x0080000030ff7812 */ /* 0x000fc6000784c0ff */
[----:B------:R0:W-:Y:S01]  /*198350*/  @P6 STG.E.U8 desc[UR4][R12.64], R49 ;  /* 0x000000310c006986 */ /* 0x0001e2000c101104 */
[----:B------:R-:W-:Y:S02]  /*198360*/  LOP3.LUT P6, RZ, R10, 0x4000, RZ, 0xc0, !PT ;  /* 0x000040000aff7812 */ /* 0x000fe400078cc0ff */
[C---:B------:R-:W-:Y:S02]  /*198370*/  LOP3.LUT P1, RZ, R48.reuse, 0x1000000, RZ, 0xc0, !PT ;  /* 0x0100000030ff7812 */ /* 0x040fe4000782c0ff */
[----:B------:R-:W-:Y:S01]  /*198380*/  LOP3.LUT P0, RZ, R48, 0x2000000, RZ, 0xc0, !PT ;  /* 0x0200000030ff7812 */ /* 0x000fe2000780c0ff */
[----:B------:R-:W4:Y:S01]  /*198390*/  LDL.LU.64 R40, [R1+0x6a30] ;  /* 0x006a300001287983 */ /* 0x000f220000300a00 */
[----:B0-----:R-:W-:-:S07]  /*1983a0*/  PRMT R49, R15, 0x7773, RZ ;  /* 0x000077730f317816 */ /* 0x001fce00000000ff */
[----:B------:R2:W-:Y:S01]  /*1983b0*/  @P6 STG.E.U8 desc[UR4][R16.64], R49 ;  /* 0x0000003110006986 */ /* 0x0005e2000c101104 */
[----:B------:R-:W-:Y:S02]  /*1983c0*/  LOP3.LUT P6, RZ, R10, 0x2000, RZ, 0xc0, !PT ;  /* 0x000020000aff7812 */ /* 0x000fe400078cc0ff */
[----:B--2---:R-:W-:-:S11]  /*1983d0*/  PRMT R49, R32, 0x7770, RZ ;  /* 0x0000777020317816 */ /* 0x004fd600000000ff */
        /* <DEDUP_REMOVED lines=48> */
[----:B------:R-:W4:Y:S04]  /*1986e0*/  LDL.LU.64 R14, [R1+0x2d48] ;  /* 0x002d4800010e7983 */ /* 0x000f280000300a00 */
[----:B------:R-:W4:Y:S01]  /*1986f0*/  LDL.LU.64 R16, [R1+0x2bd8] ;  /* 0x002bd80001107983 */ /* 0x000f220000300a00 */
[----:B------:R-:W-:-:S03]  /*198700*/  LOP3.LUT R10, R10, 0xfffffeff, RZ, 0xc0, !PT ;  /* 0xfffffeff0a0a7812 */ /* 0x000fc600078ec0ff */
[----:B------:R-:W4:Y:S04]  /*198710*/  LDL.LU R27, [R1+0xb0] ;  /* 0x0000b000011b7983 */ /* 0x000f280000300800 */
[----:B------:R-:W4:Y:S01]  /*198720*/  LDL.LU.64 R18, [R1+0x1ee8] ;  /* 0x001ee80001127983 */ /* 0x000f220000300a00 */
[----:B------:R-:W-:Y:S02]  /*198730*/  LOP3.LUT P2, RZ, R48, 0x8000000, RZ, 0xc0, !PT ;  /* 0x0800000030ff7812 */ /* 0x000fe4000784c0ff */
[----:B------:R-:W-:Y:S02]  /*198740*/  @P6 LOP3.LUT R10, R10, 0x100, RZ, 0xfc, !PT ;  /* 0x000001000a0a6812 */ /* 0x000fe400078efcff */
[----:B------:R-:W-:Y:S02]  /*198750*/  LOP3.LUT P6, RZ, R47, 0x1, RZ, 0xc0, !PT ;  /* 0x000000012fff7812 */ /* 0x000fe400078cc0ff */
[----:B------:R-:W-:-:S02]  /*198760*/  LOP3.LUT P1, RZ, R48, 0x10000000, RZ, 0xc0, !PT ;  /* 0x1000000030ff7812 */ /* 0x000fc4000782c0ff */
[----:B------:R-:W-:Y:S02]  /*198770*/  PRMT R49, R38, 0x7772, RZ ;  /* 0x0000777226317816 */ /* 0x000fe400000000ff */
[----:B------:R-:W-:Y:S01]  /*198780*/  LOP3.LUT R10, R10, 0xfffffdff, RZ, 0xc0, !PT ;  /* 0xfffffdff0a0a7812 */ /* 0x000fe200078ec0ff */
[----:B------:R-:W4:Y:S06]  /*198790*/  LDL.LU.64 R20, [R1+0x2d40] ;  /* 0x002d400001147983 */ /* 0x000f2c0000300a00 */
[----:B------:R-:W-:Y:S02]  /*1987a0*/  @P6 LOP3.LUT R10, R10, 0x200, RZ, 0xfc, !PT ;  /* 0x000002000a0a6812 */ /* 0x000fe400078efcff */
[----:B------:R-:W-:-:S02]  /*1987b0*/  LOP3.LUT P6, RZ, R48, 0x80000000, RZ, 0xc0, !PT ;  /* 0x8000000030ff7812 */ /* 0x000fc400078cc0ff */
[----:B------:R-:W-:Y:S01]  /*1987c0*/  LOP3.LUT P0, RZ, R48, 0x20000000, RZ, 0xc0, !PT ;  /* 0x2000000030ff7812 */ /* 0x000fe2000780c0ff */
[----:B---3--:R0:W-:Y:S01]  /*1987d0*/  @P2 STG.E.U8 desc[UR4][R22.64], R49 ;  /* 0x0000003116002986 */ /* 0x0081e2000c101104 */
[----:B------:R-:W-:Y:S02]  /*1987e0*/  LOP3.LUT R10, R10, 0xfffffbff, RZ, 0xc0, !PT ;  /* 0xfffffbff0a0a7812 */ /* 0x000fe400078ec0ff */
[----:B0-----:R-:W-:-:S07]  /*1987f0*/  PRMT R49, R38, 0x7773, RZ ;  /* 0x0000777326317816 */ /* 0x001fce00000000ff */
[----:B------:R-:W-:Y:S02]  /*198800*/  @P6 LOP3.LUT R10, R10, 0x400, RZ, 0xfc, !PT ;  /* 0x000004000a0a6812 */ /* 0x000fe400078efcff */
[----:B------:R-:W-:Y:S01]  /*198810*/  LOP3.LUT P6, RZ, R48, 0x40000000, RZ, 0xc0, !PT ;  /* 0x4000000030ff7812 */ /* 0x000fe200078cc0ff */
[----:B------:R-:W3:Y:S04]  /*198820*/  LDL.LU.64 R22, [R1+0x2d38] ;  /* 0x002d380001167983 */ /* 0x000ee80000300a00 */
[----:B------:R0:W-:Y:S02]  /*198830*/  @P1 STG.E.U8 desc[UR4][R24.64], R49 ;  /* 0x0000003118001986 */ /* 0x0001e4000c101104 */
[C---:B0-----:R-:W-:Y:S02]  /*198840*/  PRMT R49, R35.reuse, 0x7770, RZ ;  /* 0x0000777023317816 */ /* 0x041fe400000000ff */
[----:B------:R-:W3:Y:S04]  /*198850*/  LDL.LU.64 R24, [R1+0x2bd0] ;  /* 0x002bd00001187983 */ /* 0x000ee80000300a00 */
[----:B------:R0:W-:Y:S02]  /*198860*/  @P0 STG.E.U8 desc[UR4][R28.64], R49 ;  /* 0x000000311c000986 */ /* 0x0001e4000c101104 */
[----:B0-----:R-:W-:-:S02]  /*198870*/  PRMT R49, R35, 0x7771, RZ ;  /* 0x0000777123317816 */ /* 0x001fc400000000ff */
[----:B------:R-:W3:Y:S04]  /*198880*/  LDL.LU.64 R28, [R1+0x1ef0] ;  /* 0x001ef000011c7983 */ /* 0x000ee80000300a00 */
[----:B------:R-:W3:Y:S04]  /*198890*/  LDL.LU R38, [R1+0xa0] ;  /* 0x0000a00001267983 */ /* 0x000ee80000300800 */
[----:B------:R0:W-:Y:S01]  /*1988a0*/  @P6 STG.E.U8 desc[UR4][R30.64], R49 ;  /* 0x000000311e006986 */ /* 0x0001e2000c101104 */
[C---:B------:R-:W-:Y:S02]  /*1988b0*/  LOP3.LUT P6, RZ, R10.reuse, 0x400, RZ, 0xc0, !PT ;  /* 0x000004000aff7812 */ /* 0x040fe400078cc0ff */
        /* <DEDUP_REMOVED lines=28> */
[----:B---3--:R0:W-:Y:S01]  /*198a80*/  @P6 STG.E.U8 desc[UR4][R22.64], R49 ;  /* 0x0000003116006986 */ /* 0x0081e2000c101104 */
        /* <DEDUP_REMOVED lines=12> */
[----:B0-----:R-:W-:-:S05]  /*198b50*/  PRMT R49, R38, 0x7772, RZ ;  /* 0x0000777226317816 */ /* 0x001fca00000000ff */
[----:B------:R0:W-:Y:S02]  /*198b60*/  @P1 STG.E.U8 desc[UR4][R34.64], R49 ;  /* 0x0000003122001986 */ /* 0x0001e4000c101104 */
[----:B0-----:R-:W-:Y:S02]  /*198b70*/  PRMT R49, R38, 0x7773, RZ ;  /* 0x0000777326317816 */ /* 0x001fe400000000ff */
[----:B------:R-:W3:Y:S04]  /*198b80*/  LDL.LU.64 R34, [R1+0x2f48] ;  /* 0x002f480001227983 */ /* 0x000ee80000300a00 */
[----:B--2---:R0:W-:Y:S04]  /*198b90*/  @P0 STG.E.U8 desc[UR4][R36.64], R49 ;  /* 0x0000003124000986 */ /* 0x0041e8000c101104 */
[----:B0-----:R-:W2:Y:S04]  /*198ba0*/  LDL.LU.64 R36, [R1+0x2f40] ;  /* 0x002f400001247983 */ /* 0x001ea80000300a00 */
[----:B------:R-:W4:Y:S04]  /*198bb0*/  LDL.LU.64 R26, [R1+0x2c88] ;  /* 0x002c8800011a7983 */ /* 0x000f280000300a00 */
[----:B------:R-:W2:Y:S01]  /*198bc0*/  LDL.LU R38, [R1+0xb4] ;  /* 0x0000b40001267983 */ /* 0x000ea20000300800 */
[----:B------:R-:W-:-:S02]  /*198bd0*/  LOP3.LUT P6, RZ, R47, 0x2000000, RZ, 0xc0, !PT ;  /* 0x020000002fff7812 */ /* 0x000fc400078cc0ff */
[----:B------:R-:W-:Y:S02]  /*198be0*/  LOP3.LUT R48, R48, 0xf7ffffff, RZ, 0xc0, !PT ;  /* 0xf7ffffff30307812 */ /* 0x000fe400078ec0ff */
[----:B------:R-:W-:Y:S01]  /*198bf0*/  LOP3.LUT R10, R10, 0xfffffffe, RZ, 0xc0, !PT ;  /* 0xfffffffe0a0a7812 */ /* 0x000fe200078ec0ff */
[----:B------:R-:W4:Y:S04]  /*198c00*/  LDL.LU.64 R28, [R1+0x1f00] ;  /* 0x001f0000011c7983 */ /* 0x000f280000300a00 */
[----:B------:R-:W4:Y:S04]  /*198c10*/  LDL.LU.64 R30, [R1+0x2f38] ;  /* 0x002f3800011e7983 */ /* 0x000f280000300a00 */
[----:B------:R-:W4:Y:S01]  /*198c20*/  LDL.LU R11, [R1+0xa4] ;  /* 0x0000a400010b7983 */ /* 0x000f220000300800 */
[----:B------:R-:W-:-:S02]  /*198c30*/  LOP3.LUT P3, RZ, R47, 0x2000, RZ, 0xc0, !PT ;  /* 0x000020002fff7812 */ /* 0x000fc4000786c0ff */
[C---:B------:R-:W-:Y:S01]  /*198c40*/  LOP3.LUT P2, RZ, R47.reuse, 0x4000, RZ, 0xc0, !PT ;  /* 0x000040002fff7812 */ /* 0x040fe2000784c0ff */
        /* <DEDUP_REMOVED lines=20> */
[----:B------:R-:W-:-:S11]  /*198d90*/  LOP3.LUT R10, R10, 0xfffffffb, RZ, 0xc0, !PT ;  /* 0xfffffffb0a0a7812 */ /* 0x000fd600078ec0ff */
[----:B------:R-:W-:-:S05]  /*198da0*/  @P6 LOP3.LUT R10, R10, 0x4, RZ, 0xfc, !PT ;  /* 0x000000040a0a6812 */ /* 0x000fca00078efcff */
[----:B------:R-:W-:Y:S01]  /*198db0*/  STL [R1+0x8], R10 ;  /* 0x0000080a01007387 */ /* 0x000fe20000100800 */
[----:B--2---:R-:W-:-:S05]  /*198dc0*/  PRMT R49, R38, 0x7770, RZ ;  /* 0x0000777026317816 */ /* 0x004fca00000000ff */
[----:B---3--:R0:W-:Y:S02]  /*198dd0*/  @P3 STG.E.U8 desc[UR4][R34.64], R49 ;  /* 0x0000003122003986 */ /* 0x0081e4000c101104 */
[----:B0-----:R-:W-:-:S05]  /*198de0*/  PRMT R49, R38, 0x7771, RZ ;  /* 0x0000777126317816 */ /* 0x001fca00000000ff */
[----:B------:R0:W-:Y:S04]  /*198df0*/  @P2 STG.E.U8 desc[UR4][R36.64], R49 ;  /* 0x0000003124002986 */ /* 0x0001e8000c101104 */
[----:B0-----:R-:W2:Y:S04]  /*198e00*/  LDL.LU.64 R36, [R1+0x2c80] ;  /* 0x002c800001247983 */ /* 0x001ea80000300a00 */
[----:B------:R-:W3:Y:S04]  /*198e10*/  LDL.LU.64 R12, [R1+0x1f08] ;  /* 0x001f0800010c7983 */ /* 0x000ee80000300a00 */
[----:B------:R-:W3:Y:S04]  /*198e20*/  LDL.LU R34, [R1+0xb8] ;  /* 0x0000b80001227983 */ /* 0x000ee80000300800 */
[----:B------:R-:W3:Y:S04]  /*198e30*/  LDL.LU.64 R14, [R1+0x2f28] ;  /* 0x002f2800010e7983 */ /* 0x000ee80000300a00 */
[----:B------:R-:W3:Y:S04]  /*198e40*/  LDL.LU.64 R16, [R1+0x2f20] ;  /* 0x002f200001107983 */ /* 0x000ee80000300a00 */
[----:B------:R-:W3:Y:S01]  /*198e50*/  LDL.LU.64 R18, [R1+0x2c78] ;  /* 0x002c780001127983 */ /* 0x000ee20000300a00 */
[----:B------:R-:W-:-:S03]  /*198e60*/  LOP3.LUT P1, RZ, R47, 0x8000, RZ, 0xc0, !PT ;  /* 0x000080002fff7812 */ /* 0x000fc6000782c0ff */
[----:B------:R-:W3:Y:S01]  /*198e70*/  LDL.LU.64 R20, [R1+0x1f10] ;  /* 0x001f100001147983 */ /* 0x000ee20000300a00 */
[C---:B------:R-:W-:Y:S02]  /*198e80*/  LOP3.LUT P0, RZ, R47.reuse, 0x10000, RZ, 0xc0, !PT ;  /* 0x000100002fff7812 */ /* 0x040fe4000780c0ff */
[----:B------:R-:W-:Y:S02]  /*198e90*/  PRMT R49, R38, 0x7772, RZ ;  /* 0x0000777226317816 */ /* 0x000fe400000000ff */
[C---:B------:R-:W-:Y:S02]  /*198ea0*/  LOP3.LUT P6, RZ, R47.reuse, 0x20000, RZ, 0xc0, !PT ;  /* 0x000200002fff7812 */ /* 0x040fe400078cc0ff */
[----:B------:R-:W-:-:S03]  /*198eb0*/  LOP3.LUT P5, RZ, R47, 0x4000000, RZ, 0xc0, !PT ;  /* 0x040000002fff7812 */ /* 0x000fc600078ac0ff */
[----:B----4-:R0:W-:Y:S01]  /*198ec0*/  @P1 STG.E.U8 desc[UR4][R26.64], R49 ;  /* 0x000000311a001986 */ /* 0x0101e2000c101104 */
[C---:B------:R-:W-:Y:S02]  /*198ed0*/  LOP3.LUT P4, RZ, R47.reuse, 0x8000000, RZ, 0xc0, !PT ;  /* 0x080000002fff7812 */ /* 0x040fe4000788c0ff */
[C---:B------:R-:W-:Y:S02]  /*198ee0*/  LOP3.LUT P3, RZ, R47.reuse, 0x10000000, RZ, 0xc0, !PT ;  /* 0x100000002fff7812 */ /* 0x040fe4000786c0ff */
[C---:B------:R-:W-:Y:S02]  /*198ef0*/  LOP3.LUT P2, RZ, R47.reuse, 0x20000000, RZ, 0xc0, !PT ;  /* 0x200000002fff7812 */ /* 0x040fe4000784c0ff */
[C---:B------:R-:W-:Y:S02]  /*198f00*/  LOP3.LUT P1, RZ, R47.reuse, 0x40000000, RZ, 0xc0, !PT ;  /* 0x400000002fff7812 */ /* 0x040fe4000782c0ff */
[----:B0-----:R-:W-:Y:S02]  /*198f10*/  PRMT R49, R38, 0x7773, RZ ;  /* 0x0000777326317816 */ /* 0x001fe400000000ff */
[----:B------:R-:W4:Y:S04]  /*198f20*/  LDL.LU R38, [R1+0xa8] ;  /* 0x0000a80001267983 */ /* 0x000f280000300800 */
[----:B------:R0:W-:Y:S04]  /*198f30*/  @P0 STG.E.U8 desc[UR4][R28.64], R49 ;  /* 0x000000311c000986 */ /* 0x0001e8000c101104 */
[----:B------:R-:W4:Y:S01]  /*198f40*/  LDL.LU.64 R22, [R1+0x2f18] ;  /* 0x002f180001167983 */ /* 0x000f220000300a00 */
[----:B------:R-:W-:-:S02]  /*198f50*/  LOP3.LUT P0, RZ, R47, 0x80000000, RZ, 0xc0, !PT ;  /* 0x800000002fff7812 */ /* 0x000fc4000780c0ff */
[----:B------:R-:W-:Y:S01]  /*198f60*/  PRMT R47, R11, 0x7770, RZ ;  /* 0x000077700b2f7816 */ /* 0x000fe200000000ff */
[----:B------:R-:W4:Y:S04]  /*198f70*/  LDL.LU.64 R24, [R1+0x2f10] ;  /* 0x002f100001187983 */ /* 0x000f280000300a00 */
[----:B------:R-:W4:Y:S04]  /*198f80*/  LDL.LU.64 R26, [R1+0x2c70] ;  /* 0x002c7000011a7983 */ /* 0x000f280000300a00 */
[----:B------:R-:W4:Y:S04]  /*198f90*/  LDL.LU R35, [R1+0xbc] ;  /* 0x0000bc0001237983 */ /* 0x000f280000300800 */
[----:B------:R1:W-:Y:S01]  /*198fa0*/  @P6 STG.E.U8 desc[UR4][R30.64], R47 ;  /* 0x0000002f1e006986 */ /* 0x0003e2000c101104 */
[----:B------:R-:W-:-:S03]  /*198fb0*/  LOP3.LUT P6, RZ, R10, 0x4, RZ, 0xc0, !PT ;  /* 0x000000040aff7812 */ /* 0x000fc600078cc0ff */
[----:B0-----:R-:W4:Y:S01]  /*198fc0*/  LDL.LU.64 R28, [R1+0x1f18] ;  /* 0x001f1800011c7983 */ /* 0x001f220000300a00 */
[----:B-1----:R-:W-:-:S03]  /*198fd0*/  PRMT R47, R11, 0x7771, RZ ;  /* 0x000077710b2f7816 */ /* 0x002fc600000000ff */
[----:B------:R-:W4:Y:S06]  /*198fe0*/  LDL.LU.64 R30, [R1+0x2f08] ;  /* 0x002f0800011e7983 */ /* 0x000f2c0000300a00 */
[----:B------:R0:W-:Y:S01]  /*198ff0*/  @P6 STG.E.U8 desc[UR4][R32.64], R47 ;  /* 0x0000002f20006986 */ /* 0x0001e2000c101104 */
[----:B------:R-:W-:-:S03]  /*199000*/  LOP3.LUT P6, RZ, R10, 0x2, RZ, 0xc0, !PT ;  /* 0x000000020aff7812 */ /* 0x000fc600078cc0ff */
[----:B0-----:R-:W4:Y:S01]  /*199010*/  LDL.LU.64 R32, [R1+0x2f00] ;  /* 0x002f000001207983 */ /* 0x001f220000300a00 */
[----:B------:R-:W-:-:S09]  /*199020*/  PRMT R47, R11, 0x7772, RZ ;  /* 0x000077720b2f7816 */ /* 0x000fd200000000ff */
[----:B--2---:R0:W-:Y:S04]  /*199030*/  @P6 STG.E.U8 desc[UR4][R36.64], R47 ;  /* 0x0000002f24006986 */ /* 0x0041e8000c101104 */
[----:B0-----:R-:W2:Y:S01]  /*199040*/  LDL.LU.64 R36, [R1+0x2c68] ;  /* 0x002c680001247983 */ /* 0x001ea20000300a00 */
[----:B------:R-:W-:Y:S02]  /*199050*/  LOP3.LUT P6, RZ, R10, 0x1, RZ, 0xc0, !PT ;  /* 0x000000010aff7812 */ /* 0x000fe400078cc0ff */
[----:B------:R-:W-:-:S11]  /*199060*/  PRMT R47, R11, 0x7773, RZ ;  /* 0x000077730b2f7816 */ /* 0x000fd600000000ff */
[----:B---3--:R0:W-:Y:S01]  /*199070*/  @P6 STG.E.U8 desc[UR4][R12.64], R47 ;  /* 0x0000002f0c006986 */ /* 0x0081e2000c101104 */
        /* <DEDUP_REMOVED lines=13> */
[----:B----4-:R-:W-:-:S11]  /*199150*/  PRMT R47, R38, 0x7770, RZ ;  /* 0x00007770262f7816 */ /* 0x010fd600000000ff */
        /* <DEDUP_REMOVED lines=9> */
[C---:B0-----:R-:W-:Y:S02]  /*1991f0*/  PRMT R47, R35.reuse, 0x7771, RZ ;  /* 0x00007771232f7816 */ /* 0x041fe400000000ff */
[----:B------:R-:W3:Y:S04]  /*199200*/  LDL.LU.64 R30, [R1+0x1f20] ;  /* 0x001f2000011e7983 */ /* 0x000ee80000300a00 */
[----:B------:R0:W-:Y:S02]  /*199210*/  @P1 STG.E.U8 desc[UR4][R32.64], R47 ;  /* 0x0000002f20001986 */ /* 0x0001e4000c101104 */
[----:B0-----:R-:W-:-:S05]  /*199220*/  PRMT R47, R35, 0x7772, RZ ;  /* 0x00007772232f7816 */ /* 0x001fca00000000ff */
[----:B--2---:R0:W-:Y:S04]  /*199230*/  @P0 STG.E.U8 desc[UR4][R36.64], R47 ;  /* 0x0000002f24000986 */ /* 0x0041e8000c101104 */
[----:B0-----:R-:W2:Y:S04]  /*199240*/  LDL.LU.64 R36, [R1+0x2ef8] ;  /* 0x002ef80001247983 */ /* 0x001ea80000300a00 */
[----:B------:R-:W4:Y:S04]  /*199250*/  LDL.LU.64 R26, [R1+0x2ef0] ;  /* 0x002ef000011a7983 */ /* 0x000f280000300a00 */
[----:B------:R-:W2:Y:S04]  /*199260*/  LDL.LU.64 R28, [R1+0x2c60] ;  /* 0x002c6000011c7983 */ /* 0x000ea80000300a00 */
[----:B------:R-:W2:Y:S04]  /*199270*/  LDL.LU R38, [R1+0xac] ;  /* 0x0000ac0001267983 */ /* 0x000ea80000300800 */
[----:B------:R-:W4:Y:S04]  /*199280*/  LDL.LU.64 R32, [R1+0x1f28] ;  /* 0x001f280001207983 */ /* 0x000f280000300a00 */
[----:B------:R-:W4:Y:S01]  /*199290*/  LDL.LU R13, [R1+0x90] ;  /* 0x00009000010d7983 */ /* 0x000f220000300800 */
[----:B------:R-:W-:-:S03]  /*1992a0*/  PRMT R47, R35, 0x7773, RZ ;  /* 0x00007773232f7816 */ /* 0x000fc600000000ff */
[----:B------:R-:W4:Y:S01]  /*1992b0*/  LDL.LU.64 R34, [R1+0x2ee8] ;  /* 0x002ee80001227983 */ /* 0x000f220000300a00 */
[C---:B------:R-:W-:Y:S02]  /*1992c0*/  LOP3.LUT P6, RZ, R46.reuse, 0x1000, RZ, 0xc0, !PT ;  /* 0x000010002eff7812 */ /* 0x040fe400078cc0ff */
[----:B------:R-:W-:Y:S02]  /*1992d0*/  LOP3.LUT P3, RZ, R46, 0x1, RZ, 0xc0, !PT ;  /* 0x000000012eff7812 */ /* 0x000fe4000786c0ff */
[----:B------:R-:W-:Y:S02]  /*1992e0*/  LOP3.LUT R48, R48, 0xfff7ffff, RZ, 0xc0, !PT ;  /* 0xfff7ffff30307812 */ /* 0x000fe400078ec0ff */
[----:B------:R-:W-:-:S07]  /*1992f0*/  LOP3.LUT P2, RZ, R46, 0x2, RZ, 0xc0, !PT ;  /* 0x000000022eff7812 */ /* 0x000fce000784c0ff */
        /* <DEDUP_REMOVED lines=17> */
[----:B---3--:R2:W-:Y:S01]  /*199410*/  @P3 STG.E.U8 desc[UR4][R30.64], R47 ;  /* 0x0000002f1e003986 */ /* 0x0085e2000c101104 */
[----:B------:R-:W-:Y:S02]  /*199420*/  LOP3.LUT R48, R48, 0xfdffffff, RZ, 0xc0, !PT ;  /* 0xfdffffff30307812 */ /* 0x000fe400078ec0ff */
[----:B------:R-:W-:-:S09]  /*199430*/  LOP3.LUT P1, RZ, R46, 0x4, RZ, 0xc0, !PT ;  /* 0x000000042eff7812 */ /* 0x000fd2000782c0ff */
[----:B------:R-:W-:Y:S02]  /*199440*/  @P6 LOP3.LUT R48, R48, 0x2000000, RZ, 0xfc, !PT ;  /* 0x0200000030306812 */ /* 0x000fe400078efcff */
[C---:B------:R-:W-:Y:S02]  /*199450*/  LOP3.LUT P6, RZ, R46.reuse, 0x20, RZ, 0xc0, !PT ;  /* 0x000000202eff7812 */ /* 0x040fe400078cc0ff */
[----:B------:R-:W-:Y:S02]  /*199460*/  LOP3.LUT P0, RZ, R46, 0x8, RZ, 0xc0, !PT ;  /* 0x000000082eff7812 */ /* 0x000fe4000780c0ff */
[----:B------:R-:W-:-:S09]  /*199470*/  LOP3.LUT R48, R48, 0xfbffffff, RZ, 0xc0, !PT ;  /* 0xfbffffff30307812 */ /* 0x000fd200078ec0ff */
[----:B------:R-:W-:Y:S02]  /*199480*/  @P6 LOP3.LUT R48, R48, 0x4000000, RZ, 0xfc, !PT ;  /* 0x0400000030306812 */ /* 0x000fe400078efcff */
[----:B------:R-:W-:Y:S02]  /*199490*/  LOP3.LUT P6, RZ, R46, 0x10, RZ, 0xc0, !PT ;  /* 0x000000102eff7812 */ /* 0x000fe400078cc0ff */
        /* <DEDUP_REMOVED lines=8> */
[----:B------:R-:W3:Y:S01]  /*199520*/  LDL.LU.64 R20, [R1+0x2c50] ;  /* 0x002c500001147983 */ /* 0x000ee20000300a00 */
[----:B------:R-:W-:-:S03]  /*199530*/  PRMT R47, R38, 0x7771, RZ ;  /* 0x00007771262f7816 */ /* 0x000fc600000000ff */
[----:B------:R-:W3:Y:S04]  /*199540*/  LDL.LU R31, [R1+0x94] ;  /* 0x00009400011f7983 */ /* 0x000ee80000300800 */
        /* <DEDUP_REMOVED lines=196> */
[C---:B------:R-:W-:Y:S02]  /*19a190*/  LOP3.LUT P2, RZ, R45.reuse, 0x80, RZ, 0xc0, !PT ;  /* 0x000000802dff7812 */ /* 0x040fe4000784c0ff */
[----:B------:R-:W-:Y:S02]  /*19a1a0*/  @P6 LOP3.LUT R48, R48, 0x100, RZ, 0xfc, !PT ;  /* 0x0000010030306812 */ /* 0x000fe400078efcff */
[C---:B------:R-:W-:Y:S02]  /*19a1b0*/  LOP3.LUT P6, RZ, R45.reuse, 0x1000, RZ, 0xc0, !PT ;  /* 0x000010002dff7812 */ /* 0x040fe400078cc0ff */
[----:B------:R-:W-:-:S02]  /*19a1c0*/  LOP3.LUT P1, RZ, R45, 0x100, RZ, 0xc0, !PT ;  /* 0x000001002dff7812 */ /* 0x000fc4000782c0ff */
[----:B------:R-:W-:Y:S02]  /*19a1d0*/  PRMT R47, R36, 0x7772, RZ ;  /* 0x00007772242f7816 */ /* 0x000fe400000000ff */
[----:B------:R-:W-:Y:S01]  /*19a1e0*/  LOP3.LUT R48, R48, 0xfffffdff, RZ, 0xc0, !PT ;  /* 0xfffffdff30307812 */ /* 0x000fe200078ec0ff */
[----:B------:R-:W4:Y:S01]  /*19a1f0*/  LDL.LU.64 R18, [R1+0x2e38] ;  /* 0x002e380001127983 */ /* 0x000f220000300a00 */
[----:B------:R-:W-:-:S03]  /*19a200*/  LOP3.LUT P0, RZ, R45, 0x200, RZ, 0xc0, !PT ;  /* 0x000002002dff7812 */ /* 0x000fc6000780c0ff */
[----:B------:R-:W4:Y:S02]  /*19a210*/  LDL.LU.64 R20, [R1+0x2e30] ;  /* 0x002e300001147983 */ /* 0x000f240000300a00 */
[----:B------:R-:W-:Y:S02]  /*19a220*/  @P6 LOP3.LUT R48, R48, 0x200, RZ, 0xfc, !PT ;  /* 0x0000020030306812 */ /* 0x000fe400078efcff */
        /* <DEDUP_REMOVED lines=15> */
[C---:B------:R-:W-:Y:S02]  /*19a320*/  LOP3.LUT P6, RZ, R48.reuse, 0x400, RZ, 0xc0, !PT ;  /* 0x0000040030ff7812 */ /* 0x040fe400078cc0ff */
[----:B0-----:R-:W-:Y:S01]  /*19a330*/  PRMT R47, R49, 0x7772, RZ ;  /* 0x00007772312f7816 */ /* 0x001fe200000000ff */
[----:B------:R-:W3:Y:S10]  /*19a340*/  LDL.LU.64 R30, [R1+0x2e20] ;  /* 0x002e2000011e7983 */ /* 0x000ef40000300a00 */
[----:B------:R0:W-:Y:S01]  /*19a350*/  @P6 STG.E.U8 desc[UR4][R32.64], R47 ;  /* 0x0000002f20006986 */ /* 0x0001e2000c101104 */
[----:B------:R-:W-:-:S03]  /*19a360*/  LOP3.LUT P6, RZ, R48, 0x200, RZ, 0xc0, !PT ;  /* 0x0000020030ff7812 */ /* 0x000fc600078cc0ff */
[----:B0-----:R-:W3:Y:S01]  /*19a370*/  LDL.LU.64 R32, [R1+0x2bf8] ;  /* 0x002bf80001207983 */ /* 0x001ee20000300a00 */
[----:B------:R-:W-:-:S09]  /*19a380*/  PRMT R47, R49, 0x7773, RZ ;  /* 0x00007773312f7816 */ /* 0x000fd200000000ff */
[----:B--2---:R0:W-:Y:S04]  /*19a390*/  @P6 STG.E.U8 desc[UR4][R34.64], R47 ;  /* 0x0000002f22006986 */ /* 0x0041e8000c101104 */
[----:B0-----:R-:W2:Y:S01]  /*19a3a0*/  LDL.LU.64 R34, [R1+0x1f90] ;  /* 0x001f900001227983 */ /* 0x001ea20000300a00 */
        /* <DEDUP_REMOVED lines=23> */
[----:B---3--:R0:W-:Y:S01]  /*19a520*/  @P5 STG.E.U8 desc[UR4][R22.64], R47 ;  /* 0x0000002f16005986 */ /* 0x0081e2000c101104 */
        /* <DEDUP_REMOVED lines=21> */
[----:B------:R-:W4:Y:S04]  /*19a680*/  LDL.LU.64 R30, [R1+0x30f8] ;  /* 0x0030f800011e7983 */ /* 0x000f280000300a00 */
[----:B------:R-:W4:Y:S01]  /*19a690*/  LDL.LU R49, [R1+0x11c] ;  /* 0x00011c0001317983 */ /* 0x000f220000300800 */
[----:B------:R-:W-:-:S02]  /*19a6a0*/  @P6 LOP3.LUT R46, R46, 0x8000000, RZ, 0xfc, !PT ;  /* 0x080000002e2e6812 */ /* 0x000fc400078efcff */
        /* <DEDUP_REMOVED lines=14> */
[C---:B------:R-:W-:Y:S02]  /*19a790*/  LOP3.LUT P6, RZ, R45.reuse, 0x80000000, RZ, 0xc0, !PT ;  /* 0x800000002dff7812 */ /* 0x040fe400078cc0ff */
[----:B------:R-:W-:Y:S02]  /*19a7a0*/  LOP3.LUT R48, R48, 0xfffffffd, RZ, 0xc0, !PT ;  /* 0xfffffffd30307812 */ /* 0x000fe400078ec0ff */
[----:B------:R-:W-:-:S09]  /*19a7b0*/  LOP3.LUT P3, RZ, R45, 0x2000000, RZ, 0xc0, !PT ;  /* 0x020000002dff7812 */ /* 0x000fd2000786c0ff */
[----:B------:R-:W-:Y:S02]  /*19a7c0*/  @P6 LOP3.LUT R48, R48, 0x2, RZ, 0xfc, !PT ;  /* 0x0000000230306812 */ /* 0x000fe400078efcff */
[C---:B------:R-:W-:Y:S02]  /*19a7d0*/  LOP3.LUT P6, RZ, R45.reuse, 0x40000000, RZ, 0xc0, !PT ;  /* 0x400000002dff7812 */ /* 0x040fe400078cc0ff */
[----:B------:R-:W-:Y:S02]  /*19a7e0*/  LOP3.LUT R48, R48, 0xfffffffb, RZ, 0xc0, !PT ;  /* 0xfffffffb30307812 */ /* 0x000fe400078ec0ff */
[C---:B------:R-:W-:Y:S02]  /*19a7f0*/  LOP3.LUT P2, RZ, R45.reuse, 0x4000000, RZ, 0xc0, !PT ;  /* 0x040000002dff7812 */ /* 0x040fe4000784c0ff */
[C---:B------:R-:W-:Y:S02]  /*19a800*/  LOP3.LUT P1, RZ, R45.reuse, 0x8000000, RZ, 0xc0, !PT ;  /* 0x080000002dff7812 */ /* 0x040fe4000782c0ff */
[----:B------:R-:W-:-:S05]  /*19a810*/  LOP3.LUT P0, RZ, R45, 0x10000000, RZ, 0xc0, !PT ;  /* 0x100000002dff7812 */ /* 0x000fca000780c0ff */
[----:B------:R-:W-:Y:S02]  /*19a820*/  @P6 LOP3.LUT R48, R48, 0x4, RZ, 0xfc, !PT ;  /* 0x0000000430306812 */ /* 0x000fe400078efcff */
[----:B------:R-:W-:Y:S02]  /*19a830*/  LOP3.LUT P6, RZ, R45, 0x20000000, RZ, 0xc0, !PT ;  /* 0x200000002dff7812 */ /* 0x000fe400078cc0ff */
        /* <DEDUP_REMOVED lines=11> */
[----:B------:R-:W-:-:S05]  /*19a8f0*/  PRMT R45, R36, 0x7772, RZ ;  /* 0x00007772242d7816 */ /* 0x000fca00000000ff */
[----:B----4-:R0:W-:Y:S02]  /*19a900*/  @P1 STG.E.U8 desc[UR4][R24.64], R45 ;  /* 0x0000002d18001986 */ /* 0x0101e4000c101104 */
[----:B0-----:R-:W-:Y:S02]  /*19a910*/  PRMT R45, R36, 0x7773, RZ ;  /* 0x00007773242d7816 */ /* 0x001fe400000000ff */
[----:B------:R-:W4:Y:S04]  /*19a920*/  LDL.LU R36, [R1+0xf0] ;  /* 0x0000f00001247983 */ /* 0x000f280000300800 */
[----:B------:R-:W4:Y:S04]  /*19a930*/  LDL.LU.64 R20, [R1+0x30e0] ;  /* 0x0030e00001147983 */ /* 0x000f280000300a00 */
[----:B------:R0:W-:Y:S04]  /*19a940*/  @P0 STG.E.U8 desc[UR4][R26.64], R45 ;  /* 0x0000002d1a000986 */ /* 0x0001e8000c101104 */
[----:B------:R-:W4:Y:S04]  /*19a950*/  LDL.LU.64 R22, [R1+0x30d8] ;  /* 0x0030d80001167983 */ /* 0x000f280000300a00 */
[----:B------:R-:W4:Y:S04]  /*19a960*/  LDL.LU.64 R24, [R1+0x2d08] ;  /* 0x002d080001187983 */ /* 0x000f280000300a00 */
[----:B------:R-:W4:Y:S01]  /*19a970*/  LDL.LU R33, [R1+0xe0] ;  /* 0x0000e00001217983 */ /* 0x000f220000300800 */
[----:B0-----:R-:W-:-:S03]  /*19a980*/  PRMT R45, R49, 0x7770, RZ ;  /* 0x00007770312d7816 */ /* 0x001fc600000000ff */
[----:B------:R-:W4:Y:S04]  /*19a990*/  LDL.LU.64 R26, [R1+0x1fb0] ;  /* 0x001fb000011a7983 */ /* 0x000f280000300a00 */
[----:B------:R0:W-:Y:S01]  /*19a9a0*/  @P6 STG.E.U8 desc[UR4][R28.64], R45 ;  /* 0x0000002d1c006986 */ /* 0x0001e2000c101104 */
[C---:B------:R-:W-:Y:S02]  /*19a9b0*/  LOP3.LUT P6, RZ, R48.reuse, 0x4, RZ, 0xc0, !PT ;  /* 0x0000000430ff7812 */ /* 0x040fe400078cc0ff */
[----:B0-----:R-:W-:Y:S01]  /*19a9c0*/  PRMT R45, R49, 0x7771, RZ ;  /* 0x00007771312d7816 */ /* 0x001fe200000000ff */
[----:B------:R-:W4:Y:S10]  /*19a9d0*/  LDL.LU.64 R28, [R1+0x30d0] ;  /* 0x0030d000011c7983 */ /* 0x000f340000300a00 */
        /* <DEDUP_REMOVED lines=24> */
[----:B----4-:R-:W-:-:S07]  /*19ab60*/  PRMT R45, R36, 0x7770, RZ ;  /* 0x00007770242d7816 */ /* 0x010fce00000000ff */
        /* <DEDUP_REMOVED lines=22> */
[----:B------:R-:W4:Y:S01]  /*19acd0*/  LDL.LU.64 R30, [R1+0x1fc0] ;  /* 0x001fc000011e7983 */ /* 0x000f220000300a00 */
[----:B------:R-:W-:-:S03]  /*19ace0*/  LOP3.LUT P3, RZ, R44, 0x1000, RZ, 0xc0, !PT ;  /* 0x000010002cff7812 */ /* 0x000fc6000786c0ff */
[----:B------:R-:W4:Y:S01]  /*19acf0*/  LDL.LU R11, [R1+0xe4] ;  /* 0x0000e400010b7983 */ /* 0x000f220000300800 */
[C---:B------:R-:W-:Y:S02]  /*19ad00*/  LOP3.LUT P6, RZ, R44.reuse, 0x1000000, RZ, 0xc0, !PT ;  /* 0x010000002cff7812 */ /* 0x040fe400078cc0ff */
[----:B------:R-:W-:Y:S02]  /*19ad10*/  PRMT R45, R33, 0x7773, RZ ;  /* 0x00007773212d7816 */ /* 0x000fe400000000ff */
[----:B------:R-:W-:Y:S01]  /*19ad20*/  LOP3.LUT P2, RZ, R44, 0x2000, RZ, 0xc0, !PT ;  /* 0x000020002cff7812 */ /* 0x000fe2000784c0ff */
[----:B------:R-:W4:Y:S01]  /*19ad30*/  LDL.LU.64 R32, [R1+0x30b0] ;  /* 0x0030b00001207983 */ /* 0x000f220000300a00 */
        /* <DEDUP_REMOVED lines=36> */
[----:B------:R-:W3:Y:S04]  /*19af80*/  LDL.LU.64 R18, [R1+0x2ce8] ;  /* 0x002ce80001127983 */ /* 0x000ee80000300a00 */
[----:B------:R-:W3:Y:S01]  /*19af90*/  LDL.LU.64 R20, [R1+0x1fd0] ;  /* 0x001fd00001147983 */ /* 0x000ee20000300a00 */
[----:B------:R-:W-:-:S03]  /*19afa0*/  PRMT R45, R36, 0x7771, RZ ;  /* 0x00007771242d7816 */ /* 0x000fc600000000ff */
[----:B------:R-:W3:Y:S04]  /*19afb0*/  LDL.LU.64 R22, [R1+0x3090] ;  /* 0x0030900001167983 */ /* 0x000ee80000300a00 */
[----:B----4-:R0:W-:Y:S02]  /*19afc0*/  @P1 STG.E.U8 desc[UR4][R24.64], R45 ;  /* 0x0000002d18001986 */ /* 0x0101e4000c101104 */
[C---:B0-----:R-:W-:Y:S02]  /*19afd0*/  PRMT R45, R36.reuse, 0x7772, RZ ;  /* 0x00007772242d7816 */ /* 0x041fe400000000ff */
[----:B------:R-:W4:Y:S04]  /*19afe0*/  LDL.LU.64 R24, [R1+0x3088] ;  /* 0x0030880001187983 */ /* 0x000f280000300a00 */
[----:B------:R0:W-:Y:S02]  /*19aff0*/  @P0 STG.E.U8 desc[UR4][R26.64], R45 ;  /* 0x0000002d1a000986 */ /* 0x0001e4000c101104 */
[----:B0-----:R-:W-:-:S02]  /*19b000*/  PRMT R45, R36, 0x7773, RZ ;  /* 0x00007773242d7816 */ /* 0x001fc400000000ff */
[----:B------:R-:W4:Y:S04]  /*19b010*/  LDL.LU R36, [R1+0xfc] ;  /* 0x0000fc0001247983 */ /* 0x000f280000300800 */
[----:B------:R-:W4:Y:S04]  /*19b020*/  LDL.LU.64 R26, [R1+0x2ce0] ;  /* 0x002ce000011a7983 */ /* 0x000f280000300a00 */
[----:B------:R0:W-:Y:S04]  /*19b030*/  @P6 STG.E.U8 desc[UR4][R30.64], R45 ;  /* 0x0000002d1e006986 */ /* 0x0001e8000c101104 */
[----:B0-----:R-:W4:Y:S01]  /*19b040*/  LDL.LU.64 R30, [R1+0x1fd8] ;  /* 0x001fd800011e7983 */ /* 0x001f220000300a00 */
[----:B------:R-:W-:-:S02]  /*19b050*/  LOP3.LUT P6, RZ, R46, 0x4000000, RZ, 0xc0, !PT ;  /* 0x040000002eff7812 */ /* 0x000fc400078cc0ff */
[----:B------:R-:W-:-:S11]  /*19b060*/  PRMT R45, R11, 0x7770, RZ ;  /* 0x000077700b2d7816 */ /* 0x000fd600000000ff */
[----:B------:R0:W-:Y:S01]  /*19b070*/  @P6 STG.E.U8 desc[UR4][R32.64], R45 ;  /* 0x0000002d20006986 */ /* 0x0001e2000c101104 */
[----:B------:R-:W-:Y:S02]  /*19b080*/  LOP3.LUT P6, RZ, R46, 0x2000000, RZ, 0xc0, !PT ;  /* 0x020000002eff7812 */ /* 0x000fe400078cc0ff */
[----:B0-----:R-:W-:Y:S01]  /*19b090*/  PRMT R45, R11, 0x7771, RZ ;  /* 0x000077710b2d7816 */ /* 0x001fe200000000ff */
[----:B------:R-:W4:Y:S01]  /*19b0a0*/  LDL.LU.64 R32, [R1+0x3080] ;  /* 0x0030800001207983 */ /* 0x000f220000300a00 */
[C---:B------:R-:W-:Y:S02]  /*19b0b0*/  LOP3.LUT P5, RZ, R44.reuse, 0x2000000, RZ, 0xc0, !PT ;  /* 0x020000002cff7812 */ /* 0x040fe400078ac0ff */
[C---:B------:R-:W-:Y:S02]  /*19b0c0*/  LOP3.LUT P4, RZ, R44.reuse, 0x4000000, RZ, 0xc0, !PT ;  /* 0x040000002cff7812 */ /* 0x040fe4000788c0ff */
[C---:B------:R-:W-:Y:S02]  /*19b0d0*/  LOP3.LUT P3, RZ, R44.reuse, 0x8000000, RZ, 0xc0, !PT ;  /* 0x080000002cff7812 */ /* 0x040fe4000786c0ff */
[----:B------:R-:W-:-:S03]  /*19b0e0*/  LOP3.LUT P2, RZ, R44, 0x10000000, RZ, 0xc0, !PT ;  /* 0x100000002cff7812 */ /* 0x000fc6000784c0ff */
[----:B--2---:R0:W-:Y:S01]  /*19b0f0*/  @P6 STG.E.U8 desc[UR4][R34.64], R45 ;  /* 0x0000002d22006986 */ /* 0x0041e2000c101104 */
[----:B------:R-:W-:-:S03]  /*19b100*/  LOP3.LUT P6, RZ, R46, 0x1000000, RZ, 0xc0, !PT ;  /* 0x010000002eff7812 */ /* 0x000fc600078cc0ff */
[----:B0-----:R-:W2:Y:S01]  /*19b110*/  LDL.LU.64 R34, [R1+0x3078] ;  /* 0x0030780001227983 */ /* 0x001ea20000300a00 */
[----:B------:R-:W-:-:S09]  /*19b120*/  PRMT R45, R11, 0x7772, RZ ;  /* 0x000077720b2d7816 */ /* 0x000fd200000000ff */
        /* <DEDUP_REMOVED lines=19> */
[----:B----4-:R0:W-:Y:S02]  /*19b260*/  @P4 STG.E.U8 desc[UR4][R24.64], R45 ;  /* 0x0000002d18004986 */ /* 0x0101e4000c101104 */
[----:B0-----:R-:W-:-:S05]  /*19b270*/  PRMT R45, R29, 0x7772, RZ ;  /* 0x000077721d2d7816 */ /* 0x001fca00000000ff */
[----:B------:R0:W-:Y:S02]  /*19b280*/  @P3 STG.E.U8 desc[UR4][R26.64], R45 ;  /* 0x0000002d1a003986 */ /* 0x0001e4000c101104 */
[----:B0-----:R-:W-:-:S05]  /*19b290*/  PRMT R45, R29, 0x7773, RZ ;  /* 0x000077731d2d7816 */ /* 0x001fca00000000ff */
[----:B------:R0:W-:Y:S04]  /*19b2a0*/  @P2 STG.E.U8 desc[UR4][R30.64], R45 ;  /* 0x0000002d1e002986 */ /* 0x0001e8000c101104 */
[----:B0-----:R-:W3:Y:S01]  /*19b2b0*/  LDL.LU.64 R30, [R1+0x2cd8] ;  /* 0x002cd800011e7983 */ /* 0x001ee20000300a00 */
[C---:B------:R-:W-:Y:S02]  /*19b2c0*/  LOP3.LUT P1, RZ, R44.reuse, 0x20000000, RZ, 0xc0, !PT ;  /* 0x200000002cff7812 */ /* 0x040fe4000782c0ff */
[----:B------:R-:W-:Y:S02]  /*19b2d0*/  LOP3.LUT P0, RZ, R44, 0x40000000, RZ, 0xc0, !PT ;  /* 0x400000002cff7812 */ /* 0x000fe4000780c0ff */
[----:B------:R-:W-:Y:S02]  /*19b2e0*/  PRMT R45, R36, 0x7770, RZ ;  /* 0x00007770242d7816 */ /* 0x000fe400000000ff */
[----:B------:R-:W-:-:S02]  /*19b2f0*/  LOP3.LUT P3, RZ, R44, 0x80000000, RZ, 0xc0, !PT ;  /* 0x800000002cff7812 */ /* 0x000fc4000786c0ff */
[----:B------:R-:W-:-:S05]  /*19b300*/  PRMT R44, R36, 0x7771, RZ ;  /* 0x00007771242c7816 */ /* 0x000fca00000000ff */
[----:B------:R-:W-:Y:S04]  /*19b310*/  @P1 STG.E.U8 desc[UR4][R32.64], R45 ;  /* 0x0000002d20001986 */ /* 0x000fe8000c101104 */
[----:B--2---:R0:W-:Y:S04]  /*19b320*/  @P0 STG.E.U8 desc[UR4][R34.64], R44 ;  /* 0x0000002c22000986 */ /* 0x0041e8000c101104 */
[----:B0-----:R-:W2:Y:S04]  /*19b330*/  LDL.LU.64 R34, [R1+0x1fe0] ;  /* 0x001fe00001227983 */ /* 0x001ea80000300a00 */
[----:B------:R-:W4:Y:S04]  /*19b340*/  LDL.LU.64 R22, [R1+0x3070] ;  /* 0x0030700001167983 */ /* 0x000f280000300a00 */
[----:B------:R-:W4:Y:S04]  /*19b350*/  LDL.LU.64 R24, [R1+0x3068] ;  /* 0x0030680001187983 */ /* 0x000f280000300a00 */
[----:B------:R-:W4:Y:S04]  /*19b360*/  LDL.LU.64 R26, [R1+0x2cd0] ;  /* 0x002cd000011a7983 */ /* 0x000f280000300a00 */
[----:B------:R-:W4:Y:S04]  /*19b370*/  LDL.LU R32, [R1+0xec] ;  /* 0x0000ec0001207983 */ /* 0x000f280000300800 */
[----:B------:R-:W4:Y:S01]  /*19b380*/  LDL.LU.64 R28, [R1+0x1fe8] ;  /* 0x001fe800011c7983 */ /* 0x000f220000300a00 */
[----:B------:R-:W-:-:S03]  /*19b390*/  PRMT R44, R36, 0x7772, RZ ;  /* 0x00007772242c7816 */ /* 0x000fc600000000ff */
[----:B------:R-:W4:Y:S01]  /*19b3a0*/  LDL.LU R11, [R1+0xd0] ;  /* 0x0000d000010b7983 */ /* 0x000f220000300800 */
[----:B------:R-:W-:-:S03]  /*19b3b0*/  LOP3.LUT P6, RZ, R43, 0x800, RZ, 0xc0, !PT ;  /* 0x000008002bff7812 */ /* 0x000fc600078cc0ff */
[----:B---3--:R0:W-:Y:S04]  /*19b3c0*/  @P3 STG.E.U8 desc[UR4][R30.64], R44 ;  /* 0x0000002c1e003986 */ /* 0x0081e8000c101104 */
[----:B0-----:R-:W3:Y:S01]  /*19b3d0*/  LDL.LU.64 R30, [R1+0x3060] ;  /* 0x00306000011e7983 */ /* 0x001ee20000300a00 */
[----:B------:R-:W-:-:S05]  /*19b3e0*/  LOP3.LUT R46, R46, 0xfffff7ff, RZ, 0xc0, !PT ;  /* 0xfffff7ff2e2e7812 */ /* 0x000fca00078ec0ff */
[----:B------:R-:W-:Y:S02]  /*19b3f0*/  @P6 LOP3.LUT R46, R46, 0x800, RZ, 0xfc, !PT ;  /* 0x000008002e2e6812 */ /* 0x000fe400078efcff */
[C---:B------:R-:W-:Y:S02]  /*19b400*/  LOP3.LUT P6, RZ, R43.reuse, 0x400, RZ, 0xc0, !PT ;  /* 0x000004002bff7812 */ /* 0x040fe400078cc0ff */
[----:B------:R-:W-:Y:S02]  /*19b410*/  LOP3.LUT R46, R46, 0xffffefff, RZ, 0xc0, !PT ;  /* 0xffffefff2e2e7812 */ /* 0x000fe400078ec0ff */
[----:B------:R-:W-:-:S09]  /*19b420*/  LOP3.LUT P2, RZ, R43, 0x1, RZ, 0xc0, !PT ;  /* 0x000000012bff7812 */ /* 0x000fd2000784c0ff */
[----:B------:R-:W-:Y:S02]  /*19b430*/  @P6 LOP3.LUT R46, R46, 0x1000, RZ, 0xfc, !PT ;  /* 0x000010002e2e6812 */ /* 0x000fe400078efcff */
[----:B------:R-:W-:Y:S02]  /*19b440*/  LOP3.LUT P6, RZ, R43, 0x200, RZ, 0xc0, !PT ;  /* 0x000002002bff7812 */ /* 0x000fe400078cc0ff */
[----:B------:R-:W-:Y:S02]  /*19b450*/  LOP3.LUT R46, R46, 0xffffdfff, RZ, 0xc0, !PT ;  /* 0xffffdfff2e2e7812 */ /* 0x000fe400078ec0ff */
[----:B------:R-:W-:-:S09]  /*19b460*/  PRMT R44, R36, 0x7773, RZ ;  /* 0x00007773242c7816 */ /* 0x000fd200000000ff */
        /* <DEDUP_REMOVED lines=12> */
[----:B--2---:R0:W-:Y:S02]  /*19b530*/  @P2 STG.E.U8 desc[UR4][R34.64], R44 ;  /* 0x0000002c22002986 */ /* 0x0041e4000c101104 */
[----:B0-----:R-:W-:Y:S02]  /*19b540*/  IMAD.MOV.U32 R35, RZ, RZ, R37 ;  /* 0x000000ffff237224 */ /* 0x001fe400078e0025 */
[----:B------:R-:W2:Y:S04]  /*19b550*/  LDL.LU.64 R36, [R1+0x3058] ;  /* 0x0030580001247983 */ /* 0x000ea80000300a00 */
[----:B------:R-:W2:Y:S04]  /*19b560*/  LDL.LU.64 R48, [R1+0x2cc8] ;  /* 0x002cc80001307983 */ /* 0x000ea80000300a00 */
[----:B------:R-:W2:Y:S04]  /*19b570*/  LDL.LU.64 R12, [R1+0x1ff0] ;  /* 0x001ff000010c7983 */ /* 0x000ea80000300a00 */
[----:B------:R-:W2:Y:S04]  /*19b580*/  LDL.LU R33, [R1+0xc0] ;  /* 0x0000c00001217983 */ /* 0x000ea80000300800 */
[----:B------:R-:W2:Y:S01]  /*19b590*/  LDL.LU.64 R14, [R1+0x3050] ;  /* 0x00305000010e7983 */ /* 0x000ea20000300a00 */
[----:B------:R-:W-:-:S02]  /*19b5a0*/  @P6 LOP3.LUT R46, R46, 0x20000, RZ, 0xfc, !PT ;  /* 0x000200002e2e6812 */ /* 0x000fc400078efcff */
[C---:B------:R-:W-:Y:S02]  /*19b5b0*/  LOP3.LUT P6, RZ, R43.reuse, 0x10, RZ, 0xc0, !PT ;  /* 0x000000102bff7812 */ /* 0x040fe400078cc0ff */
[C---:B------:R-:W-:Y:S01]  /*19b5c0*/  LOP3.LUT P1, RZ, R43.reuse, 0x2, RZ, 0xc0, !PT ;  /* 0x000000022bff7812 */ /* 0x040fe2000782c0ff */
[----:B------:R-:W2:Y:S01]  /*19b5d0*/  LDL.LU.64 R16, [R1+0x3048] ;  /* 0x0030480001107983 */ /* 0x000ea20000300a00 */
[----:B------:R-:W-:Y:S02]  /*19b5e0*/  LOP3.LUT P0, RZ, R43, 0x4, RZ, 0xc0, !PT ;  /* 0x000000042bff7812 */ /* 0x000fe4000780c0ff */
[----:B------:R-:W-:Y:S02]  /*19b5f0*/  LOP3.LUT R46, R46, 0xfffbffff, RZ, 0xc0, !PT ;  /* 0xfffbffff2e2e7812 */ /* 0x000fe400078ec0ff */
[----:B----4-:R-:W-:Y:S01]  /*19b600*/  PRMT R44, R32, 0x7770, RZ ;  /* 0x00007770202c7816 */ /* 0x010fe200000000ff */
[----:B------:R-:W4:Y:S04]  /*19b610*/  LDL.LU.64 R18, [R1+0x2cc0] ;  /* 0x002cc00001127983 */ /* 0x000f280000300a00 */
[----:B------:R-:W4:Y:S04]  /*19b620*/  LDL.LU R34, [R1+0xd4] ;  /* 0x0000d40001227983 */ /* 0x000f280000300800 */
[----:B------:R-:W4:Y:S01]  /*19b630*/  LDL.LU.64 R20, [R1+0x1ff8] ;  /* 0x001ff80001147983 */ /* 0x000f220000300a00 */
[----:B------:R-:W-:-:S02]  /*19b640*/  @P6 LOP3.LUT R46, R46, 0x40000, RZ, 0xfc, !PT ;  /* 0x000400002e2e6812 */ /* 0x000fc400078efcff */
[----:B------:R-:W-:Y:S01]  /*19b650*/  LOP3.LUT P6, RZ, R43, 0x8, RZ, 0xc0, !PT ;  /* 0x000000082bff7812 */ /* 0x000fe200078cc0ff */
[----:B------:R0:W-:Y:S02]  /*19b660*/  @P1 STG.E.U8 desc[UR4][R22.64], R44 ;  /* 0x0000002c16001986 */ /* 0x0001e4000c101104 */
[C---:B0-----:R-:W-:Y:S02]  /*19b670*/  PRMT R44, R32.reuse, 0x7771, RZ ;  /* 0x00007771202c7816 */ /* 0x041fe400000000ff */
[----:B------:R-:W4:Y:S04]  /*19b680*/  LDL.LU.64 R22, [R1+0x3040] ;  /* 0x0030400001167983 */ /* 0x000f280000300a00 */
[----:B------:R0:W-:Y:S02]  /*19b690*/  @P0 STG.E.U8 desc[UR4][R24.64], R44 ;  /* 0x0000002c18000986 */ /* 0x0001e4000c101104 */
[----:B0-----:R-:W-:-:S02]  /*19b6a0*/  PRMT R44, R32, 0x7772, RZ ;  /* 0x00007772202c7816 */ /* 0x001fc400000000ff */
[----:B------:R-:W4:Y:S04]  /*19b6b0*/  LDL.LU.64 R24, [R1+0x3038] ;  /* 0x0030380001187983 */ /* 0x000f280000300a00 */
[----:B------:R0:W-:Y:S01]  /*19b6c0*/  @P6 STG.E.U8 desc[UR4][R26.64], R44 ;  /* 0x0000002c1a006986 */ /* 0x0001e2000c101104 */
[----:B------:R-:W-:Y:S02]  /*19b6d0*/  LOP3.LUT P6, RZ, R46, 0x40000, RZ, 0xc0, !PT ;  /* 0x000400002eff7812 */ /* 0x000fe400078cc0ff */
[----:B0-----:R-:W-:Y:S01]  /*19b6e0*/  PRMT R44, R32, 0x7773, RZ ;  /* 0x00007773202c7816 */ /* 0x001fe200000000ff */
[----:B------:R-:W4:Y:S10]  /*19b6f0*/  LDL.LU.64 R26, [R1+0x2cb8] ;  /* 0x002cb800011a7983 */ /* 0x000f340000300a00 */
[----:B------:R0:W-:Y:S01]  /*19b700*/  @P6 STG.E.U8 desc[UR4][R28.64], R44 ;  /* 0x0000002c1c006986 */ /* 0x0001e2000c101104 */
[----:B------:R-:W-:-:S03]  /*19b710*/  LOP3.LUT P6, RZ, R46, 0x20000, RZ, 0xc0, !PT ;  /* 0x000200002eff7812 */ /* 0x000fc600078cc0ff */
[----:B0-----:R-:W4:Y:S01]  /*19b720*/  LDL.LU.64 R28, [R1+0x2000] ;  /* 0x00200000011c7983 */ /* 0x001f220000300a00 */
[----:B------:R-:W-:-:S03]  /*19b730*/  PRMT R44, R11, 0x7770, RZ ;  /* 0x000077700b2c7816 */ /* 0x000fc600000000ff */
[----:B------:R-:W4:Y:S06]  /*19b740*/  LDL.LU R32, [R1+0xc4] ;  /* 0x0000c40001207983 */ /* 0x000f2c0000300800 */
[----:B---3--:R0:W-:Y:S04]  /*19b750*/  @P6 STG.E.U8 desc[UR4][R30.64], R44 ;  /* 0x0000002c1e006986 */ /* 0x0081e8000c101104 */
[----:B0-----:R-:W3:Y:S01]  /*19b760*/  LDL.LU.64 R30, [R1+0x3030] ;  /* 0x00303000011e7983 */ /* 0x001ee20000300a00 */
[----:B------:R-:W-:-:S02]  /*19b770*/  LOP3.LUT P6, RZ, R46, 0x10000, RZ, 0xc0, !PT ;  /* 0x000100002eff7812 */ /* 0x000fc400078cc0ff */
[----:B------:R-:W-:Y:S02]  /*19b780*/  PRMT R44, R11, 0x7771, RZ ;  /* 0x000077710b2c7816 */ /* 0x000fe400000000ff */
[C---:B------:R-:W-:Y:S02]  /*19b790*/  LOP3.LUT P5, RZ, R43.reuse, 0x1000, RZ, 0xc0, !PT ;  /* 0x000010002bff7812 */ /* 0x040fe400078ac0ff */
[C---:B------:R-:W-:Y:S02]  /*19b7a0*/  LOP3.LUT P4, RZ, R43.reuse, 0x2000, RZ, 0xc0, !PT ;  /* 0x000020002bff7812 */ /* 0x040fe4000788c0ff */
[C---:B------:R-:W-:Y:S02]  /*19b7b0*/  LOP3.LUT P3, RZ, R43.reuse, 0x4000, RZ, 0xc0, !PT ;  /* 0x000040002bff7812 */ /* 0x040fe4000786c0ff */
[C---:B------:R-:W-:Y:S02]  /*19b7c0*/  LOP3.LUT P2, RZ, R43.reuse, 0x8000, RZ, 0xc0, !PT ;  /* 0x000080002bff7812 */ /* 0x040fe4000784c0ff */
[----:B------:R-:W-:-:S02]  /*19b7d0*/  LOP3.LUT P1, RZ, R43, 0x10000, RZ, 0xc0, !PT ;  /* 0x000100002bff7812 */ /* 0x000fc4000782c0ff */
[----:B------:R-:W-:Y:S01]  /*19b7e0*/  LOP3.LUT P0, RZ, R43, 0x20000, RZ, 0xc0, !PT ;  /* 0x000200002bff7812 */ /* 0x000fe2000780c0ff */
[----:B--2---:R0:W-:Y:S01]  /*19b7f0*/  @P6 STG.E.U8 desc[UR4][R36.64], R44 ;  /* 0x0000002c24006986 */ /* 0x0041e2000c101104 */
[C---:B------:R-:W-:Y:S02]  /*19b800*/  LOP3.LUT P6, RZ, R46.reuse, 0x8000, RZ, 0xc0, !PT ;  /* 0x000080002eff7812 */ /* 0x040fe400078cc0ff */
[----:B0-----:R-:W-:Y:S01]  /*19b810*/  PRMT R44, R11, 0x7772, RZ ;  /* 0x000077720b2c7816 */ /* 0x001fe200000000ff */
[----:B------:R-:W2:Y:S10]  /*19b820*/  LDL.LU.64 R36, [R1+0x6a20] ;  /* 0x006a200001247983 */ /* 0x000eb40000300a00 */
[----:B------:R0:W-:Y:S01]  /*19b830*/  @P6 STG.E.U8 desc[UR4][R48.64], R44 ;  /* 0x0000002c30006986 */ /* 0x0001e2000c101104 */
        /* <DEDUP_REMOVED lines=11> */
[----:B----4-:R0:W-:Y:S02]  /*19b8f0*/  @P6 STG.E.U8 desc[UR4][R18.64], R44 ;  /* 0x0000002c12006986 */ /* 0x0101e4000c101104 */
        /* <DEDUP_REMOVED lines=12> */
[----:B0-----:R-:W3:Y:S01]  /*19b9c0*/  LDL.LU.64 R30, [R1+0x3028] ;  /* 0x00302800011e7983 */ /* 0x001ee20000300a00 */
[----:B------:R-:W-:-:S03]  /*19b9d0*/  IMAD.MOV.U32 R33, RZ, RZ, R35 ;  /* 0x000000ffff217224 */ /* 0x000fc600078e0023 */
[----:B------:R-:W4:Y:S04]  /*19b9e0*/  LDL.LU.64 R34, [R1+0x2cb0] ;  /* 0x002cb00001227983 */ /* 0x000f280000300a00 */
[----:B------:R-:W2:Y:S04]  /*19b9f0*/  LDL.LU.64 R22, [R1+0x2008] ;  /* 0x0020080001167983 */ /* 0x000ea80000300a00 */
[----:B------:R-:W2:Y:S04]  /*19ba00*/  LDL.LU.64 R24, [R1+0x3020] ;  /* 0x0030200001187983 */ /* 0x000ea80000300a00 */
[----:B------:R-:W2:Y:S04]  /*19ba10*/  LDL.LU.64 R26, [R1+0x3018] ;  /* 0x00301800011a7983 */ /* 0x000ea80000300a00 */
[----:B------:R-:W2:Y:S04]  /*19ba20*/  LDL.LU.64 R28, [R1+0x2ca8] ;  /* 0x002ca800011c7983 */ /* 0x000ea80000300a00 */
[----:B------:R-:W2:Y:S01]  /*19ba30*/  LDL.LU R47, [R1+0xd8] ;  /* 0x0000d800012f7983 */ /* 0x000ea20000300800 */
[----:B------:R-:W-:-:S02]  /*19ba40*/  LOP3.LUT P3, RZ, R43, 0x40000, RZ, 0xc0, !PT ;  /* 0x000400002bff7812 */ /* 0x000fc4000786c0ff */
[----:B------:R-:W-:Y:S02]  /*19ba50*/  PRMT R44, R32, 0x7771, RZ ;  /* 0x00007771202c7816 */ /* 0x000fe400000000ff */
[----:B------:R-:W-:Y:S02]  /*19ba60*/  LOP3.LUT P6, RZ, R43, 0x40000000, RZ, 0xc0, !PT ;  /* 0x400000002bff7812 */ /* 0x000fe400078cc0ff */
[----:B------:R-:W-:-:S11]  /*19ba70*/  LOP3.LUT R46, R46, 0xfffffff7, RZ, 0xc0, !PT ;  /* 0xfffffff72e2e7812 */ /* 0x000fd600078ec0ff */
[----:B------:R-:W-:Y:S02]  /*19ba80*/  @P6 LOP3.LUT R46, R46, 0x8, RZ, 0xfc, !PT ;  /* 0x000000082e2e6812 */ /* 0x000fe400078efcff */
[C---:B------:R-:W-:Y:S02]  /*19ba90*/  LOP3.LUT P6, RZ, R43.reuse, 0x20000000, RZ, 0xc0, !PT ;  /* 0x200000002bff7812 */ /* 0x040fe400078cc0ff */
[----:B------:R-:W-:Y:S02]  /*19baa0*/  LOP3.LUT R46, R46, 0xffffffef, RZ, 0xc0, !PT ;  /* 0xffffffef2e2e7812 */ /* 0x000fe400078ec0ff */
[----:B------:R-:W-:-:S09]  /*19bab0*/  LOP3.LUT P2, RZ, R43, 0x80000, RZ, 0xc0, !PT ;  /* 0x000800002bff7812 */ /* 0x000fd2000784c0ff */
        /* <DEDUP_REMOVED lines=11> */
[----:B---3--:R0:W-:Y:S04]  /*19bb70*/  @P3 STG.E.U8 desc[UR4][R30.64], R44 ;  /* 0x0000002c1e003986 */ /* 0x0081e8000c101104 */
[----:B0-----:R-:W3:Y:S01]  /*19bb80*/  LDL.LU.64 R30, [R1+0x2010] ;  /* 0x00201000011e7983 */ /* 0x001ee20000300a00 */
[----:B------:R-:W-:-:S03]  /*19bb90*/  PRMT R44, R32, 0x7772, RZ ;  /* 0x00007772202c7816 */ /* 0x000fc600000000ff */
[----:B------:R-:W3:Y:S04]  /*19bba0*/  LDL.LU R20, [R1+0xc8] ;  /* 0x0000c80001147983 */ /* 0x000ee80000300800 */
[----:B----4-:R0:W-:Y:S04]  /*19bbb0*/  @P2 STG.E.U8 desc[UR4][R34.64], R44 ;  /* 0x0000002c22002986 */ /* 0x0101e8000c101104 */
[----:B0-----:R-:W4:Y:S04]  /*19bbc0*/  LDL.LU.64 R34, [R1+0x3010] ;  /* 0x0030100001227983 */ /* 0x001f280000300a00 */
[----:B------:R-:W4:Y:S04]  /*19bbd0*/  LDL.LU.64 R48, [R1+0x3008] ;  /* 0x0030080001307983 */ /* 0x000f280000300a00 */
[----:B------:R-:W4:Y:S01]  /*19bbe0*/  LDL.LU.64 R10, [R1+0x2ca0] ;  /* 0x002ca000010a7983 */ /* 0x000f220000300a00 */
[----:B------:R-:W-:-:S03]  /*19bbf0*/  LOP3.LUT R46, R46, 0xfffffeff, RZ, 0xc0, !PT ;  /* 0xfffffeff2e2e7812 */ /* 0x000fc600078ec0ff */
[----:B------:R-:W4:Y:S04]  /*19bc00*/  LDL.LU R21, [R1+0xdc] ;  /* 0x0000dc0001157983 */ /* 0x000f280000300800 */
[----:B------:R-:W4:Y:S01]  /*19bc10*/  LDL.LU.64 R12, [R1+0x2018] ;  /* 0x00201800010c7983 */ /* 0x000f220000300a00 */
[C---:B------:R-:W-:Y:S02]  /*19bc20*/  LOP3.LUT P1, RZ, R43.reuse, 0x100000, RZ, 0xc0, !PT ;  /* 0x001000002bff7812 */ /* 0x040fe4000782c0ff */
[----:B------:R-:W-:Y:S02]  /*19bc30*/  @P6 LOP3.LUT R46, R46, 0x100, RZ, 0xfc, !PT ;  /* 0x000001002e2e6812 */ /* 0x000fe400078efcff */
[C---:B------:R-:W-:Y:S01]  /*19bc40*/  LOP3.LUT P6, RZ, R43.reuse, 0x1000000, RZ, 0xc0, !PT ;  /* 0x010000002bff7812 */ /* 0x040fe200078cc0ff */
[----:B------:R-:W4:Y:S01]  /*19bc50*/  LDL.LU.64 R14, [R1+0x3000] ;  /* 0x00300000010e7983 */ /* 0x000f220000300a00 */
[----:B------:R-:W-:-:S02]  /*19bc60*/  LOP3.LUT P0, RZ, R43, 0x200000, RZ, 0xc0, !PT ;  /* 0x002000002bff7812 */ /* 0x000fc4000780c0ff */
[----:B------:R-:W-:Y:S02]  /*19bc70*/  LOP3.LUT R46, R46, 0xfffffdff, RZ, 0xc0, !PT ;  /* 0xfffffdff2e2e7812 */ /* 0x000fe400078ec0ff */
[----:B------:R-:W-:Y:S01]  /*19bc80*/  PRMT R44, R32, 0x7773, RZ ;  /* 0x00007773202c7816 */ /* 0x000fe200000000ff */
[----:B------:R-:W4:Y:S04]  /*19bc90*/  LDL.LU.64 R16, [R1+0x2ff8] ;  /* 0x002ff80001107983 */ /* 0x000f280000300a00 */
[----:B------:R-:W4:Y:S02]  /*19bca0*/  LDL.LU.64 R18, [R1+0x2c98] ;  /* 0x002c980001127983 */ /* 0x000f240000300a00 */
[----:B------:R-:W-:Y:S02]  /*19bcb0*/  @P6 LOP3.LUT R46, R46, 0x200, RZ, 0xfc, !PT ;  /* 0x000002002e2e6812 */ /* 0x000fe400078efcff */
[----:B------:R-:W-:-:S02]  /*19bcc0*/  LOP3.LUT P6, RZ, R43, 0x800000, RZ, 0xc0, !PT ;  /* 0x008000002bff7812 */ /* 0x000fc400078cc0ff */
[----:B------:R-:W-:Y:S01]  /*19bcd0*/  LOP3.LUT R46, R46, 0xfffffbff, RZ, 0xc0, !PT ;  /* 0xfffffbff2e2e7812 */ /* 0x000fe200078ec0ff */
[----:B--2---:R0:W-:Y:S10]  /*19bce0*/  @P1 STG.E.U8 desc[UR4][R22.64], R44 ;  /* 0x0000002c16001986 */ /* 0x0041f4000c101104 */
[----:B------:R-:W-:-:S02]  /*19bcf0*/  @P6 LOP3.LUT R46, R46, 0x400, RZ, 0xfc, !PT ;  /* 0x000004002e2e6812 */ /* 0x000fc400078efcff */
[----:B------:R-:W-:Y:S02]  /*19bd00*/  LOP3.LUT P6, RZ, R43, 0x400000, RZ, 0xc0, !PT ;  /* 0x004000002bff7812 */ /* 0x000fe400078cc0ff */
[C---:B0-----:R-:W-:Y:S01]  /*19bd10*/  PRMT R44, R47.reuse, 0x7770, RZ ;  /* 0x000077702f2c7816 */ /* 0x041fe200000000ff */
[----:B------:R-:W2:Y:S04]  /*19bd20*/  LDL.LU.64 R22, [R1+0x2020] ;  /* 0x0020200001167983 */ /* 0x000ea80000300a00 */
[----:B------:R-:W2:Y:S04]  /*19bd30*/  LDL.LU R32, [R1+0xcc] ;  /* 0x0000cc0001207983 */ /* 0x000ea80000300800 */
[----:B------:R0:W-:Y:S02]  /*19bd40*/  @P0 STG.E.U8 desc[UR4][R24.64], R44 ;  /* 0x0000002c18000986 */ /* 0x0001e4000c101104 */
[----:B0-----:R-:W-:-:S02]  /*19bd50*/  PRMT R44, R47, 0x7771, RZ ;  /* 0x000077712f2c7816 */ /* 0x001fc400000000ff */
[----:B------:R-:W2:Y:S04]  /*19bd60*/  LDL.LU.64 R24, [R1+0x2ff0] ;  /* 0x002ff00001187983 */ /* 0x000ea80000300a00 */
[----:B------:R0:W-:Y:S01]  /*19bd70*/  @P6 STG.E.U8 desc[UR4][R26.64], R44 ;  /* 0x0000002c1a006986 */ /* 0x0001e2000c101104 */
[C---:B------:R-:W-:Y:S02]  /*19bd80*/  LOP3.LUT P6, RZ, R46.reuse, 0x400, RZ, 0xc0, !PT ;  /* 0x000004002eff7812 */ /* 0x040fe400078cc0ff */
[----:B0-----:R-:W-:Y:S01]  /*19bd90*/  PRMT R44, R47, 0x7772, RZ ;  /* 0x000077722f2c7816 */ /* 0x001fe200000000ff */
[----:B------:R-:W2:Y:S10]  /*19bda0*/  LDL.LU.64 R26, [R1+0x2fe8] ;  /* 0x002fe800011a7983 */ /* 0x000eb40000300a00 */
[----:B------:R0:W-:Y:S01]  /*19bdb0*/  @P6 STG.E.U8 desc[UR4][R28.64], R44 ;  /* 0x0000002c1c006986 */ /* 0x0001e2000c101104 */
[----:B------:R-:W-:-:S03]  /*19bdc0*/  LOP3.LUT P6, RZ, R46, 0x200, RZ, 0xc0, !PT ;  /* 0x000002002eff7812 */ /* 0x000fc600078cc0ff */
[----:B0-----:R-:W2:Y:S01]  /*19bdd0*/  LDL.LU.64 R28, [R1+0x2c90] ;  /* 0x002c9000011c7983 */ /* 0x001ea20000300a00 */
[----:B------:R-:W-:-:S09]  /*19bde0*/  PRMT R44, R47, 0x7773, RZ ;  /* 0x000077732f2c7816 */ /* 0x000fd200000000ff */
[----:B---3--:R0:W-:Y:S04]  /*19bdf0*/  @P6 STG.E.U8 desc[UR4][R30.64], R44 ;  /* 0x0000002c1e006986 */ /* 0x0081e8000c101104 */
[----:B0-----:R-:W3:Y:S01]  /*19be00*/  LDL.LU.64 R30, [R1+0x2028] ;  /* 0x00202800011e7983 */ /* 0x001ee20000300a00 */
[----:B------:R-:W-:Y:S02]  /*19be10*/  LOP3.LUT P6, RZ, R46, 0x100, RZ, 0xc0, !PT ;  /* 0x000001002eff7812 */ /* 0x000fe400078cc0ff */
[----:B------:R-:W-:-:S11]  /*19be20*/  PRMT R44, R20, 0x7770, RZ ;  /* 0x00007770142c7816 */ /* 0x000fd600000000ff */
[----:B----4-:R0:W-:Y:S01]  /*19be30*/  @P6 STG.E.U8 desc[UR4][R34.64], R44 ;  /* 0x0000002c22006986 */ /* 0x0101e2000c101104 */
[----:B------:R-:W-:Y:S02]  /*19be40*/  LOP3.LUT P6, RZ, R46, 0x80, RZ, 0xc0, !PT ;  /* 0x000000802eff7812 */ /* 0x000fe400078cc0ff */
[----:B0-----:R-:W-:Y:S02]  /*19be50*/  PRMT R44, R20, 0x7771, RZ ;  /* 0x00007771142c7816 */ /* 0x001fe400000000ff */
[----:B------:R-:W-:Y:S02]  /*19be60*/  LOP3.LUT P5, RZ, R43, 0x80000000, RZ, 0xc0, !PT ;  /* 0x800000002bff7812 */ /* 0x000fe400078ac0ff */
        /* <DEDUP_REMOVED lines=22> */
[----:B--2---:R0:W-:Y:S02]  /*19bfd0*/  @P4 STG.E.U8 desc[UR4][R22.64], R44 ;  /* 0x0000002c16004986 */ /* 0x0041e4000c101104 */
        /* <DEDUP_REMOVED lines=10> */
[----:B------:R-:W2:Y:S04]  /*19c080*/  LDL.LU.64 R20, [R1+0x2e18] ;  /* 0x002e180001147983 */ /* 0x000ea80000300a00 */
[----:B------:R-:W2:Y:S04]  /*19c090*/  LDL.LU R32, [R1+0x160] ;  /* 0x0001600001207983 */ /* 0x000ea80000300800 */
[----:B------:R-:W3:Y:S04]  /*19c0a0*/  LDL.LU.64 R22, [R1+0x2030] ;  /* 0x0020300001167983 */ /* 0x000ee80000300a00 */
[----:B------:R-:W3:Y:S04]  /*19c0b0*/  LDL.LU.64 R24, [R1+0x32b8] ;  /* 0x0032b80001187983 */ /* 0x000ee80000300a00 */
[----:B------:R-:W3:Y:S04]  /*19c0c0*/  LDL.LU.64 R26, [R1+0x32b0] ;  /* 0x0032b000011a7983 */ /* 0x000ee80000300a00 */
[----:B------:R-:W3:Y:S01]  /*19c0d0*/  LDL.LU R45, [R1+0x140] ;  /* 0x00014000012d7983 */ /* 0x000ee20000300800 */
[----:B------:R-:W-:-:S02]  /*19c0e0*/  LOP3.LUT P3, RZ, R42, 0x20, RZ, 0xc0, !PT ;  /* 0x000000202aff7812 */ /* 0x000fc4000786c0ff */
        /* <DEDUP_REMOVED lines=16> */
[----:B--2---:R-:W-:-:S05]  /*19c1f0*/  PRMT R44, R32, 0x7770, RZ ;  /* 0x00007770202c7816 */ /* 0x004fca00000000ff */
[----:B------:R0:W-:Y:S04]  /*19c200*/  @P3 STG.E.U8 desc[UR4][R30.64], R44 ;  /* 0x0000002c1e003986 */ /* 0x0001e8000c101104 */
[----:B0-----:R-:W2:Y:S01]  /*19c210*/  LDL.LU.64 R30, [R1+0x2e10] ;  /* 0x002e1000011e7983 */ /* 0x001ea20000300a00 */
[----:B------:R-:W-:-:S04]  /*19c220*/  LOP3.LUT R46, R46, 0xfffffffe, RZ, 0xc0, !PT ;  /* 0xfffffffe2e2e7812 */ /* 0x000fc800078ec0ff */
[----:B------:R-:W-:Y:S02]  /*19c230*/  @P6 LOP3.LUT R46, R46, 0x1, RZ, 0xfc, !PT ;  /* 0x000000012e2e6812 */ /* 0x000fe400078efcff */
[C---:B------:R-:W-:Y:S02]  /*19c240*/  LOP3.LUT P6, RZ, R42.reuse, 0x800, RZ, 0xc0, !PT ;  /* 0x000008002aff7812 */ /* 0x040fe400078cc0ff */
[----:B------:R-:W-:Y:S02]  /*19c250*/  LOP3.LUT P2, RZ, R42, 0x40, RZ, 0xc0, !PT ;  /* 0x000000402aff7812 */ /* 0x000fe4000784c0ff */
[----:B------:R-:W-:Y:S02]  /*19c260*/  LOP3.LUT R46, R46, 0xfffffffd, RZ, 0xc0, !PT ;  /* 0xfffffffd2e2e7812 */ /* 0x000fe400078ec0ff */
[----:B------:R-:W-:Y:S02]  /*19c270*/  LOP3.LUT P1, RZ, R42, 0x80, RZ, 0xc0, !PT ;  /* 0x000000802aff7812 */ /* 0x000fe4000782c0ff */
[----:B------:R-:W-:-:S05]  /*19c280*/  PRMT R44, R32, 0x7771, RZ ;  /* 0x00007771202c7816 */ /* 0x000fca00000000ff */
[----:B------:R-:W-:Y:S02]  /*19c290*/  @P6 LOP3.LUT R46, R46, 0x2, RZ, 0xfc, !PT ;  /* 0x000000022e2e6812 */ /* 0x000fe400078efcff */
[C---:B------:R-:W-:Y:S02]  /*19c2a0*/  LOP3.LUT P6, RZ, R42.reuse, 0x400, RZ, 0xc0, !PT ;  /* 0x000004002aff7812 */ /* 0x040fe400078cc0ff */
[----:B------:R-:W-:Y:S01]  /*19c2b0*/  LOP3.LUT P0, RZ, R42, 0x100, RZ, 0xc0, !PT ;  /* 0x000001002aff7812 */ /* 0x000fe2000780c0ff */
[----:B---3--:R0:W-:Y:S01]  /*19c2c0*/  @P2 STG.E.U8 desc[UR4][R28.64], R44 ;  /* 0x0000002c1c002986 */ /* 0x0081e2000c101104 */
[----:B------:R-:W-:Y:S02]  /*19c2d0*/  LOP3.LUT R46, R46, 0xfffffffb, RZ, 0xc0, !PT ;  /* 0xfffffffb2e2e7812 */ /* 0x000fe400078ec0ff */
[----:B0-----:R-:W-:-:S07]  /*19c2e0*/  PRMT R44, R32, 0x7772, RZ ;  /* 0x00007772202c7816 */ /* 0x001fce00000000ff */
[----:B------:R-:W-:Y:S02]  /*19c2f0*/  @P6 LOP3.LUT R46, R46, 0x4, RZ, 0xfc, !PT ;  /* 0x000000042e2e6812 */ /* 0x000fe400078efcff */
[----:B------:R-:W-:Y:S01]  /*19c300*/  LOP3.LUT P6, RZ, R42, 0x200, RZ, 0xc0, !PT ;  /* 0x000002002aff7812 */ /* 0x000fe200078cc0ff */
[----:B------:R-:W3:Y:S04]  /*19c310*/  LDL.LU R28, [R1+0x164] ;  /* 0x00016400011c7983 */ /* 0x000ee80000300800 */
[----:B------:R0:W-:Y:S04]  /*19c320*/  @P1 STG.E.U8 desc[UR4][R20.64], R44 ;  /* 0x0000002c14001986 */ /* 0x0001e8000c101104 */
[----:B------:R-:W3:Y:S04]  /*19c330*/  LDL.LU.64 R48, [R1+0x32a8] ;  /* 0x0032a80001307983 */ /* 0x000ee80000300a00 */
[----:B------:R-:W3:Y:S04]  /*19c340*/  LDL.LU.64 R10, [R1+0x32a0] ;  /* 0x0032a000010a7983 */ /* 0x000ee80000300a00 */
[----:B------:R-:W3:Y:S04]  /*19c350*/  LDL.LU.64 R12, [R1+0x2e08] ;  /* 0x002e0800010c7983 */ /* 0x000ee80000300a00 */
[----:B------:R-:W3:Y:S01]  /*19c360*/  LDL.LU.64 R14, [R1+0x2040] ;  /* 0x00204000010e7983 */ /* 0x000ee20000300a00 */
[----:B0-----:R-:W-:-:S03]  /*19c370*/  PRMT R44, R32, 0x7773, RZ ;  /* 0x00007773202c7816 */ /* 0x001fc600000000ff */
[----:B------:R-:W3:Y:S04]  /*19c380*/  LDL.LU R32, [R1+0x144] ;  /* 0x0001440001207983 */ /* 0x000ee80000300800 */
[----:B------:R0:W-:Y:S04]  /*19c390*/  @P0 STG.E.U8 desc[UR4][R22.64], R44 ;  /* 0x0000002c16000986 */ /* 0x0001e8000c101104 */
[----:B------:R-:W3:Y:S04]  /*19c3a0*/  LDL.LU.64 R16, [R1+0x3298] ;  /* 0x0032980001107983 */ /* 0x000ee80000300a00 */
[----:B------:R-:W3:Y:S04]  /*19c3b0*/  LDL.LU.64 R18, [R1+0x3290] ;  /* 0x0032900001127983 */ /* 0x000ee80000300a00 */
[----:B------:R-:W3:Y:S04]  /*19c3c0*/  LDL.LU.64 R20, [R1+0x2e00] ;  /* 0x002e000001147983 */ /* 0x000ee80000300a00 */
[----:B------:R-:W3:Y:S01]  /*19c3d0*/  LDL.LU R29, [R1+0x168] ;  /* 0x00016800011d7983 */ /* 0x000ee20000300800 */
[----:B0-----:R-:W-:-:S03]  /*19c3e0*/  PRMT R44, R45, 0x7770, RZ ;  /* 0x000077702d2c7816 */ /* 0x001fc600000000ff */
[----:B------:R-:W3:Y:S04]  /*19c3f0*/  LDL.LU.64 R22, [R1+0x2048] ;  /* 0x0020480001167983 */ /* 0x000ee80000300a00 */
[----:B------:R0:W-:Y:S01]  /*19c400*/  @P6 STG.E.U8 desc[UR4][R24.64], R44 ;  /* 0x0000002c18006986 */ /* 0x0001e2000c101104 */
[C---:B------:R-:W-:Y:S02]  /*19c410*/  LOP3.LUT P6, RZ, R46.reuse, 0x4, RZ, 0xc0, !PT ;  /* 0x000000042eff7812 */ /* 0x040fe400078cc0ff */
[----:B0-----:R-:W-:Y:S01]  /*19c420*/  PRMT R44, R45, 0x7771, RZ ;  /* 0x000077712d2c7816 */ /* 0x001fe200000000ff */
[----:B------:R-:W3:Y:S10]  /*19c430*/  LDL.LU.64 R24, [R1+0x3288] ;  /* 0x0032880001187983 */ /* 0x000ef40000300a00 */
[----:B------:R0:W-:Y:S01]  /*19c440*/  @P6 STG.E.U8 desc[UR4][R26.64], R44 ;  /* 0x0000002c1a006986 */ /* 0x0001e2000c101104 */
[----:B------:R-:W-:-:S02]  /*19c450*/  LOP3.LUT P6, RZ, R46, 0x2, RZ, 0xc0, !PT ;  /* 0x000000022eff7812 */ /* 0x000fc400078cc0ff */
[----:B0-----:R-:W-:Y:S01]  /*19c460*/  PRMT R44, R45, 0x7772, RZ ;  /* 0x000077722d2c7816 */ /* 0x001fe200000000ff */
[----:B------:R-:W3:Y:S10]  /*19c470*/  LDL.LU.64 R26, [R1+0x3280] ;  /* 0x00328000011a7983 */ /* 0x000ef40000300a00 */
[----:B--2---:R0:W-:Y:S01]  /*19c480*/  @P6 STG.E.U8 desc[UR4][R30.64], R44 ;  /* 0x0000002c1e006986 */ /* 0x0041e2000c101104 */
[----:B------:R-:W-:-:S03]  /*19c490*/  LOP3.LUT P6, RZ, R46, 0x1, RZ, 0xc0, !PT ;  /* 0x000000012eff7812 */ /* 0x000fc600078cc0ff */
[----:B0-----:R-:W2:Y:S04]  /*19c4a0*/  LDL.LU.64 R30, [R1+0x2df8] ;  /* 0x002df800011e7983 */ /* 0x001ea80000300a00 */
[----:B------:R-:W2:Y:S01]  /*19c4b0*/  LDL.LU.64 R46, [R1+0x2038] ;  /* 0x00203800012e7983 */ /* 0x000ea20000300a00 */
[----:B------:R-:W-:Y:S02]  /*19c4c0*/  PRMT R44, R45, 0x7773, RZ ;  /* 0x000077732d2c7816 */ /* 0x000fe400000000ff */
[C---:B------:R-:W-:Y:S02]  /*19c4d0*/  LOP3.LUT P5, RZ, R42.reuse, 0x40000, RZ, 0xc0, !PT ;  /* 0x000400002aff7812 */ /* 0x040fe400078ac0ff */
[C---:B------:R-:W-:Y:S02]  /*19c4e0*/  LOP3.LUT P4, RZ, R42.reuse, 0x80000, RZ, 0xc0, !PT ;  /* 0x000800002aff7812 */ /* 0x040fe4000788c0ff */
[----:B------:R-:W-:-:S02]  /*19c4f0*/  LOP3.LUT P3, RZ, R42, 0x100000, RZ, 0xc0, !PT ;  /* 0x001000002aff7812 */ /* 0x000fc4000786c0ff */
[C---:B------:R-:W-:Y:S02]  /*19c500*/  LOP3.LUT P2, RZ, R42.reuse, 0x200000, RZ, 0xc0, !PT ;  /* 0x002000002aff7812 */ /* 0x040fe4000784c0ff */
[C---:B------:R-:W-:Y:S02]  /*19c510*/  LOP3.LUT P1, RZ, R42.reuse, 0x400000, RZ, 0xc0, !PT ;  /* 0x004000002aff7812 */ /* 0x040fe4000782c0ff */
[----:B------:R-:W-:Y:S01]  /*19c520*/  LOP3.LUT P0, RZ, R42, 0x800000, RZ, 0xc0, !PT ;  /* 0x008000002aff7812 */ /* 0x000fe2000780c0ff */
[----:B--2---:R3:W-:Y:S01]  /*19c530*/  @P6 STG.E.U8 desc[UR4][R46.64], R44 ;  /* 0x0000002c2e006986 */ /* 0x0047e2000c101104 */
[----:B------:R-:W-:Y:S02]  /*19c540*/  LOP3.LUT P6, RZ, R43, 0x80000000, RZ, 0xc0, !PT ;  /* 0x800000002bff7812 */ /* 0x000fe400078cc0ff */
[----:B---3--:R-:W-:-:S11]  /*19c550*/  PRMT R44, R28, 0x7770, RZ ;  /* 0x000077701c2c7816 */ /* 0x008fd600000000ff */
        /* <DEDUP_REMOVED lines=22> */
[----:B------:R-:W2:Y:S04]  /*19c6c0*/  LDL.LU.64 R24, [R1+0x2060] ;  /* 0x0020600001187983 */ /* 0x000ea80000300a00 */
[----:B------:R0:W-:Y:S02]  /*19c6d0*/  @P1 STG.E.U8 desc[UR4][R26.64], R44 ;  /* 0x0000002c1a001986 */ /* 0x0001e4000c101104 */
[----:B0-----:R-:W-:-:S05]  /*19c6e0*/  PRMT R44, R29, 0x7772, RZ ;  /* 0x000077721d2c7816 */ /* 0x001fca00000000ff */
[----:B------:R0:W-:Y:S01]  /*19c6f0*/  @P0 STG.E.U8 desc[UR4][R30.64], R44 ;  /* 0x0000002c1e000986 */ /* 0x0001e2000c101104 */
[----:B------:R-:W-:-:S03]  /*19c700*/  LOP3.LUT P6, RZ, R41, 0x10, RZ, 0xc0, !PT ;  /* 0x0000001029ff7812 */ /* 0x000fc600078cc0ff */
[----:B0-----:R-:W3:Y:S04]  /*19c710*/  LDL.LU.64 R30, [R1+0x3278] ;  /* 0x00327800011e7983 */ /* 0x001ee80000300a00 */
[----:B------:R-:W3:Y:S04]  /*19c720*/  LDL.LU.64 R20, [R1+0x3270] ;  /* 0x0032700001147983 */ /* 0x000ee80000300a00 */
[----:B------:R-:W3:Y:S04]  /*19c730*/  LDL.LU.64 R22, [R1+0x2df0] ;  /* 0x002df00001167983 */ /* 0x000ee80000300a00 */
[----:B------:R-:W3:Y:S01]  /*19c740*/  LDL.LU R32, [R1+0x148] ;  /* 0x0001480001207983 */ /* 0x000ee20000300800 */
[----:B------:R-:W-:-:S03]  /*19c750*/  LOP3.LUT R43, R43, 0xfff7ffff, RZ, 0xc0, !PT ;  /* 0xfff7ffff2b2b7812 */ /* 0x000fc600078ec0ff */
[----:B------:R-:W4:Y:S04]  /*19c760*/  LDL.LU.64 R26, [R1+0x2068] ;  /* 0x00206800011a7983 */ /* 0x000f280000300a00 */
[----:B------:R-:W4:Y:S01]  /*19c770*/  LDL.LU R47, [R1+0x16c] ;  /* 0x00016c00012f7983 */ /* 0x000f220000300800 */
        /* <DEDUP_REMOVED lines=29> */
[----:B--2---:R3:W-:Y:S02]  /*19c950*/  @P3 STG.E.U8 desc[UR4][R24.64], R42 ;  /* 0x0000002a18003986 */ /* 0x0047e4000c101104 */
[----:B---3--:R-:W-:-:S05]  /*19c960*/  PRMT R42, R32, 0x7770, RZ ;  /* 0x00007770202a7816 */ /* 0x008fca00000000ff */
        /* <DEDUP_REMOVED lines=12> */
[----:B------:R0:W-:Y:S02]  /*19ca30*/  @P1 STG.E.U8 desc[UR4][R20.64], R42 ;  /* 0x0000002a14001986 */ /* 0x0001e4000c101104 */
[----:B0-----:R-:W-:-:S02]  /*19ca40*/  PRMT R42, R32, 0x7772, RZ ;  /* 0x00007772202a7816 */ /* 0x001fc400000000ff */
[----:B------:R-:W3:Y:S04]  /*19ca50*/  LDL.LU.64 R20, [R1+0x3240] ;  /* 0x0032400001147983 */ /* 0x000ee80000300a00 */
[----:B------:R0:W-:Y:S02]  /*19ca60*/  @P0 STG.E.U8 desc[UR4][R22.64], R42 ;  /* 0x0000002a16000986 */ /* 0x0001e4000c101104 */
[----:B0-----:R-:W-:Y:S02]  /*19ca70*/  PRMT R42, R32, 0x7773, RZ ;  /* 0x00007773202a7816 */ /* 0x001fe400000000ff */
[----:B------:R-:W3:Y:S04]  /*19ca80*/  LDL.LU R32, [R1+0x120] ;  /* 0x0001200001207983 */ /* 0x000ee80000300800 */
[----:B----4-:R0:W-:Y:S01]  /*19ca90*/  @P6 STG.E.U8 desc[UR4][R26.64], R42 ;  /* 0x0000002a1a006986 */ /* 0x0101e2000c101104 */
        /* <DEDUP_REMOVED lines=37> */
[----:B------:R0:W-:Y:S02]  /*19ccf0*/  @P4 STG.E.U8 desc[UR4][R20.64], R42 ;  /* 0x0000002a14004986 */ /* 0x0001e4000c101104 */
[----:B0-----:R-:W-:-:S05]  /*19cd00*/  PRMT R42, R25, 0x7772, RZ ;  /* 0x00007772192a7816 */ /* 0x001fca00000000ff */
[----:B----4-:R0:W-:Y:S02]  /*19cd10*/  @P3 STG.E.U8 desc[UR4][R22.64], R42 ;  /* 0x0000002a16003986 */ /* 0x0101e4000c101104 */
[----:B0-----:R-:W-:-:S05]  /*19cd20*/  PRMT R42, R25, 0x7773, RZ ;  /* 0x00007773192a7816 */ /* 0x001fca00000000ff */
[----:B------:R0:W-:Y:S02]  /*19cd30*/  @P2 STG.E.U8 desc[UR4][R26.64], R42 ;  /* 0x0000002a1a002986 */ /* 0x0001e4000c101104 */
[----:B0-----:R-:W-:-:S05]  /*19cd40*/  PRMT R42, R32, 0x7770, RZ ;  /* 0x00007770202a7816 */ /* 0x001fca00000000ff */
[----:B------:R0:W-:Y:S04]  /*19cd50*/  @P1 STG.E.U8 desc[UR4][R28.64], R42 ;  /* 0x0000002a1c001986 */ /* 0x0001e8000c101104 */
[----:B0-----:R-:W4:Y:S01]  /*19cd60*/  LDL.LU.64 R28, [R1+0x2088] ;  /* 0x00208800011c7983 */ /* 0x001f220000300a00 */
[C---:B------:R-:W-:Y:S02]  /*19cd70*/  LOP3.LUT P0, RZ, R41.reuse, 0x400, RZ, 0xc0, !PT ;  /* 0x0000040029ff7812 */ /* 0x040fe4000780c0ff */
        /* <DEDUP_REMOVED lines=143> */
[C---:B------:R-:W-:Y:S02]  /*19d670*/  LOP3.LUT P6, RZ, R40.reuse, 0x10, RZ, 0xc0, !PT ;  /* 0x0000001028ff7812 */ /* 0x040fe400078cc0ff */
        /* <DEDUP_REMOVED lines=73> */
[----:B------:R-:W-:Y:S02]  /*19db10*/  LOP3.LUT P3, RZ, R40, 0x20000, RZ, 0xc0, !PT ;  /* 0x0002000028ff7812 */ /* 0x000fe4000786c0ff */
[----:B------:R-:W-:Y:S01]  /*19db20*/  LOP3.LUT R43, R43, 0xfffffffe, RZ, 0xc0, !PT ;  /* 0xfffffffe2b2b7812 */ /* 0x000fe200078ec0ff */
[----:B------:R-:W4:Y:S04]  /*19db30*/  LDL.LU.64 R20, [R1+0x20d8] ;  /* 0x0020d80001147983 */ /* 0x000f280000300a00 */
[----:B------:R-:W4:Y:S04]  /*19db40*/  LDL.LU.64 R22, [R1+0x33f8] ;  /* 0x0033f80001167983 */ /* 0x000f280000300a00 */
[----:B------:R-:W4:Y:S01]  /*19db50*/  LDL.LU.64 R24, [R1+0x33f0] ;  /* 0x0033f00001187983 */ /* 0x000f220000300a00 */
        /* <DEDUP_REMOVED lines=27> */
[----:B--2---:R-:W-:-:S05]  /*19dd10*/  PRMT R42, R30, 0x7770, RZ ;  /* 0x000077701e2a7816 */ /* 0x004fca00000000ff */
[----:B---3--:R0:W-:Y:S04]  /*19dd20*/  @P3 STG.E.U8 desc[UR4][R26.64], R42 ;  /* 0x0000002a1a003986 */ /* 0x0081e8000c101104 */
[----:B0-----:R-:W2:Y:S01]  /*19dd30*/  LDL.LU R42, [R1+0x1a8] ;  /* 0x0001a800012a7983 */ /* 0x001ea20000300800 */
[----:B------:R-:W-:-:S05]  /*19dd40*/  PRMT R40, R30, 0x7771, RZ ;  /* 0x000077711e287816 */ /* 0x000fca00000000ff */
[----:B------:R0:W-:Y:S04]  /*19dd50*/  @P2 STG.E.U8 desc[UR4][R28.64], R40 ;  /* 0x000000281c002986 */ /* 0x0001e8000c101104 */
[----:B0-----:R-:W3:Y:S04]  /*19dd60*/  LDL.LU.64 R28, [R1+0x2fd8] ;  /* 0x002fd800011c7983 */ /* 0x001ee80000300a00 */
        /* <DEDUP_REMOVED lines=14> */
[----:B------:R-:W4:Y:S04]  /*19de50*/  LDL.LU R27, [R1+0x19c] ;  /* 0x00019c00011b7983 */ /* 0x000f280000300800 */
[----:B0-----:R-:W4:Y:S01]  /*19de60*/  LDL.LU.64 R20, [R1+0x20f0] ;  /* 0x0020f00001147983 */ /* 0x001f220000300a00 */
[----:B--2---:R-:W-:-:S05]  /*19de70*/  PRMT R40, R42, 0x7770, RZ ;  /* 0x000077702a287816 */ /* 0x004fca00000000ff */
        /* <DEDUP_REMOVED lines=26> */
[----:B------:R-:W-:Y:S02]  /*19e020*/  LOP3.LUT P3, RZ, R39, 0x1, RZ, 0xc0, !PT ;  /* 0x0000000127ff7812 */ /* 0x000fe4000786c0ff */
[----:B----4-:R-:W-:-:S09]  /*19e030*/  PRMT R40, R30, 0x7770, RZ ;  /* 0x000077701e287816 */ /* 0x010fd200000000ff */
[----:B------:R0:W-:Y:S01]  /*19e040*/  @P6 STG.E.U8 desc[UR4][R14.64], R40 ;  /* 0x000000280e006986 */ /* 0x0001e2000c101104 */
        /* <DEDUP_REMOVED lines=10> */
[----:B--2---:R0:W-:Y:S02]  /*19e0f0*/  @P2 STG.E.U8 desc[UR4][R22.64], R40 ;  /* 0x0000002816002986 */ /* 0x0041e4000c101104 */
[C---:B0-----:R-:W-:Y:S02]  /*19e100*/  PRMT R40, R27.reuse, 0x7771, RZ ;  /* 0x000077711b287816 */ /* 0x041fe400000000ff */
[----:B------:R-:W2:Y:S04]  /*19e110*/  LDL.LU.64 R22, [R1+0x20f8] ;  /* 0x0020f80001167983 */ /* 0x000ea80000300a00 */
[----:B------:R0:W-:Y:S02]  /*19e120*/  @P1 STG.E.U8 desc[UR4][R24.64], R40 ;  /* 0x0000002818001986 */ /* 0x0001e4000c101104 */
[----:B0-----:R-:W-:-:S05]  /*19e130*/  PRMT R40, R27, 0x7772, RZ ;  /* 0x000077721b287816 */ /* 0x001fca00000000ff */
[----:B---3--:R0:W-:Y:S04]  /*19e140*/  @P0 STG.E.U8 desc[UR4][R28.64], R40 ;  /* 0x000000281c000986 */ /* 0x0081e8000c101104 */
[----:B0-----:R-:W3:Y:S04]  /*19e150*/  LDL.LU.64 R28, [R1+0x33b8] ;  /* 0x0033b800011c7983 */ /* 0x001ee80000300a00 */
[----:B------:R-:W4:Y:S04]  /*19e160*/  LDL.LU.64 R18, [R1+0x33b0] ;  /* 0x0033b00001127983 */ /* 0x000f280000300a00 */
[----:B------:R-:W3:Y:S04]  /*19e170*/  LDL.LU.64 R20, [R1+0x2fb8] ;  /* 0x002fb80001147983 */ /* 0x000ee80000300a00 */
[----:B------:R-:W3:Y:S04]  /*19e180*/  LDL.LU R30, [R1+0x180] ;  /* 0x00018000011e7983 */ /* 0x000ee80000300800 */
        /* <DEDUP_REMOVED lines=26> */
[----:B------:R-:W-:-:S09]  /*19e330*/  LOP3.LUT P1, RZ, R39, 0x40, RZ, 0xc0, !PT ;  /* 0x0000004027ff7812 */ /* 0x000fd2000782c0ff */
[----:B------:R-:W-:Y:S02]  /*19e340*/  @P6 LOP3.LUT R41, R41, 0x2000000, RZ, 0xfc, !PT ;  /* 0x0200000029296812 */ /* 0x000fe400078efcff */
[C---:B------:R-:W-:Y:S02]  /*19e350*/  LOP3.LUT P6, RZ, R39.reuse, 0x200, RZ, 0xc0, !PT ;  /* 0x0000020027ff7812 */ /* 0x040fe400078cc0ff */
[----:B------:R-:W-:Y:S02]  /*19e360*/  LOP3.LUT P0, RZ, R39, 0x80, RZ, 0xc0, !PT ;  /* 0x0000008027ff7812 */ /* 0x000fe4000780c0ff */
[----:B------:R-:W-:-:S09]  /*19e370*/  LOP3.LUT R41, R41, 0xfbffffff, RZ, 0xc0, !PT ;  /* 0xfbffffff29297812 */ /* 0x000fd200078ec0ff */
[----:B------:R-:W-:Y:S02]  /*19e380*/  @P6 LOP3.LUT R41, R41, 0x4000000, RZ, 0xfc, !PT ;  /* 0x0400000029296812 */ /* 0x000fe400078efcff */
[----:B------:R-:W-:Y:S01]  /*19e390*/  LOP3.LUT P6, RZ, R39, 0x100, RZ, 0xc0, !PT ;  /* 0x0000010027ff7812 */ /* 0x000fe200078cc0ff */
        /* <DEDUP_REMOVED lines=67> */
[----:B------:R-:W-:Y:S02]  /*19e7d0*/  LOP3.LUT R41, R41, 0xfffff7ff, RZ, 0xc0, !PT ;  /* 0xfffff7ff29297812 */ /* 0x000fe400078ec0ff */
[----:B------:R-:W-:Y:S02]  /*19e7e0*/  LOP3.LUT P0, RZ, R39, 0x400000, RZ, 0xc0, !PT ;  /* 0x0040000027ff7812 */ /* 0x000fe4000780c0ff */
[----:B------:R-:W-:Y:S01]  /*19e7f0*/  PRMT R40, R30, 0x7771, RZ ;  /* 0x000077711e287816 */ /* 0x000fe200000000ff */
        /* <DEDUP_REMOVED lines=19> */
[----:B0-----:R-:W2:Y:S06]  /*19e930*/  LDL.LU R28, [R1+0x178] ;  /* 0x00017800011c7983 */ /* 0x001eac0000300800 */
[----:B------:R-:W-:-:S02]  /*19e940*/  @P6 LOP3.LUT R41, R41, 0x10000, RZ, 0xfc, !PT ;  /* 0x0001000029296812 */ /* 0x000fc400078efcff */
[C---:B------:R-:W-:Y:S02]  /*19e950*/  LOP3.LUT P6, RZ, R39.reuse, 0x20000000, RZ, 0xc0, !PT ;  /* 0x2000000027ff7812 */ /* 0x040fe400078cc0ff */
[----:B------:R-:W-:Y:S01]  /*19e960*/  LOP3.LUT P3, RZ, R39, 0x800000, RZ, 0xc0, !PT ;  /* 0x0080000027ff7812 */ /* 0x000fe2000786c0ff */
[----:B------:R-:W2:Y:S01]  /*19e970*/  LDL.LU.64 R24, [R1+0x2128] ;  /* 0x0021280001187983 */ /* 0x000ea20000300a00 */
[----:B------:R-:W-:Y:S02]  /*19e980*/  LOP3.LUT R41, R41, 0xfffdffff, RZ, 0xc0, !PT ;  /* 0xfffdffff29297812 */ /* 0x000fe400078ec0ff */
[C---:B------:R-:W-:Y:S02]  /*19e990*/  LOP3.LUT P2, RZ, R39.reuse, 0x1000000, RZ, 0xc0, !PT ;  /* 0x0100000027ff7812 */ /* 0x040fe4000784c0ff */
[C---:B------:R-:W-:Y:S02]  /*19e9a0*/  LOP3.LUT P1, RZ, R39.reuse, 0x2000000, RZ, 0xc0, !PT ;  /* 0x0200000027ff7812 */ /* 0x040fe4000782c0ff */
[----:B------:R-:W-:Y:S01]  /*19e9b0*/  LOP3.LUT P0, RZ, R39, 0x4000000, RZ, 0xc0, !PT ;  /* 0x0400000027ff7812 */ /* 0x000fe2000780c0ff */
[----:B------:R-:W2:Y:S02]  /*19e9c0*/  LDL.LU R45, [R1+0x18c] ;  /* 0x00018c00012d7983 */ /* 0x000ea40000300800 */
[----:B------:R-:W-:-:S02]  /*19e9d0*/  @P6 LOP3.LUT R41, R41, 0x20000, RZ, 0xfc, !PT ;  /* 0x0002000029296812 */ /* 0x000fc400078efcff */
[----:B------:R-:W-:Y:S02]  /*19e9e0*/  LOP3.LUT P6, RZ, R39, 0x10000000, RZ, 0xc0, !PT ;  /* 0x1000000027ff7812 */ /* 0x000fe400078cc0ff */
[----:B------:R-:W-:-:S11]  /*19e9f0*/  LOP3.LUT R41, R41, 0xfffbffff, RZ, 0xc0, !PT ;  /* 0xfffbffff29297812 */ /* 0x000fd600078ec0ff */
[----:B------:R-:W-:Y:S02]  /*19ea00*/  @P6 LOP3.LUT R41, R41, 0x40000, RZ, 0xfc, !PT ;  /* 0x0004000029296812 */ /* 0x000fe400078efcff */
[----:B------:R-:W-:Y:S02]  /*19ea10*/  LOP3.LUT P6, RZ, R39, 0x8000000, RZ, 0xc0, !PT ;  /* 0x0800000027ff7812 */ /* 0x000fe400078cc0ff */
[----:B------:R-:W-:-:S05]  /*19ea20*/  PRMT R39, R30, 0x7772, RZ ;  /* 0x000077721e277816 */ /* 0x000fca00000000ff */
[----:B---3--:R0:W-:Y:S02]  /*19ea30*/  @P3 STG.E.U8 desc[UR4][R16.64], R39 ;  /* 0x0000002710003986 */ /* 0x0081e4000c101104 */
[----:B0-----:R-:W-:-:S05]  /*19ea40*/  PRMT R39, R30, 0x7773, RZ ;  /* 0x000077731e277816 */ /* 0x001fca00000000ff */
[----:B----4-:R0:W-:Y:S04]  /*19ea50*/  @P2 STG.E.U8 desc[UR4][R26.64], R39 ;  /* 0x000000271a002986 */ /* 0x0101e8000c101104 */
[----:B0-----:R-:W3:Y:S01]  /*19ea60*/  LDL.LU.64 R26, [R1+0x3358] ;  /* 0x00335800011a7983 */ /* 0x001ee20000300a00 */
[----:B------:R-:W-:-:S03]  /*19ea70*/  IMAD.MOV.U32 R29, RZ, RZ, R31 ;  /* 0x000000ffff1d7224 */ /* 0x000fc600078e001f */
[----:B------:R-:W4:Y:S04]  /*19ea80*/  LDL.LU.64 R30, [R1+0x3350] ;  /* 0x00335000011e7983 */ /* 0x000f280000300a00 */
[----:B------:R-:W4:Y:S04]  /*19ea90*/  LDL.LU.64 R42, [R1+0x2f88] ;  /* 0x002f8800012a7983 */ /* 0x000f280000300a00 */
[----:B------:R-:W4:Y:S01]  /*19eaa0*/  LDL.LU.64 R46, [R1+0x2130] ;  /* 0x00213000012e7983 */ /* 0x000f220000300a00 */
[----:B--2---:R-:W-:-:S05]  /*19eab0*/  PRMT R39, R28, 0x7770, RZ ;  /* 0x000077701c277816 */ /* 0x004fca00000000ff */
[----:B------:R0:W-:Y:S04]  /*19eac0*/  @P1 STG.E.U8 desc[UR4][R22.64], R39 ;  /* 0x0000002716001986 */ /* 0x0001e8000c101104 */
[----:B0-----:R-:W2:Y:S04]  /*19ead0*/  LDL.LU R22, [R1+0x17c] ;  /* 0x00017c0001167983 */ /* 0x001ea80000300800 */
[----:B------:R-:W2:Y:S04]  /*19eae0*/  LDL.LU.64 R48, [R1+0x3348] ;  /* 0x0033480001307983 */ /* 0x000ea80000300a00 */
[----:B------:R-:W2:Y:S01]  /*19eaf0*/  LDL.LU.64 R10, [R1+0x3340] ;  /* 0x00334000010a7983 */ /* 0x000ea20000300a00 */
[----:B------:R-:W-:-:S03]  /*19eb00*/  PRMT R39, R28, 0x7771, RZ ;  /* 0x000077711c277816 */ /* 0x000fc600000000ff */
[----:B------:R-:W2:Y:S04]  /*19eb10*/  LDL.LU.64 R12, [R1+0x2f80] ;  /* 0x002f8000010c7983 */ /* 0x000ea80000300a00 */
[----:B------:R-:W2:Y:S04]  /*19eb20*/  LDL.LU.64 R14, [R1+0x2138] ;  /* 0x00213800010e7983 */ /* 0x000ea80000300a00 */
[----:B------:R-:W2:Y:S04]  /*19eb30*/  LDL.LU R23, [R1+0x200] ;  /* 0x0002000001177983 */ /* 0x000ea80000300800 */
[----:B------:R-:W2:Y:S04]  /*19eb40*/  LDL.LU.64 R16, [R1+0x3338] ;  /* 0x0033380001107983 */ /* 0x000ea80000300a00 */
        /* <DEDUP_REMOVED lines=158> */
[----:B------:R-:W2:Y:S04]  /*19f530*/  LDL.LU R28, [R1+0x20c] ;  /* 0x00020c00011c7983 */ /* 0x000ea80000300800 */
[----:B------:R-:W3:Y:S04]  /*19f540*/  LDL.LU.64 R18, [R1+0x2170] ;  /* 0x0021700001127983 */ /* 0x000ee80000300a00 */
[----:B------:R-:W4:Y:S04]  /*19f550*/  LDL.LU.64 R20, [R1+0x3518] ;  /* 0x0035180001147983 */ /* 0x000f280000300a00 */
[----:B------:R-:W4:Y:S04]  /*19f560*/  LDL.LU.64 R22, [R1+0x3510] ;  /* 0x0035100001167983 */ /* 0x000f280000300a00 */
[----:B------:R-:W4:Y:S01]  /*19f570*/  LDL.LU R40, [R1+0x1fc] ;  /* 0x0001fc0001287983 */ /* 0x000f220000300800 */
[----:B------:R-:W-:-:S02]  /*19f580*/  LOP3.LUT P3, RZ, R38, 0x20000000, RZ, 0xc0, !PT ;  /* 0x2000000026ff7812 */ /* 0x000fc4000786c0ff */
[C---:B------:R-:W-:Y:S02]  /*19f590*/  LOP3.LUT P2, RZ, R38.reuse, 0x40000000, RZ, 0xc0, !PT ;  /* 0x4000000026ff7812 */ /* 0x040fe4000784c0ff */
[----:B------:R-:W-:Y:S02]  /*19f5a0*/  LOP3.LUT P6, RZ, R37, 0x200, RZ, 0xc0, !PT ;  /* 0x0000020025ff7812 */ /* 0x000fe400078cc0ff */
[C---:B------:R-:W-:Y:S02]  /*19f5b0*/  LOP3.LUT P1, RZ, R38.reuse, 0x80000000, RZ, 0xc0, !PT ;  /* 0x8000000026ff7812 */ /* 0x040fe4000782c0ff */
[----:B------:R-:W-:-:S09]  /*19f5c0*/  LOP3.LUT R38, R38, 0xf7ffffff, RZ, 0xc0, !PT ;  /* 0xf7ffffff26267812 */ /* 0x000fd200078ec0ff */
        /* <DEDUP_REMOVED lines=13> */
[----:B---3--:R0:W-:Y:S02]  /*19f6a0*/  @P3 STG.E.U8 desc[UR4][R24.64], R39 ;  /* 0x0000002718003986 */ /* 0x0081e4000c101104 */
[----:B0-----:R-:W-:-:S05]  /*19f6b0*/  PRMT R39, R28, 0x7771, RZ ;  /* 0x000077711c277816 */ /* 0x001fca00000000ff */
[----:B------:R0:W-:Y:S04]  /*19f6c0*/  @P2 STG.E.U8 desc[UR4][R26.64], R39 ;  /* 0x000000271a002986 */ /* 0x0001e8000c101104 */
[----:B0-----:R-:W2:Y:S04]  /*19f6d0*/  LDL.LU.64 R26, [R1+0x3190] ;  /* 0x00319000011a7983 */ /* 0x001ea80000300a00 */
[----:B------:R-:W3:Y:S04]  /*19f6e0*/  LDL.LU.64 R42, [R1+0x2178] ;  /* 0x00217800012a7983 */ /* 0x000ee80000300a00 */
[----:B------:R-:W3:Y:S04]  /*19f6f0*/  LDL.LU R24, [R1+0x1e0] ;  /* 0x0001e00001187983 */ /* 0x000ee80000300800 */
[----:B------:R-:W3:Y:S01]  /*19f700*/  LDL.LU.64 R44, [R1+0x3508] ;  /* 0x00350800012c7983 */ /* 0x000ee20000300a00 */
[----:B------:R-:W-:-:S02]  /*19f710*/  @P6 LOP3.LUT R38, R38, 0x80000000, RZ, 0xfc, !PT ;  /* 0x8000000026266812 */ /* 0x000fc400078efcff */
[----:B------:R-:W-:Y:S01]  /*19f720*/  LOP3.LUT P6, RZ, R37, 0x10, RZ, 0xc0, !PT ;  /* 0x0000001025ff7812 */ /* 0x000fe200078cc0ff */
[----:B------:R-:W3:Y:S01]  /*19f730*/  LDL.LU.64 R46, [R1+0x3500] ;  /* 0x00350000012e7983 */ /* 0x000ee20000300a00 */
[----:B------:R-:W-:-:S03]  /*19f740*/  LOP3.LUT R41, R41, 0xfffffffe, RZ, 0xc0, !PT ;  /* 0xfffffffe29297812 */ /* 0x000fc600078ec0ff */
[----:B------:R-:W3:Y:S04]  /*19f750*/  LDL.LU.64 R48, [R1+0x3188] ;  /* 0x0031880001307983 */ /* 0x000ee80000300a00 */
[----:B------:R-:W3:Y:S04]  /*19f760*/  LDL.LU.64 R10, [R1+0x2180] ;  /* 0x00218000010a7983 */ /* 0x000ee80000300a00 */
[----:B------:R-:W-:Y:S02]  /*19f770*/  @P6 LOP3.LUT R41, R41, 0x1, RZ, 0xfc, !PT ;  /* 0x0000000129296812 */ /* 0x000fe400078efcff */
[----:B------:R-:W-:-:S02]  /*19f780*/  LOP3.LUT P6, RZ, R37, 0x8, RZ, 0xc0, !PT ;  /* 0x0000000825ff7812 */ /* 0x000fc400078cc0ff */
[----:B------:R-:W-:Y:S02]  /*19f790*/  LOP3.LUT R41, R41, 0xfffffffd, RZ, 0xc0, !PT ;  /* 0xfffffffd29297812 */ /* 0x000fe400078ec0ff */
[----:B------:R-:W-:-:S09]  /*19f7a0*/  LOP3.LUT P0, RZ, R37, 0x1, RZ, 0xc0, !PT ;  /* 0x0000000125ff7812 */ /* 0x000fd2000780c0ff */
[----:B------:R-:W-:Y:S02]  /*19f7b0*/  @P6 LOP3.LUT R41, R41, 0x2, RZ, 0xfc, !PT ;  /* 0x0000000229296812 */ /* 0x000fe400078efcff */
[----:B------:R-:W-:Y:S02]  /*19f7c0*/  LOP3.LUT P6, RZ, R37, 0x4, RZ, 0xc0, !PT ;  /* 0x0000000425ff7812 */ /* 0x000fe400078cc0ff */
[----:B------:R-:W-:Y:S02]  /*19f7d0*/  PRMT R39, R28, 0x7772, RZ ;  /* 0x000077721c277816 */ /* 0x000fe400000000ff */
[----:B------:R-:W-:-:S03]  /*19f7e0*/  LOP3.LUT R41, R41, 0xfffffffb, RZ, 0xc0, !PT ;  /* 0xfffffffb29297812 */ /* 0x000fc600078ec0ff */
[----:B----4-:R0:W-:Y:S06]  /*19f7f0*/  @P1 STG.E.U8 desc[UR4][R16.64], R39 ;  /* 0x0000002710001986 */ /* 0x0101ec000c101104 */
[----:B------:R-:W-:Y:S02]  /*19f800*/  @P6 LOP3.LUT R41, R41, 0x4, RZ, 0xfc, !PT ;  /* 0x0000000429296812 */ /* 0x000fe400078efcff */
[----:B------:R-:W-:Y:S02]  /*19f810*/  LOP3.LUT P6, RZ, R37, 0x2, RZ, 0xc0, !PT ;  /* 0x0000000225ff7812 */ /* 0x000fe400078cc0ff */
[----:B0-----:R-:W-:-:S02]  /*19f820*/  PRMT R39, R28, 0x7773, RZ ;  /* 0x000077731c277816 */ /* 0x001fc400000000ff */
        /* <DEDUP_REMOVED lines=64> */
[----:B------:R-:W-:Y:S02]  /*19fc30*/  LOP3.LUT R38, R38, 0xfff7ffff, RZ, 0xc0, !PT ;  /* 0xfff7ffff26267812 */ /* 0x000fe400078ec0ff */
[C---:B------:R-:W-:Y:S02]  /*19fc40*/  LOP3.LUT P3, RZ, R37.reuse, 0x10000, RZ, 0xc0, !PT ;  /* 0x0001000025ff7812 */ /* 0x040fe4000786c0ff */
        /* <DEDUP_REMOVED lines=19> */
[----:B---3--:R2:W-:Y:S10]  /*19fd80*/  @P3 STG.E.U8 desc[UR4][R20.64], R39 ;  /* 0x0000002714003986 */ /* 0x0085f4000c101104 */
[----:B------:R-:W-:-:S02]  /*19fd90*/  @P6 LOP3.LUT R38, R38, 0x2000000, RZ, 0xfc, !PT ;  /* 0x0200000026266812 */ /* 0x000fc400078efcff */
[C---:B------:R-:W-:Y:S02]  /*19fda0*/  LOP3.LUT P6, RZ, R37.reuse, 0x200000, RZ, 0xc0, !PT ;  /* 0x0020000025ff7812 */ /* 0x040fe400078cc0ff */
[C---:B------:R-:W-:Y:S02]  /*19fdb0*/  LOP3.LUT P1, RZ, R37.reuse, 0x40000, RZ, 0xc0, !PT ;  /* 0x0004000025ff7812 */ /* 0x040fe4000782c0ff */
[----:B------:R-:W-:Y:S02]  /*19fdc0*/  LOP3.LUT R38, R38, 0xfbffffff, RZ, 0xc0, !PT ;  /* 0xfbffffff26267812 */ /* 0x000fe400078ec0ff */
[C---:B------:R-:W-:Y:S02]  /*19fdd0*/  LOP3.LUT P0, RZ, R37.reuse, 0x80000, RZ, 0xc0, !PT ;  /* 0x0008000025ff7812 */ /* 0x040fe4000780c0ff */
[C---:B------:R-:W-:Y:S02]  /*19fde0*/  LOP3.LUT P5, RZ, R37.reuse, 0x20000000, RZ, 0xc0, !PT ;  /* 0x2000000025ff7812 */ /* 0x040fe400078ac0ff */
[----:B------:R-:W-:-:S02]  /*19fdf0*/  LOP3.LUT P4, RZ, R37, 0x40000000, RZ, 0xc0, !PT ;  /* 0x4000000025ff7812 */ /* 0x000fc4000788c0ff */
[C---:B------:R-:W-:Y:S02]  /*19fe00*/  LOP3.LUT P3, RZ, R37.reuse, 0x80000000, RZ, 0xc0, !PT ;  /* 0x8000000025ff7812 */ /* 0x040fe4000786c0ff */
        /* <DEDUP_REMOVED lines=31> */
[----:B------:R-:W-:-:S07]  /*1a0000*/  LOP3.LUT P1, RZ, R36, 0x2, RZ, 0xc0, !PT ;  /* 0x0000000224ff7812 */ /* 0x000fce000782c0ff */
[----:B--2---:R0:W-:Y:S01]  /*1a0010*/  @P6 STG.E.U8 desc[UR4][R26.64], R37 ;  /* 0x000000251a006986 */ /* 0x0041e2000c101104 */
[----:B------:R-:W-:Y:S02]  /*1a0020*/  LOP3.LUT P6, RZ, R38, 0x1000000, RZ, 0xc0, !PT ;  /* 0x0100000026ff7812 */ /* 0x000fe400078cc0ff */
        /* <DEDUP_REMOVED lines=278> */
[----:B------:R-:W3:Y:S01]  /*1a1190*/  LDL.LU.64 R46, [R1+0x3588] ;  /* 0x00358800012e7983 */ /* 0x000ee20000300a00 */
[----:B------:R-:W-:-:S03]  /*1a11a0*/  LOP3.LUT P1, RZ, R35, 0x800, RZ, 0xc0, !PT ;  /* 0x0000080023ff7812 */ /* 0x000fc6000782c0ff */
[----:B------:R-:W3:Y:S04]  /*1a11b0*/  LDL.LU.64 R48, [R1+0x2a18] ;  /* 0x002a180001307983 */ /* 0x000ee80000300a00 */
[----:B------:R-:W-:Y:S02]  /*1a11c0*/  @P6 LOP3.LUT R38, R38, 0x1, RZ, 0xfc, !PT ;  /* 0x0000000126266812 */ /* 0x000fe400078efcff */
[C---:B------:R-:W-:Y:S02]  /*1a11d0*/  LOP3.LUT P6, RZ, R35.reuse, 0x8000, RZ, 0xc0, !PT ;  /* 0x0000800023ff7812 */ /* 0x040fe400078cc0ff */
        /* <DEDUP_REMOVED lines=71> */
[----:B------:R-:W-:-:S02]  /*1a1650*/  LOP3.LUT P3, RZ, R35, 0x10000000, RZ, 0xc0, !PT ;  /* 0x1000000023ff7812 */ /* 0x000fc4000786c0ff */
[C---:B------:R-:W-:Y:S02]  /*1a1660*/  LOP3.LUT P2, RZ, R35.reuse, 0x20000000, RZ, 0xc0, !PT ;  /* 0x2000000023ff7812 */ /* 0x040fe4000784c0ff */
[C---:B------:R-:W-:Y:S02]  /*1a1670*/  LOP3.LUT P1, RZ, R35.reuse, 0x40000000, RZ, 0xc0, !PT ;  /* 0x4000000023ff7812 */ /* 0x040fe4000782c0ff */
[----:B------:R-:W-:Y:S02]  /*1a1680*/  LOP3.LUT P0, RZ, R35, 0x80000000, RZ, 0xc0, !PT ;  /* 0x8000000023ff7812 */ /* 0x000fe4000780c0ff */
[----:B------:R-:W-:Y:S02]  /*1a1690*/  PRMT R35, R23, 0x7773, RZ ;  /* 0x0000777317237816 */ /* 0x000fe400000000ff */
[----:B------:R-:W4:Y:S01]  /*1a16a0*/  LDL.LU.64 R22, [R1+0x3608] ;  /* 0x0036080001167983 */ /* 0x000f220000300a00 */
        /* <DEDUP_REMOVED lines=312> */
[----:B------:R-:W-:Y:S02]  /*1a2a30*/  LOP3.LUT P2, RZ, R58, 0x400000, RZ, 0xc0, !PT ;  /* 0x004000003aff7812 */ /* 0x000fe4000784c0ff */
        /* <DEDUP_REMOVED lines=30> */
[----:B------:R-:W-:Y:S02]  /*1a2c20*/  LOP3.LUT P6, RZ, R58, 0x8000000, RZ, 0xc0, !PT ;  /* 0x080000003aff7812 */ /* 0x000fe400078cc0ff */
        /* <DEDUP_REMOVED lines=74> */
[C---:B------:R-:W-:Y:S02]  /*1a30d0*/  LOP3.LUT P3, RZ, R33.reuse, 0x100, RZ, 0xc0, !PT ;  /* 0x0000010021ff7812 */ /* 0x040fe4000786c0ff */
        /* <DEDUP_REMOVED lines=18> */
[C---:B------:R-:W-:Y:S01]  /*1a3200*/  LOP3.LUT P6, RZ, R33.reuse, 0x4000, RZ, 0xc0, !PT ;  /* 0x0000400021ff7812 */ /* 0x040fe200078cc0ff */
        /* <DEDUP_REMOVED lines=99> */
[----:B------:R-:W-:Y:S02]  /*1a3840*/  LOP3.LUT P6, RZ, R32, 0x2, RZ, 0xc0, !PT ;  /* 0x0000000220ff7812 */ /* 0x000fe400078cc0ff */
[C---:B------:R-:W-:Y:S01]  /*1a3850*/  LOP3.LUT P3, RZ, R33.reuse, 0x8000000, RZ, 0xc0, !PT ;  /* 0x0800000021ff7812 */ /* 0x040fe2000786c0ff */
        /* <DEDUP_REMOVED lines=27> */
[----:B------:R-:W2:Y:S04]  /*1a3a10*/  LDL.LU R17, [R1+0x300] ;  /* 0x0003000001117983 */ /* 0x000ea80000300800 */
[----:B------:R-:W2:Y:S04]  /*1a3a20*/  LDL.LU.64 R48, [R1+0x2b00] ;  /* 0x002b000001307983 */ /* 0x000ea80000300a00 */
[----:B------:R-:W2:Y:S04]  /*1a3a30*/  LDL.LU.64 R10, [R1+0x39d0] ;  /* 0x0039d000010a7983 */ /* 0x000ea80000300a00 */
[----:B------:R0:W-:Y:S02]  /*1a3a40*/  @P0 STG.E.U8 desc[UR4][R12.64], R33 ;  /* 0x000000210c000986 */ /* 0x0001e4000c101104 */
[----:B0-----:R-:W-:-:S02]  /*1a3a50*/  PRMT R33, R22, 0x7772, RZ ;  /* 0x0000777216217816 */ /* 0x001fc400000000ff */
[----:B------:R-:W2:Y:S04]  /*1a3a60*/  LDL.LU.64 R12, [R1+0x39f8] ;  /* 0x0039f800010c7983 */ /* 0x000ea80000300a00 */
[----:B------:R0:W-:Y:S01]  /*1a3a70*/  @P6 STG.E.U8 desc[UR4][R14.64], R33 ;  /* 0x000000210e006986 */ /* 0x0001e2000c101104 */
[----:B------:R-:W-:Y:S02]  /*1a3a80*/  LOP3.LUT P6, RZ, R34, 0x40000, RZ, 0xc0, !PT ;  /* 0x0004000022ff7812 */ /* 0x000fe400078cc0ff */
        /* <DEDUP_REMOVED lines=261> */
[----:B------:R-:W-:-:S02]  /*1a4ae0*/  LOP3.LUT P6, RZ, R30, 0x1, RZ, 0xc0, !PT ;  /* 0x000000011eff7812 */ /* 0x000fc400078cc0ff */
[----:B------:R-:W-:Y:S02]  /*1a4af0*/  LOP3.LUT R32, R32, 0xfff7ffff, RZ, 0xc0, !PT ;  /* 0xfff7ffff20207812 */ /* 0x000fe400078ec0ff */
[----:B------:R-:W-:Y:S01]  /*1a4b00*/  LOP3.LUT P3, RZ, R31, 0x100000, RZ, 0xc0, !PT ;  /* 0x001000001fff7812 */ /* 0x000fe2000786c0ff */
[----:B------:R-:W4:Y:S08]  /*1a4b10*/  LDL.LU R37, [R1+0x2e8] ;  /* 0x0002e80001257983 */ /* 0x000f300000300800 */
        /* <DEDUP_REMOVED lines=92> */
[----:B------:R-:W-:-:S09]  /*1a50e0*/  PRMT R31, R22, 0x7770, RZ ;  /* 0x00007770161f7816 */ /* 0x000fd200000000ff */
[----:B------:R0:W-:Y:S02]  /*1a50f0*/  @P1 STG.E.U8 desc[UR4][R18.64], R31 ;  /* 0x0000001f12001986 */ /* 0x0001e4000c101104 */
[----:B0-----:R-:W-:Y:S02]  /*1a5100*/  PRMT R31, R22, 0x7771, RZ ;  /* 0x00007771161f7816 */ /* 0x001fe400000000ff */
[----:B------:R-:W-:-:S03]  /*1a5110*/  LOP3.LUT P3, RZ, R30, 0x80, RZ, 0xc0, !PT ;  /* 0x000000801eff7812 */ /* 0x000fc6000786c0ff */
        /* <DEDUP_REMOVED lines=14> */
[----:B------:R-:W-:Y:S02]  /*1a5200*/  LOP3.LUT P6, RZ, R30, 0x40000, RZ, 0xc0, !PT ;  /* 0x000400001eff7812 */ /* 0x000fe400078cc0ff */
        /* <DEDUP_REMOVED lines=33> */
[----:B------:R-:W4:Y:S04]  /*1a5420*/  LDL.LU.64 R46, [R1+0x2b98] ;  /* 0x002b9800012e7983 */ /* 0x000f280000300a00 */
[----:B------:R-:W4:Y:S01]  /*1a5430*/  LDL.LU R20, [R1+0x2d8] ;  /* 0x0002d80001147983 */ /* 0x000f220000300800 */
        /* <DEDUP_REMOVED lines=69> */
[----:B------:R-:W-:Y:S02]  /*1a5890*/  LOP3.LUT P6, RZ, R29, 0x20, RZ, 0xc0, !PT ;  /* 0x000000201dff7812 */ /* 0x000fe400078cc0ff */
        /* <DEDUP_REMOVED lines=24> */
[----:B------:R-:W-:Y:S02]  /*1a5a20*/  LOP3.LUT P1, RZ, R30, 0x10000000, RZ, 0xc0, !PT ;  /* 0x100000001eff7812 */ /* 0x000fe4000782c0ff */
[----:B------:R-:W-:Y:S02]  /*1a5a30*/  @P6 LOP3.LUT R32, R32, 0x100, RZ, 0xfc, !PT ;  /* 0x0000010020206812 */ /* 0x000fe400078efcff */
[----:B------:R-:W-:Y:S01]  /*1a5a40*/  LOP3.LUT P6, RZ, R29, 0x1, RZ, 0xc0, !PT ;  /* 0x000000011dff7812 */ /* 0x000fe200078cc0ff */
[----:B------:R-:W4:Y:S01]  /*1a5a50*/  LDL.LU.64 R40, [R1+0x41d8] ;  /* 0x0041d80001287983 */ /* 0x000f220000300a00 */
[----:B------:R-:W-:-:S02]  /*1a5a60*/  LOP3.LUT P0, RZ, R30, 0x20000000, RZ, 0xc0, !PT ;  /* 0x200000001eff7812 */ /* 0x000fc4000780c0ff */
[----:B------:R-:W-:Y:S02]  /*1a5a70*/  LOP3.LUT R32, R32, 0xfffffdff, RZ, 0xc0, !PT ;  /* 0xfffffdff20207812 */ /* 0x000fe400078ec0ff */
[----:B------:R-:W-:Y:S01]  /*1a5a80*/  PRMT R31, R18, 0x7773, RZ ;  /* 0x00007773121f7816 */ /* 0x000fe200000000ff */
[----:B------:R-:W4:Y:S06]  /*1a5a90*/  LDL.LU.64 R42, [R1+0x41e0] ;  /* 0x0041e000012a7983 */ /* 0x000f2c0000300a00 */
        /* <DEDUP_REMOVED lines=8> */
[----:B------:R0:W-:Y:S02]  /*1a5b20*/  @P0 STG.E.U8 desc[UR4][R48.64], R31 ;  /* 0x0000001f30000986 */ /* 0x0001e4000c101104 */
[----:B0-----:R-:W-:Y:S02]  /*1a5b30*/  PRMT R31, R15, 0x7771, RZ ;  /* 0x000077710f1f7816 */ /* 0x001fe400000000ff */
[----:B------:R-:W2:Y:S04]  /*1a5b40*/  LDL.LU.64 R48, [R1+0x2bc0] ;  /* 0x002bc00001307983 */ /* 0x000ea80000300a00 */
[----:B------:R-:W2:Y:S04]  /*1a5b50*/  LDL.LU R18, [R1+0x330] ;  /* 0x0003300001127983 */ /* 0x000ea80000300800 */
        /* <DEDUP_REMOVED lines=8> */
[----:B------:R-:W2:Y:S06]  /*1a5be0*/  LDL.LU.64 R14, [R1+0x41e8] ;  /* 0x0041e800010e7983 */ /* 0x000eac0000300a00 */
        /* <DEDUP_REMOVED lines=70> */
[C---:B------:R-:W-:Y:S02]  /*1a6050*/  LOP3.LUT P2, RZ, R29.reuse, 0x4000, RZ, 0xc0, !PT ;  /* 0x000040001dff7812 */ /* 0x040fe4000784c0ff */
        /* <DEDUP_REMOVED lines=10> */
[C---:B------:R-:W-:Y:S02]  /*1a6100*/  LOP3.LUT P6, RZ, R29.reuse, 0x20000, RZ, 0xc0, !PT ;  /* 0x000200001dff7812 */ /* 0x040fe400078cc0ff */
[C---:B------:R-:W-:Y:S02]  /*1a6110*/  LOP3.LUT P5, RZ, R29.reuse, 0x4000000, RZ, 0xc0, !PT ;  /* 0x040000001dff7812 */ /* 0x040fe400078ac0ff */
[C---:B------:R-:W-:Y:S01]  /*1a6120*/  LOP3.LUT P4, RZ, R29.reuse, 0x8000000, RZ, 0xc0, !PT ;  /* 0x080000001dff7812 */ /* 0x040fe2000788c0ff */
[----:B------:R0:W-:Y:S01]  /*1a6130*/  @P1 STG.E.U8 desc[UR4][R46.64], R31 ;  /* 0x0000001f2e001986 */ /* 0x0001e2000c101104 */
[C---:B------:R-:W-:Y:S02]  /*1a6140*/  LOP3.LUT P3, RZ, R29.reuse, 0x10000000, RZ, 0xc0, !PT ;  /* 0x100000001dff7812 */ /* 0x040fe4000786c0ff */
[----:B------:R-:W-:-:S02]  /*1a6150*/  LOP3.LUT P2, RZ, R29, 0x20000000, RZ, 0xc0, !PT ;  /* 0x200000001dff7812 */ /* 0x000fc4000784c0ff */
[----:B------:R-:W-:Y:S01]  /*1a6160*/  LOP3.LUT P1, RZ, R29, 0x40000000, RZ, 0xc0, !PT ;  /* 0x400000001dff7812 */ /* 0x000fe2000782c0ff */
[----:B------:R-:W3:Y:S04]  /*1a6170*/  LDL.LU R14, [R1+0x348] ;  /* 0x00034800010e7983 */ /* 0x000ee80000300800 */
[----:B------:R-:W3:Y:S04]  /*1a6180*/  LDL.LU.64 R34, [R1+0x4248] ;  /* 0x0042480001227983 */ /* 0x000ee80000300a00 */
[----:B------:R-:W3:Y:S04]  /*1a6190*/  LDL.LU.64 R36, [R1+0x4258] ;  /* 0x0042580001247983 */ /* 0x000ee80000300a00 */
[----:B------:R-:W3:Y:S04]  /*1a61a0*/  LDL.LU.64 R38, [R1+0x4240] ;  /* 0x0042400001267983 */ /* 0x000ee80000300a00 */
[----:B------:R-:W3:Y:S01]  /*1a61b0*/  LDL.LU.64 R40, [R1+0x35a0] ;  /* 0x0035a00001287983 */ /* 0x000ee20000300a00 */
[----:B0-----:R-:W-:-:S03]  /*1a61c0*/  PRMT R31, R18, 0x7773, RZ ;  /* 0x00007773121f7816 */ /* 0x001fc600000000ff */
[----:B------:R-:W3:Y:S04]  /*1a61d0*/  LDL.LU R18, [R1+0x338] ;  /* 0x0003380001127983 */ /* 0x000ee80000300800 */
[----:B------:R0:W-:Y:S01]  /*1a61e0*/  @P0 STG.E.U8 desc[UR4][R48.64], R31 ;  /* 0x0000001f30000986 */ /* 0x0001e2000c101104 */
[----:B------:R-:W-:Y:S02]  /*1a61f0*/  LOP3.LUT P0, RZ, R29, 0x80000000, RZ, 0xc0, !PT ;  /* 0x800000001dff7812 */ /* 0x000fe4000780c0ff */
[----:B------:R-:W-:Y:S01]  /*1a6200*/  PRMT R29, R58, 0x7770, RZ ;  /* 0x000077703a1d7816 */ /* 0x000fe200000000ff */
[----:B------:R-:W3:Y:S04]  /*1a6210*/  LDL.LU.64 R42, [R1+0x4268] ;  /* 0x00426800012a7983 */ /* 0x000ee80000300a00 */
[----:B------:R-:W3:Y:S04]  /*1a6220*/  LDL.LU.64 R44, [R1+0x4270] ;  /* 0x00427000012c7983 */ /* 0x000ee80000300a00 */
[----:B------:R1:W-:Y:S01]  /*1a6230*/  @P6 STG.E.U8 desc[UR4][R10.64], R29 ;  /* 0x0000001d0a006986 */ /* 0x0003e2000c101104 */
[----:B------:R-:W-:-:S03]  /*1a6240*/  LOP3.LUT P6, RZ, R32, 0x4, RZ, 0xc0, !PT ;  /* 0x0000000420ff7812 */ /* 0x000fc600078cc0ff */
[----:B------:R-:W3:Y:S04]  /*1a6250*/  LDL.LU.64 R46, [R1+0x4260] ;  /* 0x00426000012e7983 */ /* 0x000ee80000300a00 */
[----:B------:R-:W3:Y:S04]  /*1a6260*/  LDL.LU R15, [R1+0x34c] ;  /* 0x00034c00010f7983 */ /* 0x000ee80000300800 */
[----:B0-----:R-:W3:Y:S01]  /*1a6270*/  LDL.LU.64 R48, [R1+0x35c0] ;  /* 0x0035c00001307983 */ /* 0x001ee20000300a00 */
[----:B-1----:R-:W-:-:S03]  /*1a6280*/  PRMT R29, R58, 0x7771, RZ ;  /* 0x000077713a1d7816 */ /* 0x002fc600000000ff */
[----:B------:R-:W3:Y:S04]  /*1a6290*/  LDL.LU.64 R10, [R1+0x4288] ;  /* 0x00428800010a7983 */ /* 0x000ee80000300a00 */
[----:B------:R0:W-:Y:S01]  /*1a62a0*/  @P6 STG.E.U8 desc[UR4][R12.64], R29 ;  /* 0x0000001d0c006986 */ /* 0x0001e2000c101104 */
[----:B------:R-:W-:Y:S02]  /*1a62b0*/  LOP3.LUT P6, RZ, R32, 0x2, RZ, 0xc0, !PT ;  /* 0x0000000220ff7812 */ /* 0x000fe400078cc0ff */
[----:B0-----:R-:W-:Y:S01]  /*1a62c0*/  PRMT R29, R58, 0x7772, RZ ;  /* 0x000077723a1d7816 */ /* 0x001fe200000000ff */
[----:B------:R-:W3:Y:S10]  /*1a62d0*/  LDL.LU.64 R12, [R1+0x4290] ;  /* 0x00429000010c7983 */ /* 0x000ef40000300a00 */
[----:B--2---:R0:W-:Y:S01]  /*1a62e0*/  @P6 STG.E.U8 desc[UR4][R16.64], R29 ;  /* 0x0000001d10006986 */ /* 0x0041e2000c101104 */
[----:B------:R-:W-:-:S03]  /*1a62f0*/  LOP3.LUT P6, RZ, R32, 0x1, RZ, 0xc0, !PT ;  /* 0x0000000120ff7812 */ /* 0x000fc600078cc0ff */
[----:B0-----:R-:W2:Y:S04]  /*1a6300*/  LDL.LU.64 R16, [R1+0x4280] ;  /* 0x0042800001107983 */ /* 0x001ea80000300a00 */
[----:B------:R-:W2:Y:S01]  /*1a6310*/  LDL.LU.64 R32, [R1+0x3568] ;  /* 0x0035680001207983 */ /* 0x000ea20000300a00 */
[----:B------:R-:W-:-:S05]  /*1a6320*/  PRMT R29, R58, 0x7773, RZ ;  /* 0x000077733a1d7816 */ /* 0x000fca00000000ff */
        /* <DEDUP_REMOVED lines=28> */
[----:B------:R0:W-:Y:S04]  /*1a64f0*/  @P0 STG.E.U8 desc[UR4][R16.64], R29 ;  /* 0x0000001d10000986 */ /* 0x0001e8000c101104 */
[----:B0-----:R-:W3:Y:S04]  /*1a6500*/  LDL.LU.64 R16, [R1+0x42a0] ;  /* 0x0042a00001107983 */ /* 0x001ee80000300a00 */
[----:B------:R-:W3:Y:S04]  /*1a6510*/  LDL.LU.64 R46, [R1+0x42b0] ;  /* 0x0042b000012e7983 */ /* 0x000ee80000300a00 */
        /* <DEDUP_REMOVED lines=118> */
[----:B------:R-:W-:Y:S01]  /*1a6c80*/  LOP3.LUT R30, R30, 0xfffff7ff, RZ, 0xc0, !PT ;  /* 0xfffff7ff1e1e7812 */ /* 0x000fe200078ec0ff */
[----:B------:R-:W4:Y:S04]  /*1a6c90*/  LDL.LU.64 R32, [R1+0x4360] ;  /* 0x0043600001207983 */ /* 0x000f280000300a00 */
[----:B------:R-:W4:Y:S04]  /*1a6ca0*/  LDL.LU.64 R34, [R1+0x4348] ;  /* 0x0043480001227983 */ /* 0x000f280000300a00 */
[----:B------:R-:W4:Y:S04]  /*1a6cb0*/  LDL.LU.64 R36, [R1+0x3720] ;  /* 0x0037200001247983 */ /* 0x000f280000300a00 */
[----:B------:R-:W4:Y:S04]  /*1a6cc0*/  LDL.LU R17, [R1+0x32c] ;  /* 0x00032c0001117983 */ /* 0x000f280000300800 */
[----:B------:R-:W4:Y:S01]  /*1a6cd0*/  LDL.LU.64 R38, [R1+0x4370] ;  /* 0x0043700001267983 */ /* 0x000f220000300a00 */
[----:B------:R-:W-:-:S03]  /*1a6ce0*/  LOP3.LUT P1, RZ, R28, 0x200000, RZ, 0xc0, !PT ;  /* 0x002000001cff7812 */ /* 0x000fc6000782c0ff */
[----:B------:R-:W4:Y:S01]  /*1a6cf0*/  LDL.LU.64 R40, [R1+0x4378] ;  /* 0x0043780001287983 */ /* 0x000f220000300a00 */
[----:B------:R-:W-:-:S03]  /*1a6d00*/  LOP3.LUT P0, RZ, R28, 0x400000, RZ, 0xc0, !PT ;  /* 0x004000001cff7812 */ /* 0x000fc6000780c0ff */
[----:B------:R-:W4:Y:S04]  /*1a6d10*/  LDL.LU.64 R42, [R1+0x4368] ;  /* 0x00436800012a7983 */ /* 0x000f280000300a00 */
[----:B------:R-:W4:Y:S04]  /*1a6d20*/  LDL.LU.64 R44, [R1+0x3758] ;  /* 0x00375800012c7983 */ /* 0x000f280000300a00 */
[----:B------:R-:W4:Y:S01]  /*1a6d30*/  LDL.LU R18, [R1+0x31c] ;  /* 0x00031c0001127983 */ /* 0x000f220000300800 */
[----:B------:R-:W-:Y:S02]  /*1a6d40*/  @P6 LOP3.LUT R30, R30, 0x800, RZ, 0xfc, !PT ;  /* 0x000008001e1e6812 */ /* 0x000fe400078efcff */
[----:B------:R-:W-:-:S02]  /*1a6d50*/  LOP3.LUT P6, RZ, R28, 0x40000000, RZ, 0xc0, !PT ;  /* 0x400000001cff7812 */ /* 0x000fc400078cc0ff */
        /* <DEDUP_REMOVED lines=19> */
[----:B--2---:R-:W-:-:S09]  /*1a6e90*/  PRMT R29, R16, 0x7770, RZ ;  /* 0x00007770101d7816 */ /* 0x004fd200000000ff */
[----:B------:R-:W-:Y:S02]  /*1a6ea0*/  @P6 LOP3.LUT R30, R30, 0x40000, RZ, 0xfc, !PT ;  /* 0x000400001e1e6812 */ /* 0x000fe400078efcff */
[----:B------:R-:W-:Y:S01]  /*1a6eb0*/  LOP3.LUT P6, RZ, R28, 0x800000, RZ, 0xc0, !PT ;  /* 0x008000001cff7812 */ /* 0x000fe200078cc0ff */
[----:B------:R0:W-:Y:S02]  /*1a6ec0*/  @P1 STG.E.U8 desc[UR4][R46.64], R29 ;  /* 0x0000001d2e001986 */ /* 0x0001e4000c101104 */
[C---:B0-----:R-:W-:Y:S02]  /*1a6ed0*/  PRMT R29, R16.reuse, 0x7771, RZ ;  /* 0x00007771101d7816 */ /* 0x041fe400000000ff */
        /* <DEDUP_REMOVED lines=41> */
[----:B--2---:R0:W-:Y:S01]  /*1a7170*/  @P4 STG.E.U8 desc[UR4][R46.64], R29 ;  /* 0x0000001d2e004986 */ /* 0x0041e2000c101104 */
[----:B------:R-:W-:Y:S02]  /*1a7180*/  LOP3.LUT P0, RZ, R27, 0x20, RZ, 0xc0, !PT ;  /* 0x000000201bff7812 */ /* 0x000fe4000780c0ff */
        /* <DEDUP_REMOVED lines=8> */
[----:B0-----:R-:W2:Y:S01]  /*1a7210*/  LDL.LU.64 R14, [R1+0x43b8] ;  /* 0x0043b800010e7983 */ /* 0x001ea20000300a00 */
[----:B------:R-:W-:-:S03]  /*1a7220*/  IMAD.MOV.U32 R17, RZ, RZ, R19 ;  /* 0x000000ffff117224 */ /* 0x000fc600078e0013 */
[----:B------:R-:W3:Y:S04]  /*1a7230*/  LDL.LU.64 R18, [R1+0x43a0] ;  /* 0x0043a00001127983 */ /* 0x000ee80000300a00 */
[----:B------:R-:W4:Y:S04]  /*1a7240*/  LDL.LU.64 R46, [R1+0x37a8] ;  /* 0x0037a800012e7983 */ /* 0x000f280000300a00 */
[----:B------:R-:W3:Y:S04]  /*1a7250*/  LDL.LU.64 R48, [R1+0x43c8] ;  /* 0x0043c80001307983 */ /* 0x000ee80000300a00 */
[----:B------:R-:W3:Y:S04]  /*1a7260*/  LDL.LU.64 R10, [R1+0x43d0] ;  /* 0x0043d000010a7983 */ /* 0x000ee80000300a00 */
[----:B------:R-:W3:Y:S04]  /*1a7270*/  LDL.LU.64 R12, [R1+0x43c0] ;  /* 0x0043c000010c7983 */ /* 0x000ee80000300a00 */
[----:B------:R-:W4:Y:S01]  /*1a7280*/  LDL.LU R58, [R1+0x390] ;  /* 0x00039000013a7983 */ /* 0x000f220000300800 */
        /* <DEDUP_REMOVED lines=20> */
[----:B0-----:R-:W2:Y:S01]  /*1a73d0*/  LDL.LU.64 R14, [R1+0x37d0] ;  /* 0x0037d000010e7983 */ /* 0x001ea20000300a00 */
[----:B------:R-:W-:-:S03]  /*1a73e0*/  PRMT R29, R16, 0x7772, RZ ;  /* 0x00007772101d7816 */ /* 0x000fc600000000ff */
[----:B------:R-:W2:Y:S04]  /*1a73f0*/  LDL.LU R44, [R1+0x3a4] ;  /* 0x0003a400012c7983 */ /* 0x000ea80000300800 */
[----:B---3--:R0:W-:Y:S04]  /*1a7400*/  @P2 STG.E.U8 desc[UR4][R18.64], R29 ;  /* 0x0000001d12002986 */ /* 0x0081e8000c101104 */
[----:B0-----:R-:W3:Y:S04]  /*1a7410*/  LDL.LU.64 R18, [R1+0x43e8] ;  /* 0x0043e80001127983 */ /* 0x001ee80000300a00 */
[----:B------:R-:W3:Y:S04]  /*1a7420*/  LDL.LU.64 R32, [R1+0x43f0] ;  /* 0x0043f00001207983 */ /* 0x000ee80000300a00 */
[----:B------:R-:W3:Y:S01]  /*1a7430*/  LDL.LU.64 R34, [R1+0x43e0] ;  /* 0x0043e00001227983 */ /* 0x000ee20000300a00 */
[----:B------:R-:W-:-:S03]  /*1a7440*/  LOP3.LUT R30, R30, 0xfffffeff, RZ, 0xc0, !PT ;  /* 0xfffffeff1e1e7812 */ /* 0x000fc600078ec0ff */
[----:B------:R-:W3:Y:S04]  /*1a7450*/  LDL.LU R45, [R1+0x394] ;  /* 0x00039400012d7983 */ /* 0x000ee80000300800 */
[----:B------:R-:W3:Y:S01]  /*1a7460*/  LDL.LU.64 R36, [R1+0x3800] ;  /* 0x0038000001247983 */ /* 0x000ee20000300a00 */
[C---:B------:R-:W-:Y:S02]  /*1a7470*/  LOP3.LUT P1, RZ, R27.reuse, 0x100, RZ, 0xc0, !PT ;  /* 0x000001001bff7812 */ /* 0x040fe4000782c0ff */
[----:B------:R-:W-:Y:S02]  /*1a7480*/  @P6 LOP3.LUT R30, R30, 0x100, RZ, 0xfc, !PT ;  /* 0x000001001e1e6812 */ /* 0x000fe400078efcff */
[C---:B------:R-:W-:Y:S01]  /*1a7490*/  LOP3.LUT P6, RZ, R27.reuse, 0x1000, RZ, 0xc0, !PT ;  /* 0x000010001bff7812 */ /* 0x040fe200078cc0ff */
[----:B------:R-:W3:Y:S01]  /*1a74a0*/  LDL.LU.64 R38, [R1+0x4400] ;  /* 0x0044000001267983 */ /* 0x000ee20000300a00 */
[----:B------:R-:W-:-:S02]  /*1a74b0*/  LOP3.LUT P0, RZ, R27, 0x200, RZ, 0xc0, !PT ;  /* 0x000002001bff7812 */ /* 0x000fc4000780c0ff */
[----:B------:R-:W-:Y:S02]  /*1a74c0*/  LOP3.LUT R30, R30, 0xfffffdff, RZ, 0xc0, !PT ;  /* 0xfffffdff1e1e7812 */ /* 0x000fe400078ec0ff */
[----:B------:R-:W-:Y:S01]  /*1a74d0*/  PRMT R29, R16, 0x7773, RZ ;  /* 0x00007773101d7816 */ /* 0x000fe200000000ff */
[----:B------:R-:W3:Y:S04]  /*1a74e0*/  LDL.LU.64 R40, [R1+0x4410] ;  /* 0x0044100001287983 */ /* 0x000ee80000300a00 */
[----:B------:R-:W3:Y:S02]  /*1a74f0*/  LDL.LU.64 R42, [R1+0x43f8] ;  /* 0x0043f800012a7983 */ /* 0x000ee40000300a00 */
[----:B------:R-:W-:Y:S02]  /*1a7500*/  @P6 LOP3.LUT R30, R30, 0x200, RZ, 0xfc, !PT ;  /* 0x000002001e1e6812 */ /* 0x000fe400078efcff */
[----:B------:R-:W-:-:S02]  /*1a7510*/  LOP3.LUT P6, RZ, R27, 0x800, RZ, 0xc0, !PT ;  /* 0x000008001bff7812 */ /* 0x000fc400078cc0ff */
[----:B------:R-:W-:Y:S01]  /*1a7520*/  LOP3.LUT R30, R30, 0xfffffbff, RZ, 0xc0, !PT ;  /* 0xfffffbff1e1e7812 */ /* 0x000fe200078ec0ff */
[----:B----4-:R0:W-:Y:S10]  /*1a7530*/  @P1 STG.E.U8 desc[UR4][R46.64], R29 ;  /* 0x0000001d2e001986 */ /* 0x0101f4000c101104 */
[----:B------:R-:W-:-:S02]  /*1a7540*/  @P6 LOP3.LUT R30, R30, 0x400, RZ, 0xfc, !PT ;  /* 0x000004001e1e6812 */ /* 0x000fc400078efcff */
[----:B------:R-:W-:Y:S02]  /*1a7550*/  LOP3.LUT P6, RZ, R27, 0x400, RZ, 0xc0, !PT ;  /* 0x000004001bff7812 */ /* 0x000fe400078cc0ff */
[C---:B0-----:R-:W-:Y:S01]  /*1a7560*/  PRMT R29, R58.reuse, 0x7770, RZ ;  /* 0x000077703a1d7816 */ /* 0x041fe200000000ff */
[----:B------:R-:W4:Y:S04]  /*1a7570*/  LDL.LU.64 R46, [R1+0x3828] ;  /* 0x00382800012e7983 */ /* 0x000f280000300a00 */
[----:B------:R-:W4:Y:S04]  /*1a7580*/  LDL.LU R16, [R1+0x3a8] ;  /* 0x0003a80001107983 */ /* 0x000f280000300800 */
        /* <DEDUP_REMOVED lines=26> */
[----:B------:R-:W3:Y:S01]  /*1a7730*/  LDL.LU.64 R18, [R1+0x69d8] ;  /* 0x0069d80001127983 */ /* 0x000ee20000300a00 */
        /* <DEDUP_REMOVED lines=22> */
[----:B--2---:R0:W-:Y:S04]  /*1a78a0*/  @P0 STG.E.U8 desc[UR4][R14.64], R29 ;  /* 0x0000001d0e000986 */ /* 0x0041e8000c101104 */
[----:B0-----:R-:W2:Y:S04]  /*1a78b0*/  LDL.LU.64 R14, [R1+0x4440] ;  /* 0x00444000010e7983 */ /* 0x001ea80000300a00 */
[----:B------:R-:W4:Y:S04]  /*1a78c0*/  LDL.LU.64 R12, [R1+0x4448] ;  /* 0x00444800010c7983 */ /* 0x000f280000300a00 */
[----:B------:R-:W2:Y:S04]  /*1a78d0*/  LDL.LU.64 R44, [R1+0x4438] ;  /* 0x00443800012c7983 */ /* 0x000ea80000300a00 */
[----:B------:R-:W2:Y:S01]  /*1a78e0*/  LDL.LU R16, [R1+0x398] ;  /* 0x0003980001107983 */ /* 0x000ea20000300800 */
[----:B------:R-:W-:-:S02]  /*1a78f0*/  LOP3.LUT P6, RZ, R26, 0x20, RZ, 0xc0, !PT ;  /* 0x000000201aff7812 */ /* 0x000fc400078cc0ff */
[----:B------:R-:W-:Y:S02]  /*1a7900*/  LOP3.LUT R28, R28, 0xf7ffffff, RZ, 0xc0, !PT ;  /* 0xf7ffffff1c1c7812 */ /* 0x000fe400078ec0ff */
[----:B------:R-:W-:Y:S01]  /*1a7910*/  LOP3.LUT R30, R30, 0xfffffffe, RZ, 0xc0, !PT ;  /* 0xfffffffe1e1e7812 */ /* 0x000fe200078ec0ff */
[----:B------:R-:W3:Y:S04]  /*1a7920*/  LDL.LU.64 R46, [R1+0x3880] ;  /* 0x00388000012e7983 */ /* 0x000ee80000300a00 */
[----:B------:R-:W3:Y:S04]  /*1a7930*/  LDL.LU.64 R48, [R1+0x4460] ;  /* 0x0044600001307983 */ /* 0x000ee80000300a00 */
[----:B------:R-:W3:Y:S04]  /*1a7940*/  LDL.LU.64 R10, [R1+0x4468] ;  /* 0x00446800010a7983 */ /* 0x000ee80000300a00 */
[----:B------:R-:W3:Y:S01]  /*1a7950*/  LDL.LU R58, [R1+0x3ac] ;  /* 0x0003ac00013a7983 */ /* 0x000ee20000300800 */
        /* <DEDUP_REMOVED lines=27> */
[----:B------:R0:W-:Y:S04]  /*1a7b10*/  @P3 STG.E.U8 desc[UR4][R14.64], R27 ;  /* 0x0000001b0e003986 */ /* 0x0001e8000c101104 */
[----:B0-----:R-:W2:Y:S01]  /*1a7b20*/  LDL.LU.64 R14, [R1+0x4458] ;  /* 0x00445800010e7983 */ /* 0x001ea20000300a00 */
[----:B------:R-:W-:-:S05]  /*1a7b30*/  PRMT R27, R16, 0x7771, RZ ;  /* 0x00007771101b7816 */ /* 0x000fca00000000ff */
[----:B----4-:R0:W-:Y:S02]  /*1a7b40*/  @P2 STG.E.U8 desc[UR4][R12.64], R27 ;  /* 0x0000001b0c002986 */ /* 0x0101e4000c101104 */
[C---:B0-----:R-:W-:Y:S02]  /*1a7b50*/  PRMT R27, R16.reuse, 0x7772, RZ ;  /* 0x00007772101b7816 */ /* 0x041fe400000000ff */
[----:B------:R-:W4:Y:S04]  /*1a7b60*/  LDL.LU R12, [R1+0x39c] ;  /* 0x00039c00010c7983 */ /* 0x000f280000300800 */
[----:B------:R-:W4:Y:S04]  /*1a7b70*/  LDL.LU.64 R32, [R1+0x4478] ;  /* 0x0044780001207983 */ /* 0x000f280000300a00 */
[----:B------:R-:W4:Y:S04]  /*1a7b80*/  LDL.LU.64 R34, [R1+0x4480] ;  /* 0x0044800001227983 */ /* 0x000f280000300a00 */
[----:B------:R-:W4:Y:S04]  /*1a7b90*/  LDL.LU.64 R36, [R1+0x4470] ;  /* 0x0044700001247983 */ /* 0x000f280000300a00 */
[----:B------:R0:W-:Y:S04]  /*1a7ba0*/  @P1 STG.E.U8 desc[UR4][R44.64], R27 ;  /* 0x0000001b2c001986 */ /* 0x0001e8000c101104 */
[----:B------:R-:W4:Y:S01]  /*1a7bb0*/  LDL.LU.64 R38, [R1+0x3948] ;  /* 0x0039480001267983 */ /* 0x000f220000300a00 */
[----:B0-----:R-:W-:-:S03]  /*1a7bc0*/  PRMT R27, R16, 0x7773, RZ ;  /* 0x00007773101b7816 */ /* 0x001fc600000000ff */
[----:B------:R-:W4:Y:S04]  /*1a7bd0*/  LDL.LU R16, [R1+0x380] ;  /* 0x0003800001107983 */ /* 0x000f280000300800 */
[----:B---3--:R0:W-:Y:S04]  /*1a7be0*/  @P0 STG.E.U8 desc[UR4][R46.64], R27 ;  /* 0x0000001b2e000986 */ /* 0x0081e8000c101104 */
[----:B------:R-:W3:Y:S04]  /*1a7bf0*/  LDL.LU.64 R40, [R1+0x4498] ;  /* 0x0044980001287983 */ /* 0x000ee80000300a00 */
[----:B------:R-:W3:Y:S04]  /*1a7c00*/  LDL.LU.64 R42, [R1+0x44a0] ;  /* 0x0044a000012a7983 */ /* 0x000ee80000300a00 */
[----:B------:R-:W3:Y:S04]  /*1a7c10*/  LDL.LU.64 R44, [R1+0x4490] ;  /* 0x00449000012c7983 */ /* 0x000ee80000300a00 */
[----:B------:R-:W3:Y:S01]  /*1a7c20*/  LDL.LU R13, [R1+0x370] ;  /* 0x00037000010d7983 */ /* 0x000ee20000300800 */
[----:B0-----:R-:W-:-:S03]  /*1a7c30*/  PRMT R27, R58, 0x7770, RZ ;  /* 0x000077703a1b7816 */ /* 0x001fc600000000ff */
[----:B------:R-:W3:Y:S04]  /*1a7c40*/  LDL.LU.64 R46, [R1+0x3a38] ;  /* 0x003a3800012e7983 */ /* 0x000ee80000300a00 */
[----:B------:R0:W-:Y:S01]  /*1a7c50*/  @P6 STG.E.U8 desc[UR4][R48.64], R27 ;  /* 0x0000001b30006986 */ /* 0x0001e2000c101104 */
[----:B------:R-:W-:Y:S02]  /*1a7c60*/  LOP3.LUT P6, RZ, R30, 0x4, RZ, 0xc0, !PT ;  /* 0x000000041eff7812 */ /* 0x000fe400078cc0ff */
        /* <DEDUP_REMOVED lines=32> */
[----:B---3--:R0:W-:Y:S02]  /*1a7e70*/  @P6 STG.E.U8 desc[UR4][R40.64], R27 ;  /* 0x0000001b28006986 */ /* 0x0081e4000c101104 */
        /* <DEDUP_REMOVED lines=116> */
[C---:B------:R-:W-:Y:S02]  /*1a85c0*/  LOP3.LUT P0, RZ, R26.reuse, 0x40000000, RZ, 0xc0, !PT ;  /* 0x400000001aff7812 */ /* 0x040fe4000780c0ff */
[----:B------:R-:W-:Y:S02]  /*1a85d0*/  LOP3.LUT P3, RZ, R26, 0x80000000, RZ, 0xc0, !PT ;  /* 0x800000001aff7812 */ /* 0x000fe4000786c0ff */
[----:B------:R-:W-:Y:S01]  /*1a85e0*/  PRMT R26, R16, 0x7771, RZ ;  /* 0x00007771101a7816 */ /* 0x000fe200000000ff */
[----:B------:R-:W4:Y:S04]  /*1a85f0*/  LDL.LU.64 R44, [R1+0x4560] ;  /* 0x00456000012c7983 */ /* 0x000f280000300a00 */
[----:B------:R-:W4:Y:S04]  /*1a8600*/  LDL.LU.64 R46, [R1+0x4570] ;  /* 0x00457000012e7983 */ /* 0x000f280000300a00 */
[----:B------:R-:W4:Y:S01]  /*1a8610*/  LDL.LU.64 R48, [R1+0x4558] ;  /* 0x0045580001307983 */ /* 0x000f220000300a00 */
[----:B------:R-:W-:-:S03]  /*1a8620*/  LOP3.LUT P2, RZ, R25, 0x1, RZ, 0xc0, !PT ;  /* 0x0000000119ff7812 */ /* 0x000fc6000784c0ff */
        /* <DEDUP_REMOVED lines=9> */
[C---:B------:R-:W-:Y:S02]  /*1a86c0*/  LOP3.LUT P6, RZ, R25.reuse, 0x800, RZ, 0xc0, !PT ;  /* 0x0000080019ff7812 */ /* 0x040fe400078cc0ff */
        /* <DEDUP_REMOVED lines=10> */
[----:B------:R-:W4:Y:S04]  /*1a8770*/  LDL.LU R16, [R1+0x364] ;  /* 0x0003640001107983 */ /* 0x000f280000300800 */
[----:B------:R-:W4:Y:S01]  /*1a8780*/  LDL.LU.64 R42, [R1+0x40c0] ;  /* 0x0040c000012a7983 */ /* 0x000f220000300a00 */
        /* <DEDUP_REMOVED lines=210> */
[----:B----4-:R0:W-:Y:S04]  /*1a94b0*/  @P3 STG.E.U8 desc[UR4][R10.64], R26 ;  /* 0x0000001a0a003986 */ /* 0x0101e8000c101104 */
        /* <DEDUP_REMOVED lines=11> */
[----:B------:R0:W-:Y:S01]  /*1a9570*/  @P2 STG.E.U8 desc[UR4][R14.64], R26 ;  /* 0x0000001a0e002986 */ /* 0x0001e2000c101104 */
[----:B------:R-:W-:Y:S02]  /*1a9580*/  LOP3.LUT R28, R28, 0xfffffffb, RZ, 0xc0, !PT ;  /* 0xfffffffb1c1c7812 */ /* 0x000fe400078ec0ff */
[----:B0-----:R-:W-:-:S07]  /*1a9590*/  PRMT R26, R12, 0x7772, RZ ;  /* 0x000077720c1a7816 */ /* 0x001fce00000000ff */
[----:B------:R-:W-:Y:S02]  /*1a95a0*/  @P6 LOP3.LUT R28, R28, 0x4, RZ, 0xfc, !PT ;  /* 0x000000041c1c6812 */ /* 0x000fe400078efcff */
[----:B------:R-:W-:Y:S01]  /*1a95b0*/  LOP3.LUT P6, RZ, R24, 0x200, RZ, 0xc0, !PT ;  /* 0x0000020018ff7812 */ /* 0x000fe200078cc0ff */
[----:B------:R-:W4:Y:S04]  /*1a95c0*/  LDL.LU.64 R14, [R1+0x4220] ;  /* 0x00422000010e7983 */ /* 0x000f280000300a00 */
[----:B------:R0:W-:Y:S04]  /*1a95d0*/  @P1 STG.E.U8 desc[UR4][R40.64], R26 ;  /* 0x0000001a28001986 */ /* 0x0001e8000c101104 */
[----:B------:R-:W4:Y:S04]  /*1a95e0*/  LDL.LU R48, [R1+0x3f4] ;  /* 0x0003f40001307983 */ /* 0x000f280000300800 */
[----:B------:R-:W4:Y:S04]  /*1a95f0*/  LDL.LU.64 R30, [R1+0x46b0] ;  /* 0x0046b000011e7983 */ /* 0x000f280000300a00 */
[----:B------:R-:W4:Y:S04]  /*1a9600*/  LDL.LU.64 R32, [R1+0x46a0] ;  /* 0x0046a00001207983 */ /* 0x000f280000300a00 */
        /* <DEDUP_REMOVED lines=22> */
[----:B------:R-:W-:-:S05]  /*1a9770*/  PRMT R26, R58, 0x7773, RZ ;  /* 0x000077733a1a7816 */ /* 0x000fca00000000ff */
[----:B----4-:R0:W-:Y:S01]  /*1a9780*/  @P6 STG.E.U8 desc[UR4][R14.64], R26 ;  /* 0x0000001a0e006986 */ /* 0x0101e2000c101104 */
[----:B------:R-:W-:Y:S02]  /*1a9790*/  LOP3.LUT P6, RZ, R25, 0x80000000, RZ, 0xc0, !PT ;  /* 0x8000000019ff7812 */ /* 0x000fe400078cc0ff */
[----:B0-----:R-:W-:Y:S02]  /*1a97a0*/  PRMT R26, R48, 0x7770, RZ ;  /* 0x00007770301a7816 */ /* 0x001fe400000000ff */
[C---:B------:R-:W-:Y:S02]  /*1a97b0*/  LOP3.LUT P5, RZ, R24.reuse, 0x40000, RZ, 0xc0, !PT ;  /* 0x0004000018ff7812 */ /* 0x040fe400078ac0ff */
[C---:B------:R-:W-:Y:S02]  /*1a97c0*/  LOP3.LUT P4, RZ, R24.reuse, 0x80000, RZ, 0xc0, !PT ;  /* 0x0008000018ff7812 */ /* 0x040fe4000788c0ff */
[C---:B------:R-:W-:Y:S02]  /*1a97d0*/  LOP3.LUT P3, RZ, R24.reuse, 0x100000, RZ, 0xc0, !PT ;  /* 0x0010000018ff7812 */ /* 0x040fe4000786c0ff */
[----:B------:R-:W-:-:S02]  /*1a97e0*/  LOP3.LUT P2, RZ, R24, 0x200000, RZ, 0xc0, !PT ;  /* 0x0020000018ff7812 */ /* 0x000fc4000784c0ff */
[C---:B------:R-:W-:Y:S02]  /*1a97f0*/  LOP3.LUT P1, RZ, R24.reuse, 0x400000, RZ, 0xc0, !PT ;  /* 0x0040000018ff7812 */ /* 0x040fe4000782c0ff */
[----:B------:R-:W-:Y:S01]  /*1a9800*/  LOP3.LUT P0, RZ, R24, 0x800000, RZ, 0xc0, !PT ;  /* 0x0080000018ff7812 */ /* 0x000fe2000780c0ff */
[----:B------:R-:W4:Y:S04]  /*1a9810*/  LDL.LU.64 R14, [R1+0x69c8] ;  /* 0x0069c800010e7983 */ /* 0x000f280000300a00 */
[----:B--2---:R0:W-:Y:S01]  /*1a9820*/  @P6 STG.E.U8 desc[UR4][R28.64], R26 ;  /* 0x0000001a1c006986 */ /* 0x0041e2000c101104 */
        /* <DEDUP_REMOVED lines=28> */
[----:B------:R-:W3:Y:S01]  /*1a99f0*/  LDL.LU R12, [R1+0x3e8] ;  /* 0x0003e800010c7983 */ /* 0x000ee20000300800 */
[----:B------:R-:W-:-:S02]  /*1a9a00*/  LOP3.LUT P6, RZ, R23, 0x10, RZ, 0xc0, !PT ;  /* 0x0000001017ff7812 */ /* 0x000fc400078cc0ff */
[----:B------:R-:W-:Y:S01]  /*1a9a10*/  LOP3.LUT R25, R25, 0xfff7ffff, RZ, 0xc0, !PT ;  /* 0xfff7ffff19197812 */ /* 0x000fe200078ec0ff */
[----:B------:R-:W4:Y:S01]  /*1a9a20*/  LDL.LU.64 R46, [R1+0x42d0] ;  /* 0x0042d000012e7983 */ /* 0x000f220000300a00 */
[----:B------:R-:W-:-:S03]  /*1a9a30*/  LOP3.LUT P3, RZ, R24, 0x1000000, RZ, 0xc0, !PT ;  /* 0x0100000018ff7812 */ /* 0x000fc6000786c0ff */
[----:B------:R-:W4:Y:S06]  /*1a9a40*/  LDL.LU R58, [R1+0x3fc] ;  /* 0x0003fc00013a7983 */ /* 0x000f2c0000300800 */
        /* <DEDUP_REMOVED lines=88> */
[----:B----4-:R0:W-:Y:S02]  /*1a9fd0*/  @P3 STG.E.U8 desc[UR4][R42.64], R24 ;  /* 0x000000182a003986 */ /* 0x0101e4000c101104 */
[----:B0-----:R-:W-:-:S05]  /*1a9fe0*/  PRMT R24, R45, 0x7773, RZ ;  /* 0x000077732d187816 */ /* 0x001fca00000000ff */
[----:B------:R0:W-:Y:S02]  /*1a9ff0*/  @P2 STG.E.U8 desc[UR4][R46.64], R24 ;  /* 0x000000182e002986 */ /* 0x0001e4000c101104 */
[----:B0-----:R-:W-:-:S05]  /*1aa000*/  PRMT R24, R12, 0x7770, RZ ;  /* 0x000077700c187816 */ /* 0x001fca00000000ff */
[----:B------:R0:W-:Y:S02]  /*1aa010*/  @P1 STG.E.U8 desc[UR4][R48.64], R24 ;  /* 0x0000001830001986 */ /* 0x0001e4000c101104 */
[----:B0-----:R-:W-:-:S05]  /*1aa020*/  PRMT R24, R12, 0x7771, RZ ;  /* 0x000077710c187816 */ /* 0x001fca00000000ff */
[----:B--2---:R0:W-:Y:S04]  /*1aa030*/  @P0 STG.E.U8 desc[UR4][R10.64], R24 ;  /* 0x000000180a000986 */ /* 0x0041e8000c101104 */
[----:B0-----:R-:W2:Y:S04]  /*1aa040*/  LDL.LU.64 R10, [R1+0x4380] ;  /* 0x00438000010a7983 */ /* 0x001ea80000300a00 */
[----:B------:R-:W3:Y:S04]  /*1aa050*/  LDL.LU.64 R48, [R1+0x47f0] ;  /* 0x0047f00001307983 */ /* 0x000ee80000300a00 */
[----:B------:R-:W4:Y:S04]  /*1aa060*/  LDL.LU.64 R38, [R1+0x4820] ;  /* 0x0048200001267983 */ /* 0x000f280000300a00 */
[----:B------:R-:W2:Y:S04]  /*1aa070*/  LDL.LU.64 R40, [R1+0x4830] ;  /* 0x0048300001287983 */ /* 0x000ea80000300a00 */
[----:B------:R-:W2:Y:S04]  /*1aa080*/  LDL.LU.64 R42, [R1+0x4818] ;  /* 0x00481800012a7983 */ /* 0x000ea80000300a00 */
[----:B------:R-:W2:Y:S01]  /*1aa090*/  LDL.LU R46, [R1+0x3d4] ;  /* 0x0003d400012e7983 */ /* 0x000ea20000300800 */
[----:B------:R-:W-:-:S02]  /*1aa0a0*/  LOP3.LUT P6, RZ, R23, 0x800000, RZ, 0xc0, !PT ;  /* 0x0080000017ff7812 */ /* 0x000fc400078cc0ff */
[----:B------:R-:W-:Y:S01]  /*1aa0b0*/  LOP3.LUT P3, RZ, R23, 0x800, RZ, 0xc0, !PT ;  /* 0x0000080017ff7812 */ /* 0x000fe2000786c0ff */
[----:B------:R-:W4:Y:S01]  /*1aa0c0*/  LDL.LU.64 R44, [R1+0x43b0] ;  /* 0x0043b000012c7983 */ /* 0x000f220000300a00 */
[----:B------:R-:W-:Y:S02]  /*1aa0d0*/  LOP3.LUT R25, R25, 0xfffff7ff, RZ, 0xc0, !PT ;  /* 0xfffff7ff19197812 */ /* 0x000fe400078ec0ff */
[----:B------:R-:W-:Y:S01]  /*1aa0e0*/  PRMT R24, R12, 0x7772, RZ ;  /* 0x000077720c187816 */ /* 0x000fe200000000ff */
[----:B------:R-:W4:Y:S01]  /*1aa0f0*/  LDL.LU R58, [R1+0x3c4] ;  /* 0x0003c400013a7983 */ /* 0x000f220000300800 */
[----:B------:R-:W-:-:S05]  /*1aa100*/  LOP3.LUT P2, RZ, R23, 0x1000, RZ, 0xc0, !PT ;  /* 0x0000100017ff7812 */ /* 0x000fca000784c0ff */
        /* <DEDUP_REMOVED lines=25> */
[----:B---3--:R0:W-:Y:S04]  /*1aa2a0*/  @P3 STG.E.U8 desc[UR4][R48.64], R24 ;  /* 0x0000001830003986 */ /* 0x0081e8000c101104 */
[----:B0-----:R-:W3:Y:S01]  /*1aa2b0*/  LDL.LU.64 R48, [R1+0x4850] ;  /* 0x0048500001307983 */ /* 0x001ee20000300a00 */
[----:B------:R-:W-:-:S05]  /*1aa2c0*/  PRMT R24, R12, 0x7773, RZ ;  /* 0x000077730c187816 */ /* 0x000fca00000000ff */
[----:B--2---:R0:W-:Y:S02]  /*1aa2d0*/  @P2 STG.E.U8 desc[UR4][R10.64], R24 ;  /* 0x000000180a002986 */ /* 0x0041e4000c101104 */
[----:B0-----:R-:W-:Y:S02]  /*1aa2e0*/  IMAD.MOV.U32 R11, RZ, RZ, R13 ;  /* 0x000000ffff0b7224 */ /* 0x001fe400078e000d */
[----:B------:R-:W2:Y:S04]  /*1aa2f0*/  LDL.LU.64 R12, [R1+0x4858] ;  /* 0x00485800010c7983 */ /* 0x000ea80000300a00 */
[----:B------:R-:W2:Y:S04]  /*1aa300*/  LDL.LU.64 R26, [R1+0x4848] ;  /* 0x00484800011a7983 */ /* 0x000ea80000300a00 */
[----:B------:R-:W2:Y:S04]  /*1aa310*/  LDL.LU.64 R28, [R1+0x43d8] ;  /* 0x0043d800011c7983 */ /* 0x000ea80000300a00 */
[----:B------:R-:W2:Y:S04]  /*1aa320*/  LDL.LU R47, [R1+0x3d8] ;  /* 0x0003d800012f7983 */ /* 0x000ea80000300800 */
[----:B------:R-:W2:Y:S04]  /*1aa330*/  LDL.LU.64 R30, [R1+0x4890] ;  /* 0x00489000011e7983 */ /* 0x000ea80000300a00 */
[----:B------:R-:W2:Y:S04]  /*1aa340*/  LDL.LU.64 R32, [R1+0x4898] ;  /* 0x0048980001207983 */ /* 0x000ea80000300a00 */
[----:B------:R-:W2:Y:S01]  /*1aa350*/  LDL.LU.64 R34, [R1+0x4888] ;  /* 0x0048880001227983 */ /* 0x000ea20000300a00 */
[----:B------:R-:W-:-:S03]  /*1aa360*/  PRMT R24, R46, 0x7770, RZ ;  /* 0x000077702e187816 */ /* 0x000fc600000000ff */
[----:B------:R-:W2:Y:S04]  /*1aa370*/  LDL.LU.64 R36, [R1+0x4408] ;  /* 0x0044080001247983 */ /* 0x000ea80000300a00 */
[----:B------:R-:W2:Y:S04]  /*1aa380*/  LDL.LU R10, [R1+0x3c8] ;  /* 0x0003c800010a7983 */ /* 0x000ea80000300800 */
[----:B----4-:R0:W-:Y:S02]  /*1aa390*/  @P1 STG.E.U8 desc[UR4][R38.64], R24 ;  /* 0x0000001826001986 */ /* 0x0101e4000c101104 */
[----:B0-----:R-:W-:-:S02]  /*1aa3a0*/  PRMT R24, R46, 0x7771, RZ ;  /* 0x000077712e187816 */ /* 0x001fc400000000ff */
[----:B------:R-:W4:Y:S04]  /*1aa3b0*/  LDL.LU.64 R38, [R1+0x48c0] ;  /* 0x0048c00001267983 */ /* 0x000f280000300a00 */
[----:B------:R0:W-:Y:S02]  /*1aa3c0*/  @P0 STG.E.U8 desc[UR4][R40.64], R24 ;  /* 0x0000001828000986 */ /* 0x0001e4000c101104 */
[----:B0-----:R-:W-:Y:S02]  /*1aa3d0*/  PRMT R24, R46, 0x7772, RZ ;  /* 0x000077722e187816 */ /* 0x001fe400000000ff */
        /* <DEDUP_REMOVED lines=8> */
[----:B------:R-:W4:Y:S04]  /*1aa460*/  LDL.LU.64 R44, [R1+0x4430] ;  /* 0x00443000012c7983 */ /* 0x000f280000300a00 */
[----:B------:R-:W4:Y:S01]  /*1aa470*/  LDL.LU R46, [R1+0x3dc] ;  /* 0x0003dc00012e7983 */ /* 0x000f220000300800 */
[C---:B------:R-:W-:Y:S02]  /*1aa480*/  LOP3.LUT P5, RZ, R23.reuse, 0x1000000, RZ, 0xc0, !PT ;  /* 0x0100000017ff7812 */ /* 0x040fe400078ac0ff */
[----:B------:R-:W-:-:S02]  /*1aa490*/  LOP3.LUT P4, RZ, R23, 0x2000000, RZ, 0xc0, !PT ;  /* 0x0200000017ff7812 */ /* 0x000fc4000788c0ff */
[C---:B------:R-:W-:Y:S02]  /*1aa4a0*/  LOP3.LUT P3, RZ, R23.reuse, 0x4000000, RZ, 0xc0, !PT ;  /* 0x0400000017ff7812 */ /* 0x040fe4000786c0ff */
[----:B------:R-:W-:Y:S01]  /*1aa4b0*/  LOP3.LUT P2, RZ, R23, 0x8000000, RZ, 0xc0, !PT ;  /* 0x0800000017ff7812 */ /* 0x000fe2000784c0ff */
[----:B---3--:R0:W-:Y:S01]  /*1aa4c0*/  @P6 STG.E.U8 desc[UR4][R48.64], R24 ;  /* 0x0000001830006986 */ /* 0x0081e2000c101104 */
[C---:B------:R-:W-:Y:S02]  /*1aa4d0*/  LOP3.LUT P6, RZ, R25.reuse, 0x10000, RZ, 0xc0, !PT ;  /* 0x0001000019ff7812 */ /* 0x040fe400078cc0ff */
[----:B0-----:R-:W-:Y:S01]  /*1aa4e0*/  PRMT R24, R58, 0x7771, RZ ;  /* 0x000077713a187816 */ /* 0x001fe200000000ff */
[----:B------:R-:W3:Y:S10]  /*1aa4f0*/  LDL.LU.64 R48, [R1+0x48e8] ;  /* 0x0048e80001307983 */ /* 0x000ef40000300a00 */
[----:B--2---:R0:W-:Y:S01]  /*1aa500*/  @P6 STG.E.U8 desc[UR4][R12.64], R24 ;  /* 0x000000180c006986 */ /* 0x0041e2000c101104 */
[----:B------:R-:W-:-:S02]  /*1aa510*/  LOP3.LUT P6, RZ, R25, 0x8000, RZ, 0xc0, !PT ;  /* 0x0000800019ff7812 */ /* 0x000fc400078cc0ff */
        /* <DEDUP_REMOVED lines=20> */
[----:B------:R0:W-:Y:S01]  /*1aa660*/  @P3 STG.E.U8 desc[UR4][R40.64], R24 ;  /* 0x0000001828003986 */ /* 0x0001e2000c101104 */
[----:B------:R-:W-:Y:S01]  /*1aa670*/  IMAD.MOV.U32 R47, RZ, RZ, R11 ;  /* 0x000000ffff2f7224 */ /* 0x000fe200078e000b */
[----:B0-----:R-:W-:-:S05]  /*1aa680*/  PRMT R24, R10, 0x7772, RZ ;  /* 0x000077720a187816 */ /* 0x001fca00000000ff */
[----:B------:R0:W-:Y:S02]  /*1aa690*/  @P2 STG.E.U8 desc[UR4][R42.64], R24 ;  /* 0x000000182a002986 */ /* 0x0001e4000c101104 */
[----:B0-----:R-:W-:Y:S02]  /*1aa6a0*/  PRMT R24, R10, 0x7773, RZ ;  /* 0x000077730a187816 */ /* 0x001fe400000000ff */
[----:B------:R-:W4:Y:S01]  /*1aa6b0*/  LDL.LU.64 R10, [R1+0x4900] ;  /* 0x00490000010a7983 */ /* 0x000f220000300a00 */
[C---:B------:R-:W-:Y:S02]  /*1aa6c0*/  LOP3.LUT P1, RZ, R23.reuse, 0x10000000, RZ, 0xc0, !PT ;  /* 0x1000000017ff7812 */ /* 0x040fe4000782c0ff */
[----:B------:R-:W-:Y:S01]  /*1aa6d0*/  LOP3.LUT P0, RZ, R23, 0x20000000, RZ, 0xc0, !PT ;  /* 0x2000000017ff7812 */ /* 0x000fe2000780c0ff */
[----:B------:R-:W2:Y:S10]  /*1aa6e0*/  LDL.LU.64 R38, [R1+0x48e0] ;  /* 0x0048e00001267983 */ /* 0x000eb40000300a00 */
[----:B------:R0:W-:Y:S02]  /*1aa6f0*/  @P1 STG.E.U8 desc[UR4][R44.64], R24 ;  /* 0x000000182c001986 */ /* 0x0001e4000c101104 */
[----:B0-----:R-:W-:-:S02]  /*1aa700*/  PRMT R24, R46, 0x7770, RZ ;  /* 0x000077702e187816 */ /* 0x001fc400000000ff */
[----:B------:R-:W-:-:S03]  /*1aa710*/  LOP3.LUT P3, RZ, R23, 0x40000000, RZ, 0xc0, !PT ;  /* 0x4000000017ff7812 */ /* 0x000fc6000786c0ff */
[----:B---3--:R0:W-:Y:S04]  /*1aa720*/  @P0 STG.E.U8 desc[UR4][R48.64], R24 ;  /* 0x0000001830000986 */ /* 0x0081e8000c101104 */
[----:B0-----:R-:W3:Y:S04]  /*1aa730*/  LDL.LU.64 R48, [R1+0x4450] ;  /* 0x0044500001307983 */ /* 0x001ee80000300a00 */
[----:B------:R-:W3:Y:S04]  /*1aa740*/  LDL.LU.64 R40, [R1+0x4928] ;  /* 0x0049280001287983 */ /* 0x000ee80000300a00 */
[----:B------:R-:W3:Y:S04]  /*1aa750*/  LDL.LU.64 R42, [R1+0x4930] ;  /* 0x00493000012a7983 */ /* 0x000ee80000300a00 */
[----:B------:R-:W3:Y:S01]  /*1aa760*/  LDL.LU.64 R44, [R1+0x4920] ;  /* 0x00492000012c7983 */ /* 0x000ee20000300a00 */
[----:B------:R-:W-:-:S02]  /*1aa770*/  PRMT R24, R46, 0x7771, RZ ;  /* 0x000077712e187816 */ /* 0x000fc400000000ff */
[----:B------:R-:W-:-:S03]  /*1aa780*/  LOP3.LUT P6, RZ, R22, 0x400, RZ, 0xc0, !PT ;  /* 0x0000040016ff7812 */ /* 0x000fc600078cc0ff */
[----:B----4-:R0:W-:Y:S04]  /*1aa790*/  @P3 STG.E.U8 desc[UR4][R10.64], R24 ;  /* 0x000000180a003986 */ /* 0x0101e8000c101104 */
[----:B0-----:R-:W4:Y:S01]  /*1aa7a0*/  LDL.LU.64 R10, [R1+0x4488] ;  /* 0x00448800010a7983 */ /* 0x001f220000300a00 */
[----:B------:R-:W-:-:S03]  /*1aa7b0*/  LOP3.LUT R25, R25, 0xfffffff7, RZ, 0xc0, !PT ;  /* 0xfffffff719197812 */ /* 0x000fc600078ec0ff */
[----:B------:R-:W4:Y:S04]  /*1aa7c0*/  LDL.LU R58, [R1+0x430] ;  /* 0x00043000013a7983 */ /* 0x000f280000300800 */
[----:B------:R-:W4:Y:S04]  /*1aa7d0*/  LDL.LU.64 R26, [R1+0x4958] ;  /* 0x00495800011a7983 */ /* 0x000f280000300a00 */
[----:B------:R-:W4:Y:S01]  /*1aa7e0*/  LDL.LU.64 R28, [R1+0x4968] ;  /* 0x00496800011c7983 */ /* 0x000f220000300a00 */
[----:B------:R-:W-:Y:S02]  /*1aa7f0*/  @P6 LOP3.LUT R25, R25, 0x8, RZ, 0xfc, !PT ;  /* 0x0000000819196812 */ /* 0x000fe400078efcff */
[----:B------:R-:W-:Y:S01]  /*1aa800*/  LOP3.LUT P6, RZ, R22, 0x200, RZ, 0xc0, !PT ;  /* 0x0000020016ff7812 */ /* 0x000fe200078cc0ff */
[----:B------:R-:W4:Y:S01]  /*1aa810*/  LDL.LU.64 R30, [R1+0x4950] ;  /* 0x00495000011e7983 */ /* 0x000f220000300a00 */
[----:B------:R-:W-:-:S02]  /*1aa820*/  LOP3.LUT P2, RZ, R23, 0x80000000, RZ, 0xc0, !PT ;  /* 0x8000000017ff7812 */ /* 0x000fc4000784c0ff */
[----:B------:R-:W-:Y:S02]  /*1aa830*/  LOP3.LUT R25, R25, 0xffffffef, RZ, 0xc0, !PT ;  /* 0xffffffef19197812 */ /* 0x000fe400078ec0ff */
[----:B------:R-:W-:Y:S02]  /*1aa840*/  LOP3.LUT P1, RZ, R22, 0x1, RZ, 0xc0, !PT ;  /* 0x0000000116ff7812 */ /* 0x000fe4000782c0ff */
[----:B------:R-:W-:Y:S01]  /*1aa850*/  PRMT R24, R46, 0x7772, RZ ;  /* 0x000077722e187816 */ /* 0x000fe200000000ff */
[----:B------:R-:W4:Y:S04]  /*1aa860*/  LDL.LU.64 R32, [R1+0x44a8] ;  /* 0x0044a80001207983 */ /* 0x000f280000300a00 */
        /* <DEDUP_REMOVED lines=12> */
[----:B--2---:R0:W-:Y:S10]  /*1aa930*/  @P2 STG.E.U8 desc[UR4][R38.64], R24 ;  /* 0x0000001826002986 */ /* 0x0041f4000c101104 */
[----:B------:R-:W-:-:S02]  /*1aa940*/  @P6 LOP3.LUT R25, R25, 0x100, RZ, 0xfc, !PT ;  /* 0x0000010019196812 */ /* 0x000fc400078efcff */
[----:B------:R-:W-:Y:S02]  /*1aa950*/  LOP3.LUT P6, RZ, R22, 0x10, RZ, 0xc0, !PT ;  /* 0x0000001016ff7812 */ /* 0x000fe400078cc0ff */
[----:B0-----:R-:W-:Y:S02]  /*1aa960*/  PRMT R24, R46, 0x7773, RZ ;  /* 0x000077732e187816 */ /* 0x001fe400000000ff */
[----:B------:R-:W-:Y:S02]  /*1aa970*/  LOP3.LUT R25, R25, 0xfffffdff, RZ, 0xc0, !PT ;  /* 0xfffffdff19197812 */ /* 0x000fe400078ec0ff */
[----:B------:R-:W-:-:S07]  /*1aa980*/  LOP3.LUT P0, RZ, R22, 0x2, RZ, 0xc0, !PT ;  /* 0x0000000216ff7812 */ /* 0x000fce000780c0ff */
[----:B------:R-:W-:Y:S02]  /*1aa990*/  @P6 LOP3.LUT R25, R25, 0x200, RZ, 0xfc, !PT ;  /* 0x0000020019196812 */ /* 0x000fe400078efcff */
[----:B------:R-:W-:Y:S02]  /*1aa9a0*/  LOP3.LUT P6, RZ, R22, 0x8, RZ, 0xc0, !PT ;  /* 0x0000000816ff7812 */ /* 0x000fe400078cc0ff */
[----:B------:R-:W-:-:S11]  /*1aa9b0*/  LOP3.LUT R25, R25, 0xfffffbff, RZ, 0xc0, !PT ;  /* 0xfffffbff19197812 */ /* 0x000fd600078ec0ff */
[----:B------:R-:W-:Y:S02]  /*1aa9c0*/  @P6 LOP3.LUT R25, R25, 0x400, RZ, 0xfc, !PT ;  /* 0x0000040019196812 */ /* 0x000fe400078efcff */
[----:B------:R-:W-:Y:S01]  /*1aa9d0*/  LOP3.LUT P6, RZ, R22, 0x4, RZ, 0xc0, !PT ;  /* 0x0000000416ff7812 */ /* 0x000fe200078cc0ff */
[----:B---3--:R0:W-:Y:S04]  /*1aa9e0*/  @P1 STG.E.U8 desc[UR4][R48.64], R24 ;  /* 0x0000001830001986 */ /* 0x0081e8000c101104 */
[----:B0-----:R-:W2:Y:S04]  /*1aa9f0*/  LDL.LU R48, [R1+0x420] ;  /* 0x0004200001307983 */ /* 0x001ea80000300800 */
[----:B------:R-:W3:Y:S01]  /*1aaa00*/  LDL.LU.64 R34, [R1+0x4980] ;  /* 0x0049800001227983 */ /* 0x000ee20000300a00 */
[----:B------:R-:W-:-:S03]  /*1aaa10*/  PRMT R24, R47, 0x7770, RZ ;  /* 0x000077702f187816 */ /* 0x000fc600000000ff */
[----:B------:R-:W3:Y:S04]  /*1aaa20*/  LDL.LU.64 R36, [R1+0x4988] ;  /* 0x0049880001247983 */ /* 0x000ee80000300a00 */
[----:B------:R-:W3:Y:S04]  /*1aaa30*/  LDL.LU R49, [R1+0x434] ;  /* 0x0004340001317983 */ /* 0x000ee80000300800 */
[----:B------:R0:W-:Y:S04]  /*1aaa40*/  @P0 STG.E.U8 desc[UR4][R40.64], R24 ;  /* 0x0000001828000986 */ /* 0x0001e8000c101104 */
[----:B------:R-:W3:Y:S01]  /*1aaa50*/  LDL.LU.64 R38, [R1+0x4978] ;  /* 0x0049780001267983 */ /* 0x000ee20000300a00 */
[----:B0-----:R-:W-:-:S03]  /*1aaa60*/  PRMT R24, R47, 0x7771, RZ ;  /* 0x000077712f187816 */ /* 0x001fc600000000ff */
        /* <DEDUP_REMOVED lines=8> */
[----:B------:R-:W-:-:S03]  /*1aaaf0*/  IMAD.MOV.U32 R24, RZ, RZ, R47 ;  /* 0x000000ffff187224 */ /* 0x000fc600078e002f */
[----:B------:R-:W3:Y:S02]  /*1aab00*/  LDL.LU.64 R46, [R1+0x4990] ;  /* 0x00499000012e7983 */ /* 0x000ee40000300a00 */
[----:B------:R-:W-:-:S05]  /*1aab10*/  PRMT R24, R24, 0x7773, RZ ;  /* 0x0000777318187816 */ /* 0x000fca00000000ff */
[----:B----4-:R0:W-:Y:S04]  /*1aab20*/  @P6 STG.E.U8 desc[UR4][R10.64], R24 ;  /* 0x000000180a006986 */ /* 0x0101e8000c101104 */
[----:B0-----:R-:W4:Y:S01]  /*1aab30*/  LDL.LU.64 R10, [R1+0x4500] ;  /* 0x00450000010a7983 */ /* 0x001f220000300a00 */
        /* <DEDUP_REMOVED lines=15> */
[C---:B------:R-:W-:Y:S02]  /*1aac30*/  LOP3.LUT P3, RZ, R22.reuse, 0x2000, RZ, 0xc0, !PT ;  /* 0x0000200016ff7812 */ /* 0x040fe4000786c0ff */
[C---:B------:R-:W-:Y:S02]  /*1aac40*/  LOP3.LUT P2, RZ, R22.reuse, 0x4000, RZ, 0xc0, !PT ;  /* 0x0000400016ff7812 */ /* 0x040fe4000784c0ff */
[----:B------:R-:W-:-:S02]  /*1aac50*/  LOP3.LUT P1, RZ, R22, 0x8000, RZ, 0xc0, !PT ;  /* 0x0000800016ff7812 */ /* 0x000fc4000782c0ff */
[----:B------:R-:W-:Y:S02]  /*1aac60*/  LOP3.LUT P0, RZ, R22, 0x10000, RZ, 0xc0, !PT ;  /* 0x0001000016ff7812 */ /* 0x000fe4000780c0ff */
[----:B--2---:R-:W-:-:S05]  /*1aac70*/  PRMT R24, R48, 0x7770, RZ ;  /* 0x0000777030187816 */ /* 0x004fca00000000ff */
[----:B---3--:R0:W-:Y:S01]  /*1aac80*/  @P6 STG.E.U8 desc[UR4][R34.64], R24 ;  /* 0x0000001822006986 */ /* 0x0081e2000c101104 */
        /* <DEDUP_REMOVED lines=14> */
[----:B----4-:R0:W-:Y:S04]  /*1aad70*/  @P0 STG.E.U8 desc[UR4][R10.64], R24 ;  /* 0x000000180a000986 */ /* 0x0101e8000c101104 */
[----:B0-----:R-:W2:Y:S04]  /*1aad80*/  LDL.LU.64 R10, [R1+0x49b8] ;  /* 0x0049b800010a7983 */ /* 0x001ea80000300a00 */
[----:B------:R-:W3:Y:S04]  /*1aad90*/  LDL.LU.64 R38, [R1+0x49c0] ;  /* 0x0049c00001267983 */ /* 0x000ee80000300a00 */
[----:B------:R-:W4:Y:S04]  /*1aada0*/  LDL.LU.64 R40, [R1+0x49b0] ;  /* 0x0049b00001287983 */ /* 0x000f280000300a00 */
[----:B------:R-:W2:Y:S01]  /*1aadb0*/  LDL.LU R42, [R1+0x424] ;  /* 0x00042400012a7983 */ /* 0x000ea20000300800 */
[----:B------:R-:W-:-:S03]  /*1aadc0*/  LOP3.LUT P3, RZ, R22, 0x20000, RZ, 0xc0, !PT ;  /* 0x0002000016ff7812 */ /* 0x000fc6000786c0ff */
[----:B------:R-:W3:Y:S04]  /*1aadd0*/  LDL.LU.64 R46, [R1+0x4538] ;  /* 0x00453800012e7983 */ /* 0x000ee80000300a00 */
[----:B------:R-:W3:Y:S04]  /*1aade0*/  LDL.LU.64 R44, [R1+0x49d8] ;  /* 0x0049d800012c7983 */ /* 0x000ee80000300a00 */
[----:B------:R-:W3:Y:S01]  /*1aadf0*/  LDL.LU.64 R48, [R1+0x49e0] ;  /* 0x0049e00001307983 */ /* 0x000ee20000300a00 */
        /* <DEDUP_REMOVED lines=16> */
[----:B0-----:R-:W2:Y:S04]  /*1aaf00*/  LDL.LU.64 R10, [R1+0x49d0] ;  /* 0x0049d000010a7983 */ /* 0x001ea80000300a00 */
[----:B------:R-:W2:Y:S04]  /*1aaf10*/  LDL.LU R24, [R1+0x438] ;  /* 0x0004380001187983 */ /* 0x000ea80000300800 */
[----:B------:R-:W2:Y:S01]  /*1aaf20*/  LDL.LU.64 R26, [R1+0x4568] ;  /* 0x00456800011a7983 */ /* 0x000ea20000300a00 */
[----:B------:R-:W-:-:S02]  /*1aaf30*/  @P6 LOP3.LUT R23, R23, 0x80000000, RZ, 0xfc, !PT ;  /* 0x8000000017176812 */ /* 0x000fc400078efcff */
[----:B------:R-:W-:Y:S01]  /*1aaf40*/  LOP3.LUT P6, RZ, R22, 0x1000000, RZ, 0xc0, !PT ;  /* 0x0100000016ff7812 */ /* 0x000fe200078cc0ff */
[----:B------:R-:W2:Y:S04]  /*1aaf50*/  LDL.LU.64 R28, [R1+0x49f8] ;  /* 0x0049f800011c7983 */ /* 0x000ea80000300a00 */
[----:B------:R-:W2:Y:S01]  /*1aaf60*/  LDL.LU R58, [R1+0x428] ;  /* 0x00042800013a7983 */ /* 0x000ea20000300800 */
[----:B------:R-:W-:-:S03]  /*1aaf70*/  LOP3.LUT R25, R25, 0xfffffffe, RZ, 0xc0, !PT ;  /* 0xfffffffe19197812 */ /* 0x000fc600078ec0ff */
[----:B------:R-:W2:Y:S01]  /*1aaf80*/  LDL.LU.64 R30, [R1+0x4a00] ;  /* 0x004a0000011e7983 */ /* 0x000ea20000300a00 */
[----:B------:R-:W-:-:S03]  /*1aaf90*/  LOP3.LUT P2, RZ, R22, 0x40000, RZ, 0xc0, !PT ;  /* 0x0004000016ff7812 */ /* 0x000fc6000784c0ff */
[----:B------:R-:W2:Y:S01]  /*1aafa0*/  LDL.LU.64 R32, [R1+0x49f0] ;  /* 0x0049f00001207983 */ /* 0x000ea20000300a00 */
[C---:B------:R-:W-:Y:S02]  /*1aafb0*/  LOP3.LUT P1, RZ, R22.reuse, 0x80000, RZ, 0xc0, !PT ;  /* 0x0008000016ff7812 */ /* 0x040fe4000782c0ff */
[C---:B------:R-:W-:Y:S02]  /*1aafc0*/  LOP3.LUT P0, RZ, R22.reuse, 0x100000, RZ, 0xc0, !PT ;  /* 0x0010000016ff7812 */ /* 0x040fe4000780c0ff */
[C---:B------:R-:W-:Y:S02]  /*1aafd0*/  LOP3.LUT P5, RZ, R22.reuse, 0x40000000, RZ, 0xc0, !PT ;  /* 0x4000000016ff7812 */ /* 0x040fe400078ac0ff */
[C---:B------:R-:W-:Y:S01]  /*1aafe0*/  LOP3.LUT P4, RZ, R22.reuse, 0x80000000, RZ, 0xc0, !PT ;  /* 0x8000000016ff7812 */ /* 0x040fe2000788c0ff */
[----:B------:R-:W2:Y:S01]  /*1aaff0*/  LDL.LU.64 R34, [R1+0x4590] ;  /* 0x0045900001227983 */ /* 0x000ea20000300a00 */
        /* <DEDUP_REMOVED lines=8> */
[----:B------:R-:W-:-:S05]  /*1ab080*/  PRMT R22, R42, 0x7771, RZ ;  /* 0x000077712a167816 */ /* 0x000fca00000000ff */
[----:B---3--:R0:W-:Y:S02]  /*1ab090*/  @P2 STG.E.U8 desc[UR4][R38.64], R22 ;  /* 0x0000001626002986 */ /* 0x0081e4000c101104 */
[----:B0-----:R-:W-:-:S05]  /*1ab0a0*/  PRMT R22, R42, 0x7772, RZ ;  /* 0x000077722a167816 */ /* 0x001fca00000000ff */
[----:B----4-:R0:W-:Y:S02]  /*1ab0b0*/  @P1 STG.E.U8 desc[UR4][R40.64], R22 ;  /* 0x0000001628001986 */ /* 0x0101e4000c101104 */
[----:B0-----:R-:W-:-:S05]  /*1ab0c0*/  PRMT R22, R42, 0x7773, RZ ;  /* 0x000077732a167816 */ /* 0x001fca00000000ff */
[----:B------:R0:W-:Y:S04]  /*1ab0d0*/  @P0 STG.E.U8 desc[UR4][R46.64], R22 ;  /* 0x000000162e000986 */ /* 0x0001e8000c101104 */
[----:B0-----:R-:W3:Y:S04]  /*1ab0e0*/  LDL.LU R46, [R1+0x43c] ;  /* 0x00043c00012e7983 */ /* 0x001ee80000300800 */
[----:B------:R-:W4:Y:S04]  /*1ab0f0*/  LDL.LU.64 R36, [R1+0x4a10] ;  /* 0x004a100001247983 */ /* 0x000f280000300a00 */
[----:B------:R-:W3:Y:S04]  /*1ab100*/  LDL.LU.64 R38, [R1+0x4a18] ;  /* 0x004a180001267983 */ /* 0x000ee80000300a00 */
[----:B------:R-:W3:Y:S04]  /*1ab110*/  LDL.LU.64 R40, [R1+0x4a08] ;  /* 0x004a080001287983 */ /* 0x000ee80000300a00 */
[----:B------:R-:W3:Y:S04]  /*1ab120*/  LDL.LU.64 R42, [R1+0x45c0] ;  /* 0x0045c000012a7983 */ /* 0x000ee80000300a00 */
[----:B------:R-:W3:Y:S01]  /*1ab130*/  LDL.LU R47, [R1+0x42c] ;  /* 0x00042c00012f7983 */ /* 0x000ee20000300800 */
        /* <DEDUP_REMOVED lines=9> */
[----:B------:R0:W-:Y:S04]  /*1ab1d0*/  @P6 STG.E.U8 desc[UR4][R10.64], R22 ;  /* 0x000000160a006986 */ /* 0x0001e8000c101104 */
[----:B0-----:R-:W2:Y:S01]  /*1ab1e0*/  LDL.LU.64 R10, [R1+0x4a28] ;  /* 0x004a2800010a7983 */ /* 0x001ea20000300a00 */
        /* <DEDUP_REMOVED lines=17> */
[----:B---3--:R-:W-:-:S09]  /*1ab300*/  PRMT R22, R46, 0x7770, RZ ;  /* 0x000077702e167816 */ /* 0x008fd200000000ff */
[----:B----4-:R0:W-:Y:S01]  /*1ab310*/  @P6 STG.E.U8 desc[UR4][R36.64], R22 ;  /* 0x0000001624006986 */ /* 0x0101e2000c101104 */
        /* <DEDUP_REMOVED lines=11> */
[----:B0-----:R-:W-:-:S05]  /*1ab3d0*/  PRMT R22, R47, 0x7771, RZ ;  /* 0x000077712f167816 */ /* 0x001fca00000000ff */
[----:B------:R0:W-:Y:S02]  /*1ab3e0*/  @P1 STG.E.U8 desc[UR4][R48.64], R22 ;  /* 0x0000001630001986 */ /* 0x0001e4000c101104 */
[----:B0-----:R-:W-:-:S05]  /*1ab3f0*/  PRMT R22, R47, 0x7772, RZ ;  /* 0x000077722f167816 */ /* 0x001fca00000000ff */
[----:B------:R0:W-:Y:S04]  /*1ab400*/  @P0 STG.E.U8 desc[UR4][R10.64], R22 ;  /* 0x000000160a000986 */ /* 0x0001e8000c101104 */
[----:B0-----:R-:W2:Y:S04]  /*1ab410*/  LDL.LU.64 R10, [R1+0x45e8] ;  /* 0x0045e800010a7983 */ /* 0x001ea80000300a00 */
[----:B------:R-:W3:Y:S04]  /*1ab420*/  LDL.LU.64 R38, [R1+0x4a50] ;  /* 0x004a500001267983 */ /* 0x000ee80000300a00 */
[----:B------:R-:W4:Y:S04]  /*1ab430*/  LDL.LU.64 R40, [R1+0x4a58] ;  /* 0x004a580001287983 */ /* 0x000f280000300a00 */
[----:B------:R-:W3:Y:S04]  /*1ab440*/  LDL.LU.64 R42, [R1+0x4a48] ;  /* 0x004a4800012a7983 */ /* 0x000ee80000300a00 */
[----:B------:R-:W3:Y:S04]  /*1ab450*/  LDL.LU R49, [R1+0x410] ;  /* 0x0004100001317983 */ /* 0x000ee80000300800 */
[----:B------:R-:W3:Y:S04]  /*1ab460*/  LDL.LU.64 R44, [R1+0x4618] ;  /* 0x00461800012c7983 */ /* 0x000ee80000300a00 */
[----:B------:R-:W3:Y:S01]  /*1ab470*/  LDL.LU R27, [R1+0x400] ;  /* 0x00040000011b7983 */ /* 0x000ee20000300800 */
[----:B------:R-:W-:-:S02]  /*1ab480*/  PRMT R22, R47, 0x7773, RZ ;  /* 0x000077732f167816 */ /* 0x000fc400000000ff */
[C---:B------:R-:W-:Y:S01]  /*1ab490*/  LOP3.LUT P3, RZ, R21.reuse, 0x10, RZ, 0xc0, !PT ;  /* 0x0000001015ff7812 */ /* 0x040fe2000786c0ff */
[----:B------:R-:W3:Y:S01]  /*1ab4a0*/  LDL.LU.64 R46, [R1+0x4a68] ;  /* 0x004a6800012e7983 */ /* 0x000ee20000300a00 */
        /* <DEDUP_REMOVED lines=19> */
[----:B------:R-:W2:Y:S04]  /*1ab5e0*/  LDL.LU.64 R24, [R1+0x4a60] ;  /* 0x004a600001187983 */ /* 0x000ea80000300a00 */
[----:B------:R-:W2:Y:S04]  /*1ab5f0*/  LDL.LU.64 R28, [R1+0x4640] ;  /* 0x00464000011c7983 */ /* 0x000ea80000300a00 */
[----:B------:R-:W2:Y:S04]  /*1ab600*/  LDL.LU R58, [R1+0x414] ;  /* 0x00041400013a7983 */ /* 0x000ea80000300800 */
[----:B------:R-:W2:Y:S04]  /*1ab610*/  LDL.LU.64 R30, [R1+0x4a88] ;  /* 0x004a8800011e7983 */ /* 0x000ea80000300a00 */
[----:B------:R-:W2:Y:S04]  /*1ab620*/  LDL.LU.64 R32, [R1+0x4a90] ;  /* 0x004a900001207983 */ /* 0x000ea80000300a00 */
[----:B------:R-:W2:Y:S04]  /*1ab630*/  LDL.LU.64 R34, [R1+0x4a80] ;  /* 0x004a800001227983 */ /* 0x000ea80000300a00 */
[----:B------:R-:W2:Y:S01]  /*1ab640*/  LDL.LU R48, [R1+0x404] ;  /* 0x0004040001307983 */ /* 0x000ea20000300800 */
[----:B---3--:R-:W-:-:S03]  /*1ab650*/  PRMT R22, R49, 0x7770, RZ ;  /* 0x0000777031167816 */ /* 0x008fc600000000ff */
[----:B------:R-:W3:Y:S04]  /*1ab660*/  LDL.LU.64 R36, [R1+0x4660] ;  /* 0x0046600001247983 */ /* 0x000ee80000300a00 */
[----:B------:R0:W-:Y:S04]  /*1ab670*/  @P2 STG.E.U8 desc[UR4][R38.64], R22 ;  /* 0x0000001626002986 */ /* 0x0001e8000c101104 */
[----:B0-----:R-:W3:Y:S01]  /*1ab680*/  LDL.LU.64 R38, [R1+0x4aa8] ;  /* 0x004aa80001267983 */ /* 0x001ee20000300a00 */
[----:B------:R-:W-:-:S04]  /*1ab690*/  LOP3.LUT R23, R23, 0xfeffffff, RZ, 0xc0, !PT ;  /* 0xfeffffff17177812 */ /* 0x000fc800078ec0ff */
[----:B------:R-:W-:Y:S02]  /*1ab6a0*/  @P6 LOP3.LUT R23, R23, 0x1000000, RZ, 0xfc, !PT ;  /* 0x0100000017176812 */ /* 0x000fe400078efcff */
[----:B------:R-:W-:Y:S02]  /*1ab6b0*/  LOP3.LUT P6, RZ, R21, 0x400, RZ, 0xc0, !PT ;  /* 0x0000040015ff7812 */ /* 0x000fe400078cc0ff */
[----:B------:R-:W-:Y:S02]  /*1ab6c0*/  LOP3.LUT R23, R23, 0xfdffffff, RZ, 0xc0, !PT ;  /* 0xfdffffff17177812 */ /* 0x000fe400078ec0ff */
[----:B------:R-:W-:-:S09]  /*1ab6d0*/  LOP3.LUT P1, RZ, R21, 0x40, RZ, 0xc0, !PT ;  /* 0x0000004015ff7812 */ /* 0x000fd2000782c0ff */
[----:B------:R-:W-:Y:S02]  /*1ab6e0*/  @P6 LOP3.LUT R23, R23, 0x2000000, RZ, 0xfc, !PT ;  /* 0x0200000017176812 */ /* 0x000fe400078efcff */
[C---:B------:R-:W-:Y:S02]  /*1ab6f0*/  LOP3.LUT P6, RZ, R21.reuse, 0x200, RZ, 0xc0, !PT ;  /* 0x0000020015ff7812 */ /* 0x040fe400078cc0ff */
[----:B------:R-:W-:Y:S02]  /*1ab700*/  LOP3.LUT P0, RZ, R21, 0x80, RZ, 0xc0, !PT ;  /* 0x0000008015ff7812 */ /* 0x000fe4000780c0ff */
[----:B------:R-:W-:Y:S02]  /*1ab710*/  PRMT R22, R49, 0x7771, RZ ;  /* 0x0000777131167816 */ /* 0x000fe400000000ff */
[----:B------:R-:W-:-:S03]  /*1ab720*/  LOP3.LUT R23, R23, 0xfbffffff, RZ, 0xc0, !PT ;  /* 0xfbffffff17177812 */ /* 0x000fc600078ec0ff */
[----:B----4-:R0:W-:Y:S04]  /*1ab730*/  @P1 STG.E.U8 desc[UR4][R40.64], R22 ;  /* 0x0000001628001986 */ /* 0x0101e8000c101104 */
[----:B------:R-:W-:Y:S02]  /*1ab740*/  @P6 LOP3.LUT R23, R23, 0x4000000, RZ, 0xfc, !PT ;  /* 0x0400000017176812 */ /* 0x000fe400078efcff */
[----:B------:R-:W-:Y:S02]  /*1ab750*/  LOP3.LUT P6, RZ, R21, 0x100, RZ, 0xc0, !PT ;  /* 0x0000010015ff7812 */ /* 0x000fe400078cc0ff */
[C---:B0-----:R-:W-:Y:S01]  /*1ab760*/  PRMT R22, R49.reuse, 0x7772, RZ ;  /* 0x0000777231167816 */ /* 0x041fe200000000ff */
[----:B------:R-:W4:Y:S04]  /*1ab770*/  LDL.LU.64 R40, [R1+0x4ab0] ;  /* 0x004ab00001287983 */ /* 0x000f280000300a00 */
[----:B------:R0:W-:Y:S02]  /*1ab780*/  @P0 STG.E.U8 desc[UR4][R42.64], R22 ;  /* 0x000000162a000986 */ /* 0x0001e4000c101104 */
[----:B0-----:R-:W-:-:S02]  /*1ab790*/  PRMT R22, R49, 0x7773, RZ ;  /* 0x0000777331167816 */ /* 0x001fc400000000ff */
[----:B------:R-:W4:Y:S04]  /*1ab7a0*/  LDL.LU.64 R42, [R1+0x4aa0] ;  /* 0x004aa000012a7983 */ /* 0x000f280000300a00 */
[----:B------:R-:W4:Y:S04]  /*1ab7b0*/  LDL.LU R49, [R1+0x418] ;  /* 0x0004180001317983 */ /* 0x000f280000300800 */
[----:B------:R0:W-:Y:S01]  /*1ab7c0*/  @P6 STG.E.U8 desc[UR4][R44.64], R22 ;  /* 0x000000162c006986 */ /* 0x0001e2000c101104 */
[----:B------:R-:W-:Y:S02]  /*1ab7d0*/  LOP3.LUT P6, RZ, R23, 0x4000000, RZ, 0xc0, !PT ;  /* 0x0400000017ff7812 */ /* 0x000fe400078cc0ff */
[----:B0-----:R-:W-:Y:S01]  /*1ab7e0*/  PRMT R22, R27, 0x7770, RZ ;  /* 0x000077701b167816 */ /* 0x001fe200000000ff */
[----:B------:R-:W4:Y:S10]  /*1ab7f0*/  LDL.LU.64 R44, [R1+0x4698] ;  /* 0x00469800012c7983 */ /* 0x000f340000300a00 */
[----:B------:R0:W-:Y:S01]  /*1ab800*/  @P6 STG.E.U8 desc[UR4][R46.64], R22 ;  /* 0x000000162e006986 */ /* 0x0001e2000c101104 */
[----:B------:R-:W-:-:S03]  /*1ab810*/  LOP3.LUT P6, RZ, R23, 0x2000000, RZ, 0xc0, !PT ;  /* 0x0200000017ff7812 */ /* 0x000fc600078cc0ff */
[----:B0-----:R-:W4:Y:S01]  /*1ab820*/  LDL.LU.64 R46, [R1+0x4ac0] ;  /* 0x004ac000012e7983 */ /* 0x001f220000300a00 */
[----:B------:R-:W-:Y:S02]  /*1ab830*/  PRMT R22, R27, 0x7771, RZ ;  /* 0x000077711b167816 */ /* 0x000fe400000000ff */
[----:B------:R-:W-:-:S07]  /*1ab840*/  LOP3.LUT P5, RZ, R21, 0x20000, RZ, 0xc0, !PT ;  /* 0x0002000015ff7812 */ /* 0x000fce00078ac0ff */
[----:B--2---:R0:W-:Y:S01]  /*1ab850*/  @P6 STG.E.U8 desc[UR4][R10.64], R22 ;  /* 0x000000160a006986 */ /* 0x0041e2000c101104 */
[----:B------:R-:W-:-:S03]  /*1ab860*/  LOP3.LUT P6, RZ, R23, 0x1000000, RZ, 0xc0, !PT ;  /* 0x0100000017ff7812 */ /* 0x000fc600078cc0ff */
[----:B0-----:R-:W2:Y:S01]  /*1ab870*/  LDL.LU.64 R10, [R1+0x4ac8] ;  /* 0x004ac800010a7983 */ /* 0x001ea20000300a00 */
[----:B------:R-:W-:-:S09]  /*1ab880*/  PRMT R22, R27, 0x7772, RZ ;  /* 0x000077721b167816 */ /* 0x000fd200000000ff */
        /* <DEDUP_REMOVED lines=17> */
[----:B------:R0:W-:Y:S04]  /*1ab9a0*/  @P5 STG.E.U8 desc[UR4][R38.64], R22 ;  /* 0x0000001626005986 */ /* 0x0001e8000c101104 */
[----:B0-----:R-:W3:Y:S01]  /*1ab9b0*/  LDL.LU.64 R38, [R1+0x4ab8] ;  /* 0x004ab80001267983 */ /* 0x001ee20000300a00 */
[C---:B------:R-:W-:Y:S02]  /*1ab9c0*/  LOP3.LUT P4, RZ, R21.reuse, 0x40000, RZ, 0xc0, !PT ;  /* 0x0004000015ff7812 */ /* 0x040fe4000788c0ff */
[C---:B------:R-:W-:Y:S02]  /*1ab9d0*/  LOP3.LUT P3, RZ, R21.reuse, 0x80000, RZ, 0xc0, !PT ;  /* 0x0008000015ff7812 */ /* 0x040fe4000786c0ff */
[----:B------:R-:W-:Y:S02]  /*1ab9e0*/  PRMT R22, R48, 0x7771, RZ ;  /* 0x0000777130167816 */ /* 0x000fe400000000ff */
[----:B------:R-:W-:-:S02]  /*1ab9f0*/  LOP3.LUT P2, RZ, R21, 0x100000, RZ, 0xc0, !PT ;  /* 0x0010000015ff7812 */ /* 0x000fc4000784c0ff */
[----:B------:R-:W-:Y:S02]  /*1aba00*/  LOP3.LUT P1, RZ, R21, 0x200000, RZ, 0xc0, !PT ;  /* 0x0020000015ff7812 */ /* 0x000fe4000782c0ff */
[----:B------:R-:W-:-:S03]  /*1aba10*/  LOP3.LUT P6, RZ, R20, 0x8, RZ, 0xc0, !PT ;  /* 0x0000000814ff7812 */ /* 0x000fc600078cc0ff */
[----:B----4-:R0:W-:Y:S01]  /*1aba20*/  @P4 STG.E.U8 desc[UR4][R40.64], R22 ;  /* 0x0000001628004986 */ /* 0x0101e2000c101104 */
[----:B------:R-:W-:Y:S02]  /*1aba30*/  LOP3.LUT P0, RZ, R21, 0x400000, RZ, 0xc0, !PT ;  /* 0x0040000015ff7812 */ /* 0x000fe4000780c0ff */
[----:B0-----:R-:W-:-:S05]  /*1aba40*/  PRMT R22, R48, 0x7772, RZ ;  /* 0x0000777230167816 */ /* 0x001fca00000000ff */
[----:B------:R0:W-:Y:S01]  /*1aba50*/  @P3 STG.E.U8 desc[UR4][R42.64], R22 ;  /* 0x000000162a003986 */ /* 0x0001e2000c101104 */
[----:B------:R-:W-:Y:S02]  /*1aba60*/  LOP3.LUT R23, R23, 0xfffff7ff, RZ, 0xc0, !PT ;  /* 0xfffff7ff17177812 */ /* 0x000fe400078ec0ff */
[----:B0-----:R-:W-:-:S05]  /*1aba70*/  PRMT R22, R48, 0x7773, RZ ;  /* 0x0000777330167816 */ /* 0x001fca00000000ff */
[----:B------:R0:W-:Y:S01]  /*1aba80*/  @P2 STG.E.U8 desc[UR4][R44.64], R22 ;  /* 0x000000162c002986 */ /* 0x0001e2000c101104 */
[----:B------:R-:W-:Y:S02]  /*1aba90*/  @P6 LOP3.LUT R23, R23, 0x800, RZ, 0xfc, !PT ;  /* 0x0000080017176812 */ /* 0x000fe400078efcff */
[----:B------:R-:W-:Y:S02]  /*1abaa0*/  LOP3.LUT P6, RZ, R20, 0x4, RZ, 0xc0, !PT ;  /* 0x0000000414ff7812 */ /* 0x000fe400078cc0ff */
[----:B0-----:R-:W-:-:S05]  /*1abab0*/  PRMT R22, R49, 0x7770, RZ ;  /* 0x0000777031167816 */ /* 0x001fca00000000ff */
[----:B------:R0:W-:Y:S01]  /*1abac0*/  @P1 STG.E.U8 desc[UR4][R46.64], R22 ;  /* 0x000000162e001986 */ /* 0x0001e2000c101104 */
[----:B------:R-:W-:Y:S02]  /*1abad0*/  LOP3.LUT R23, R23, 0xffffefff, RZ, 0xc0, !PT ;  /* 0xffffefff17177812 */ /* 0x000fe400078ec0ff */
[----:B0-----:R-:W-:-:S03]  /*1abae0*/  PRMT R22, R49, 0x7771, RZ ;  /* 0x0000777131167816 */ /* 0x001fc600000000ff */
        /* <DEDUP_REMOVED lines=13> */
[----:B------:R-:W4:Y:S04]  /*1abbc0*/  LDL.LU.64 R44, [R1+0x4ae0] ;  /* 0x004ae000012c7983 */ /* 0x000f280000300a00 */
[----:B------:R-:W4:Y:S04]  /*1abbd0*/  LDL.LU.64 R36, [R1+0x4ae8] ;  /* 0x004ae80001247983 */ /* 0x000f280000300a00 */
[----:B------:R-:W4:Y:S04]  /*1abbe0*/  LDL.LU.64 R40, [R1+0x4ad8] ;  /* 0x004ad80001287983 */ /* 0x000f280000300a00 */
[----:B------:R-:W4:Y:S01]  /*1abbf0*/  LDL.LU R42, [R1+0x408] ;  /* 0x00040800012a7983 */ /* 0x000f220000300800 */
[----:B------:R-:W-:-:S02]  /*1abc00*/  LOP3.LUT R23, R23, 0xfffeffff, RZ, 0xc0, !PT ;  /* 0xfffeffff17177812 */ /* 0x000fc400078ec0ff */
[----:B------:R-:W-:Y:S01]  /*1abc10*/  LOP3.LUT P3, RZ, R21, 0x800000, RZ, 0xc0, !PT ;  /* 0x0080000015ff7812 */ /* 0x000fe2000786c0ff */
[----:B------:R-:W4:Y:S01]  /*1abc20*/  LDL.LU.64 R46, [R1+0x4710] ;  /* 0x00471000012e7983 */ /* 0x000f220000300a00 */
[----:B------:R-:W-:Y:S02]  /*1abc30*/  @P6 LOP3.LUT R23, R23, 0x10000, RZ, 0xfc, !PT ;  /* 0x0001000017176812 */ /* 0x000fe400078efcff */
[----:B------:R-:W-:Y:S02]  /*1abc40*/  LOP3.LUT P6, RZ, R21, 0x20000000, RZ, 0xc0, !PT ;  /* 0x2000000015ff7812 */ /* 0x000fe400078cc0ff */
[----:B------:R-:W-:-:S11]  /*1abc50*/  LOP3.LUT R23, R23, 0xfffdffff, RZ, 0xc0, !PT ;  /* 0xfffdffff17177812 */ /* 0x000fd600078ec0ff */
[----:B------:R-:W-:Y:S02]  /*1abc60*/  @P6 LOP3.LUT R23, R23, 0x20000, RZ, 0xfc, !PT ;  /* 0x0002000017176812 */ /* 0x000fe400078efcff */
[----:B------:R-:W-:Y:S02]  /*1abc70*/  LOP3.LUT P6, RZ, R21, 0x10000000, RZ, 0xc0, !PT ;  /* 0x1000000015ff7812 */ /* 0x000fe400078cc0ff */
[----:B------:R-:W-:Y:S02]  /*1abc80*/  LOP3.LUT R23, R23, 0xfffbffff, RZ, 0xc0, !PT ;  /* 0xfffbffff17177812 */ /* 0x000fe400078ec0ff */
[C---:B------:R-:W-:Y:S02]  /*1abc90*/  LOP3.LUT P2, RZ, R21.reuse, 0x1000000, RZ, 0xc0, !PT ;  /* 0x0100000015ff7812 */ /* 0x040fe4000784c0ff */
[C---:B------:R-:W-:Y:S02]  /*1abca0*/  LOP3.LUT P1, RZ, R21.reuse, 0x2000000, RZ, 0xc0, !PT ;  /* 0x0200000015ff7812 */ /* 0x040fe4000782c0ff */
[----:B------:R-:W-:-:S05]  /*1abcb0*/  LOP3.LUT P0, RZ, R21, 0x4000000, RZ, 0xc0, !PT ;  /* 0x0400000015ff7812 */ /* 0x000fca000780c0ff */
[----:B------:R-:W-:Y:S02]  /*1abcc0*/  @P6 LOP3.LUT R23, R23, 0x40000, RZ, 0xfc, !PT ;  /* 0x0004000017176812 */ /* 0x000fe400078efcff */
[----:B------:R-:W-:Y:S02]  /*1abcd0*/  LOP3.LUT P6, RZ, R21, 0x8000000, RZ, 0xc0, !PT ;  /* 0x0800000015ff7812 */ /* 0x000fe400078cc0ff */
[----:B------:R-:W-:-:S05]  /*1abce0*/  PRMT R21, R49, 0x7772, RZ ;  /* 0x0000777231157816 */ /* 0x000fca00000000ff */
[----:B---3--:R0:W-:Y:S04]  /*1abcf0*/  @P3 STG.E.U8 desc[UR4][R38.64], R21 ;  /* 0x0000001526003986 */ /* 0x0081e8000c101104 */
[----:B0-----:R-:W3:Y:S01]  /*1abd00*/  LDL.LU R38, [R1+0x41c] ;  /* 0x00041c0001267983 */ /* 0x001ee20000300800 */
[----:B------:R-:W-:-:S03]  /*1abd10*/  PRMT R21, R49, 0x7773, RZ ;  /* 0x0000777331157816 */ /* 0x000fc600000000ff */
[----:B------:R-:W3:Y:S04]  /*1abd20*/  LDL.LU.64 R48, [R1+0x4b00] ;  /* 0x004b000001307983 */ /* 0x000ee80000300a00 */
[----:B--2---:R0:W-:Y:S04]  /*1abd30*/  @P2 STG.E.U8 desc[UR4][R10.64], R21 ;  /* 0x000000150a002986 */ /* 0x0041e8000c101104 */
[----:B0-----:R-:W2:Y:S04]  /*1abd40*/  LDL.LU.64 R10, [R1+0x4b08] ;  /* 0x004b0800010a7983 */ /* 0x001ea80000300a00 */
[----:B------:R-:W2:Y:S04]  /*1abd50*/  LDL.LU.64 R24, [R1+0x4af8] ;  /* 0x004af80001187983 */ /* 0x000ea80000300a00 */
[----:B------:R-:W2:Y:S01]  /*1abd60*/  LDL.LU.64 R26, [R1+0x4750] ;  /* 0x00475000011a7983 */ /* 0x000ea20000300a00 */
[----:B----4-:R-:W-:-:S05]  /*1abd70*/  PRMT R21, R42, 0x7770, RZ ;  /* 0x000077702a157816 */ /* 0x010fca00000000ff */
[----:B------:R0:W-:Y:S04]  /*1abd80*/  @P1 STG.E.U8 desc[UR4][R44.64], R21 ;  /* 0x000000152c001986 */ /* 0x0001e8000c101104 */
[----:B0-----:R-:W4:Y:S04]  /*1abd90*/  LDL.LU R44, [R1+0x40c] ;  /* 0x00040c00012c7983 */ /* 0x001f280000300800 */
[----:B------:R-:W4:Y:S04]  /*1abda0*/  LDL.LU.64 R28, [R1+0x4b18] ;  /* 0x004b1800011c7983 */ /* 0x000f280000300a00 */
[----:B------:R-:W4:Y:S01]  /*1abdb0*/  LDL.LU.64 R30, [R1+0x4b20] ;  /* 0x004b2000011e7983 */ /* 0x000f220000300a00 */
[----:B------:R-:W-:-:S03]  /*1abdc0*/  PRMT R21, R42, 0x7771, RZ ;  /* 0x000077712a157816 */ /* 0x000fc600000000ff */
[----:B------:R-:W4:Y:S04]  /*1abdd0*/  LDL.LU R45, [R1+0x490] ;  /* 0x00049000012d7983 */ /* 0x000f280000300800 */
[----:B------:R-:W4:Y:S04]  /*1abde0*/  LDL.LU.64 R32, [R1+0x4b10] ;  /* 0x004b100001207983 */ /* 0x000f280000300a00 */
[----:B------:R-:W4:Y:S04]  /*1abdf0*/  LDL.LU.64 R34, [R1+0x47a8] ;  /* 0x0047a80001227983 */ /* 0x000f280000300a00 */
[----:B------:R0:W-:Y:S02]  /*1abe00*/  @P0 STG.E.U8 desc[UR4][R36.64], R21 ;  /* 0x0000001524000986 */ /* 0x0001e4000c101104 */
[----:B0-----:R-:W-:-:S02]  /*1abe10*/  PRMT R21, R42, 0x7772, RZ ;  /* 0x000077722a157816 */ /* 0x001fc400000000ff */
[----:B------:R-:W4:Y:S04]  /*1abe20*/  LDL.LU.64 R36, [R1+0x4b38] ;  /* 0x004b380001247983 */ /* 0x000f280000300a00 */
[----:B------:R0:W-:Y:S01]  /*1abe30*/  @P6 STG.E.U8 desc[UR4][R40.64], R21 ;  /* 0x0000001528006986 */ /* 0x0001e2000c101104 */
[C---:B------:R-:W-:Y:S02]  /*1abe40*/  LOP3.LUT P6, RZ, R23.reuse, 0x40000, RZ, 0xc0, !PT ;  /* 0x0004000017ff7812 */ /* 0x040fe400078cc0ff */
[----:B0-----:R-:W-:Y:S01]  /*1abe50*/  PRMT R21, R42, 0x7773, RZ ;  /* 0x000077732a157816 */ /* 0x001fe200000000ff */
[----:B------:R-:W4:Y:S04]  /*1abe60*/  LDL.LU.64 R40, [R1+0x4b40] ;  /* 0x004b400001287983 */ /* 0x000f280000300a00 */
[----:B------:R-:W4:Y:S06]  /*1abe70*/  LDL.LU.64 R42, [R1+0x4b30] ;  /* 0x004b3000012a7983 */ /* 0x000f2c0000300a00 */
[----:B------:R0:W-:Y:S01]  /*1abe80*/  @P6 STG.E.U8 desc[UR4][R46.64], R21 ;  /* 0x000000152e006986 */ /* 0x0001e2000c101104 */
[----:B------:R-:W-:-:S03]  /*1abe90*/  LOP3.LUT P6, RZ, R23, 0x20000, RZ, 0xc0, !PT ;  /* 0x0002000017ff7812 */ /* 0x000fc600078cc0ff */
[----:B0-----:R-:W4:Y:S04]  /*1abea0*/  LDL.LU.64 R46, [R1+0x47e8] ;  /* 0x0047e800012e7983 */ /* 0x001f280000300a00 */
[----:B------:R-:W4:Y:S01]  /*1abeb0*/  LDL.LU R39, [R1+0x480] ;  /* 0x0004800001277983 */ /* 0x000f220000300800 */
[----:B---3--:R-:W-:-:S05]  /*1abec0*/  PRMT R21, R38, 0x7770, RZ ;  /* 0x0000777026157816 */ /* 0x008fca00000000ff */
[----:B------:R0:W-:Y:S04]  /*1abed0*/  @P6 STG.E.U8 desc[UR4][R48.64], R21 ;  /* 0x0000001530006986 */ /* 0x0001e8000c101104 */
[----:B0-----:R-:W3:Y:S01]  /*1abee0*/  LDL.LU.64 R48, [R1+0x4b58] ;  /* 0x004b580001307983 */ /* 0x001ee20000300a00 */
[----:B------:R-:W-:Y:S02]  /*1abef0*/  LOP3.LUT P6, RZ, R23, 0x10000, RZ, 0xc0, !PT ;  /* 0x0001000017ff7812 */ /* 0x000fe400078cc0ff */
[----:B------:R-:W-:Y:S02]  /*1abf00*/  PRMT R21, R38, 0x7771, RZ ;  /* 0x0000777126157816 */ /* 0x000fe400000000ff */
[C---:B------:R-:W-:Y:S02]  /*1abf10*/  LOP3.LUT P5, RZ, R20.reuse, 0x10, RZ, 0xc0, !PT ;  /* 0x0000001014ff7812 */ /* 0x040fe400078ac0ff */
[----:B------:R-:W-:-:S02]  /*1abf20*/  LOP3.LUT P4, RZ, R20, 0x20, RZ, 0xc0, !PT ;  /* 0x0000002014ff7812 */ /* 0x000fc4000788c0ff */
[C---:B------:R-:W-:Y:S02]  /*1abf30*/  LOP3.LUT P3, RZ, R20.reuse, 0x40, RZ, 0xc0, !PT ;  /* 0x0000004014ff7812 */ /* 0x040fe4000786c0ff */
[C---:B------:R-:W-:Y:S02]  /*1abf40*/  LOP3.LUT P2, RZ, R20.reuse, 0x80, RZ, 0xc0, !PT ;  /* 0x0000008014ff7812 */ /* 0x040fe4000784c0ff */
[C---:B------:R-:W-:Y:S02]  /*1abf50*/  LOP3.LUT P1, RZ, R20.reuse, 0x100, RZ, 0xc0, !PT ;  /* 0x0000010014ff7812 */ /* 0x040fe4000782c0ff */
        /* <DEDUP_REMOVED lines=30> */
[----:B0-----:R-:W3:Y:S04]  /*1ac140*/  LDL.LU.64 R48, [R1+0x4b60] ;  /* 0x004b600001307983 */ /* 0x001ee80000300a00 */
[----:B------:R-:W4:Y:S04]  /*1ac150*/  LDL.LU.64 R36, [R1+0x4b50] ;  /* 0x004b500001247983 */ /* 0x000f280000300a00 */
[----:B------:R-:W2:Y:S04]  /*1ac160*/  LDL.LU.64 R46, [R1+0x4840] ;  /* 0x00484000012e7983 */ /* 0x000ea80000300a00 */
[----:B------:R-:W2:Y:S04]  /*1ac170*/  LDL.LU.64 R40, [R1+0x4b70] ;  /* 0x004b700001287983 */ /* 0x000ea80000300a00 */
[----:B------:R-:W2:Y:S04]  /*1ac180*/  LDL.LU.64 R42, [R1+0x4b78] ;  /* 0x004b7800012a7983 */ /* 0x000ea80000300a00 */
[----:B------:R-:W2:Y:S04]  /*1ac190*/  LDL.LU.64 R44, [R1+0x4b68] ;  /* 0x004b6800012c7983 */ /* 0x000ea80000300a00 */
[----:B------:R-:W2:Y:S01]  /*1ac1a0*/  LDL.LU R22, [R1+0x494] ;  /* 0x0004940001167983 */ /* 0x000ea20000300800 */
[----:B------:R-:W-:-:S02]  /*1ac1b0*/  LOP3.LUT P6, RZ, R20, 0x400000, RZ, 0xc0, !PT ;  /* 0x0040000014ff7812 */ /* 0x000fc400078cc0ff */
[----:B------:R-:W-:Y:S02]  /*1ac1c0*/  LOP3.LUT R23, R23, 0xfffffff7, RZ, 0xc0, !PT ;  /* 0xfffffff717177812 */ /* 0x000fe400078ec0ff */
[----:B------:R-:W-:Y:S02]  /*1ac1d0*/  LOP3.LUT P3, RZ, R20, 0x400, RZ, 0xc0, !PT ;  /* 0x0000040014ff7812 */ /* 0x000fe4000786c0ff */
[----:B------:R-:W-:-:S07]  /*1ac1e0*/  PRMT R21, R39, 0x7771, RZ ;  /* 0x0000777127157816 */ /* 0x000fce00000000ff */
        /* <DEDUP_REMOVED lines=25> */
[----:B------:R-:W-:Y:S01]  /*1ac380*/  LOP3.LUT P6, RZ, R20, 0x4000, RZ, 0xc0, !PT ;  /* 0x0000400014ff7812 */ /* 0x000fe200078cc0ff */
[----:B---3--:R0:W-:Y:S04]  /*1ac390*/  @P3 STG.E.U8 desc[UR4][R48.64], R21 ;  /* 0x0000001530003986 */ /* 0x0081e8000c101104 */
[----:B0-----:R-:W3:Y:S04]  /*1ac3a0*/  LDL.LU.64 R48, [R1+0x4880] ;  /* 0x0048800001307983 */ /* 0x001ee80000300a00 */
[----:B------:R-:W3:Y:S04]  /*1ac3b0*/  LDL.LU R58, [R1+0x484] ;  /* 0x00048400013a7983 */ /* 0x000ee80000300800 */
[----:B------:R-:W3:Y:S04]  /*1ac3c0*/  LDL.LU.64 R24, [R1+0x4b90] ;  /* 0x004b900001187983 */ /* 0x000ee80000300a00 */
[----:B------:R-:W3:Y:S04]  /*1ac3d0*/  LDL.LU.64 R26, [R1+0x4b98] ;  /* 0x004b9800011a7983 */ /* 0x000ee80000300a00 */
[----:B------:R-:W3:Y:S01]  /*1ac3e0*/  LDL.LU.64 R28, [R1+0x4b88] ;  /* 0x004b8800011c7983 */ /* 0x000ee20000300a00 */
[----:B------:R-:W-:-:S03]  /*1ac3f0*/  PRMT R21, R39, 0x7772, RZ ;  /* 0x0000777227157816 */ /* 0x000fc600000000ff */
[----:B------:R-:W3:Y:S04]  /*1ac400*/  LDL.LU.64 R30, [R1+0x48d8] ;  /* 0x0048d800011e7983 */ /* 0x000ee80000300a00 */
[----:B----4-:R0:W-:Y:S02]  /*1ac410*/  @P2 STG.E.U8 desc[UR4][R36.64], R21 ;  /* 0x0000001524002986 */ /* 0x0101e4000c101104 */
[----:B0-----:R-:W-:-:S05]  /*1ac420*/  PRMT R21, R39, 0x7773, RZ ;  /* 0x0000777327157816 */ /* 0x001fca00000000ff */
[----:B--2---:R0:W-:Y:S04]  /*1ac430*/  @P1 STG.E.U8 desc[UR4][R46.64], R21 ;  /* 0x000000152e001986 */ /* 0x0041e8000c101104 */
[----:B0-----:R-:W2:Y:S04]  /*1ac440*/  LDL.LU R46, [R1+0x498] ;  /* 0x00049800012e7983 */ /* 0x001ea80000300800 */
[----:B------:R-:W4:Y:S04]  /*1ac450*/  LDL.LU.64 R32, [R1+0x4bb0] ;  /* 0x004bb00001207983 */ /* 0x000f280000300a00 */
[----:B------:R-:W2:Y:S01]  /*1ac460*/  LDL.LU.64 R34, [R1+0x4bb8] ;  /* 0x004bb80001227983 */ /* 0x000ea20000300a00 */
[----:B------:R-:W-:-:S03]  /*1ac470*/  PRMT R21, R22, 0x7770, RZ ;  /* 0x0000777016157816 */ /* 0x000fc600000000ff */
[----:B------:R-:W2:Y:S04]  /*1ac480*/  LDL.LU R47, [R1+0x488] ;  /* 0x00048800012f7983 */ /* 0x000ea80000300800 */
[----:B------:R-:W2:Y:S04]  /*1ac490*/  LDL.LU.64 R36, [R1+0x4ba8] ;  /* 0x004ba80001247983 */ /* 0x000ea80000300a00 */
[----:B------:R-:W2:Y:S04]  /*1ac4a0*/  LDL.LU.64 R38, [R1+0x4918] ;  /* 0x0049180001267983 */ /* 0x000ea80000300a00 */
[----:B------:R0:W-:Y:S02]  /*1ac4b0*/  @P0 STG.E.U8 desc[UR4][R40.64], R21 ;  /* 0x0000001528000986 */ /* 0x0001e4000c101104 */
[----:B0-----:R-:W-:-:S02]  /*1ac4c0*/  PRMT R21, R22, 0x7771, RZ ;  /* 0x0000777116157816 */ /* 0x001fc400000000ff */
[----:B------:R-:W4:Y:S04]  /*1ac4d0*/  LDL.LU.64 R40, [R1+0x4bc8] ;  /* 0x004bc80001287983 */ /* 0x000f280000300a00 */
[----:B------:R0:W-:Y:S01]  /*1ac4e0*/  @P6 STG.E.U8 desc[UR4][R42.64], R21 ;  /* 0x000000152a006986 */ /* 0x0001e2000c101104 */
[C---:B------:R-:W-:Y:S02]  /*1ac4f0*/  LOP3.LUT P6, RZ, R23.reuse, 0x400, RZ, 0xc0, !PT ;  /* 0x0000040017ff7812 */ /* 0x040fe400078cc0ff */
[----:B0-----:R-:W-:Y:S01]  /*1ac500*/  PRMT R21, R22, 0x7772, RZ ;  /* 0x0000777216157816 */ /* 0x001fe200000000ff */
[----:B------:R-:W4:Y:S10]  /*1ac510*/  LDL.LU.64 R42, [R1+0x4bd0] ;  /* 0x004bd000012a7983 */ /* 0x000f340000300a00 */
        /* <DEDUP_REMOVED lines=9> */
[----:B---3--:R0:W-:Y:S01]  /*1ac5b0*/  @P6 STG.E.U8 desc[UR4][R48.64], R21 ;  /* 0x0000001530006986 */ /* 0x0081e2000c101104 */
[----:B------:R-:W-:-:S02]  /*1ac5c0*/  LOP3.LUT P6, RZ, R23, 0x100, RZ, 0xc0, !PT ;  /* 0x0000010017ff7812 */ /* 0x000fc400078cc0ff */
[----:B0-----:R-:W-:Y:S01]  /*1ac5d0*/  PRMT R21, R58, 0x7770, RZ ;  /* 0x000077703a157816 */ /* 0x001fe200000000ff */
[----:B------:R-:W3:Y:S10]  /*1ac5e0*/  LDL.LU.64 R48, [R1+0x4970] ;  /* 0x0049700001307983 */ /* 0x000ef40000300a00 */
        /* <DEDUP_REMOVED lines=11> */
[----:B--2---:R-:W-:-:S11]  /*1ac6a0*/  PRMT R21, R46, 0x7770, RZ ;  /* 0x000077702e157816 */ /* 0x004fd600000000ff */
[----:B----4-:R0:W-:Y:S01]  /*1ac6b0*/  @P6 STG.E.U8 desc[UR4][R32.64], R21 ;  /* 0x0000001520006986 */ /* 0x0101e2000c101104 */
        /* <DEDUP_REMOVED lines=13> */
[----:B0-----:R-:W-:Y:S02]  /*1ac790*/  PRMT R21, R47, 0x7773, RZ ;  /* 0x000077732f157816 */ /* 0x001fe400000000ff */
[----:B------:R-:W2:Y:S04]  /*1ac7a0*/  LDL.LU.64 R46, [R1+0x4be8] ;  /* 0x004be800012e7983 */ /* 0x000ea80000300a00 */
[----:B------:R-:W4:Y:S04]  /*1ac7b0*/  LDL.LU.64 R36, [R1+0x4bf0] ;  /* 0x004bf00001247983 */ /* 0x000f280000300a00 */
[----:B------:R-:W2:Y:S04]  /*1ac7c0*/  LDL.LU.64 R38, [R1+0x4be0] ;  /* 0x004be00001267983 */ /* 0x000ea80000300a00 */
[----:B------:R-:W2:Y:S01]  /*1ac7d0*/  LDL.LU R40, [R1+0x49c] ;  /* 0x00049c0001287983 */ /* 0x000ea20000300800 */
[----:B------:R-:W-:-:S02]  /*1ac7e0*/  LOP3.LUT P0, RZ, R20, 0x10000000, RZ, 0xc0, !PT ;  /* 0x1000000014ff7812 */ /* 0x000fc4000780c0ff */
[----:B------:R-:W-:-:S11]  /*1ac7f0*/  LOP3.LUT P3, RZ, R20, 0x20000000, RZ, 0xc0, !PT ;  /* 0x2000000014ff7812 */ /* 0x000fd6000786c0ff */
[----:B---3--:R0:W-:Y:S04]  /*1ac800*/  @P0 STG.E.U8 desc[UR4][R48.64], R21 ;  /* 0x0000001530000986 */ /* 0x0081e8000c101104 */
[----:B0-----:R-:W3:Y:S04]  /*1ac810*/  LDL.LU.64 R48, [R1+0x49a0] ;  /* 0x0049a00001307983 */ /* 0x001ee80000300a00 */
[----:B------:R-:W3:Y:S04]  /*1ac820*/  LDL.LU.64 R42, [R1+0x4c08] ;  /* 0x004c0800012a7983 */ /* 0x000ee80000300a00 */
[----:B------:R-:W3:Y:S04]  /*1ac830*/  LDL.LU.64 R44, [R1+0x4c10] ;  /* 0x004c1000012c7983 */ /* 0x000ee80000300a00 */
[----:B------:R-:W3:Y:S01]  /*1ac840*/  LDL.LU R22, [R1+0x48c] ;  /* 0x00048c0001167983 */ /* 0x000ee20000300800 */
[----:B------:R-:W-:-:S02]  /*1ac850*/  LOP3.LUT P6, RZ, R19, 0x200, RZ, 0xc0, !PT ;  /* 0x0000020013ff7812 */ /* 0x000fc400078cc0ff */
[C---:B------:R-:W-:Y:S02]  /*1ac860*/  LOP3.LUT P2, RZ, R20.reuse, 0x40000000, RZ, 0xc0, !PT ;  /* 0x4000000014ff7812 */ /* 0x040fe4000784c0ff */
[C---:B------:R-:W-:Y:S02]  /*1ac870*/  LOP3.LUT P1, RZ, R20.reuse, 0x80000000, RZ, 0xc0, !PT ;  /* 0x8000000014ff7812 */ /* 0x040fe4000782c0ff */
[----:B------:R-:W-:Y:S02]  /*1ac880*/  LOP3.LUT R20, R20, 0xf7ffffff, RZ, 0xc0, !PT ;  /* 0xf7ffffff14147812 */ /* 0x000fe400078ec0ff */
[----:B--2---:R-:W-:-:S05]  /*1ac890*/  PRMT R21, R40, 0x7770, RZ ;  /* 0x0000777028157816 */ /* 0x004fca00000000ff */
[----:B------:R0:W-:Y:S04]  /*1ac8a0*/  @P3 STG.E.U8 desc[UR4][R46.64], R21 ;  /* 0x000000152e003986 */ /* 0x0001e8000c101104 */
[----:B0-----:R-:W2:Y:S01]  /*1ac8b0*/  LDL.LU.64 R46, [R1+0x4c00] ;  /* 0x004c0000012e7983 */ /* 0x001ea20000300a00 */
[----:B------:R-:W-:Y:S02]  /*1ac8c0*/  @P6 LOP3.LUT R20, R20, 0x8000000, RZ, 0xfc, !PT ;  /* 0x0800000014146812 */ /* 0x000fe400078efcff */
[----:B------:R-:W-:Y:S01]  /*1ac8d0*/  LOP3.LUT P6, RZ, R19, 0x100, RZ, 0xc0, !PT ;  /* 0x0000010013ff7812 */ /* 0x000fe200078cc0ff */
[----:B------:R-:W2:Y:S04]  /*1ac8e0*/  LDL.LU.64 R24, [R1+0x49c8] ;  /* 0x0049c80001187983 */ /* 0x000ea80000300a00 */
[----:B------:R-:W2:Y:S01]  /*1ac8f0*/  LDL.LU.64 R26, [R1+0x4c20] ;  /* 0x004c2000011a7983 */ /* 0x000ea20000300a00 */
[----:B------:R-:W-:-:S03]  /*1ac900*/  LOP3.LUT R20, R20, 0xefffffff, RZ, 0xc0, !PT ;  /* 0xefffffff14147812 */ /* 0x000fc600078ec0ff */
[----:B------:R-:W2:Y:S04]  /*1ac910*/  LDL.LU R58, [R1+0x470] ;  /* 0x00047000013a7983 */ /* 0x000ea80000300800 */
[----:B------:R-:W2:Y:S01]  /*1ac920*/  LDL.LU.64 R28, [R1+0x4c30] ;  /* 0x004c3000011c7983 */ /* 0x000ea20000300a00 */
[----:B------:R-:W-:-:S03]  /*1ac930*/  LOP3.LUT R23, R23, 0xfffffffe, RZ, 0xc0, !PT ;  /* 0xfffffffe17177812 */ /* 0x000fc600078ec0ff */
[----:B------:R-:W2:Y:S01]  /*1ac940*/  LDL.LU.64 R30, [R1+0x4c18] ;  /* 0x004c1800011e7983 */ /* 0x000ea20000300a00 */
[----:B------:R-:W-:Y:S02]  /*1ac950*/  PRMT R21, R40, 0x7771, RZ ;  /* 0x0000777128157816 */ /* 0x000fe400000000ff */
[C---:B------:R-:W-:Y:S01]  /*1ac960*/  LOP3.LUT P0, RZ, R19.reuse, 0x1, RZ, 0xc0, !PT ;  /* 0x0000000113ff7812 */ /* 0x040fe2000780c0ff */
[----:B------:R-:W2:Y:S01]  /*1ac970*/  LDL.LU.64 R32, [R1+0x49e8] ;  /* 0x0049e80001207983 */ /* 0x000ea20000300a00 */
        /* <DEDUP_REMOVED lines=13> */
[----:B------:R-:W-:Y:S01]  /*1aca50*/  LOP3.LUT R23, R23, 0xfffffffd, RZ, 0xc0, !PT ;  /* 0xfffffffd17177812 */ /* 0x000fe200078ec0ff */
[----:B----4-:R0:W-:Y:S10]  /*1aca60*/  @P2 STG.E.U8 desc[UR4][R36.64], R21 ;  /* 0x0000001524002986 */ /* 0x0101f4000c101104 */
[----:B------:R-:W-:-:S02]  /*1aca70*/  @P6 LOP3.LUT R23, R23, 0x2, RZ, 0xfc, !PT ;  /* 0x0000000217176812 */ /* 0x000fc400078efcff */
[----:B------:R-:W-:Y:S02]  /*1aca80*/  LOP3.LUT P6, RZ, R19, 0x4, RZ, 0xc0, !PT ;  /* 0x0000000413ff7812 */ /* 0x000fe400078cc0ff */
[----:B0-----:R-:W-:Y:S02]  /*1aca90*/  PRMT R21, R40, 0x7772, RZ ;  /* 0x0000777228157816 */ /* 0x001fe400000000ff */
[----:B------:R-:W-:-:S03]  /*1acaa0*/  LOP3.LUT R23, R23, 0xfffffffb, RZ, 0xc0, !PT ;  /* 0xfffffffb17177812 */ /* 0x000fc600078ec0ff */
[----:B------:R0:W-:Y:S06]  /*1acab0*/  @P1 STG.E.U8 desc[UR4][R38.64], R21 ;  /* 0x0000001526001986 */ /* 0x0001ec000c101104 */
[----:B------:R-:W-:Y:S02]  /*1acac0*/  @P6 LOP3.LUT R23, R23, 0x4, RZ, 0xfc, !PT ;  /* 0x0000000417176812 */ /* 0x000fe400078efcff */
[----:B------:R-:W-:Y:S02]  /*1acad0*/  LOP3.LUT P6, RZ, R19, 0x2, RZ, 0xc0, !PT ;  /* 0x0000000213ff7812 */ /* 0x000fe400078cc0ff */
[----:B0-----:R-:W-:-:S05]  /*1acae0*/  PRMT R21, R40, 0x7773, RZ ;  /* 0x0000777328157816 */ /* 0x001fca00000000ff */
[----:B---3--:R0:W-:Y:S04]  /*1acaf0*/  @P0 STG.E.U8 desc[UR4][R48.64], R21 ;  /* 0x0000001530000986 */ /* 0x0081e8000c101104 */
[----:B0-----:R-:W3:Y:S04]  /*1acb00*/  LDL.LU R49, [R1+0x460] ;  /* 0x0004600001317983 */ /* 0x001ee80000300800 */
[----:B------:R-:W4:Y:S01]  /*1acb10*/  LDL.LU.64 R34, [R1+0x4c40] ;  /* 0x004c400001227983 */ /* 0x000f220000300a00 */
[----:B------:R-:W-:-:S03]  /*1acb20*/  PRMT R21, R22, 0x7770, RZ ;  /* 0x0000777016157816 */ /* 0x000fc600000000ff */
[----:B------:R-:W4:Y:S04]  /*1acb30*/  LDL.LU.64 R36, [R1+0x4c48] ;  /* 0x004c480001247983 */ /* 0x000f280000300a00 */
[----:B------:R-:W4:Y:S04]  /*1acb40*/  LDL.LU.64 R38, [R1+0x4c38] ;  /* 0x004c380001267983 */ /* 0x000f280000300a00 */
[----:B------:R0:W-:Y:S01]  /*1acb50*/  @P6 STG.E.U8 desc[UR4][R42.64], R21 ;  /* 0x000000152a006986 */ /* 0x0001e2000c101104 */
[----:B------:R-:W-:-:S03]  /*1acb60*/  LOP3.LUT P6, RZ, R23, 0x4, RZ, 0xc0, !PT ;  /* 0x0000000417ff7812 */ /* 0x000fc600078cc0ff */
[----:B------:R-:W4:Y:S04]  /*1acb70*/  LDL.LU.64 R40, [R1+0x4a20] ;  /* 0x004a200001287983 */ /* 0x000f280000300a00 */
[----:B------:R-:W4:Y:S01]  /*1acb80*/  LDL.LU R48, [R1+0x474] ;  /* 0x0004740001307983 */ /* 0x000f220000300800 */
[----:B0-----:R-:W-:-:S03]  /*1acb90*/  PRMT R21, R22, 0x7771, RZ ;  /* 0x0000777116157816 */ /* 0x001fc600000000ff */
[----:B------:R-:W4:Y:S04]  /*1acba0*/  LDL.LU.64 R42, [R1+0x4c60] ;  /* 0x004c6000012a7983 */ /* 0x000f280000300a00 */
        /* <DEDUP_REMOVED lines=27> */
[----:B---3--:R-:W-:-:S05]  /*1acd60*/  PRMT R21, R49, 0x7770, RZ ;  /* 0x0000777031157816 */ /* 0x008fca00000000ff */
[----:B----4-:R0:W-:Y:S02]  /*1acd70*/  @P6 STG.E.U8 desc[UR4][R34.64], R21 ;  /* 0x0000001522006986 */ /* 0x0101e4000c101104 */
[----:B0-----:R-:W-:-:S05]  /*1acd80*/  PRMT R21, R49, 0x7771, RZ ;  /* 0x0000777131157816 */ /* 0x001fca00000000ff */
[----:B------:R0:W-:Y:S02]  /*1acd90*/  @P5 STG.E.U8 desc[UR4][R36.64], R21 ;  /* 0x0000001524005986 */ /* 0x0001e4000c101104 */
        /* <DEDUP_REMOVED lines=14> */
[----:B------:R-:W3:Y:S04]  /*1ace80*/  LDL.LU.64 R40, [R1+0x4c70] ;  /* 0x004c700001287983 */ /* 0x000ee80000300a00 */
[----:B------:R-:W3:Y:S04]  /*1ace90*/  LDL.LU R49, [R1+0x464] ;  /* 0x0004640001317983 */ /* 0x000ee80000300800 */
[----:B------:R-:W3:Y:S01]  /*1acea0*/  LDL.LU.64 R42, [R1+0x4a78] ;  /* 0x004a7800012a7983 */ /* 0x000ee20000300a00 */
[----:B------:R-:W-:-:S03]  /*1aceb0*/  LOP3.LUT P6, RZ, R19, 0x10000000, RZ, 0xc0, !PT ;  /* 0x1000000013ff7812 */ /* 0x000fc600078cc0ff */
[----:B------:R-:W3:Y:S01]  /*1acec0*/  LDL.LU R24, [R1+0x478] ;  /* 0x0004780001187983 */ /* 0x000ee20000300800 */
[----:B------:R-:W-:Y:S02]  /*1aced0*/  LOP3.LUT P3, RZ, R19, 0x10000, RZ, 0xc0, !PT ;  /* 0x0001000013ff7812 */ /* 0x000fe4000786c0ff */
[----:B------:R-:W-:Y:S01]  /*1acee0*/  LOP3.LUT R20, R20, 0xfff7ffff, RZ, 0xc0, !PT ;  /* 0xfff7ffff14147812 */ /* 0x000fe200078ec0ff */
[----:B------:R-:W3:Y:S01]  /*1acef0*/  LDL.LU.64 R44, [R1+0x4c98] ;  /* 0x004c9800012c7983 */ /* 0x000ee20000300a00 */
[----:B------:R-:W-:-:S05]  /*1acf00*/  PRMT R21, R48, 0x7773, RZ ;  /* 0x0000777330157816 */ /* 0x000fca00000000ff */
        /* <DEDUP_REMOVED lines=21> */
[C---:B------:R-:W-:Y:S02]  /*1ad060*/  LOP3.LUT P6, RZ, R19.reuse, 0x200000, RZ, 0xc0, !PT ;  /* 0x0020000013ff7812 */ /* 0x040fe400078cc0ff */
[----:B------:R-:W-:Y:S02]  /*1ad070*/  LOP3.LUT R20, R20, 0xfbffffff, RZ, 0xc0, !PT ;  /* 0xfbffffff14147812 */ /* 0x000fe400078ec0ff */
[C---:B------:R-:W-:Y:S02]  /*1ad080*/  LOP3.LUT P0, RZ, R19.reuse, 0x80000, RZ, 0xc0, !PT ;  /* 0x0008000013ff7812 */ /* 0x040fe4000780c0ff */
[C---:B------:R-:W-:Y:S02]  /*1ad090*/  LOP3.LUT P5, RZ, R19.reuse, 0x20000000, RZ, 0xc0, !PT ;  /* 0x2000000013ff7812 */ /* 0x040fe400078ac0ff */
[----:B------:R-:W-:-:S05]  /*1ad0a0*/  LOP3.LUT P4, RZ, R19, 0x40000000, RZ, 0xc0, !PT ;  /* 0x4000000013ff7812 */ /* 0x000fca000788c0ff */
        /* <DEDUP_REMOVED lines=12> */
[----:B------:R-:W3:Y:S01]  /*1ad170*/  LDL.LU.64 R34, [R1+0x4ad0] ;  /* 0x004ad00001227983 */ /* 0x000ee20000300a00 */
[----:B------:R-:W-:Y:S02]  /*1ad180*/  LOP3.LUT P3, RZ, R19, 0x80000000, RZ, 0xc0, !PT ;  /* 0x8000000013ff7812 */ /* 0x000fe4000786c0ff */
[C---:B------:R-:W-:Y:S01]  /*1ad190*/  PRMT R19, R49.reuse, 0x7771, RZ ;  /* 0x0000777131137816 */ /* 0x040fe200000000ff */
[----:B------:R0:W-:Y:S04]  /*1ad1a0*/  @P2 STG.E.U8 desc[UR4][R36.64], R21 ;  /* 0x0000001524002986 */ /* 0x0001e8000c101104 */
[----:B----4-:R1:W-:Y:S04]  /*1ad1b0*/  @P1 STG.E.U8 desc[UR4][R38.64], R19 ;  /* 0x0000001326001986 */ /* 0x0103e8000c101104 */
[----:B0-----:R-:W4:Y:S04]  /*1ad1c0*/  LDL.LU.64 R36, [R1+0x4cd0] ;  /* 0x004cd00001247983 */ /* 0x001f280000300a00 */
[----:B-1----:R-:W3:Y:S01]  /*1ad1d0*/  LDL.LU.64 R38, [R1+0x4cd8] ;  /* 0x004cd80001267983 */ /* 0x002ee20000300a00 */
[----:B------:R-:W-:-:S05]  /*1ad1e0*/  PRMT R19, R49, 0x7772, RZ ;  /* 0x0000777231137816 */ /* 0x000fca00000000ff */
[----:B------:R0:W-:Y:S02]  /*1ad1f0*/  @P0 STG.E.U8 desc[UR4][R40.64], R19 ;  /* 0x0000001328000986 */ /* 0x0001e4000c101104 */
[----:B0-----:R-:W-:Y:S02]  /*1ad200*/  PRMT R19, R49, 0x7773, RZ ;  /* 0x0000777331137816 */ /* 0x001fe400000000ff */
[----:B------:R-:W3:Y:S04]  /*1ad210*/  LDL.LU.64 R40, [R1+0x4cc8] ;  /* 0x004cc80001287983 */ /* 0x000ee80000300a00 */
[----:B------:R-:W3:Y:S04]  /*1ad220*/  LDL.LU R49, [R1+0x46c] ;  /* 0x00046c0001317983 */ /* 0x000ee80000300800 */
[----:B------:R0:W-:Y:S01]  /*1ad230*/  @P6 STG.E.U8 desc[UR4][R42.64], R19 ;  /* 0x000000132a006986 */ /* 0x0001e2000c101104 */
[----:B------:R-:W-:-:S02]  /*1ad240*/  LOP3.LUT P6, RZ, R20, 0x4000000, RZ, 0xc0, !PT ;  /* 0x0400000014ff7812 */ /* 0x000fc400078cc0ff */
[----:B0-----:R-:W-:Y:S01]  /*1ad250*/  PRMT R19, R24, 0x7770, RZ ;  /* 0x0000777018137816 */ /* 0x001fe200000000ff */
[----:B------:R-:W3:Y:S10]  /*1ad260*/  LDL.LU.64 R42, [R1+0x4af0] ;  /* 0x004af000012a7983 */ /* 0x000ef40000300a00 */
[----:B------:R0:W-:Y:S01]  /*1ad270*/  @P6 STG.E.U8 desc[UR4][R44.64], R19 ;  /* 0x000000132c006986 */ /* 0x0001e2000c101104 */
[----:B------:R-:W-:-:S02]  /*1ad280*/  LOP3.LUT P6, RZ, R20, 0x2000000, RZ, 0xc0, !PT ;  /* 0x0200000014ff7812 */ /* 0x000fc400078cc0ff */
[----:B0-----:R-:W-:Y:S01]  /*1ad290*/  PRMT R19, R24, 0x7771, RZ ;  /* 0x0000777118137816 */ /* 0x001fe200000000ff */
[----:B------:R-:W4:Y:S10]  /*1ad2a0*/  LDL.LU.64 R44, [R1+0x4cf0] ;  /* 0x004cf000012c7983 */ /* 0x000f340000300a00 */
        /* <DEDUP_REMOVED lines=21> */
[----:B----4-:R0:W-:Y:S02]  /*1ad400*/  @P5 STG.E.U8 desc[UR4][R36.64], R19 ;  /* 0x0000001324005986 */ /* 0x0101e4000c101104 */
[----:B0-----:R-:W-:-:S05]  /*1ad410*/  PRMT R19, R48, 0x7771, RZ ;  /* 0x0000777130137816 */ /* 0x001fca00000000ff */
[----:B------:R0:W-:Y:S04]  /*1ad420*/  @P4 STG.E.U8 desc[UR4][R38.64], R19 ;  /* 0x0000001326004986 */ /* 0x0001e8000c101104 */
[----:B0-----:R-:W3:Y:S01]  /*1ad430*/  LDL.LU.64 R38, [R1+0x4ce8] ;  /* 0x004ce80001267983 */ /* 0x001ee20000300a00 */
[----:B------:R-:W-:Y:S02]  /*1ad440*/  LOP3.LUT P2, RZ, R18, 0x1, RZ, 0xc0, !PT ;  /* 0x0000000112ff7812 */ /* 0x000fe4000784c0ff */
[----:B------:R-:W-:Y:S02]  /*1ad450*/  PRMT R19, R48, 0x7772, RZ ;  /* 0x0000777230137816 */ /* 0x000fe400000000ff */
[----:B------:R-:W-:Y:S01]  /*1ad460*/  LOP3.LUT P1, RZ, R18, 0x2, RZ, 0xc0, !PT ;  /* 0x0000000212ff7812 */ /* 0x000fe2000782c0ff */
[----:B------:R-:W4:Y:S04]  /*1ad470*/  LDL.LU.64 R34, [R1+0x4b28] ;  /* 0x004b280001227983 */ /* 0x000f280000300a00 */
[----:B------:R0:W-:Y:S02]  /*1ad480*/  @P3 STG.E.U8 desc[UR4][R40.64], R19 ;  /* 0x0000001328003986 */ /* 0x0001e4000c101104 */
[----:B0-----:R-:W-:-:S05]  /*1ad490*/  PRMT R19, R48, 0x7773, RZ ;  /* 0x0000777330137816 */ /* 0x001fca00000000ff */
[----:B------:R0:W-:Y:S02]  /*1ad4a0*/  @P2 STG.E.U8 desc[UR4][R42.64], R19 ;  /* 0x000000132a002986 */ /* 0x0001e4000c101104 */
[----:B0-----:R-:W-:-:S05]  /*1ad4b0*/  PRMT R19, R49, 0x7770, RZ ;  /* 0x0000777031137816 */ /* 0x001fca00000000ff */
[----:B------:R0:W-:Y:S04]  /*1ad4c0*/  @P1 STG.E.U8 desc[UR4][R44.64], R19 ;  /* 0x000000132c001986 */ /* 0x0001e8000c101104 */
[----:B0-----:R-:W4:Y:S04]  /*1ad4d0*/  LDL.LU.64 R44, [R1+0x4d10] ;  /* 0x004d1000012c7983 */ /* 0x001f280000300a00 */
[----:B------:R-:W4:Y:S04]  /*1ad4e0*/  LDL.LU.64 R36, [R1+0x4d18] ;  /* 0x004d180001247983 */ /* 0x000f280000300a00 */
[----:B------:R-:W4:Y:S04]  /*1ad4f0*/  LDL.LU.64 R40, [R1+0x4d08] ;  /* 0x004d080001287983 */ /* 0x000f280000300a00 */
[----:B------:R-:W4:Y:S01]  /*1ad500*/  LDL.LU R42, [R1+0x450] ;  /* 0x00045000012a7983 */ /* 0x000f220000300800 */
[----:B------:R-:W-:-:S02]  /*1ad510*/  LOP3.LUT P0, RZ, R18, 0x4, RZ, 0xc0, !PT ;  /* 0x0000000412ff7812 */ /* 0x000fc4000780c0ff */
[----:B------:R-:W-:Y:S02]  /*1ad520*/  PRMT R19, R49, 0x7771, RZ ;  /* 0x0000777131137816 */ /* 0x000fe400000000ff */
[----:B------:R-:W-:-:S09]  /*1ad530*/  LOP3.LUT P3, RZ, R18, 0x8, RZ, 0xc0, !PT ;  /* 0x0000000812ff7812 */ /* 0x000fd2000786c0ff */
[----:B--2---:R0:W-:Y:S04]  /*1ad540*/  @P0 STG.E.U8 desc[UR4][R46.64], R19 ;  /* 0x000000132e000986 */ /* 0x0041e8000c101104 */
[----:B0-----:R-:W2:Y:S01]  /*1ad550*/  LDL.LU.64 R46, [R1+0x4b48] ;  /* 0x004b4800012e7983 */ /* 0x001ea20000300a00 */
[----:B------:R-:W-:-:S05]  /*1ad560*/  PRMT R19, R49, 0x7772, RZ ;  /* 0x0000777231137816 */ /* 0x000fca00000000ff */
[----:B---3--:R0:W-:Y:S04]  /*1ad570*/  @P3 STG.E.U8 desc[UR4][R38.64], R19 ;  /* 0x0000001326003986 */ /* 0x0081e8000c101104 */
[----:B0-----:R-:W3:Y:S01]  /*1ad580*/  LDL.LU R38, [R1+0x440] ;  /* 0x0004400001267983 */ /* 0x001ee20000300800 */
[----:B------:R-:W-:-:S03]  /*1ad590*/  PRMT R19, R49, 0x7773, RZ ;  /* 0x0000777331137816 */ /* 0x000fc600000000ff */
[----:B------:R-:W3:Y:S01]  /*1ad5a0*/  LDL.LU.64 R48, [R1+0x4d28] ;  /* 0x004d280001307983 */ /* 0x000ee20000300a00 */
[----:B------:R-:W-:Y:S02]  /*1ad5b0*/  LOP3.LUT P6, RZ, R18, 0x8000, RZ, 0xc0, !PT ;  /* 0x0000800012ff7812 */ /* 0x000fe400078cc0ff */
[----:B------:R-:W-:Y:S01]  /*1ad5c0*/  LOP3.LUT R20, R20, 0xfffff7ff, RZ, 0xc0, !PT ;  /* 0xfffff7ff14147812 */ /* 0x000fe200078ec0ff */
[----:B------:R-:W3:Y:S04]  /*1ad5d0*/  LDL.LU.64 R22, [R1+0x4d30] ;  /* 0x004d300001167983 */ /* 0x000ee80000300a00 */
[----:B------:R-:W3:Y:S01]  /*1ad5e0*/  LDL.LU.64 R24, [R1+0x4d20] ;  /* 0x004d200001187983 */ /* 0x000ee20000300a00 */
[C---:B------:R-:W-:Y:S02]  /*1ad5f0*/  LOP3.LUT P2, RZ, R18.reuse, 0x10, RZ, 0xc0, !PT ;  /* 0x0000001012ff7812 */ /* 0x040fe4000784c0ff */
[----:B------:R-:W-:Y:S01]  /*1ad600*/  LOP3.LUT P1, RZ, R18, 0x20, RZ, 0xc0, !PT ;  /* 0x0000002012ff7812 */ /* 0x000fe2000782c0ff */
[----:B------:R-:W3:Y:S02]  /*1ad610*/  LDL.LU.64 R26, [R1+0x4b80] ;  /* 0x004b8000011a7983 */ /* 0x000ee40000300a00 */
        /* <DEDUP_REMOVED lines=19> */
[----:B------:R-:W-:Y:S01]  /*1ad750*/  LOP3.LUT P6, RZ, R18, 0x200, RZ, 0xc0, !PT ;  /* 0x0000020012ff7812 */ /* 0x000fe200078cc0ff */
[----:B0-----:R-:W4:Y:S04]  /*1ad760*/  LDL.LU R44, [R1+0x454] ;  /* 0x00045400012c7983 */ /* 0x001f280000300800 */
[----:B------:R-:W4:Y:S01]  /*1ad770*/  LDL.LU.64 R28, [R1+0x4d48] ;  /* 0x004d4800011c7983 */ /* 0x000f220000300a00 */
[----:B------:R-:W-:-:S03]  /*1ad780*/  LOP3.LUT R20, R20, 0xfffdffff, RZ, 0xc0, !PT ;  /* 0xfffdffff14147812 */ /* 0x000fc600078ec0ff */
[----:B------:R-:W4:Y:S01]  /*1ad790*/  LDL.LU.64 R30, [R1+0x4d50] ;  /* 0x004d5000011e7983 */ /* 0x000f220000300a00 */
[----:B------:R-:W-:Y:S02]  /*1ad7a0*/  LOP3.LUT P0, RZ, R18, 0x40, RZ, 0xc0, !PT ;  /* 0x0000004012ff7812 */ /* 0x000fe4000780c0ff */
[----:B------:R-:W-:Y:S01]  /*1ad7b0*/  PRMT R19, R42, 0x7771, RZ ;  /* 0x000077712a137816 */ /* 0x000fe200000000ff */
[----:B------:R-:W4:Y:S04]  /*1ad7c0*/  LDL.LU R45, [R1+0x444] ;  /* 0x00044400012d7983 */ /* 0x000f280000300800 */
[----:B------:R-:W4:Y:S01]  /*1ad7d0*/  LDL.LU.64 R32, [R1+0x4d40] ;  /* 0x004d400001207983 */ /* 0x000f220000300a00 */
[----:B------:R-:W-:Y:S02]  /*1ad7e0*/  @P6 LOP3.LUT R20, R20, 0x20000, RZ, 0xfc, !PT ;  /* 0x0002000014146812 */ /* 0x000fe400078efcff */
[----:B------:R-:W-:Y:S01]  /*1ad7f0*/  LOP3.LUT P6, RZ, R18, 0x100, RZ, 0xc0, !PT ;  /* 0x0000010012ff7812 */ /* 0x000fe200078cc0ff */
[----:B------:R-:W4:Y:S01]  /*1ad800*/  LDL.LU.64 R34, [R1+0x4ba0] ;  /* 0x004ba00001227983 */ /* 0x000f220000300a00 */
[----:B------:R-:W-:-:S11]  /*1ad810*/  LOP3.LUT R20, R20, 0xfffbffff, RZ, 0xc0, !PT ;  /* 0xfffbffff14147812 */ /* 0x000fd600078ec0ff */
[----:B------:R-:W-:Y:S02]  /*1ad820*/  @P6 LOP3.LUT R20, R20, 0x40000, RZ, 0xfc, !PT ;  /* 0x0004000014146812 */ /* 0x000fe400078efcff */
[----:B------:R-:W-:Y:S01]  /*1ad830*/  LOP3.LUT P6, RZ, R18, 0x80, RZ, 0xc0, !PT ;  /* 0x0000008012ff7812 */ /* 0x000fe200078cc0ff */
[----:B------:R0:W-:Y:S02]  /*1ad840*/  @P0 STG.E.U8 desc[UR4][R36.64], R19 ;  /* 0x0000001324000986 */ /* 0x0001e4000c101104 */
[----:B0-----:R-:W-:Y:S02]  /*1ad850*/  PRMT R19, R42, 0x7772, RZ ;  /* 0x000077722a137816 */ /* 0x001fe400000000ff */
[----:B------:R-:W4:Y:S08]  /*1ad860*/  LDL.LU.64 R36, [R1+0x4d68] ;  /* 0x004d680001247983 */ /* 0x000f300000300a00 */
[----:B------:R0:W-:Y:S01]  /*1ad870*/  @P6 STG.E.U8 desc[UR4][R40.64], R19 ;  /* 0x0000001328006986 */ /* 0x0001e2000c101104 */
[----:B------:R-:W-:-:S02]  /*1ad880*/  LOP3.LUT P6, RZ, R20, 0x40000, RZ, 0xc0, !PT ;  /* 0x0004000014ff7812 */ /* 0x000fc400078cc0ff */
[----:B0-----:R-:W-:Y:S01]  /*1ad890*/  PRMT R19, R42, 0x7773, RZ ;  /* 0x000077732a137816 */ /* 0x001fe200000000ff */
[----:B------:R-:W4:Y:S04]  /*1ad8a0*/  LDL.LU.64 R40, [R1+0x4d70] ;  /* 0x004d700001287983 */ /* 0x000f280000300a00 */
[----:B------:R-:W4:Y:S06]  /*1ad8b0*/  LDL.LU.64 R42, [R1+0x4d60] ;  /* 0x004d6000012a7983 */ /* 0x000f2c0000300a00 */
[----:B--2---:R0:W-:Y:S01]  /*1ad8c0*/  @P6 STG.E.U8 desc[UR4][R46.64], R19 ;  /* 0x000000132e006986 */ /* 0x0041e2000c101104 */
[----:B------:R-:W-:-:S03]  /*1ad8d0*/  LOP3.LUT P6, RZ, R20, 0x20000, RZ, 0xc0, !PT ;  /* 0x0002000014ff7812 */ /* 0x000fc600078cc0ff */
[----:B0-----:R-:W2:Y:S04]  /*1ad8e0*/  LDL.LU.64 R46, [R1+0x4bd8] ;  /* 0x004bd800012e7983 */ /* 0x001ea80000300a00 */
[----:B------:R-:W2:Y:S01]  /*1ad8f0*/  LDL.LU R39, [R1+0x458] ;  /* 0x0004580001277983 */ /* 0x000ea20000300800 */
[----:B---3--:R-:W-:-:S05]  /*1ad900*/  PRMT R19, R38, 0x7770, RZ ;  /* 0x0000777026137816 */ /* 0x008fca00000000ff */
[----:B------:R0:W-:Y:S04]  /*1ad910*/  @P6 STG.E.U8 desc[UR4][R48.64], R19 ;  /* 0x0000001330006986 */ /* 0x0001e8000c101104 */
        /* <DEDUP_REMOVED lines=34> */
[----:B--2---:R0:W-:Y:S02]  /*1adb40*/  @P1 STG.E.U8 desc[UR4][R46.64], R19 ;  /* 0x000000132e001986 */ /* 0x0041e4000c101104 */
[----:B0-----:R-:W-:-:S05]  /*1adb50*/  PRMT R19, R39, 0x7770, RZ ;  /* 0x0000777027137816 */ /* 0x001fca00000000ff */
[----:B---3--:R0:W-:Y:S04]  /*1adb60*/  @P0 STG.E.U8 desc[UR4][R48.64], R19 ;  /* 0x0000001330000986 */ /* 0x0081e8000c101104 */
[----:B0-----:R-:W2:Y:S04]  /*1adb70*/  LDL.LU.64 R48, [R1+0x4d88] ;  /* 0x004d880001307983 */ /* 0x001ea80000300a00 */
[----:B------:R-:W3:Y:S04]  /*1adb80*/  LDL.LU.64 R36, [R1+0x4d78] ;  /* 0x004d780001247983 */ /* 0x000ee80000300a00 */
[----:B------:R-:W4:Y:S04]  /*1adb90*/  LDL.LU.64 R46, [R1+0x4bf8] ;  /* 0x004bf800012e7983 */ /* 0x000f280000300a00 */
[----:B------:R-:W3:Y:S04]  /*1adba0*/  LDL.LU.64 R40, [R1+0x4da0] ;  /* 0x004da00001287983 */ /* 0x000ee80000300a00 */
[----:B------:R-:W3:Y:S04]  /*1adbb0*/  LDL.LU.64 R42, [R1+0x4da8] ;  /* 0x004da800012a7983 */ /* 0x000ee80000300a00 */
[----:B------:R-:W3:Y:S04]  /*1adbc0*/  LDL.LU.64 R44, [R1+0x4d98] ;  /* 0x004d9800012c7983 */ /* 0x000ee80000300a00 */
[----:B------:R-:W3:Y:S01]  /*1adbd0*/  LDL.LU R22, [R1+0x448] ;  /* 0x0004480001167983 */ /* 0x000ee20000300800 */
        /* <DEDUP_REMOVED lines=29> */
[----:B------:R-:W-:Y:S01]  /*1addb0*/  LOP3.LUT P6, RZ, R18, 0x4000000, RZ, 0xc0, !PT ;  /* 0x0400000012ff7812 */ /* 0x000fe200078cc0ff */
[----:B--2---:R0:W-:Y:S04]  /*1addc0*/  @P3 STG.E.U8 desc[UR4][R48.64], R19 ;  /* 0x0000001330003986 */ /* 0x0041e8000c101104 */
[----:B0-----:R-:W2:Y:S04]  /*1addd0*/  LDL.LU.64 R48, [R1+0x4c28] ;  /* 0x004c280001307983 */ /* 0x001ea80000300a00 */
[----:B------:R-:W2:Y:S04]  /*1adde0*/  LDL.LU R58, [R1+0x45c] ;  /* 0x00045c00013a7983 */ /* 0x000ea80000300800 */
[----:B------:R-:W2:Y:S04]  /*1addf0*/  LDL.LU.64 R24, [R1+0x4dc0] ;  /* 0x004dc00001187983 */ /* 0x000ea80000300a00 */
[----:B------:R-:W2:Y:S04]  /*1ade00*/  LDL.LU.64 R26, [R1+0x4dc8] ;  /* 0x004dc800011a7983 */ /* 0x000ea80000300a00 */
[----:B------:R-:W2:Y:S01]  /*1ade10*/  LDL.LU.64 R28, [R1+0x4db8] ;  /* 0x004db800011c7983 */ /* 0x000ea20000300a00 */
[----:B------:R-:W-:-:S03]  /*1ade20*/  PRMT R19, R39, 0x7772, RZ ;  /* 0x0000777227137816 */ /* 0x000fc600000000ff */
[----:B------:R-:W2:Y:S04]  /*1ade30*/  LDL.LU.64 R30, [R1+0x4c50] ;  /* 0x004c5000011e7983 */ /* 0x000ea80000300a00 */
[----:B---3--:R0:W-:Y:S02]  /*1ade40*/  @P2 STG.E.U8 desc[UR4][R36.64], R19 ;  /* 0x0000001324002986 */ /* 0x0081e4000c101104 */
[----:B0-----:R-:W-:-:S05]  /*1ade50*/  PRMT R19, R39, 0x7773, RZ ;  /* 0x0000777327137816 */ /* 0x001fca00000000ff */
[----:B----4-:R0:W-:Y:S04]  /*1ade60*/  @P1 STG.E.U8 desc[UR4][R46.64], R19 ;  /* 0x000000132e001986 */ /* 0x0101e8000c101104 */
[----:B0-----:R-:W3:Y:S04]  /*1ade70*/  LDL.LU R46, [R1+0x44c] ;  /* 0x00044c00012e7983 */ /* 0x001ee80000300800 */
[----:B------:R-:W4:Y:S04]  /*1ade80*/  LDL.LU.64 R32, [R1+0x4dd8] ;  /* 0x004dd80001207983 */ /* 0x000f280000300a00 */
[----:B------:R-:W3:Y:S01]  /*1ade90*/  LDL.LU.64 R34, [R1+0x4de0] ;  /* 0x004de00001227983 */ /* 0x000ee20000300a00 */
[----:B------:R-:W-:-:S03]  /*1adea0*/  PRMT R19, R22, 0x7770, RZ ;  /* 0x0000777016137816 */ /* 0x000fc600000000ff */
[----:B------:R-:W3:Y:S04]  /*1adeb0*/  LDL.LU R47, [R1+0x4e0] ;  /* 0x0004e000012f7983 */ /* 0x000ee80000300800 */
[----:B------:R-:W3:Y:S04]  /*1adec0*/  LDL.LU.64 R36, [R1+0x4dd0] ;  /* 0x004dd00001247983 */ /* 0x000ee80000300a00 */
[----:B------:R-:W3:Y:S04]  /*1aded0*/  LDL.LU.64 R38, [R1+0x4c80] ;  /* 0x004c800001267983 */ /* 0x000ee80000300a00 */
[----:B------:R0:W-:Y:S02]  /*1adee0*/  @P0 STG.E.U8 desc[UR4][R40.64], R19 ;  /* 0x0000001328000986 */ /* 0x0001e4000c101104 */
[----:B0-----:R-:W-:-:S02]  /*1adef0*/  PRMT R19, R22, 0x7771, RZ ;  /* 0x0000777116137816 */ /* 0x001fc400000000ff */
[----:B------:R-:W4:Y:S04]  /*1adf00*/  LDL.LU.64 R40, [R1+0x4df8] ;  /* 0x004df80001287983 */ /* 0x000f280000300a00 */
[----:B------:R0:W-:Y:S01]  /*1adf10*/  @P6 STG.E.U8 desc[UR4][R42.64], R19 ;  /* 0x000000132a006986 */ /* 0x0001e2000c101104 */
[----:B------:R-:W-:Y:S02]  /*1adf20*/  LOP3.LUT P6, RZ, R20, 0x400, RZ, 0xc0, !PT ;  /* 0x0000040014ff7812 */ /* 0x000fe400078cc0ff */
        /* <DEDUP_REMOVED lines=26> */
[----:B---3--:R-:W-:-:S11]  /*1ae0d0*/  PRMT R19, R46, 0x7770, RZ ;  /* 0x000077702e137816 */ /* 0x008fd600000000ff */
        /* <DEDUP_REMOVED lines=16> */
[----:B------:R-:W4:Y:S04]  /*1ae1e0*/  LDL.LU.64 R36, [R1+0x4e20] ;  /* 0x004e200001247983 */ /* 0x000f280000300a00 */
[----:B------:R-:W3:Y:S04]  /*1ae1f0*/  LDL.LU.64 R38, [R1+0x4e10] ;  /* 0x004e100001267983 */ /* 0x000ee80000300a00 */
[----:B------:R-:W3:Y:S01]  /*1ae200*/  LDL.LU R40, [R1+0x4d0] ;  /* 0x0004d00001287983 */ /* 0x000ee20000300800 */
[----:B------:R-:W-:-:S02]  /*1ae210*/  LOP3.LUT P0, RZ, R17, 0x100, RZ, 0xc0, !PT ;  /* 0x0000010011ff7812 */ /* 0x000fc4000780c0ff */
[----:B------:R-:W-:-:S11]  /*1ae220*/  LOP3.LUT P3, RZ, R17, 0x200, RZ, 0xc0, !PT ;  /* 0x0000020011ff7812 */ /* 0x000fd6000786c0ff */
[----:B--2---:R0:W-:Y:S04]  /*1ae230*/  @P0 STG.E.U8 desc[UR4][R48.64], R19 ;  /* 0x0000001330000986 */ /* 0x0041e8000c101104 */
[----:B0-----:R-:W2:Y:S04]  /*1ae240*/  LDL.LU.64 R48, [R1+0x4ce0] ;  /* 0x004ce00001307983 */ /* 0x001ea80000300a00 */
[----:B------:R-:W2:Y:S04]  /*1ae250*/  LDL.LU.64 R42, [R1+0x4e30] ;  /* 0x004e3000012a7983 */ /* 0x000ea80000300a00 */
[----:B------:R-:W2:Y:S04]  /*1ae260*/  LDL.LU.64 R44, [R1+0x4e40] ;  /* 0x004e4000012c7983 */ /* 0x000ea80000300a00 */
[----:B------:R-:W2:Y:S01]  /*1ae270*/  LDL.LU R22, [R1+0x4e4] ;  /* 0x0004e40001167983 */ /* 0x000ea20000300800 */
[----:B------:R-:W-:-:S02]  /*1ae280*/  LOP3.LUT P6, RZ, R17, 0x200000, RZ, 0xc0, !PT ;  /* 0x0020000011ff7812 */ /* 0x000fc400078cc0ff */
[----:B------:R-:W-:Y:S02]  /*1ae290*/  LOP3.LUT R18, R18, 0xf7ffffff, RZ, 0xc0, !PT ;  /* 0xf7ffffff12127812 */ /* 0x000fe400078ec0ff */
[----:B---3--:R-:W-:-:S05]  /*1ae2a0*/  PRMT R19, R40, 0x7770, RZ ;  /* 0x0000777028137816 */ /* 0x008fca00000000ff */
[----:B------:R0:W-:Y:S04]  /*1ae2b0*/  @P3 STG.E.U8 desc[UR4][R46.64], R19 ;  /* 0x000000132e003986 */ /* 0x0001e8000c101104 */
[----:B0-----:R-:W3:Y:S01]  /*1ae2c0*/  LDL.LU.64 R46, [R1+0x4e28] ;  /* 0x004e2800012e7983 */ /* 0x001ee20000300a00 */
[----:B------:R-:W-:Y:S02]  /*1ae2d0*/  @P6 LOP3.LUT R18, R18, 0x8000000, RZ, 0xfc, !PT ;  /* 0x0800000012126812 */ /* 0x000fe400078efcff */
[----:B------:R-:W-:Y:S01]  /*1ae2e0*/  LOP3.LUT P6, RZ, R17, 0x100000, RZ, 0xc0, !PT ;  /* 0x0010000011ff7812 */ /* 0x000fe200078cc0ff */
[----:B------:R-:W3:Y:S04]  /*1ae2f0*/  LDL.LU.64 R24, [R1+0x4d00] ;  /* 0x004d000001187983 */ /* 0x000ee80000300a00 */
[----:B------:R-:W3:Y:S01]  /*1ae300*/  LDL.LU.64 R26, [R1+0x4e50] ;  /* 0x004e5000011a7983 */ /* 0x000ee20000300a00 */
[----:B------:R-:W-:-:S03]  /*1ae310*/  LOP3.LUT R18, R18, 0xefffffff, RZ, 0xc0, !PT ;  /* 0xefffffff12127812 */ /* 0x000fc600078ec0ff */
[----:B------:R-:W3:Y:S04]  /*1ae320*/  LDL.LU R58, [R1+0x4d4] ;  /* 0x0004d400013a7983 */ /* 0x000ee80000300800 */
[----:B------:R-:W3:Y:S01]  /*1ae330*/  LDL.LU.64 R28, [R1+0x4e58] ;  /* 0x004e5800011c7983 */ /* 0x000ee20000300a00 */
[----:B------:R-:W-:Y:S02]  /*1ae340*/  LOP3.LUT R20, R20, 0xfffffffe, RZ, 0xc0, !PT ;  /* 0xfffffffe14147812 */ /* 0x000fe400078ec0ff */
[C---:B------:R-:W-:Y:S01]  /*1ae350*/  LOP3.LUT P2, RZ, R17.reuse, 0x400, RZ, 0xc0, !PT ;  /* 0x0000040011ff7812 */ /* 0x040fe2000784c0ff */
[----:B------:R-:W3:Y:S01]  /*1ae360*/  LDL.LU.64 R30, [R1+0x4e48] ;  /* 0x004e4800011e7983 */ /* 0x000ee20000300a00 */
[----:B------:R-:W-:Y:S02]  /*1ae370*/  LOP3.LUT P1, RZ, R17, 0x800, RZ, 0xc0, !PT ;  /* 0x0000080011ff7812 */ /* 0x000fe4000782c0ff */
[----:B------:R-:W-:-:S02]  /*1ae380*/  PRMT R19, R40, 0x7771, RZ ;  /* 0x0000777128137816 */ /* 0x000fc400000000ff */
[C---:B------:R-:W-:Y:S01]  /*1ae390*/  LOP3.LUT P0, RZ, R17.reuse, 0x1000, RZ, 0xc0, !PT ;  /* 0x0000100011ff7812 */ /* 0x040fe2000780c0ff */
[----:B------:R-:W3:Y:S01]  /*1ae3a0*/  LDL.LU.64 R32, [R1+0x4d38] ;  /* 0x004d380001207983 */ /* 0x000ee20000300a00 */
        /* <DEDUP_REMOVED lines=23> */
[----:B--2---:R0:W-:Y:S04]  /*1ae520*/  @P0 STG.E.U8 desc[UR4][R48.64], R19 ;  /* 0x0000001330000986 */ /* 0x0041e8000c101104 */
[----:B0-----:R-:W2:Y:S04]  /*1ae530*/  LDL.LU R49, [R1+0x4e8] ;  /* 0x0004e80001317983 */ /* 0x001ea80000300800 */
        /* <DEDUP_REMOVED lines=37> */
[----:B--2---:R-:W-:-:S05]  /*1ae790*/  PRMT R19, R49, 0x7770, RZ ;  /* 0x0000777031137816 */ /* 0x004fca00000000ff */
        /* <DEDUP_REMOVED lines=16> */
[----:B------:R-:W4:Y:S04]  /*1ae8a0*/  LDL.LU.64 R38, [R1+0x4eb0] ;  /* 0x004eb00001267983 */ /* 0x000f280000300a00 */
[----:B------:R-:W3:Y:S04]  /*1ae8b0*/  LDL.LU.64 R40, [R1+0x4ea0] ;  /* 0x004ea00001287983 */ /* 0x000ee80000300a00 */
[----:B------:R-:W3:Y:S04]  /*1ae8c0*/  LDL.LU R49, [R1+0x4ec] ;  /* 0x0004ec0001317983 */ /* 0x000ee80000300800 */
[----:B------:R-:W3:Y:S04]  /*1ae8d0*/  LDL.LU.64 R42, [R1+0x4db0] ;  /* 0x004db000012a7983 */ /* 0x000ee80000300a00 */
[----:B------:R-:W3:Y:S01]  /*1ae8e0*/  LDL.LU R24, [R1+0x4dc] ;  /* 0x0004dc0001187983 */ /* 0x000ee20000300800 */
[----:B------:R-:W-:-:S03]  /*1ae8f0*/  LOP3.LUT P3, RZ, R17, 0x10000000, RZ, 0xc0, !PT ;  /* 0x1000000011ff7812 */ /* 0x000fc6000786c0ff */
[----:B------:R-:W3:Y:S01]  /*1ae900*/  LDL.LU.64 R44, [R1+0x4ec8] ;  /* 0x004ec800012c7983 */ /* 0x000ee20000300a00 */
[C---:B------:R-:W-:Y:S02]  /*1ae910*/  LOP3.LUT P2, RZ, R17.reuse, 0x20000000, RZ, 0xc0, !PT ;  /* 0x2000000011ff7812 */ /* 0x040fe4000784c0ff */
[C---:B------:R-:W-:Y:S02]  /*1ae920*/  LOP3.LUT P1, RZ, R17.reuse, 0x40000000, RZ, 0xc0, !PT ;  /* 0x4000000011ff7812 */ /* 0x040fe4000782c0ff */
[----:B------:R-:W-:Y:S02]  /*1ae930*/  LOP3.LUT P0, RZ, R17, 0x80000000, RZ, 0xc0, !PT ;  /* 0x8000000011ff7812 */ /* 0x000fe4000780c0ff */
        /* <DEDUP_REMOVED lines=15> */
[----:B------:R-:W-:Y:S01]  /*1aea30*/  @P6 LOP3.LUT R18, R18, 0x800000, RZ, 0xfc, !PT ;  /* 0x0080000012126812 */ /* 0x000fe200078efcff */
        /* <DEDUP_REMOVED lines=11> */
[----:B------:R0:W-:Y:S02]  /*1aeaf0*/  @P2 STG.E.U8 desc[UR4][R36.64], R17 ;  /* 0x0000001124002986 */ /* 0x0001e4000c101104 */
[----:B0-----:R-:W-:Y:S02]  /*1aeb00*/  PRMT R17, R49, 0x7771, RZ ;  /* 0x0000777131117816 */ /* 0x001fe400000000ff */
[----:B------:R-:W3:Y:S04]  /*1aeb10*/  LDL.LU.64 R36, [R1+0x4f00] ;  /* 0x004f000001247983 */ /* 0x000ee80000300a00 */
[----:B----4-:R0:W-:Y:S04]  /*1aeb20*/  @P1 STG.E.U8 desc[UR4][R38.64], R17 ;  /* 0x0000001126001986 */ /* 0x0101e8000c101104 */
[----:B0-----:R-:W4:Y:S01]  /*1aeb30*/  LDL.LU.64 R38, [R1+0x4f08] ;  /* 0x004f080001267983 */ /* 0x001f220000300a00 */
[----:B------:R-:W-:-:S02]  /*1aeb40*/  LOP3.LUT P6, RZ, R16, 0x8, RZ, 0xc0, !PT ;  /* 0x0000000810ff7812 */ /* 0x000fc400078cc0ff */
[----:B------:R-:W-:-:S11]  /*1aeb50*/  LOP3.LUT R18, R18, 0xfeffffff, RZ, 0xc0, !PT ;  /* 0xfeffffff12127812 */ /* 0x000fd600078ec0ff */
[----:B------:R-:W-:Y:S02]  /*1aeb60*/  @P6 LOP3.LUT R18, R18, 0x1000000, RZ, 0xfc, !PT ;  /* 0x0100000012126812 */ /* 0x000fe400078efcff */
[----:B------:R-:W-:Y:S02]  /*1aeb70*/  LOP3.LUT P6, RZ, R16, 0x4, RZ, 0xc0, !PT ;  /* 0x0000000410ff7812 */ /* 0x000fe400078cc0ff */
[----:B------:R-:W-:-:S11]  /*1aeb80*/  LOP3.LUT R18, R18, 0xfdffffff, RZ, 0xc0, !PT ;  /* 0xfdffffff12127812 */ /* 0x000fd600078ec0ff */
[----:B------:R-:W-:Y:S02]  /*1aeb90*/  @P6 LOP3.LUT R18, R18, 0x2000000, RZ, 0xfc, !PT ;  /* 0x0200000012126812 */ /* 0x000fe400078efcff */
[----:B------:R-:W-:Y:S02]  /*1aeba0*/  LOP3.LUT P6, RZ, R16, 0x2, RZ, 0xc0, !PT ;  /* 0x0000000210ff7812 */ /* 0x000fe400078cc0ff */
[----:B------:R-:W-:Y:S02]  /*1aebb0*/  LOP3.LUT R18, R18, 0xfbffffff, RZ, 0xc0, !PT ;  /* 0xfbffffff12127812 */ /* 0x000fe400078ec0ff */
[----:B------:R-:W-:-:S09]  /*1aebc0*/  PRMT R17, R49, 0x7772, RZ ;  /* 0x0000777231117816 */ /* 0x000fd200000000ff */
[----:B------:R-:W-:Y:S02]  /*1aebd0*/  @P6 LOP3.LUT R18, R18, 0x4000000, RZ, 0xfc, !PT ;  /* 0x0400000012126812 */ /* 0x000fe400078efcff */
[----:B------:R-:W-:Y:S01]  /*1aebe0*/  LOP3.LUT P6, RZ, R16, 0x1, RZ, 0xc0, !PT ;  /* 0x0000000110ff7812 */ /* 0x000fe200078cc0ff */
[----:B------:R0:W-:Y:S02]  /*1aebf0*/  @P0 STG.E.U8 desc[UR4][R40.64], R17 ;  /* 0x0000001128000986 */ /* 0x0001e4000c101104 */
[----:B0-----:R-:W-:Y:S02]  /*1aec00*/  PRMT R17, R49, 0x7773, RZ ;  /* 0x0000777331117816 */ /* 0x001fe400000000ff */
[----:B------:R-:W4:Y:S04]  /*1aec10*/  LDL.LU.64 R40, [R1+0x4ef8] ;  /* 0x004ef80001287983 */ /* 0x000f280000300a00 */
[----:B------:R-:W4:Y:S04]  /*1aec20*/  LDL.LU R49, [R1+0x4c4] ;  /* 0x0004c40001317983 */ /* 0x000f280000300800 */
[----:B------:R0:W-:Y:S01]  /*1aec30*/  @P6 STG.E.U8 desc[UR4][R42.64], R17 ;  /* 0x000000112a006986 */ /* 0x0001e2000c101104 */
[----:B------:R-:W-:-:S02]  /*1aec40*/  LOP3.LUT P6, RZ, R18, 0x4000000, RZ, 0xc0, !PT ;  /* 0x0400000012ff7812 */ /* 0x000fc400078cc0ff */
[----:B0-----:R-:W-:Y:S01]  /*1aec50*/  PRMT R17, R24, 0x7770, RZ ;  /* 0x0000777018117816 */ /* 0x001fe200000000ff */
[----:B------:R-:W4:Y:S10]  /*1aec60*/  LDL.LU.64 R42, [R1+0x4e38] ;  /* 0x004e3800012a7983 */ /* 0x000f340000300a00 */
[----:B------:R0:W-:Y:S01]  /*1aec70*/  @P6 STG.E.U8 desc[UR4][R44.64], R17 ;  /* 0x000000112c006986 */ /* 0x0001e2000c101104 */
[----:B------:R-:W-:-:S02]  /*1aec80*/  LOP3.LUT P6, RZ, R18, 0x2000000, RZ, 0xc0, !PT ;  /* 0x0200000012ff7812 */ /* 0x000fc400078cc0ff */
[----:B0-----:R-:W-:Y:S01]  /*1aec90*/  PRMT R17, R24, 0x7771, RZ ;  /* 0x0000777118117816 */ /* 0x001fe200000000ff */
[----:B------:R-:W4:Y:S01]  /*1aeca0*/  LDL.LU.64 R44, [R1+0x4f20] ;  /* 0x004f2000012c7983 */ /* 0x000f220000300a00 */
[C---:B------:R-:W-:Y:S02]  /*1aecb0*/  LOP3.LUT P5, RZ, R16.reuse, 0x200, RZ, 0xc0, !PT ;  /* 0x0000020010ff7812 */ /* 0x040fe400078ac0ff */
[----:B------:R-:W-:-:S07]  /*1aecc0*/  LOP3.LUT P4, RZ, R16, 0x400, RZ, 0xc0, !PT ;  /* 0x0000040010ff7812 */ /* 0x000fce000788c0ff */
[----:B--2---:R0:W-:Y:S01]  /*1aecd0*/  @P6 STG.E.U8 desc[UR4][R46.64], R17 ;  /* 0x000000112e006986 */ /* 0x0041e2000c101104 */
[----:B------:R-:W-:Y:S02]  /*1aece0*/  LOP3.LUT P6, RZ, R18, 0x1000000, RZ, 0xc0, !PT ;  /* 0x0100000012ff7812 */ /* 0x000fe400078cc0ff */
        /* <DEDUP_REMOVED lines=21> */
[----:B----4-:R0:W-:Y:S04]  /*1aee40*/  @P4 STG.E.U8 desc[UR4][R38.64], R17 ;  /* 0x0000001126004986 */ /* 0x0101e8000c101104 */
[----:B0-----:R-:W3:Y:S01]  /*1aee50*/  LDL.LU.64 R38, [R1+0x4f18] ;  /* 0x004f180001267983 */ /* 0x001ee20000300a00 */
[C---:B------:R-:W-:Y:S02]  /*1aee60*/  LOP3.LUT P3, RZ, R16.reuse, 0x800, RZ, 0xc0, !PT ;  /* 0x0000080010ff7812 */ /* 0x040fe4000786c0ff */
[----:B------:R-:W-:Y:S02]  /*1aee70*/  LOP3.LUT P2, RZ, R16, 0x1000, RZ, 0xc0, !PT ;  /* 0x0000100010ff7812 */ /* 0x000fe4000784c0ff */
[----:B------:R-:W-:Y:S02]  /*1aee80*/  PRMT R17, R48, 0x7772, RZ ;  /* 0x0000777230117816 */ /* 0x000fe400000000ff */
[----:B------:R-:W-:Y:S01]  /*1aee90*/  LOP3.LUT P1, RZ, R16, 0x2000, RZ, 0xc0, !PT ;  /* 0x0000200010ff7812 */ /* 0x000fe2000782c0ff */
[----:B------:R-:W4:Y:S06]  /*1aeea0*/  LDL.LU.64 R34, [R1+0x4e60] ;  /* 0x004e600001227983 */ /* 0x000f2c0000300a00 */
        /* <DEDUP_REMOVED lines=240> */
[----:B------:R-:W2:Y:S04]  /*1afdb0*/  LDL.LU.64 R42, [R1+0x5060] ;  /* 0x00506000012a7983 */ /* 0x000ea80000300a00 */
[----:B------:R-:W2:Y:S04]  /*1afdc0*/  LDL.LU.64 R44, [R1+0x5068] ;  /* 0x00506800012c7983 */ /* 0x000ea80000300a00 */
[----:B------:R-:W2:Y:S01]  /*1afdd0*/  LDL.LU R22, [R1+0x528] ;  /* 0x0005280001167983 */ /* 0x000ea20000300800 */
[----:B------:R-:W-:-:S02]  /*1afde0*/  @P6 LOP3.LUT R18, R18, 0x2, RZ, 0xfc, !PT ;  /* 0x0000000212126812 */ /* 0x000fc400078efcff */
[C---:B------:R-:W-:Y:S02]  /*1afdf0*/  LOP3.LUT P6, RZ, R15.reuse, 0x4000000, RZ, 0xc0, !PT ;  /* 0x040000000fff7812 */ /* 0x040fe400078cc0ff */
[C---:B------:R-:W-:Y:S02]  /*1afe00*/  LOP3.LUT P3, RZ, R15.reuse, 0x200000, RZ, 0xc0, !PT ;  /* 0x002000000fff7812 */ /* 0x040fe4000786c0ff */
[----:B------:R-:W-:Y:S02]  /*1afe10*/  LOP3.LUT R18, R18, 0xfffffffb, RZ, 0xc0, !PT ;  /* 0xfffffffb12127812 */ /* 0x000fe400078ec0ff */
[C---:B------:R-:W-:Y:S02]  /*1afe20*/  LOP3.LUT P2, RZ, R15.reuse, 0x400000, RZ, 0xc0, !PT ;  /* 0x004000000fff7812 */ /* 0x040fe4000784c0ff */
[C---:B------:R-:W-:Y:S02]  /*1afe30*/  LOP3.LUT P1, RZ, R15.reuse, 0x800000, RZ, 0xc0, !PT ;  /* 0x008000000fff7812 */ /* 0x040fe4000782c0ff */
[----:B------:R-:W-:-:S03]  /*1afe40*/  LOP3.LUT P0, RZ, R15, 0x1000000, RZ, 0xc0, !PT ;  /* 0x010000000fff7812 */ /* 0x000fc6000780c0ff */
[----:B------:R-:W-:Y:S02]  /*1afe50*/  @P6 LOP3.LUT R18, R18, 0x4, RZ, 0xfc, !PT ;  /* 0x0000000412126812 */ /* 0x000fe400078efcff */
[----:B------:R-:W-:Y:S02]  /*1afe60*/  LOP3.LUT P6, RZ, R15, 0x2000000, RZ, 0xc0, !PT ;  /* 0x020000000fff7812 */ /* 0x000fe400078cc0ff */
[----:B---3--:R-:W-:-:S05]  /*1afe70*/  PRMT R15, R40, 0x7770, RZ ;  /* 0x00007770280f7816 */ /* 0x008fca00000000ff */
[----:B------:R0:W-:Y:S04]  /*1afe80*/  @P3 STG.E.U8 desc[UR4][R46.64], R15 ;  /* 0x0000000f2e003986 */ /* 0x0001e8000c101104 */
[----:B0-----:R-:W3:Y:S04]  /*1afe90*/  LDL.LU.64 R46, [R1+0x5058] ;  /* 0x00505800012e7983 */ /* 0x001ee80000300a00 */
        /* <DEDUP_REMOVED lines=8> */
[----:B0-----:R-:W-:-:S05]  /*1aff20*/  PRMT R15, R40, 0x7772, RZ ;  /* 0x00007772280f7816 */ /* 0x001fca00000000ff */
[----:B------:R0:W-:Y:S02]  /*1aff30*/  @P1 STG.E.U8 desc[UR4][R38.64], R15 ;  /* 0x0000000f26001986 */ /* 0x0001e4000c101104 */
        /* <DEDUP_REMOVED lines=38> */
[----:B------:R-:W-:Y:S02]  /*1b01a0*/  LOP3.LUT P2, RZ, R14, 0x20, RZ, 0xc0, !PT ;  /* 0x000000200eff7812 */ /* 0x000fe4000784c0ff */
[----:B--2---:R-:W-:-:S05]  /*1b01b0*/  PRMT R15, R49, 0x7770, RZ ;  /* 0x00007770310f7816 */ /* 0x004fca00000000ff */
[----:B----4-:R0:W-:Y:S02]  /*1b01c0*/  @P6 STG.E.U8 desc[UR4][R34.64], R15 ;  /* 0x0000000f22006986 */ /* 0x0101e4000c101104 */
        /* <DEDUP_REMOVED lines=23> */
[----:B------:R-:W-:Y:S02]  /*1b0340*/  PRMT R15, R48, 0x7773, RZ ;  /* 0x00007773300f7816 */ /* 0x000fe400000000ff */
[C---:B------:R-:W-:Y:S02]  /*1b0350*/  LOP3.LUT P2, RZ, R14.reuse, 0x200, RZ, 0xc0, !PT ;  /* 0x000002000eff7812 */ /* 0x040fe4000784c0ff */
        /* <DEDUP_REMOVED lines=33> */
[----:B------:R-:W-:-:S04]  /*1b0570*/  LOP3.LUT R16, R16, 0xfeffffff, RZ, 0xc0, !PT ;  /* 0xfeffffff10107812 */ /* 0x000fc800078ec0ff */
        /* <DEDUP_REMOVED lines=49> */
[----:B------:R-:W-:Y:S02]  /*1b0890*/  LOP3.LUT P6, RZ, R13, 0x80, RZ, 0xc0, !PT ;  /* 0x000000800dff7812 */ /* 0x000fe400078cc0ff */
[----:B------:R-:W-:Y:S02]  /*1b08a0*/  LOP3.LUT R16, R16, 0xfffff7ff, RZ, 0xc0, !PT ;  /* 0xfffff7ff10107812 */ /* 0x000fe400078ec0ff */
[C---:B------:R-:W-:Y:S02]  /*1b08b0*/  LOP3.LUT P3, RZ, R14.reuse, 0x800000, RZ, 0xc0, !PT ;  /* 0x008000000eff7812 */ /* 0x040fe4000786c0ff */
[----:B------:R-:W-:-:S02]  /*1b08c0*/  LOP3.LUT P2, RZ, R14, 0x1000000, RZ, 0xc0, !PT ;  /* 0x010000000eff7812 */ /* 0x000fc4000784c0ff */
[----:B------:R-:W-:Y:S02]  /*1b08d0*/  PRMT R15, R48, 0x7772, RZ ;  /* 0x00007772300f7816 */ /* 0x000fe400000000ff */
[----:B------:R-:W-:Y:S01]  /*1b08e0*/  LOP3.LUT P1, RZ, R14, 0x2000000, RZ, 0xc0, !PT ;  /* 0x020000000eff7812 */ /* 0x000fe2000782c0ff */
[----:B------:R-:W4:Y:S02]  /*1b08f0*/  LDL.LU.64 R34, [R1+0x39f0] ;  /* 0x0039f00001227983 */ /* 0x000f240000300a00 */
[----:B------:R-:W-:Y:S02]  /*1b0900*/  @P6 LOP3.LUT R16, R16, 0x800, RZ, 0xfc, !PT ;  /* 0x0000080010106812 */ /* 0x000fe400078efcff */
[----:B------:R-:W-:Y:S02]  /*1b0910*/  LOP3.LUT P6, RZ, R13, 0x40, RZ, 0xc0, !PT ;  /* 0x000000400dff7812 */ /* 0x000fe400078cc0ff */
[----:B------:R-:W-:Y:S01]  /*1b0920*/  LOP3.LUT R16, R16, 0xffffefff, RZ, 0xc0, !PT ;  /* 0xffffefff10107812 */ /* 0x000fe200078ec0ff */
[----:B------:R0:W-:Y:S10]  /*1b0930*/  @P3 STG.E.U8 desc[UR4][R40.64], R15 ;  /* 0x0000000f28003986 */ /* 0x0001f4000c101104 */
        /* <DEDUP_REMOVED lines=8> */
[----:B------:R0:W-:Y:S01]  /*1b09c0*/  @P1 STG.E.U8 desc[UR4][R44.64], R15 ;  /* 0x0000000f2c001986 */ /* 0x0001e2000c101104 */
[----:B------:R-:W-:-:S03]  /*1b09d0*/  LOP3.LUT R16, R16, 0xffffbfff, RZ, 0xc0, !PT ;  /* 0xffffbfff10107812 */ /* 0x000fc600078ec0ff */
[----:B0-----:R-:W4:Y:S04]  /*1b09e0*/  LDL.LU.64 R44, [R1+0x39b8] ;  /* 0x0039b800012c7983 */ /* 0x001f280000300a00 */
        /* <DEDUP_REMOVED lines=12> */
[----:B------:R-:W-:Y:S02]  /*1b0ab0*/  LOP3.LUT P0, RZ, R14, 0x4000000, RZ, 0xc0, !PT ;  /* 0x040000000eff7812 */ /* 0x000fe4000780c0ff */
[----:B------:R-:W-:-:S07]  /*1b0ac0*/  PRMT R15, R49, 0x7771, RZ ;  /* 0x00007771310f7816 */ /* 0x000fce00000000ff */
[----:B------:R-:W-:Y:S02]  /*1b0ad0*/  @P6 LOP3.LUT R16, R16, 0x20000, RZ, 0xfc, !PT ;  /* 0x0002000010106812 */ /* 0x000fe400078efcff */
[----:B------:R-:W-:Y:S02]  /*1b0ae0*/  LOP3.LUT P6, RZ, R13, 0x1, RZ, 0xc0, !PT ;  /* 0x000000010dff7812 */ /* 0x000fe400078cc0ff */
[----:B------:R-:W-:Y:S02]  /*1b0af0*/  LOP3.LUT P3, RZ, R14, 0x8000000, RZ, 0xc0, !PT ;  /* 0x080000000eff7812 */ /* 0x000fe4000786c0ff */
[----:B------:R-:W-:Y:S02]  /*1b0b00*/  LOP3.LUT R16, R16, 0xfffbffff, RZ, 0xc0, !PT ;  /* 0xfffbffff10107812 */ /* 0x000fe400078ec0ff */
[C---:B------:R-:W-:Y:S02]  /*1b0b10*/  LOP3.LUT P2, RZ, R14.reuse, 0x10000000, RZ, 0xc0, !PT ;  /* 0x100000000eff7812 */ /* 0x040fe4000784c0ff */
[----:B------:R-:W-:-:S05]  /*1b0b20*/  LOP3.LUT P1, RZ, R14, 0x20000000, RZ, 0xc0, !PT ;  /* 0x200000000eff7812 */ /* 0x000fca000782c0ff */
[----:B------:R-:W-:Y:S02]  /*1b0b30*/  @P6 LOP3.LUT R16, R16, 0x40000, RZ, 0xfc, !PT ;  /* 0x0004000010106812 */ /* 0x000fe400078efcff */
[C---:B------:R-:W-:Y:S01]  /*1b0b40*/  LOP3.LUT P6, RZ, R14.reuse, 0x80000000, RZ, 0xc0, !PT ;  /* 0x800000000eff7812 */ /* 0x040fe200078cc0ff */
[----:B--2---:R0:W-:Y:S01]  /*1b0b50*/  @P0 STG.E.U8 desc[UR4][R46.64], R15 ;  /* 0x0000000f2e000986 */ /* 0x0041e2000c101104 */
[----:B------:R-:W-:Y:S02]  /*1b0b60*/  LOP3.LUT P0, RZ, R14, 0x40000000, RZ, 0xc0, !PT ;  /* 0x400000000eff7812 */ /* 0x000fe4000780c0ff */
[C---:B------:R-:W-:Y:S01]  /*1b0b70*/  PRMT R14, R49.reuse, 0x7772, RZ ;  /* 0x00007772310e7816 */ /* 0x040fe200000000ff */
[----:B0-----:R-:W2:Y:S04]  /*1b0b80*/  LDL.LU.64 R46, [R1+0x3a58] ;  /* 0x003a5800012e7983 */ /* 0x001ea80000300a00 */
[----:B---3--:R0:W-:Y:S04]  /*1b0b90*/  @P3 STG.E.U8 desc[UR4][R38.64], R14 ;  /* 0x0000000e26003986 */ /* 0x0081e8000c101104 */
[----:B0-----:R-:W3:Y:S01]  /*1b0ba0*/  LDL.LU R38, [R1+0x50c] ;  /* 0x00050c0001267983 */ /* 0x001ee20000300800 */
[----:B------:R-:W-:-:S03]  /*1b0bb0*/  PRMT R14, R49, 0x7773, RZ ;  /* 0x00007773310e7816 */ /* 0x000fc600000000ff */
[----:B------:R-:W3:Y:S04]  /*1b0bc0*/  LDL.LU.64 R48, [R1+0x3a28] ;  /* 0x003a280001307983 */ /* 0x000ee80000300a00 */
[----:B------:R-:W3:Y:S04]  /*1b0bd0*/  LDL.LU.64 R22, [R1+0x3a50] ;  /* 0x003a500001167983 */ /* 0x000ee80000300a00 */
[----:B------:R-:W3:Y:S04]  /*1b0be0*/  LDL.LU.64 R24, [R1+0x3a78] ;  /* 0x003a780001187983 */ /* 0x000ee80000300a00 */
[----:B------:R-:W3:Y:S04]  /*1b0bf0*/  LDL.LU.64 R26, [R1+0x3ab0] ;  /* 0x003ab000011a7983 */ /* 0x000ee80000300a00 */
[----:B----4-:R0:W-:Y:S02]  /*1b0c00*/  @P2 STG.E.U8 desc[UR4][R34.64], R14 ;  /* 0x0000000e22002986 */ /* 0x0101e4000c101104 */
[----:B0-----:R-:W-:-:S05]  /*1b0c10*/  PRMT R14, R42, 0x7770, RZ ;  /* 0x000077702a0e7816 */ /* 0x001fca00000000ff */
        /* <DEDUP_REMOVED lines=12> */
[----:B------:R-:W-:Y:S02]  /*1b0ce0*/  LOP3.LUT P6, RZ, R16, 0x40000, RZ, 0xc0, !PT ;  /* 0x0004000010ff7812 */ /* 0x000fe400078cc0ff */
        /* <DEDUP_REMOVED lines=259> */
[----:B------:R-:W3:Y:S01]  /*1b1d20*/  LDL.LU R49, [R1+0x578] ;  /* 0x0005780001317983 */ /* 0x000ee20000300800 */
[----:B------:R-:W-:-:S02]  /*1b1d30*/  LOP3.LUT P6, RZ, R11, 0x1, RZ, 0xc0, !PT ;  /* 0x000000010bff7812 */ /* 0x000fc400078cc0ff */
[----:B------:R-:W-:Y:S01]  /*1b1d40*/  LOP3.LUT R13, R13, 0xfff7ffff, RZ, 0xc0, !PT ;  /* 0xfff7ffff0d0d7812 */ /* 0x000fe200078ec0ff */
[----:B------:R-:W3:Y:S04]  /*1b1d50*/  LDL.LU.64 R42, [R1+0x3f38] ;  /* 0x003f3800012a7983 */ /* 0x000ee80000300a00 */
[----:B------:R-:W3:Y:S01]  /*1b1d60*/  LDL.LU R24, [R1+0x568] ;  /* 0x0005680001187983 */ /* 0x000ee20000300800 */
[----:B------:R-:W-:-:S03]  /*1b1d70*/  LOP3.LUT P3, RZ, R12, 0x100000, RZ, 0xc0, !PT ;  /* 0x001000000cff7812 */ /* 0x000fc6000786c0ff */
[----:B------:R-:W3:Y:S02]  /*1b1d80*/  LDL.LU.64 R44, [R1+0x3ee8] ;  /* 0x003ee800012c7983 */ /* 0x000ee40000300a00 */
        /* <DEDUP_REMOVED lines=26> */
[----:B------:R-:W-:-:S05]  /*1b1f30*/  PRMT R12, R48, 0x7773, RZ ;  /* 0x00007773300c7816 */ /* 0x000fca00000000ff */
        /* <DEDUP_REMOVED lines=12> */
[C---:B0-----:R-:W-:Y:S02]  /*1b2000*/  PRMT R12, R49.reuse, 0x7771, RZ ;  /* 0x00007771310c7816 */ /* 0x041fe400000000ff */
[----:B------:R-:W3:Y:S04]  /*1b2010*/  LDL.LU.64 R36, [R1+0x3fa8] ;  /* 0x003fa80001247983 */ /* 0x000ee80000300a00 */
[----:B----4-:R0:W-:Y:S04]  /*1b2020*/  @P1 STG.E.U8 desc[UR4][R38.64], R12 ;  /* 0x0000000c26001986 */ /* 0x0101e8000c101104 */
[----:B0-----:R-:W4:Y:S01]  /*1b2030*/  LDL.LU.64 R38, [R1+0x3fd8] ;  /* 0x003fd80001267983 */ /* 0x001f220000300a00 */
        /* <DEDUP_REMOVED lines=41> */
[C---:B------:R-:W-:Y:S02]  /*1b22d0*/  LOP3.LUT P2, RZ, R11.reuse, 0x10, RZ, 0xc0, !PT ;  /* 0x000000100bff7812 */ /* 0x040fe4000784c0ff */
[C---:B------:R-:W-:Y:S02]  /*1b22e0*/  PRMT R12, R48.reuse, 0x7772, RZ ;  /* 0x00007772300c7816 */ /* 0x040fe400000000ff */
        /* <DEDUP_REMOVED lines=268> */
[----:B--2---:R0:W-:Y:S01]  /*1b33b0*/  @P0 STG.E.U8 desc[UR4][R48.64], R12 ;  /* 0x0000000c30000986 */ /* 0x0041e2000c101104 */
[C---:B------:R-:W-:Y:S02]  /*1b33c0*/  LOP3.LUT P5, RZ, R10.reuse, 0x4000000, RZ, 0xc0, !PT ;  /* 0x040000000aff7812 */ /* 0x040fe400078ac0ff */
[C---:B------:R-:W-:Y:S02]  /*1b33d0*/  LOP3.LUT P4, RZ, R10.reuse, 0x8000000, RZ, 0xc0, !PT ;  /* 0x080000000aff7812 */ /* 0x040fe4000788c0ff */
[C---:B------:R-:W-:Y:S02]  /*1b33e0*/  LOP3.LUT P3, RZ, R10.reuse, 0x10000000, RZ, 0xc0, !PT ;  /* 0x100000000aff7812 */ /* 0x040fe4000786c0ff */
[C---:B------:R-:W-:Y:S02]  /*1b33f0*/  LOP3.LUT P2, RZ, R10.reuse, 0x20000000, RZ, 0xc0, !PT ;  /* 0x200000000aff7812 */ /* 0x040fe4000784c0ff */
[C---:B------:R-:W-:Y:S02]  /*1b3400*/  LOP3.LUT P1, RZ, R10.reuse, 0x40000000, RZ, 0xc0, !PT ;  /* 0x400000000aff7812 */ /* 0x040fe4000782c0ff */
[----:B------:R-:W-:Y:S01]  /*1b3410*/  LOP3.LUT P0, RZ, R10, 0x80000000, RZ, 0xc0, !PT ;  /* 0x800000000aff7812 */ /* 0x000fe2000780c0ff */
        /* <DEDUP_REMOVED lines=53> */
[----:B------:R-:W3:Y:S04]  /*1b3770*/  LDL.LU.64 R44, [R1+0x3cd8] ;  /* 0x003cd800012c7983 */ /* 0x000ee80000300a00 */
[----:B------:R-:W3:Y:S01]  /*1b3780*/  LDL.LU R58, [R1+0x810] ;  /* 0x00081000013a7983 */ /* 0x000ee20000300800 */
[----:B------:R-:W-:-:S02]  /*1b3790*/  LOP3.LUT P3, RZ, R9, 0x1, RZ, 0xc0, !PT ;  /* 0x0000000109ff7812 */ /* 0x000fc4000786c0ff */
[----:B------:R-:W-:Y:S02]  /*1b37a0*/  PRMT R10, R48, 0x7773, RZ ;  /* 0x00007773300a7816 */ /* 0x000fe400000000ff */
[C---:B------:R-:W-:Y:S02]  /*1b37b0*/  LOP3.LUT P2, RZ, R9.reuse, 0x2, RZ, 0xc0, !PT ;  /* 0x0000000209ff7812 */ /* 0x040fe4000784c0ff */
        /* <DEDUP_REMOVED lines=24> */
[----:B------:R-:W2:Y:S01]  /*1b3940*/  LDL.LU.64 R32, [R1+0x3d90] ;  /* 0x003d900001207983 */ /* 0x000ea20000300a00 */
[----:B---3--:R-:W-:-:S03]  /*1b3950*/  PRMT R10, R49, 0x7770, RZ ;  /* 0x00007770310a7816 */ /* 0x008fc600000000ff */
[----:B------:R-:W3:Y:S04]  /*1b3960*/  LDL.LU.64 R34, [R1+0x3dc0] ;  /* 0x003dc00001227983 */ /* 0x000ee80000300a00 */
[----:B------:R0:W-:Y:S02]  /*1b3970*/  @P2 STG.E.U8 desc[UR4][R36.64], R10 ;  /* 0x0000000a24002986 */ /* 0x0001e4000c101104 */
[C---:B0-----:R-:W-:Y:S02]  /*1b3980*/  PRMT R10, R49.reuse, 0x7771, RZ ;  /* 0x00007771310a7816 */ /* 0x041fe400000000ff */
[----:B------:R-:W3:Y:S04]  /*1b3990*/  LDL.LU.64 R36, [R1+0x3d88] ;  /* 0x003d880001247983 */ /* 0x000ee80000300a00 */
[----:B----4-:R0:W-:Y:S02]  /*1b39a0*/  @P1 STG.E.U8 desc[UR4][R38.64], R10 ;  /* 0x0000000a26001986 */ /* 0x0101e4000c101104 */
[----:B0-----:R-:W-:-:S02]  /*1b39b0*/  PRMT R10, R49, 0x7772, RZ ;  /* 0x00007772310a7816 */ /* 0x001fc400000000ff */
[----:B------:R-:W4:Y:S04]  /*1b39c0*/  LDL.LU.64 R38, [R1+0x3db8] ;  /* 0x003db80001267983 */ /* 0x000f280000300a00 */
[----:B------:R0:W-:Y:S04]  /*1b39d0*/  @P0 STG.E.U8 desc[UR4][R40.64], R10 ;  /* 0x0000000a28000986 */ /* 0x0001e8000c101104 */
        /* <DEDUP_REMOVED lines=9> */
[----:B------:R-:W-:Y:S02]  /*1b3a70*/  PRMT R10, R49, 0x7773, RZ ;  /* 0x00007773310a7816 */ /* 0x000fe400000000ff */
[----:B------:R-:W4:Y:S07]  /*1b3a80*/  LDL.LU R49, [R1+0x804] ;  /* 0x0008040001317983 */ /* 0x000f2e0000300800 */
[----:B------:R-:W-:-:S02]  /*1b3a90*/  @P6 LOP3.LUT R11, R11, 0x4000000, RZ, 0xfc, !PT ;  /* 0x040000000b0b6812 */ /* 0x000fc400078efcff */
[----:B------:R-:W-:-:S13]  /*1b3aa0*/  LOP3.LUT P6, RZ, R9, 0x10, RZ, 0xc0, !PT ;  /* 0x0000001009ff7812 */ /* 0x000fda00078cc0ff */
[----:B------:R0:W-:Y:S01]  /*1b3ab0*/  @P6 STG.E.U8 desc[UR4][R42.64], R10 ;  /* 0x0000000a2a006986 */ /* 0x0001e2000c101104 */
[C---:B------:R-:W-:Y:S02]  /*1b3ac0*/  LOP3.LUT P6, RZ, R11.reuse, 0x4000000, RZ, 0xc0, !PT ;  /* 0x040000000bff7812 */ /* 0x040fe400078cc0ff */
[----:B0-----:R-:W-:Y:S01]  /*1b3ad0*/  PRMT R10, R58, 0x7770, RZ ;  /* 0x000077703a0a7816 */ /* 0x001fe200000000ff */
[----:B------:R-:W4:Y:S10]  /*1b3ae0*/  LDL.LU.64 R42, [R1+0x3e00] ;  /* 0x003e0000012a7983 */ /* 0x000f340000300a00 */
[----:B------:R0:W-:Y:S01]  /*1b3af0*/  @P6 STG.E.U8 desc[UR4][R44.64], R10 ;  /* 0x0000000a2c006986 */ /* 0x0001e2000c101104 */
[----:B------:R-:W-:-:S02]  /*1b3b00*/  LOP3.LUT P6, RZ, R11, 0x2000000, RZ, 0xc0, !PT ;  /* 0x020000000bff7812 */ /* 0x000fc400078cc0ff */
[----:B0-----:R-:W-:Y:S01]  /*1b3b10*/  PRMT R10, R58, 0x7771, RZ ;  /* 0x000077713a0a7816 */ /* 0x001fe200000000ff */
[----:B------:R-:W4:Y:S01]  /*1b3b20*/  LDL.LU.64 R44, [R1+0x3dd8] ;  /* 0x003dd800012c7983 */ /* 0x000f220000300a00 */
[C---:B------:R-:W-:Y:S02]  /*1b3b30*/  LOP3.LUT P5, RZ, R9.reuse, 0x2000, RZ, 0xc0, !PT ;  /* 0x0000200009ff7812 */ /* 0x040fe400078ac0ff */
[C---:B------:R-:W-:Y:S02]  /*1b3b40*/  LOP3.LUT P4, RZ, R9.reuse, 0x4000, RZ, 0xc0, !PT ;  /* 0x0000400009ff7812 */ /* 0x040fe4000788c0ff */
[----:B------:R-:W-:-:S05]  /*1b3b50*/  LOP3.LUT P3, RZ, R9, 0x8000, RZ, 0xc0, !PT ;  /* 0x0000800009ff7812 */ /* 0x000fca000786c0ff */
        /* <DEDUP_REMOVED lines=23> */
[----:B----4-:R0:W-:Y:S02]  /*1b3cd0*/  @P4 STG.E.U8 desc[UR4][R38.64], R10 ;  /* 0x0000000a26004986 */ /* 0x0101e4000c101104 */
[----:B0-----:R-:W-:-:S05]  /*1b3ce0*/  PRMT R10, R8, 0x7772, RZ ;  /* 0x00007772080a7816 */ /* 0x001fca00000000ff */
[----:B------:R0:W-:Y:S02]  /*1b3cf0*/  @P3 STG.E.U8 desc[UR4][R40.64], R10 ;  /* 0x0000000a28003986 */ /* 0x0001e4000c101104 */
[----:B0-----:R-:W-:Y:S02]  /*1b3d00*/  PRMT R10, R8, 0x7773, RZ ;  /* 0x00007773080a7816 */ /* 0x001fe400000000ff */
[----:B------:R-:W3:Y:S04]  /*1b3d10*/  LDL.LU R8, [R1+0x69b4] ;  /* 0x0069b40001087983 */ /* 0x000ee80000300800 */
[----:B------:R-:W4:Y:S01]  /*1b3d20*/  LDL.LU.64 R38, [R1+0x3e38] ;  /* 0x003e380001267983 */ /* 0x000f220000300a00 */
[C---:B------:R-:W-:Y:S02]  /*1b3d30*/  LOP3.LUT P2, RZ, R9.reuse, 0x10000, RZ, 0xc0, !PT ;  /* 0x0001000009ff7812 */ /* 0x040fe4000784c0ff */
[----:B------:R-:W-:Y:S01]  /*1b3d40*/  LOP3.LUT P1, RZ, R9, 0x20000, RZ, 0xc0, !PT ;  /* 0x0002000009ff7812 */ /* 0x000fe2000782c0ff */
[----:B------:R-:W3:Y:S10]  /*1b3d50*/  LDL.LU.64 R34, [R1+0x3e68] ;  /* 0x003e680001227983 */ /* 0x000ef40000300a00 */
        /* <DEDUP_REMOVED lines=8> */
[----:B------:R-:W-:Y:S02]  /*1b3de0*/  PRMT R10, R49, 0x7771, RZ ;  /* 0x00007771310a7816 */ /* 0x000fe400000000ff */
[----:B------:R-:W-:-:S09]  /*1b3df0*/  LOP3.LUT P3, RZ, R9, 0x80000, RZ, 0xc0, !PT ;  /* 0x0008000009ff7812 */ /* 0x000fd2000786c0ff */
[----:B--2---:R0:W-:Y:S04]  /*1b3e00*/  @P0 STG.E.U8 desc[UR4][R46.64], R10 ;  /* 0x0000000a2e000986 */ /* 0x0041e8000c101104 */
[----:B0-----:R-:W2:Y:S01]  /*1b3e10*/  LDL.LU.64 R46, [R1+0x3ec0] ;  /* 0x003ec000012e7983 */ /* 0x001ea20000300a00 */
[----:B------:R-:W-:-:S05]  /*1b3e20*/  PRMT R10, R49, 0x7772, RZ ;  /* 0x00007772310a7816 */ /* 0x000fca00000000ff */
[----:B----4-:R0:W-:Y:S04]  /*1b3e30*/  @P3 STG.E.U8 desc[UR4][R38.64], R10 ;  /* 0x0000000a26003986 */ /* 0x0101e8000c101104 */
[----:B0-----:R-:W4:Y:S01]  /*1b3e40*/  LDL.LU R38, [R1+0x808] ;  /* 0x0008080001267983 */ /* 0x001f220000300800 */
[----:B------:R-:W-:-:S03]  /*1b3e50*/  PRMT R10, R49, 0x7773, RZ ;  /* 0x00007773310a7816 */ /* 0x000fc600000000ff */
[----:B------:R-:W4:Y:S01]  /*1b3e60*/  LDL.LU.64 R48, [R1+0x3e90] ;  /* 0x003e900001307983 */ /* 0x000f220000300a00 */
[----:B------:R-:W-:Y:S02]  /*1b3e70*/  LOP3.LUT P6, RZ, R9, 0x80000000, RZ, 0xc0, !PT ;  /* 0x8000000009ff7812 */ /* 0x000fe400078cc0ff */
[----:B------:R-:W-:Y:S01]  /*1b3e80*/  LOP3.LUT R11, R11, 0xfffff7ff, RZ, 0xc0, !PT ;  /* 0xfffff7ff0b0b7812 */ /* 0x000fe200078ec0ff */
[----:B------:R-:W4:Y:S04]  /*1b3e90*/  LDL.LU.64 R22, [R1+0x3eb8] ;  /* 0x003eb80001167983 */ /* 0x000f280000300a00 */
[----:B------:R-:W4:Y:S01]  /*1b3ea0*/  LDL.LU.64 R24, [R1+0x3ee0] ;  /* 0x003ee00001187983 */ /* 0x000f220000300a00 */
[C---:B------:R-:W-:Y:S02]  /*1b3eb0*/  LOP3.LUT P2, RZ, R9.reuse, 0x100000, RZ, 0xc0, !PT ;  /* 0x0010000009ff7812 */ /* 0x040fe4000784c0ff */
[----:B------:R-:W-:Y:S01]  /*1b3ec0*/  LOP3.LUT P1, RZ, R9, 0x200000, RZ, 0xc0, !PT ;  /* 0x0020000009ff7812 */ /* 0x000fe2000782c0ff */
[----:B------:R-:W4:Y:S02]  /*1b3ed0*/  LDL.LU.64 R26, [R1+0x3f10] ;  /* 0x003f1000011a7983 */ /* 0x000f240000300a00 */
        /* <DEDUP_REMOVED lines=14> */
[----:B------:R-:W-:Y:S02]  /*1b3fc0*/  LOP3.LUT P6, RZ, R9, 0x4000000, RZ, 0xc0, !PT ;  /* 0x0400000009ff7812 */ /* 0x000fe400078cc0ff */
[----:B0-----:R-:W-:Y:S02]  /*1b3fd0*/  PRMT R10, R42, 0x7770, RZ ;  /* 0x000077702a0a7816 */ /* 0x001fe400000000ff */
[----:B------:R-:W-:-:S03]  /*1b3fe0*/  LOP3.LUT R11, R11, 0xfffeffff, RZ, 0xc0, !PT ;  /* 0xfffeffff0b0b7812 */ /* 0x000fc600078ec0ff */
[----:B------:R0:W-:Y:S06]  /*1b3ff0*/  @P1 STG.E.U8 desc[UR4][R44.64], R10 ;  /* 0x0000000a2c001986 */ /* 0x0001ec000c101104 */
[----:B------:R-:W-:Y:S02]  /*1b4000*/  @P6 LOP3.LUT R11, R11, 0x10000, RZ, 0xfc, !PT ;  /* 0x000100000b0b6812 */ /* 0x000fe400078efcff */
[----:B------:R-:W-:Y:S01]  /*1b4010*/  LOP3.LUT P6, RZ, R9, 0x2000000, RZ, 0xc0, !PT ;  /* 0x0200000009ff7812 */ /* 0x000fe200078cc0ff */
[----:B0-----:R-:W3:Y:S04]  /*1b4020*/  LDL.LU R44, [R1+0x81c] ;  /* 0x00081c00012c7983 */ /* 0x001ee80000300800 */
[----:B------:R-:W3:Y:S01]  /*1b4030*/  LDL.LU.64 R28, [R1+0x3ed8] ;  /* 0x003ed800011c7983 */ /* 0x000ee20000300a00 */
[----:B------:R-:W-:-:S03]  /*1b4040*/  LOP3.LUT R11, R11, 0xfffdffff, RZ, 0xc0, !PT ;  /* 0xfffdffff0b0b7812 */ /* 0x000fc600078ec0ff */
[----:B------:R-:W3:Y:S01]  /*1b4050*/  LDL.LU.64 R30, [R1+0x3f08] ;  /* 0x003f0800011e7983 */ /* 0x000ee20000300a00 */
[----:B------:R-:W-:Y:S02]  /*1b4060*/  LOP3.LUT P0, RZ, R9, 0x400000, RZ, 0xc0, !PT ;  /* 0x0040000009ff7812 */ /* 0x000fe4000780c0ff */
[----:B------:R-:W-:Y:S01]  /*1b4070*/  PRMT R10, R42, 0x7771, RZ ;  /* 0x000077712a0a7816 */ /* 0x000fe200000000ff */
[----:B------:R-:W3:Y:S04]  /*1b4080*/  LDL.LU R45, [R1+0x80c] ;  /* 0x00080c00012d7983 */ /* 0x000ee80000300800 */
[----:B------:R-:W3:Y:S01]  /*1b4090*/  LDL.LU.64 R32, [R1+0x3f50] ;  /* 0x003f500001207983 */ /* 0x000ee20000300a00 */
[----:B------:R-:W-:Y:S02]  /*1b40a0*/  @P6 LOP3.LUT R11, R11, 0x20000, RZ, 0xfc, !PT ;  /* 0x000200000b0b6812 */ /* 0x000fe400078efcff */
[----:B------:R-:W-:Y:S01]  /*1b40b0*/  LOP3.LUT P6, RZ, R9, 0x1000000, RZ, 0xc0, !PT ;  /* 0x0100000009ff7812 */ /* 0x000fe200078cc0ff */
[----:B------:R-:W3:Y:S01]  /*1b40c0*/  LDL.LU.64 R34, [R1+0x3f70] ;  /* 0x003f700001227983 */ /* 0x000ee20000300a00 */
[----:B------:R-:W-:-:S11]  /*1b40d0*/  LOP3.LUT R11, R11, 0xfffbffff, RZ, 0xc0, !PT ;  /* 0xfffbffff0b0b7812 */ /* 0x000fd600078ec0ff */
[----:B------:R-:W-:Y:S02]  /*1b40e0*/  @P6 LOP3.LUT R11, R11, 0x40000, RZ, 0xfc, !PT ;  /* 0x000400000b0b6812 */ /* 0x000fe400078efcff */
[----:B------:R-:W-:Y:S01]  /*1b40f0*/  LOP3.LUT P6, RZ, R9, 0x800000, RZ, 0xc0, !PT ;  /* 0x0080000009ff7812 */ /* 0x000fe200078cc0ff */
[----:B------:R0:W-:Y:S02]  /*1b4100*/  @P0 STG.E.U8 desc[UR4][R36.64], R10 ;  /* 0x0000000a24000986 */ /* 0x0001e4000c101104 */
[----:B0-----:R-:W-:Y:S02]  /*1b4110*/  PRMT R10, R42, 0x7772, RZ ;  /* 0x000077722a0a7816 */ /* 0x001fe400000000ff */
[----:B------:R-:W3:Y:S08]  /*1b4120*/  LDL.LU.64 R36, [R1+0x3f48] ;  /* 0x003f480001247983 */ /* 0x000ef00000300a00 */
[----:B------:R0:W-:Y:S01]  /*1b4130*/  @P6 STG.E.U8 desc[UR4][R40.64], R10 ;  /* 0x0000000a28006986 */ /* 0x0001e2000c101104 */
[----:B------:R-:W-:-:S02]  /*1b4140*/  LOP3.LUT P6, RZ, R11, 0x40000, RZ, 0xc0, !PT ;  /* 0x000400000bff7812 */ /* 0x000fc400078cc0ff */
[----:B0-----:R-:W-:Y:S01]  /*1b4150*/  PRMT R10, R42, 0x7773, RZ ;  /* 0x000077732a0a7816 */ /* 0x001fe200000000ff */
[----:B------:R-:W3:Y:S04]  /*1b4160*/  LDL.LU.64 R40, [R1+0x3f68] ;  /* 0x003f680001287983 */ /* 0x000ee80000300a00 */
[----:B------:R-:W3:Y:S06]  /*1b4170*/  LDL.LU.64 R42, [R1+0x3f98] ;  /* 0x003f9800012a7983 */ /* 0x000eec0000300a00 */
[----:B--2---:R0:W-:Y:S01]  /*1b4180*/  @P6 STG.E.U8 desc[UR4][R46.64], R10 ;  /* 0x0000000a2e006986 */ /* 0x0041e2000c101104 */
[----:B------:R-:W-:-:S03]  /*1b4190*/  LOP3.LUT P6, RZ, R11, 0x20000, RZ, 0xc0, !PT ;  /* 0x000200000bff7812 */ /* 0x000fc600078cc0ff */
[----:B0-----:R-:W2:Y:S04]  /*1b41a0*/  LDL.LU.64 R46, [R1+0x3fd0] ;  /* 0x003fd000012e7983 */ /* 0x001ea80000300a00 */
[----:B------:R-:W2:Y:S01]  /*1b41b0*/  LDL.LU R39, [R1+0x7f0] ;  /* 0x0007f00001277983 */ /* 0x000ea20000300800 */
[----:B----4-:R-:W-:-:S05]  /*1b41c0*/  PRMT R10, R38, 0x7770, RZ ;  /* 0x00007770260a7816 */ /* 0x010fca00000000ff */
[----:B------:R0:W-:Y:S04]  /*1b41d0*/  @P6 STG.E.U8 desc[UR4][R48.64], R10 ;  /* 0x0000000a30006986 */ /* 0x0001e8000c101104 */
        /* <DEDUP_REMOVED lines=36> */
[----:B----4-:R0:W-:Y:S04]  /*1b4420*/  @P0 STG.E.U8 desc[UR4][R48.64], R10 ;  /* 0x0000000a30000986 */ /* 0x0101e8000c101104 */
[----:B0-----:R-:W2:Y:S04]  /*1b4430*/  LDL.LU.64 R48, [R1+0x3fc8] ;  /* 0x003fc80001307983 */ /* 0x001ea80000300a00 */
[----:B------:R-:W3:Y:S04]  /*1b4440*/  LDL.LU.64 R36, [R1+0x3ff8] ;  /* 0x003ff80001247983 */ /* 0x000ee80000300a00 */
[----:B------:R-:W4:Y:S04]  /*1b4450*/  LDL.LU.64 R40, [R1+0x4010] ;  /* 0x0040100001287983 */ /* 0x000f280000300a00 */
[----:B------:R-:W3:Y:S04]  /*1b4460*/  LDL.LU.64 R42, [R1+0x3ff0] ;  /* 0x003ff000012a7983 */ /* 0x000ee80000300a00 */
[----:B------:R-:W3:Y:S04]  /*1b4470*/  LDL.LU.64 R44, [R1+0x4008] ;  /* 0x00400800012c7983 */ /* 0x000ee80000300a00 */
[----:B------:R-:W3:Y:S01]  /*1b4480*/  LDL.LU.64 R46, [R1+0x4020] ;  /* 0x00402000012e7983 */ /* 0x000ee20000300a00 */
        /* <DEDUP_REMOVED lines=21> */
[C---:B------:R-:W-:Y:S02]  /*1b45e0*/  LOP3.LUT P2, RZ, R8.reuse, 0x80, RZ, 0xc0, !PT ;  /* 0x0000008008ff7812 */ /* 0x040fe4000784c0ff */
[----:B------:R-:W-:Y:S02]  /*1b45f0*/  LOP3.LUT R11, R11, 0xfffffdff, RZ, 0xc0, !PT ;  /* 0xfffffdff0b0b7812 */ /* 0x000fe400078ec0ff */
[----:B------:R-:W-:-:S07]  /*1b4600*/  LOP3.LUT P1, RZ, R8, 0x100, RZ, 0xc0, !PT ;  /* 0x0000010008ff7812 */ /* 0x000fce000782c0ff */
[----:B------:R-:W-:Y:S02]  /*1b4610*/  @P6 LOP3.LUT R11, R11, 0x200, RZ, 0xfc, !PT ;  /* 0x000002000b0b6812 */ /* 0x000fe400078efcff */
[C---:B------:R-:W-:Y:S02]  /*1b4620*/  LOP3.LUT P6, RZ, R8.reuse, 0x200, RZ, 0xc0, !PT ;  /* 0x0000020008ff7812 */ /* 0x040fe400078cc0ff */
[----:B------:R-:W-:Y:S02]  /*1b4630*/  LOP3.LUT P0, RZ, R8, 0x400, RZ, 0xc0, !PT ;  /* 0x0000040008ff7812 */ /* 0x000fe4000780c0ff */
[----:B------:R-:W-:-:S09]  /*1b4640*/  LOP3.LUT R11, R11, 0xfffffbff, RZ, 0xc0, !PT ;  /* 0xfffffbff0b0b7812 */ /* 0x000fd200078ec0ff */
[----:B------:R-:W-:Y:S02]  /*1b4650*/  @P6 LOP3.LUT R11, R11, 0x400, RZ, 0xfc, !PT ;  /* 0x000004000b0b6812 */ /* 0x000fe400078efcff */
[----:B------:R-:W-:Y:S01]  /*1b4660*/  LOP3.LUT P6, RZ, R8, 0x800, RZ, 0xc0, !PT ;  /* 0x0000080008ff7812 */ /* 0x000fe200078cc0ff */
[----:B--2---:R0:W-:Y:S04]  /*1b4670*/  @P3 STG.E.U8 desc[UR4][R48.64], R10 ;  /* 0x0000000a30003986 */ /* 0x0041e8000c101104 */
[----:B0-----:R-:W2:Y:S04]  /*1b4680*/  LDL.LU.64 R48, [R1+0x4038] ;  /* 0x0040380001307983 */ /* 0x001ea80000300a00 */
[----:B------:R-:W2:Y:S04]  /*1b4690*/  LDL.LU R38, [R1+0x7f4] ;  /* 0x0007f40001267983 */ /* 0x000ea80000300800 */
[----:B------:R-:W2:Y:S04]  /*1b46a0*/  LDL.LU.64 R24, [R1+0x4960] ;  /* 0x0049600001187983 */ /* 0x000ea80000300a00 */
[----:B------:R-:W2:Y:S04]  /*1b46b0*/  LDL.LU.64 R26, [R1+0x4948] ;  /* 0x00494800011a7983 */ /* 0x000ea80000300a00 */
[----:B------:R-:W2:Y:S04]  /*1b46c0*/  LDL.LU.64 R28, [R1+0x4940] ;  /* 0x00494000011c7983 */ /* 0x000ea80000300a00 */
[----:B------:R-:W2:Y:S01]  /*1b46d0*/  LDL.LU.64 R30, [R1+0x4938] ;  /* 0x00493800011e7983 */ /* 0x000ea20000300a00 */
[----:B------:R-:W-:-:S05]  /*1b46e0*/  PRMT R10, R39, 0x7772, RZ ;  /* 0x00007772270a7816 */ /* 0x000fca00000000ff */
[----:B---3--:R0:W-:Y:S02]  /*1b46f0*/  @P2 STG.E.U8 desc[UR4][R36.64], R10 ;  /* 0x0000000a24002986 */ /* 0x0081e4000c101104 */
[----:B0-----:R-:W-:Y:S02]  /*1b4700*/  PRMT R10, R39, 0x7773, RZ ;  /* 0x00007773270a7816 */ /* 0x001fe400000000ff */
[----:B------:R-:W3:Y:S04]  /*1b4710*/  LDL.LU R39, [R1+0x7e4] ;  /* 0x0007e40001277983 */ /* 0x000ee80000300800 */
[----:B----4-:R0:W-:Y:S04]  /*1b4720*/  @P1 STG.E.U8 desc[UR4][R40.64], R10 ;  /* 0x0000000a28001986 */ /* 0x0101e8000c101104 */
[----:B------:R-:W4:Y:S04]  /*1b4730*/  LDL.LU.64 R32, [R1+0x4910] ;  /* 0x0049100001207983 */ /* 0x000f280000300a00 */
[----:B------:R-:W3:Y:S04]  /*1b4740*/  LDL.LU.64 R34, [R1+0x4908] ;  /* 0x0049080001227983 */ /* 0x000ee80000300a00 */
[----:B------:R-:W3:Y:S01]  /*1b4750*/  LDL.LU.64 R36, [R1+0x48f8] ;  /* 0x0048f80001247983 */ /* 0x000ee20000300a00 */
[----:B0-----:R-:W-:-:S03]  /*1b4760*/  PRMT R10, R59, 0x7770, RZ ;  /* 0x000077703b0a7816 */ /* 0x001fc600000000ff */
[----:B------:R-:W3:Y:S04]  /*1b4770*/  LDL.LU.64 R40, [R1+0x48f0] ;  /* 0x0048f00001287983 */ /* 0x000ee80000300a00 */
[----:B------:R0:W-:Y:S02]  /*1b4780*/  @P0 STG.E.U8 desc[UR4][R42.64], R10 ;  /* 0x0000000a2a000986 */ /* 0x0001e4000c101104 */
[----:B0-----:R-:W-:Y:S02]  /*1b4790*/  PRMT R10, R59, 0x7771, RZ ;  /* 0x000077713b0a7816 */ /* 0x001fe400000000ff */
[----:B------:R-:W3:Y:S04]  /*1b47a0*/  LDL.LU.64 R42, [R1+0x48c8] ;  /* 0x0048c800012a7983 */ /* 0x000ee80000300a00 */
[----:B------:R0:W-:Y:S01]  /*1b47b0*/  @P6 STG.E.U8 desc[UR4][R44.64], R10 ;  /* 0x0000000a2c006986 */ /* 0x0001e2000c101104 */
[----:B------:R-:W-:-:S02]  /*1b47c0*/  LOP3.LUT P6, RZ, R11, 0x400, RZ, 0xc0, !PT ;  /* 0x000004000bff7812 */ /* 0x000fc400078cc0ff */
[C---:B0-----:R-:W-:Y:S01]  /*1b47d0*/  PRMT R10, R59.reuse, 0x7772, RZ ;  /* 0x000077723b0a7816 */ /* 0x041fe200000000ff */
[----:B------:R-:W4:Y:S10]  /*1b47e0*/  LDL.LU.64 R44, [R1+0x48b0] ;  /* 0x0048b000012c7983 */ /* 0x000f340000300a00 */
[----:B------:R0:W-:Y:S04]  /*1b47f0*/  @P6 STG.E.U8 desc[UR4][R46.64], R10 ;  /* 0x0000000a2e006986 */ /* 0x0001e8000c101104 */
[----:B0-----:R-:W4:Y:S01]  /*1b4800*/  LDL.LU.64 R46, [R1+0x48a8] ;  /* 0x0048a800012e7983 */ /* 0x001f220000300a00 */
[----:B------:R-:W-:-:S03]  /*1b4810*/  PRMT R10, R59, 0x7773, RZ ;  /* 0x000077733b0a7816 */ /* 0x000fc600000000ff */
[----:B------:R-:W4:Y:S01]  /*1b4820*/  LDL.LU R59, [R1+0x69b0] ;  /* 0x0069b000013b7983 */ /* 0x000f220000300800 */
[----:B------:R-:W-:Y:S02]  /*1b4830*/  LOP3.LUT P6, RZ, R11, 0x200, RZ, 0xc0, !PT ;  /* 0x000002000bff7812 */ /* 0x000fe400078cc0ff */
[C---:B------:R-:W-:Y:S02]  /*1b4840*/  LOP3.LUT P5, RZ, R8.reuse, 0x80000, RZ, 0xc0, !PT ;  /* 0x0008000008ff7812 */ /* 0x040fe400078ac0ff */
[C---:B------:R-:W-:Y:S02]  /*1b4850*/  LOP3.LUT P4, RZ, R8.reuse, 0x100000, RZ, 0xc0, !PT ;  /* 0x0010000008ff7812 */ /* 0x040fe4000788c0ff */
[C---:B------:R-:W-:Y:S02]  /*1b4860*/  LOP3.LUT P3, RZ, R8.reuse, 0x200000, RZ, 0xc0, !PT ;  /* 0x0020000008ff7812 */ /* 0x040fe4000786c0ff */
[C---:B------:R-:W-:Y:S02]  /*1b4870*/  LOP3.LUT P2, RZ, R8.reuse, 0x400000, RZ, 0xc0, !PT ;  /* 0x0040000008ff7812 */ /* 0x040fe4000784c0ff */
[----:B------:R-:W-:-:S03]  /*1b4880*/  LOP3.LUT P1, RZ, R8, 0x800000, RZ, 0xc0, !PT ;  /* 0x0080000008ff7812 */ /* 0x000fc6000782c0ff */
        /* <DEDUP_REMOVED lines=31> */
[----:B------:R-:W3:Y:S01]  /*1b4a80*/  LDL.LU R59, [R1+0x69ac] ;  /* 0x0069ac00013b7983 */ /* 0x000ee20000300800 */
[----:B------:R-:W-:-:S13]  /*1b4a90*/  LOP3.LUT P0, RZ, R8, 0x1000000, RZ, 0xc0, !PT ;  /* 0x0100000008ff7812 */ /* 0x000fda000780c0ff */
[----:B--2---:R0:W-:Y:S04]  /*1b4aa0*/  @P0 STG.E.U8 desc[UR4][R48.64], R10 ;  /* 0x0000000a30000986 */ /* 0x0041e8000c101104 */
[----:B0-----:R-:W2:Y:S04]  /*1b4ab0*/  LDL.LU.64 R48, [R1+0x4878] ;  /* 0x0048780001307983 */ /* 0x001ea80000300a00 */
[----:B------:R-:W4:Y:S04]  /*1b4ac0*/  LDL.LU.64 R34, [R1+0x4870] ;  /* 0x0048700001227983 */ /* 0x000f280000300a00 */
[----:B------:R-:W2:Y:S04]  /*1b4ad0*/  LDL.LU.64 R36, [R1+0x4868] ;  /* 0x0048680001247983 */ /* 0x000ea80000300a00 */
[----:B------:R-:W2:Y:S01]  /*1b4ae0*/  LDL.LU R39, [R1+0x7e8] ;  /* 0x0007e80001277983 */ /* 0x000ea20000300800 */
[----:B------:R-:W-:-:S02]  /*1b4af0*/  LOP3.LUT R9, R9, 0xf7ffffff, RZ, 0xc0, !PT ;  /* 0xf7ffffff09097812 */ /* 0x000fc400078ec0ff */
[----:B------:R-:W-:Y:S01]  /*1b4b00*/  LOP3.LUT R11, R11, 0xfffffffe, RZ, 0xc0, !PT ;  /* 0xfffffffe0b0b7812 */ /* 0x000fe200078ec0ff */
[----:B------:R-:W4:Y:S04]  /*1b4b10*/  LDL.LU.64 R42, [R1+0x4860] ;  /* 0x00486000012a7983 */ /* 0x000f280000300a00 */
[----:B------:R-:W4:Y:S04]  /*1b4b20*/  LDL.LU.64 R44, [R1+0x4838] ;  /* 0x00483800012c7983 */ /* 0x000f280000300a00 */
[----:B------:R-:W4:Y:S04]  /*1b4b30*/  LDL.LU.64 R46, [R1+0x4828] ;  /* 0x00482800012e7983 */ /* 0x000f280000300a00 */
[----:B------:R-:W4:Y:S01]  /*1b4b40*/  LDL.LU R58, [R1+0x7fc] ;  /* 0x0007fc00013a7983 */ /* 0x000f220000300800 */
[----:B------:R-:W-:-:S02]  /*1b4b50*/  LOP3.LUT P3, RZ, R8, 0x2000000, RZ, 0xc0, !PT ;  /* 0x0200000008ff7812 */ /* 0x000fc4000786c0ff */
[C---:B------:R-:W-:Y:S02]  /*1b4b60*/  LOP3.LUT P2, RZ, R8.reuse, 0x4000000, RZ, 0xc0, !PT ;  /* 0x0400000008ff7812 */ /* 0x040fe4000784c0ff */
[C---:B------:R-:W-:Y:S02]  /*1b4b70*/  LOP3.LUT P1, RZ, R8.reuse, 0x8000000, RZ, 0xc0, !PT ;  /* 0x0800000008ff7812 */ /* 0x040fe4000782c0ff */
[----:B------:R-:W-:Y:S02]  /*1b4b80*/  LOP3.LUT P0, RZ, R8, 0x10000000, RZ, 0xc0, !PT ;  /* 0x1000000008ff7812 */ /* 0x000fe4000780c0ff */
[----:B---3--:R-:W-:-:S13]  /*1b4b90*/  LOP3.LUT P6, RZ, R59, 0x20, RZ, 0xc0, !PT ;  /* 0x000000203bff7812 */ /* 0x008fda00078cc0ff */
        /* <DEDUP_REMOVED lines=33> */
[----:B----4-:R0:W-:Y:S02]  /*1b4db0*/  @P2 STG.E.U8 desc[UR4][R34.64], R8 ;  /* 0x0000000822002986 */ /* 0x0101e4000c101104 */
[----:B0-----:R-:W-:-:S02]  /*1b4dc0*/  PRMT R8, R39, 0x7772, RZ ;  /* 0x0000777227087816 */ /* 0x001fc400000000ff */
[----:B------:R-:W4:Y:S04]  /*1b4dd0*/  LDL.LU.64 R34, [R1+0x47a0] ;  /* 0x0047a00001227983 */ /* 0x000f280000300a00 */
[----:B------:R0:W-:Y:S02]  /*1b4de0*/  @P1 STG.E.U8 desc[UR4][R36.64], R8 ;  /* 0x0000000824001986 */ /* 0x0001e4000c101104 */
[----:B0-----:R-:W-:Y:S02]  /*1b4df0*/  PRMT R8, R39, 0x7773, RZ ;  /* 0x0000777327087816 */ /* 0x001fe400000000ff */
        /* <DEDUP_REMOVED lines=34> */
[----:B----4-:R0:W-:Y:S01]  /*1b5020*/  @P6 STG.E.U8 desc[UR4][R34.64], R8 ;  /* 0x0000000822006986 */ /* 0x0101e2000c101104 */
        /* <DEDUP_REMOVED lines=25> */
[----:B------:R-:W3:Y:S04]  /*1b51c0*/  LDL.LU R7, [R1+0x69a8] ;  /* 0x0069a80001077983 */ /* 0x000ee80000300800 */
        /* <DEDUP_REMOVED lines=22> */
[----:B------:R-:W2:Y:S01]  /*1b5330*/  LDL.LU.64 R28, [R1+0x2980] ;  /* 0x00298000011c7983 */ /* 0x000ea20000300a00 */
[----:B------:R-:W-:-:S03]  /*1b5340*/  LOP3.LUT R9, R9, 0xfeffffff, RZ, 0xc0, !PT ;  /* 0xfeffffff09097812 */ /* 0x000fc600078ec0ff */
[----:B------:R-:W2:Y:S01]  /*1b5350*/  LDL.LU.64 R30, [R1+0x2970] ;  /* 0x00297000011e7983 */ /* 0x000ea20000300a00 */
[C---:B------:R-:W-:Y:S02]  /*1b5360*/  LOP3.LUT P2, RZ, R59.reuse, 0x2000, RZ, 0xc0, !PT ;  /* 0x000020003bff7812 */ /* 0x040fe4000784c0ff */
[----:B------:R-:W-:Y:S02]  /*1b5370*/  LOP3.LUT P1, RZ, R59, 0x4000, RZ, 0xc0, !PT ;  /* 0x000040003bff7812 */ /* 0x000fe4000782c0ff */
[----:B------:R-:W-:Y:S02]  /*1b5380*/  @P6 LOP3.LUT R9, R9, 0x1000000, RZ, 0xfc, !PT ;  /* 0x0100000009096812 */ /* 0x000fe400078efcff */
[----:B------:R-:W-:Y:S02]  /*1b5390*/  LOP3.LUT P6, RZ, R59, 0x40000, RZ, 0xc0, !PT ;  /* 0x000400003bff7812 */ /* 0x000fe400078cc0ff */
[----:B---3--:R-:W-:Y:S01]  /*1b53a0*/  PRMT R8, R44, 0x7770, RZ ;  /* 0x000077702c087816 */ /* 0x008fe200000000ff */
[----:B------:R-:W3:Y:S01]  /*1b53b0*/  LDL.LU.64 R32, [R1+0x2960] ;  /* 0x0029600001207983 */ /* 0x000ee20000300a00 */
[----:B------:R-:W-:-:S02]  /*1b53c0*/  LOP3.LUT R9, R9, 0xfdffffff, RZ, 0xc0, !PT ;  /* 0xfdffffff09097812 */ /* 0x000fc400078ec0ff */
[----:B------:R-:W-:Y:S01]  /*1b53d0*/  LOP3.LUT P0, RZ, R59, 0x8000, RZ, 0xc0, !PT ;  /* 0x000080003bff7812 */ /* 0x000fe2000780c0ff */
[----:B------:R-:W3:Y:S04]  /*1b53e0*/  LDL.LU R45, [R1+0x7c8] ;  /* 0x0007c800012d7983 */ /* 0x000ee80000300800 */
[----:B------:R-:W3:Y:S02]  /*1b53f0*/  LDL.LU.64 R34, [R1+0x2950] ;  /* 0x0029500001227983 */ /* 0x000ee40000300a00 */
[----:B------:R-:W-:Y:S02]  /*1b5400*/  @P6 LOP3.LUT R9, R9, 0x2000000, RZ, 0xfc, !PT ;  /* 0x0200000009096812 */ /* 0x000fe400078efcff */
[----:B------:R-:W-:Y:S01]  /*1b5410*/  LOP3.LUT P6, RZ, R59, 0x20000, RZ, 0xc0, !PT ;  /* 0x000200003bff7812 */ /* 0x000fe200078cc0ff */
[----:B------:R0:W-:Y:S01]  /*1b5420*/  @P2 STG.E.U8 desc[UR4][R36.64], R8 ;  /* 0x0000000824002986 */ /* 0x0001e2000c101104 */
[----:B------:R-:W-:-:S02]  /*1b5430*/  LOP3.LUT R9, R9, 0xfbffffff, RZ, 0xc0, !PT ;  /* 0xfbffffff09097812 */ /* 0x000fc400078ec0ff */
[----:B0-----:R-:W-:-:S09]  /*1b5440*/  PRMT R8, R44, 0x7771, RZ ;  /* 0x000077712c087816 */ /* 0x001fd200000000ff */
[----:B------:R-:W-:Y:S02]  /*1b5450*/  @P6 LOP3.LUT R9, R9, 0x4000000, RZ, 0xfc, !PT ;  /* 0x0400000009096812 */ /* 0x000fe400078efcff */
[----:B------:R-:W-:Y:S01]  /*1b5460*/  LOP3.LUT P6, RZ, R59, 0x10000, RZ, 0xc0, !PT ;  /* 0x000100003bff7812 */ /* 0x000fe200078cc0ff */
[----:B------:R-:W3:Y:S04]  /*1b5470*/  LDL.LU.64 R36, [R1+0x2940] ;  /* 0x0029400001247983 */ /* 0x000ee80000300a00 */
[----:B----4-:R0:W-:Y:S02]  /*1b5480*/  @P1 STG.E.U8 desc[UR4][R38.64], R8 ;  /* 0x0000000826001986 */ /* 0x0101e4000c101104 */
[C---:B0-----:R-:W-:Y:S02]  /*1b5490*/  PRMT R8, R44.reuse, 0x7772, RZ ;  /* 0x000077722c087816 */ /* 0x041fe400000000ff */
[----:B------:R-:W4:Y:S04]  /*1b54a0*/  LDL.LU.64 R38, [R1+0x2930] ;  /* 0x0029300001267983 */ /* 0x000f280000300a00 */
[----:B------:R0:W-:Y:S02]  /*1b54b0*/  @P0 STG.E.U8 desc[UR4][R40.64], R8 ;  /* 0x0000000828000986 */ /* 0x0001e4000c101104 */
[----:B0-----:R-:W-:-:S02]  /*1b54c0*/  PRMT R8, R44, 0x7773, RZ ;  /* 0x000077732c087816 */ /* 0x001fc400000000ff */
[----:B------:R-:W4:Y:S04]  /*1b54d0*/  LDL.LU.64 R40, [R1+0x2920] ;  /* 0x0029200001287983 */ /* 0x000f280000300a00 */
[----:B------:R-:W4:Y:S04]  /*1b54e0*/  LDL.LU R44, [R1+0x7dc] ;  /* 0x0007dc00012c7983 */ /* 0x000f280000300800 */
        /* <DEDUP_REMOVED lines=24> */
[----:B---3--:R0:W-:Y:S01]  /*1b5670*/  @P6 STG.E.U8 desc[UR4][R32.64], R8 ;  /* 0x0000000820006986 */ /* 0x0081e2000c101104 */
        /* <DEDUP_REMOVED lines=11> */
[----:B----4-:R0:W-:Y:S01]  /*1b5730*/  @P4 STG.E.U8 desc[UR4][R38.64], R8 ;  /* 0x0000000826004986 */ /* 0x0101e2000c101104 */
        /* <DEDUP_REMOVED lines=13> */
[----:B------:R-:W3:Y:S04]  /*1b5810*/  LDL.LU.64 R42, [R1+0x28a0] ;  /* 0x0028a000012a7983 */ /* 0x000ee80000300a00 */
[----:B------:R-:W3:Y:S01]  /*1b5820*/  LDL.LU R45, [R1+0x7cc] ;  /* 0x0007cc00012d7983 */ /* 0x000ee20000300800 */
[----:B------:R-:W-:-:S03]  /*1b5830*/  LOP3.LUT P3, RZ, R7, 0x2, RZ, 0xc0, !PT ;  /* 0x0000000207ff7812 */ /* 0x000fc6000786c0ff */
[----:B------:R-:W3:Y:S01]  /*1b5840*/  LDL.LU.64 R46, [R1+0x2890] ;  /* 0x00289000012e7983 */ /* 0x000ee20000300a00 */
[----:B------:R-:W-:-:S03]  /*1b5850*/  PRMT R8, R44, 0x7772, RZ ;  /* 0x000077722c087816 */ /* 0x000fc600000000ff */
[----:B------:R-:W4:Y:S01]  /*1b5860*/  LDL.LU R58, [R1+0x7b0] ;  /* 0x0007b000013a7983 */ /* 0x000f220000300800 */
        /* <DEDUP_REMOVED lines=20> */
[----:B------:R-:W2:Y:S01]  /*1b59b0*/  LDL.LU.64 R26, [R1+0x2860] ;  /* 0x00286000011a7983 */ /* 0x000ea20000300a00 */
[----:B------:R-:W-:-:S05]  /*1b59c0*/  PRMT R8, R44, 0x7773, RZ ;  /* 0x000077732c087816 */ /* 0x000fca00000000ff */
[----:B---3--:R0:W-:Y:S01]  /*1b59d0*/  @P2 STG.E.U8 desc[UR4][R38.64], R8 ;  /* 0x0000000826002986 */ /* 0x0081e2000c101104 */
[----:B------:R-:W-:-:S03]  /*1b59e0*/  LOP3.LUT R9, R9, 0xfffeffff, RZ, 0xc0, !PT ;  /* 0xfffeffff09097812 */ /* 0x000fc600078ec0ff */
[----:B0-----:R-:W3:Y:S04]  /*1b59f0*/  LDL.LU R38, [R1+0x7a0] ;  /* 0x0007a00001267983 */ /* 0x001ee80000300800 */
[----:B------:R-:W3:Y:S01]  /*1b5a00*/  LDL.LU.64 R28, [R1+0x2850] ;  /* 0x00285000011c7983 */ /* 0x000ee20000300a00 */
[----:B------:R-:W-:Y:S02]  /*1b5a10*/  @P6 LOP3.LUT R9, R9, 0x10000, RZ, 0xfc, !PT ;  /* 0x0001000009096812 */ /* 0x000fe400078efcff */
[C---:B------:R-:W-:Y:S01]  /*1b5a20*/  LOP3.LUT P6, RZ, R7.reuse, 0x80, RZ, 0xc0, !PT ;  /* 0x0000008007ff7812 */ /* 0x040fe200078cc0ff */
[----:B------:R-:W3:Y:S01]  /*1b5a30*/  LDL.LU.64 R30, [R1+0x2840] ;  /* 0x00284000011e7983 */ /* 0x000ee20000300a00 */
[----:B------:R-:W-:Y:S02]  /*1b5a40*/  LOP3.LUT P1, RZ, R7, 0x8, RZ, 0xc0, !PT ;  /* 0x0000000807ff7812 */ /* 0x000fe4000782c0ff */
[----:B------:R-:W-:Y:S01]  /*1b5a50*/  LOP3.LUT R9, R9, 0xfffdffff, RZ, 0xc0, !PT ;  /* 0xfffdffff09097812 */ /* 0x000fe200078ec0ff */
[----:B------:R-:W3:Y:S01]  /*1b5a60*/  LDL.LU.64 R32, [R1+0x2830] ;  /* 0x0028300001207983 */ /* 0x000ee20000300a00 */
[----:B------:R-:W-:-:S02]  /*1b5a70*/  LOP3.LUT P0, RZ, R7, 0x10, RZ, 0xc0, !PT ;  /* 0x0000001007ff7812 */ /* 0x000fc4000780c0ff */
[----:B------:R-:W-:Y:S01]  /*1b5a80*/  PRMT R8, R45, 0x7770, RZ ;  /* 0x000077702d087816 */ /* 0x000fe200000000ff */
[----:B------:R-:W3:Y:S04]  /*1b5a90*/  LDL.LU.64 R34, [R1+0x2820] ;  /* 0x0028200001227983 */ /* 0x000ee80000300a00 */
[----:B------:R-:W-:Y:S02]  /*1b5aa0*/  @P6 LOP3.LUT R9, R9, 0x20000, RZ, 0xfc, !PT ;  /* 0x0002000009096812 */ /* 0x000fe400078efcff */
[----:B------:R-:W-:Y:S02]  /*1b5ab0*/  LOP3.LUT P6, RZ, R7, 0x40, RZ, 0xc0, !PT ;  /* 0x0000004007ff7812 */ /* 0x000fe400078cc0ff */
[----:B------:R-:W-:Y:S01]  /*1b5ac0*/  LOP3.LUT R9, R9, 0xfffbffff, RZ, 0xc0, !PT ;  /* 0xfffbffff09097812 */ /* 0x000fe200078ec0ff */
[----:B----4-:R0:W-:Y:S10]  /*1b5ad0*/  @P1 STG.E.U8 desc[UR4][R36.64], R8 ;  /* 0x0000000824001986 */ /* 0x0101f4000c101104 */
[----:B------:R-:W-:-:S02]  /*1b5ae0*/  @P6 LOP3.LUT R9, R9, 0x40000, RZ, 0xfc, !PT ;  /* 0x0004000009096812 */ /* 0x000fc400078efcff */
[----:B------:R-:W-:Y:S02]  /*1b5af0*/  LOP3.LUT P6, RZ, R7, 0x20, RZ, 0xc0, !PT ;  /* 0x0000002007ff7812 */ /* 0x000fe400078cc0ff */
[C---:B0-----:R-:W-:Y:S01]  /*1b5b00*/  PRMT R8, R45.reuse, 0x7771, RZ ;  /* 0x000077712d087816 */ /* 0x041fe200000000ff */
[----:B------:R-:W4:Y:S04]  /*1b5b10*/  LDL.LU.64 R36, [R1+0x2810] ;  /* 0x0028100001247983 */ /* 0x000f280000300a00 */
[----:B------:R0:W-:Y:S02]  /*1b5b20*/  @P0 STG.E.U8 desc[UR4][R40.64], R8 ;  /* 0x0000000828000986 */ /* 0x0001e4000c101104 */
[----:B0-----:R-:W-:Y:S02]  /*1b5b30*/  PRMT R8, R45, 0x7772, RZ ;  /* 0x000077722d087816 */ /* 0x001fe400000000ff */
[----:B------:R-:W4:Y:S04]  /*1b5b40*/  LDL.LU.64 R40, [R1+0x2800] ;  /* 0x0028000001287983 */ /* 0x000f280000300a00 */
[----:B------:R0:W-:Y:S01]  /*1b5b50*/  @P6 STG.E.U8 desc[UR4][R42.64], R8 ;  /* 0x000000082a006986 */ /* 0x0001e2000c101104 */
[----:B------:R-:W-:-:S02]  /*1b5b60*/  LOP3.LUT P6, RZ, R9, 0x40000, RZ, 0xc0, !PT ;  /* 0x0004000009ff7812 */ /* 0x000fc400078cc0ff */
[----:B0-----:R-:W-:Y:S01]  /*1b5b70*/  PRMT R8, R45, 0x7773, RZ ;  /* 0x000077732d087816 */ /* 0x001fe200000000ff */
[----:B------:R-:W4:Y:S04]  /*1b5b80*/  LDL.LU.64 R42, [R1+0x27f0] ;  /* 0x0027f000012a7983 */ /* 0x000f280000300a00 */
[----:B------:R-:W4:Y:S06]  /*1b5b90*/  LDL.LU.64 R44, [R1+0x23b8] ;  /* 0x0023b800012c7983 */ /* 0x000f2c0000300a00 */
[----:B------:R0:W-:Y:S01]  /*1b5ba0*/  @P6 STG.E.U8 desc[UR4][R46.64], R8 ;  /* 0x000000082e006986 */ /* 0x0001e2000c101104 */
[----:B------:R-:W-:-:S03]  /*1b5bb0*/  LOP3.LUT P6, RZ, R9, 0x20000, RZ, 0xc0, !PT ;  /* 0x0002000009ff7812 */ /* 0x000fc600078cc0ff */
[----:B0-----:R-:W4:Y:S01]  /*1b5bc0*/  LDL.LU.64 R46, [R1+0x23b0] ;  /* 0x0023b000012e7983 */ /* 0x001f220000300a00 */
[----:B------:R-:W-:-:S03]  /*1b5bd0*/  PRMT R8, R58, 0x7770, RZ ;  /* 0x000077703a087816 */ /* 0x000fc600000000ff */
[----:B------:R-:W4:Y:S06]  /*1b5be0*/  LDL.LU R39, [R1+0x7a4] ;  /* 0x0007a40001277983 */ /* 0x000f2c0000300800 */
[----:B--2---:R0:W-:Y:S04]  /*1b5bf0*/  @P6 STG.E.U8 desc[UR4][R48.64], R8 ;  /* 0x0000000830006986 */ /* 0x0041e8000c101104 */
[----:B0-----:R-:W2:Y:S01]  /*1b5c00*/  LDL.LU.64 R48, [R1+0x23a8] ;  /* 0x0023a80001307983 */ /* 0x001ea20000300a00 */
[----:B------:R-:W-:-:S02]  /*1b5c10*/  LOP3.LUT P6, RZ, R9, 0x10000, RZ, 0xc0, !PT ;  /* 0x0001000009ff7812 */ /* 0x000fc400078cc0ff */
[----:B------:R-:W-:-:S11]  /*1b5c20*/  PRMT R8, R58, 0x7771, RZ ;  /* 0x000077713a087816 */ /* 0x000fd600000000ff */
        /* <DEDUP_REMOVED lines=21> */
[----:B----4-:R0:W-:Y:S01]  /*1b5d80*/  @P5 STG.E.U8 desc[UR4][R36.64], R8 ;  /* 0x0000000824005986 */ /* 0x0101e2000c101104 */
        /* <DEDUP_REMOVED lines=8> */
[----:B0-----:R-:W-:Y:S02]  /*1b5e10*/  PRMT R8, R6, 0x7773, RZ ;  /* 0x0000777306087816 */ /* 0x001fe400000000ff */
[----:B------:R-:W3:Y:S04]  /*1b5e20*/  LDL.LU R6, [R1+0x69a4] ;  /* 0x0069a40001067983 */ /* 0x000ee80000300800 */
[----:B------:R0:W-:Y:S02]  /*1b5e30*/  @P1 STG.E.U8 desc[UR4][R46.64], R8 ;  /* 0x000000082e001986 */ /* 0x0001e4000c101104 */
[----:B0-----:R-:W-:-:S05]  /*1b5e40*/  PRMT R8, R39, 0x7770, RZ ;  /* 0x0000777027087816 */ /* 0x001fca00000000ff */
[----:B--2---:R0:W-:Y:S04]  /*1b5e50*/  @P0 STG.E.U8 desc[UR4][R48.64], R8 ;  /* 0x0000000830000986 */ /* 0x0041e8000c101104 */
[----:B0-----:R-:W2:Y:S04]  /*1b5e60*/  LDL.LU.64 R48, [R1+0x23a0] ;  /* 0x0023a00001307983 */ /* 0x001ea80000300a00 */
[----:B------:R-:W4:Y:S04]  /*1b5e70*/  LDL.LU.64 R36, [R1+0x2398] ;  /* 0x0023980001247983 */ /* 0x000f280000300a00 */
[----:B------:R-:W3:Y:S04]  /*1b5e80*/  LDL.LU.64 R46, [R1+0x2390] ;  /* 0x00239000012e7983 */ /* 0x000ee80000300a00 */
[----:B------:R-:W3:Y:S04]  /*1b5e90*/  LDL.LU.64 R40, [R1+0x2388] ;  /* 0x0023880001287983 */ /* 0x000ee80000300a00 */
[----:B------:R-:W4:Y:S04]  /*1b5ea0*/  LDL.LU.64 R42, [R1+0x2380] ;  /* 0x00238000012a7983 */ /* 0x000f280000300a00 */
[----:B------:R-:W4:Y:S04]  /*1b5eb0*/  LDL.LU.64 R44, [R1+0x2378] ;  /* 0x00237800012c7983 */ /* 0x000f280000300a00 */
[----:B------:R-:W4:Y:S01]  /*1b5ec0*/  LDL.LU R22, [R1+0x7b8] ;  /* 0x0007b80001167983 */ /* 0x000f220000300800 */
[----:B------:R-:W-:-:S02]  /*1b5ed0*/  LOP3.LUT P3, RZ, R7, 0x100000, RZ, 0xc0, !PT ;  /* 0x0010000007ff7812 */ /* 0x000fc4000786c0ff */
[----:B------:R-:W-:Y:S02]  /*1b5ee0*/  PRMT R8, R39, 0x7771, RZ ;  /* 0x0000777127087816 */ /* 0x000fe400000000ff */
[----:B------:R-:W-:Y:S02]  /*1b5ef0*/  LOP3.LUT R9, R9, 0xfffffff7, RZ, 0xc0, !PT ;  /* 0xfffffff709097812 */ /* 0x000fe400078ec0ff */
[C---:B------:R-:W-:Y:S02]  /*1b5f00*/  LOP3.LUT P2, RZ, R7.reuse, 0x200000, RZ, 0xc0, !PT ;  /* 0x0020000007ff7812 */ /* 0x040fe4000784c0ff */
[C---:B------:R-:W-:Y:S02]  /*1b5f10*/  LOP3.LUT P1, RZ, R7.reuse, 0x400000, RZ, 0xc0, !PT ;  /* 0x0040000007ff7812 */ /* 0x040fe4000782c0ff */
[----:B------:R-:W-:-:S03]  /*1b5f20*/  LOP3.LUT P0, RZ, R7, 0x800000, RZ, 0xc0, !PT ;  /* 0x0080000007ff7812 */ /* 0x000fc6000780c0ff */
[----:B--2---:R0:W-:Y:S04]  /*1b5f30*/  @P3 STG.E.U8 desc[UR4][R48.64], R8 ;  /* 0x0000000830003986 */ /* 0x0041e8000c101104 */
[----:B0-----:R-:W2:Y:S01]  /*1b5f40*/  LDL.LU.64 R48, [R1+0x2370] ;  /* 0x0023700001307983 */ /* 0x001ea20000300a00 */
[----:B---3--:R-:W-:-:S03]  /*1b5f50*/  LOP3.LUT P6, RZ, R6, 0x1, RZ, 0xc0, !PT ;  /* 0x0000000106ff7812 */ /* 0x008fc600078cc0ff */
[----:B------:R-:W3:Y:S04]  /*1b5f60*/  LDL.LU R58, [R1+0x7a8] ;  /* 0x0007a800013a7983 */ /* 0x000ee80000300800 */
[----:B------:R-:W3:Y:S04]  /*1b5f70*/  LDL.LU.64 R24, [R1+0x2368] ;  /* 0x0023680001187983 */ /* 0x000ee80000300a00 */
[----:B------:R-:W3:Y:S04]  /*1b5f80*/  LDL.LU.64 R26, [R1+0x2360] ;  /* 0x00236000011a7983 */ /* 0x000ee80000300a00 */
[----:B------:R-:W3:Y:S01]  /*1b5f90*/  LDL.LU.64 R28, [R1+0x2358] ;  /* 0x00235800011c7983 */ /* 0x000ee20000300a00 */
[----:B------:R-:W-:-:S03]  /*1b5fa0*/  PRMT R8, R39, 0x7772, RZ ;  /* 0x0000777227087816 */ /* 0x000fc600000000ff */
        /* <DEDUP_REMOVED lines=26> */
[----:B------:R-:W-:-:S02]  /*1b6150*/  LOP3.LUT R9, R9, 0xfffffbff, RZ, 0xc0, !PT ;  /* 0xfffffbff09097812 */ /* 0x000fc400078ec0ff */
[----:B------:R-:W-:Y:S01]  /*1b6160*/  PRMT R8, R22, 0x7770, RZ ;  /* 0x0000777016087816 */ /* 0x000fe200000000ff */
[----:B------:R-:W4:Y:S04]  /*1b6170*/  LDL.LU.64 R34, [R1+0x2340] ;  /* 0x0023400001227983 */ /* 0x000f280000300a00 */
[----:B------:R-:W4:Y:S04]  /*1b6180*/  LDL.LU R47, [R1+0x7ac] ;  /* 0x0007ac00012f7983 */ /* 0x000f280000300800 */
[----:B------:R-:W4:Y:S04]  /*1b6190*/  LDL.LU.64 R36, [R1+0x2338] ;  /* 0x0023380001247983 */ /* 0x000f280000300a00 */
[----:B------:R-:W4:Y:S01]  /*1b61a0*/  LDL.LU.64 R38, [R1+0x2330] ;  /* 0x0023300001267983 */ /* 0x000f220000300a00 */
[----:B------:R-:W-:-:S02]  /*1b61b0*/  @P6 LOP3.LUT R9, R9, 0x400, RZ, 0xfc, !PT ;  /* 0x0000040009096812 */ /* 0x000fc400078efcff */
[----:B------:R-:W-:Y:S01]  /*1b61c0*/  LOP3.LUT P6, RZ, R7, 0x1000000, RZ, 0xc0, !PT ;  /* 0x0100000007ff7812 */ /* 0x000fe200078cc0ff */
[----:B------:R0:W-:Y:S02]  /*1b61d0*/  @P0 STG.E.U8 desc[UR4][R40.64], R8 ;  /* 0x0000000828000986 */ /* 0x0001e4000c101104 */
[----:B0-----:R-:W-:Y:S02]  /*1b61e0*/  PRMT R8, R22, 0x7771, RZ ;  /* 0x0000777116087816 */ /* 0x001fe400000000ff */
[----:B------:R-:W4:Y:S08]  /*1b61f0*/  LDL.LU.64 R40, [R1+0x2328] ;  /* 0x0023280001287983 */ /* 0x000f300000300a00 */
[----:B------:R0:W-:Y:S01]  /*1b6200*/  @P6 STG.E.U8 desc[UR4][R42.64], R8 ;  /* 0x000000082a006986 */ /* 0x0001e2000c101104 */
[----:B------:R-:W-:-:S02]  /*1b6210*/  LOP3.LUT P6, RZ, R9, 0x400, RZ, 0xc0, !PT ;  /* 0x0000040009ff7812 */ /* 0x000fc400078cc0ff */
        /* <DEDUP_REMOVED lines=25> */
[----:B------:R-:W-:Y:S02]  /*1b63b0*/  LOP3.LUT P6, RZ, R9, 0x8, RZ, 0xc0, !PT ;  /* 0x0000000809ff7812 */ /* 0x000fe400078cc0ff */
[----:B------:R-:W-:Y:S02]  /*1b63c0*/  LOP3.LUT P3, RZ, R6, 0x8, RZ, 0xc0, !PT ;  /* 0x0000000806ff7812 */ /* 0x000fe4000786c0ff */
[----:B0-----:R-:W-:-:S09]  /*1b63d0*/  PRMT R8, R46, 0x7771, RZ ;  /* 0x000077712e087816 */ /* 0x001fd200000000ff */
        /* <DEDUP_REMOVED lines=18> */
[----:B--2---:R0:W-:Y:S04]  /*1b6500*/  @P0 STG.E.U8 desc[UR4][R48.64], R8 ;  /* 0x0000000830000986 */ /* 0x0041e8000c101104 */
[----:B0-----:R-:W2:Y:S04]  /*1b6510*/  LDL.LU R48, [R1+0x790] ;  /* 0x0007900001307983 */ /* 0x001ea80000300800 */
[----:B------:R-:W3:Y:S04]  /*1b6520*/  LDL.LU.64 R40, [R1+0x22f0] ;  /* 0x0022f00001287983 */ /* 0x000ee80000300a00 */
[----:B------:R-:W4:Y:S04]  /*1b6530*/  LDL.LU.64 R42, [R1+0x22d8] ;  /* 0x0022d800012a7983 */ /* 0x000f280000300a00 */
[----:B------:R-:W4:Y:S04]  /*1b6540*/  LDL.LU.64 R44, [R1+0x22d0] ;  /* 0x0022d000012c7983 */ /* 0x000f280000300a00 */
[----:B------:R-:W4:Y:S01]  /*1b6550*/  LDL.LU R58, [R1+0x780] ;  /* 0x00078000013a7983 */ /* 0x000f220000300800 */
[----:B------:R-:W-:-:S02]  /*1b6560*/  LOP3.LUT P3, RZ, R6, 0x80, RZ, 0xc0, !PT ;  /* 0x0000008006ff7812 */ /* 0x000fc4000786c0ff */
        /* <DEDUP_REMOVED lines=19> */
[----:B---3--:R0:W-:Y:S04]  /*1b66a0*/  @P3 STG.E.U8 desc[UR4][R46.64], R8 ;  /* 0x000000082e003986 */ /* 0x0081e8000c101104 */
[----:B0-----:R-:W2:Y:S04]  /*1b66b0*/  LDL.LU.64 R46, [R1+0x22c8] ;  /* 0x0022c800012e7983 */ /* 0x001ea80000300a00 */
[----:B------:R-:W3:Y:S04]  /*1b66c0*/  LDL.LU R49, [R1+0x794] ;  /* 0x0007940001317983 */ /* 0x000ee80000300800 */
[----:B------:R-:W3:Y:S04]  /*1b66d0*/  LDL.LU.64 R24, [R1+0x22c0] ;  /* 0x0022c00001187983 */ /* 0x000ee80000300a00 */
[----:B------:R-:W3:Y:S04]  /*1b66e0*/  LDL.LU.64 R26, [R1+0x22b8] ;  /* 0x0022b800011a7983 */ /* 0x000ee80000300a00 */
[----:B------:R-:W3:Y:S04]  /*1b66f0*/  LDL.LU.64 R28, [R1+0x22b0] ;  /* 0x0022b000011c7983 */ /* 0x000ee80000300a00 */
[----:B------:R-:W3:Y:S04]  /*1b6700*/  LDL.LU.64 R30, [R1+0x22a8] ;  /* 0x0022a800011e7983 */ /* 0x000ee80000300a00 */
[----:B------:R-:W3:Y:S01]  /*1b6710*/  LDL.LU.64 R32, [R1+0x22a0] ;  /* 0x0022a00001207983 */ /* 0x000ee20000300a00 */
[----:B------:R-:W-:-:S03]  /*1b6720*/  PRMT R8, R48, 0x7771, RZ ;  /* 0x0000777130087816 */ /* 0x000fc600000000ff */
[----:B------:R-:W3:Y:S04]  /*1b6730*/  LDL.LU.64 R34, [R1+0x2298] ;  /* 0x0022980001227983 */ /* 0x000ee80000300a00 */
[----:B----4-:R0:W-:Y:S02]  /*1b6740*/  @P2 STG.E.U8 desc[UR4][R36.64], R8 ;  /* 0x0000000824002986 */ /* 0x0101e4000c101104 */
[----:B0-----:R-:W-:Y:S02]  /*1b6750*/  PRMT R8, R48, 0x7772, RZ ;  /* 0x0000777230087816 */ /* 0x001fe400000000ff */
[----:B------:R-:W4:Y:S04]  /*1b6760*/  LDL.LU.64 R36, [R1+0x2290] ;  /* 0x0022900001247983 */ /* 0x000f280000300a00 */
[----:B------:R0:W-:Y:S04]  /*1b6770*/  @P1 STG.E.U8 desc[UR4][R38.64], R8 ;  /* 0x0000000826001986 */ /* 0x0001e8000c101104 */
[----:B0-----:R-:W4:Y:S01]  /*1b6780*/  LDL.LU.64 R38, [R1+0x2288] ;  /* 0x0022880001267983 */ /* 0x001f220000300a00 */
[----:B------:R-:W-:-:S04]  /*1b6790*/  LOP3.LUT R9, R9, 0xfffffffe, RZ, 0xc0, !PT ;  /* 0xfffffffe09097812 */ /* 0x000fc800078ec0ff */
        /* <DEDUP_REMOVED lines=19> */
[----:B------:R-:W-:-:S03]  /*1b68d0*/  LOP3.LUT P6, RZ, R9, 0x2, RZ, 0xc0, !PT ;  /* 0x0000000209ff7812 */ /* 0x000fc600078cc0ff */
[----:B0-----:R-:W4:Y:S01]  /*1b68e0*/  LDL.LU.64 R44, [R1+0x2270] ;  /* 0x00227000012c7983 */ /* 0x001f220000300a00 */
[----:B------:R-:W-:Y:S02]  /*1b68f0*/  PRMT R8, R58, 0x7772, RZ ;  /* 0x000077723a087816 */ /* 0x000fe400000000ff */
[C---:B------:R-:W-:Y:S02]  /*1b6900*/  LOP3.LUT P5, RZ, R6.reuse, 0x100000, RZ, 0xc0, !PT ;  /* 0x0010000006ff7812 */ /* 0x040fe400078ac0ff */
[----:B------:R-:W-:-:S05]  /*1b6910*/  LOP3.LUT P4, RZ, R6, 0x200000, RZ, 0xc0, !PT ;  /* 0x0020000006ff7812 */ /* 0x000fca000788c0ff */
        /* <DEDUP_REMOVED lines=21> */
[----:B----4-:R0:W-:Y:S02]  /*1b6a70*/  @P5 STG.E.U8 desc[UR4][R36.64], R8 ;  /* 0x0000000824005986 */ /* 0x0101e4000c101104 */
[----:B0-----:R-:W-:-:S05]  /*1b6a80*/  PRMT R8, R5, 0x7772, RZ ;  /* 0x0000777205087816 */ /* 0x001fca00000000ff */
[----:B------:R0:W-:Y:S02]  /*1b6a90*/  @P4 STG.E.U8 desc[UR4][R38.64], R8 ;  /* 0x0000000826004986 */ /* 0x0001e4000c101104 */
[----:B0-----:R-:W-:Y:S02]  /*1b6aa0*/  PRMT R8, R5, 0x7773, RZ ;  /* 0x0000777305087816 */ /* 0x001fe400000000ff */
[----:B------:R-:W3:Y:S01]  /*1b6ab0*/  LDL.LU R5, [R1+0x69a0] ;  /* 0x0069a00001057983 */ /* 0x000ee20000300800 */
[C---:B------:R-:W-:Y:S02]  /*1b6ac0*/  LOP3.LUT P3, RZ, R6.reuse, 0x400000, RZ, 0xc0, !PT ;  /* 0x0040000006ff7812 */ /* 0x040fe4000786c0ff */
[C---:B------:R-:W-:Y:S02]  /*1b6ad0*/  LOP3.LUT P2, RZ, R6.reuse, 0x800000, RZ, 0xc0, !PT ;  /* 0x0080000006ff7812 */ /* 0x040fe4000784c0ff */
[C---:B------:R-:W-:Y:S02]  /*1b6ae0*/  LOP3.LUT P1, RZ, R6.reuse, 0x1000000, RZ, 0xc0, !PT ;  /* 0x0100000006ff7812 */ /* 0x040fe4000782c0ff */
[----:B------:R-:W-:-:S07]  /*1b6af0*/  LOP3.LUT P0, RZ, R6, 0x2000000, RZ, 0xc0, !PT ;  /* 0x0200000006ff7812 */ /* 0x000fce000780c0ff */
[----:B------:R0:W-:Y:S02]  /*1b6b00*/  @P3 STG.E.U8 desc[UR4][R40.64], R8 ;  /* 0x0000000828003986 */ /* 0x0001e4000c101104 */
[----:B0-----:R-:W-:-:S05]  /*1b6b10*/  PRMT R8, R48, 0x7770, RZ ;  /* 0x0000777030087816 */ /* 0x001fca00000000ff */
[----:B------:R0:W-:Y:S02]  /*1b6b20*/  @P2 STG.E.U8 desc[UR4][R42.64], R8 ;  /* 0x000000082a002986 */ /* 0x0001e4000c101104 */
[----:B0-----:R-:W-:-:S05]  /*1b6b30*/  PRMT R8, R48, 0x7771, RZ ;  /* 0x0000777130087816 */ /* 0x001fca00000000ff */
[----:B------:R0:W-:Y:S02]  /*1b6b40*/  @P1 STG.E.U8 desc[UR4][R44.64], R8 ;  /* 0x000000082c001986 */ /* 0x0001e4000c101104 */
[----:B0-----:R-:W-:-:S05]  /*1b6b50*/  PRMT R8, R48, 0x7772, RZ ;  /* 0x0000777230087816 */ /* 0x001fca00000000ff */
[----:B--2---:R0:W-:Y:S04]  /*1b6b60*/  @P0 STG.E.U8 desc[UR4][R46.64], R8 ;  /* 0x000000082e000986 */ /* 0x0041e8000c101104 */
[----:B0-----:R-:W2:Y:S01]  /*1b6b70*/  LDL.LU.64 R46, [R1+0x2260] ;  /* 0x00226000012e7983 */ /* 0x001ea20000300a00 */
[----:B------:R-:W-:-:S03]  /*1b6b80*/  LOP3.LUT R7, R7, 0xfff7ffff, RZ, 0xc0, !PT ;  /* 0xfff7ffff07077812 */ /* 0x000fc600078ec0ff */
[----:B------:R-:W4:Y:S04]  /*1b6b90*/  LDL.LU.64 R36, [R1+0x2258] ;  /* 0x0022580001247983 */ /* 0x000f280000300a00 */
[----:B------:R-:W4:Y:S04]  /*1b6ba0*/  LDL.LU.64 R38, [R1+0x2250] ;  /* 0x0022500001267983 */ /* 0x000f280000300a00 */
[----:B------:R-:W4:Y:S04]  /*1b6bb0*/  LDL.LU.64 R40, [R1+0x2248] ;  /* 0x0022480001287983 */ /* 0x000f280000300a00 */
[----:B------:R-:W4:Y:S04]  /*1b6bc0*/  LDL.LU R49, [R1+0x788] ;  /* 0x0007880001317983 */ /* 0x000f280000300800 */
[----:B------:R-:W4:Y:S04]  /*1b6bd0*/  LDL.LU.64 R42, [R1+0x2240] ;  /* 0x00224000012a7983 */ /* 0x000f280000300a00 */
[----:B------:R-:W4:Y:S01]  /*1b6be0*/  LDL.LU R24, [R1+0x79c] ;  /* 0x00079c0001187983 */ /* 0x000f220000300800 */
[----:B------:R-:W-:-:S03]  /*1b6bf0*/  LOP3.LUT P3, RZ, R6, 0x4000000, RZ, 0xc0, !PT ;  /* 0x0400000006ff7812 */ /* 0x000fc6000786c0ff */
[----:B------:R-:W4:Y:S01]  /*1b6c00*/  LDL.LU.64 R44, [R1+0x2238] ;  /* 0x00223800012c7983 */ /* 0x000f220000300a00 */
        /* <DEDUP_REMOVED lines=27> */
[----:B------:R-:W-:-:S05]  /*1b6dc0*/  PRMT R6, R48, 0x7773, RZ ;  /* 0x0000777330067816 */ /* 0x000fca00000000ff */
[----:B--2---:R0:W-:Y:S04]  /*1b6dd0*/  @P3 STG.E.U8 desc[UR4][R46.64], R6 ;  /* 0x000000062e003986 */ /* 0x0041e8000c101104 */
[----:B0-----:R-:W2:Y:S04]  /*1b6de0*/  LDL.LU.64 R46, [R1+0x2230] ;  /* 0x00223000012e7983 */ /* 0x001ea80000300a00 */
[----:B------:R-:W3:Y:S04]  /*1b6df0*/  LDL.LU.64 R22, [R1+0x2228] ;  /* 0x0022280001167983 */ /* 0x000ee80000300a00 */
[----:B------:R-:W3:Y:S04]  /*1b6e00*/  LDL.LU.64 R26, [R1+0x2220] ;  /* 0x00222000011a7983 */ /* 0x000ee80000300a00 */
[----:B------:R-:W3:Y:S04]  /*1b6e10*/  LDL.LU R58, [R1+0x78c] ;  /* 0x00078c00013a7983 */ /* 0x000ee80000300800 */
[----:B------:R-:W3:Y:S04]  /*1b6e20*/  LDL.LU.64 R28, [R1+0x2218] ;  /* 0x00221800011c7983 */ /* 0x000ee80000300a00 */
[----:B------:R-:W3:Y:S04]  /*1b6e30*/  LDL.LU.64 R30, [R1+0x2210] ;  /* 0x00221000011e7983 */ /* 0x000ee80000300a00 */
[----:B------:R-:W3:Y:S04]  /*1b6e40*/  LDL.LU.64 R32, [R1+0x2208] ;  /* 0x0022080001207983 */ /* 0x000ee80000300a00 */
[----:B------:R-:W3:Y:S04]  /*1b6e50*/  LDL.LU R48, [R1+0x770] ;  /* 0x0007700001307983 */ /* 0x000ee80000300800 */
[----:B------:R-:W3:Y:S01]  /*1b6e60*/  LDL.LU.64 R34, [R1+0x2200] ;  /* 0x0022000001227983 */ /* 0x000ee20000300a00 */
[----:B----4-:R-:W-:-:S05]  /*1b6e70*/  PRMT R6, R49, 0x7770, RZ ;  /* 0x0000777031067816 */ /* 0x010fca00000000ff */
[----:B------:R0:W-:Y:S02]  /*1b6e80*/  @P2 STG.E.U8 desc[UR4][R36.64], R6 ;  /* 0x0000000624002986 */ /* 0x0001e4000c101104 */
[C---:B0-----:R-:W-:Y:S02]  /*1b6e90*/  PRMT R6, R49.reuse, 0x7771, RZ ;  /* 0x0000777131067816 */ /* 0x041fe400000000ff */
[----:B------:R-:W4:Y:S04]  /*1b6ea0*/  LDL.LU.64 R36, [R1+0x21f8] ;  /* 0x0021f80001247983 */ /* 0x000f280000300a00 */
[----:B------:R0:W-:Y:S02]  /*1b6eb0*/  @P1 STG.E.U8 desc[UR4][R38.64], R6 ;  /* 0x0000000626001986 */ /* 0x0001e4000c101104 */
[----:B0-----:R-:W-:-:S02]  /*1b6ec0*/  PRMT R6, R49, 0x7772, RZ ;  /* 0x0000777231067816 */ /* 0x001fc400000000ff */
[----:B------:R-:W4:Y:S04]  /*1b6ed0*/  LDL.LU.64 R38, [R1+0x21f0] ;  /* 0x0021f00001267983 */ /* 0x000f280000300a00 */
        /* <DEDUP_REMOVED lines=31> */
[----:B------:R0:W-:Y:S04]  /*1b70d0*/  @P6 STG.E.U8 desc[UR4][R34.64], R6 ;  /* 0x0000000622006986 */ /* 0x0001e8000c101104 */
[----:B0-----:R-:W3:Y:S01]  /*1b70e0*/  LDL.LU.64 R34, [R1+0x21c8] ;  /* 0x0021c80001227983 */ /* 0x001ee20000300a00 */
[C---:B------:R-:W-:Y:S02]  /*1b70f0*/  LOP3.LUT P5, RZ, R5.reuse, 0x80, RZ, 0xc0, !PT ;  /* 0x0000008005ff7812 */ /* 0x040fe400078ac0ff */
[C---:B------:R-:W-:Y:S02]  /*1b7100*/  LOP3.LUT P4, RZ, R5.reuse, 0x100, RZ, 0xc0, !PT ;  /* 0x0000010005ff7812 */ /* 0x040fe4000788c0ff */
[----:B------:R-:W-:Y:S02]  /*1b7110*/  PRMT R6, R48, 0x7770, RZ ;  /* 0x0000777030067816 */ /* 0x000fe400000000ff */
[----:B------:R-:W-:-:S02]  /*1b7120*/  LOP3.LUT P3, RZ, R5, 0x200, RZ, 0xc0, !PT ;  /* 0x0000020005ff7812 */ /* 0x000fc4000786c0ff */
[----:B------:R-:W-:-:S05]  /*1b7130*/  LOP3.LUT P2, RZ, R5, 0x400, RZ, 0xc0, !PT ;  /* 0x0000040005ff7812 */ /* 0x000fca000784c0ff */
[----:B----4-:R0:W-:Y:S01]  /*1b7140*/  @P5 STG.E.U8 desc[UR4][R36.64], R6 ;  /* 0x0000000624005986 */ /* 0x0101e2000c101104 */
[----:B------:R-:W-:Y:S02]  /*1b7150*/  LOP3.LUT P1, RZ, R5, 0x800, RZ, 0xc0, !PT ;  /* 0x0000080005ff7812 */ /* 0x000fe4000782c0ff */
[C---:B0-----:R-:W-:Y:S01]  /*1b7160*/  PRMT R6, R48.reuse, 0x7771, RZ ;  /* 0x0000777130067816 */ /* 0x041fe200000000ff */
[----:B------:R-:W4:Y:S04]  /*1b7170*/  LDL.LU.64 R36, [R1+0x21c0] ;  /* 0x0021c00001247983 */ /* 0x000f280000300a00 */
[----:B------:R0:W-:Y:S02]  /*1b7180*/  @P4 STG.E.U8 desc[UR4][R38.64], R6 ;  /* 0x0000000626004986 */ /* 0x0001e4000c101104 */
[----:B0-----:R-:W-:-:S05]  /*1b7190*/  PRMT R6, R48, 0x7772, RZ ;  /* 0x0000777230067816 */ /* 0x001fca00000000ff */
        /* <DEDUP_REMOVED lines=15> */
[----:B---3--:R0:W-:Y:S02]  /*1b7290*/  @P3 STG.E.U8 desc[UR4][R34.64], R6 ;  /* 0x0000000622003986 */ /* 0x0081e4000c101104 */
[----:B0-----:R-:W-:Y:S02]  /*1b72a0*/  PRMT R6, R49, 0x7773, RZ ;  /* 0x0000777331067816 */ /* 0x001fe400000000ff */
[----:B------:R-:W3:Y:S01]  /*1b72b0*/  LDL.LU.64 R48, [R1+0x1cf0] ;  /* 0x001cf00001307983 */ /* 0x000ee20000300a00 */
[----:B------:R-:W-:Y:S02]  /*1b72c0*/  LOP3.LUT P6, RZ, R5, 0x2000000, RZ, 0xc0, !PT ;  /* 0x0200000005ff7812 */ /* 0x000fe400078cc0ff */
[----:B------:R-:W-:Y:S01]  /*1b72d0*/  LOP3.LUT R7, R7, 0xfffff7ff, RZ, 0xc0, !PT ;  /* 0xfffff7ff07077812 */ /* 0x000fe200078ec0ff */
[----:B------:R-:W3:Y:S04]  /*1b72e0*/  LDL.LU.64 R22, [R1+0x1ce0] ;  /* 0x001ce00001167983 */ /* 0x000ee80000300a00 */
[----:B------:R-:W3:Y:S01]  /*1b72f0*/  LDL.LU.64 R24, [R1+0x1cd0] ;  /* 0x001cd00001187983 */ /* 0x000ee20000300a00 */
[----:B------:R-:W-:-:S02]  /*1b7300*/  LOP3.LUT P2, RZ, R5, 0x4000, RZ, 0xc0, !PT ;  /* 0x0000400005ff7812 */ /* 0x000fc4000784c0ff */
[----:B------:R-:W-:Y:S01]  /*1b7310*/  LOP3.LUT P1, RZ, R5, 0x8000, RZ, 0xc0, !PT ;  /* 0x0000800005ff7812 */ /* 0x000fe2000782c0ff */
        /* <DEDUP_REMOVED lines=16> */
[----:B------:R-:W-:Y:S02]  /*1b7420*/  LOP3.LUT R7, R7, 0xfffeffff, RZ, 0xc0, !PT ;  /* 0xfffeffff07077812 */ /* 0x000fe400078ec0ff */
[----:B0-----:R-:W-:-:S09]  /*1b7430*/  PRMT R6, R42, 0x7770, RZ ;  /* 0x000077702a067816 */ /* 0x001fd200000000ff */
[----:B------:R-:W-:Y:S02]  /*1b7440*/  @P6 LOP3.LUT R7, R7, 0x10000, RZ, 0xfc, !PT ;  /* 0x0001000007076812 */ /* 0x000fe400078efcff */
[----:B------:R-:W-:Y:S01]  /*1b7450*/  LOP3.LUT P6, RZ, R5, 0x80000, RZ, 0xc0, !PT ;  /* 0x0008000005ff7812 */ /* 0x000fe200078cc0ff */
[----:B------:R0:W-:Y:S01]  /*1b7460*/  @P1 STG.E.U8 desc[UR4][R44.64], R6 ;  /* 0x000000062c001986 */ /* 0x0001e2000c101104 */
[----:B------:R-:W-:-:S03]  /*1b7470*/  LOP3.LUT R7, R7, 0xfffdffff, RZ, 0xc0, !PT ;  /* 0xfffdffff07077812 */ /* 0x000fc600078ec0ff */
[----:B0-----:R-:W4:Y:S04]  /*1b7480*/  LDL.LU R44, [R1+0x778] ;  /* 0x00077800012c7983 */ /* 0x001f280000300800 */
[----:B------:R-:W4:Y:S04]  /*1b7490*/  LDL.LU.64 R28, [R1+0x1cb0] ;  /* 0x001cb000011c7983 */ /* 0x000f280000300a00 */
[----:B------:R-:W-:Y:S02]  /*1b74a0*/  @P6 LOP3.LUT R7, R7, 0x20000, RZ, 0xfc, !PT ;  /* 0x0002000007076812 */ /* 0x000fe400078efcff */
[C---:B------:R-:W-:Y:S01]  /*1b74b0*/  LOP3.LUT P6, RZ, R5.reuse, 0x40000, RZ, 0xc0, !PT ;  /* 0x0004000005ff7812 */ /* 0x040fe200078cc0ff */
[----:B------:R-:W4:Y:S01]  /*1b74c0*/  LDL.LU.64 R30, [R1+0x1ca0] ;  /* 0x001ca000011e7983 */ /* 0x000f220000300a00 */
[----:B------:R-:W-:-:S02]  /*1b74d0*/  LOP3.LUT P0, RZ, R5, 0x10000, RZ, 0xc0, !PT ;  /* 0x0001000005ff7812 */ /* 0x000fc4000780c0ff */
[----:B------:R-:W-:Y:S02]  /*1b74e0*/  LOP3.LUT R7, R7, 0xfffbffff, RZ, 0xc0, !PT ;  /* 0xfffbffff07077812 */ /* 0x000fe400078ec0ff */
[----:B------:R-:W-:Y:S01]  /*1b74f0*/  PRMT R6, R42, 0x7771, RZ ;  /* 0x000077712a067816 */ /* 0x000fe200000000ff */
[----:B------:R-:W4:Y:S04]  /*1b7500*/  LDL.LU R45, [R1+0x768] ;  /* 0x00076800012d7983 */ /* 0x000f280000300800 */
[----:B------:R-:W4:Y:S04]  /*1b7510*/  LDL.LU.64 R32, [R1+0x1c90] ;  /* 0x001c900001207983 */ /* 0x000f280000300a00 */
[----:B------:R-:W4:Y:S04]  /*1b7520*/  LDL.LU.64 R34, [R1+0x1c80] ;  /* 0x001c800001227983 */ /* 0x000f280000300a00 */
[----:B------:R-:W4:Y:S01]  /*1b7530*/  LDL.LU.64 R36, [R1+0x1c70] ;  /* 0x001c700001247983 */ /* 0x000f220000300a00 */
[----:B------:R-:W-:-:S02]  /*1b7540*/  @P6 LOP3.LUT R7, R7, 0x40000, RZ, 0xfc, !PT ;  /* 0x0004000007076812 */ /* 0x000fc400078efcff */
[----:B------:R-:W-:Y:S01]  /*1b7550*/  LOP3.LUT P6, RZ, R5, 0x20000, RZ, 0xc0, !PT ;  /* 0x0002000005ff7812 */ /* 0x000fe200078cc0ff */
[----:B------:R0:W-:Y:S02]  /*1b7560*/  @P0 STG.E.U8 desc[UR4][R38.64], R6 ;  /* 0x0000000626000986 */ /* 0x0001e4000c101104 */
[----:B0-----:R-:W-:-:S10]  /*1b7570*/  PRMT R6, R42, 0x7772, RZ ;  /* 0x000077722a067816 */ /* 0x001fd400000000ff */
[----:B------:R0:W-:Y:S01]  /*1b7580*/  @P6 STG.E.U8 desc[UR4][R40.64], R6 ;  /* 0x0000000628006986 */ /* 0x0001e2000c101104 */
[C---:B------:R-:W-:Y:S02]  /*1b7590*/  LOP3.LUT P6, RZ, R7.reuse, 0x40000, RZ, 0xc0, !PT ;  /* 0x0004000007ff7812 */ /* 0x040fe400078cc0ff */
[----:B0-----:R-:W-:Y:S01]  /*1b75a0*/  PRMT R6, R42, 0x7773, RZ ;  /* 0x000077732a067816 */ /* 0x001fe200000000ff */
[----:B------:R-:W4:Y:S04]  /*1b75b0*/  LDL.LU.64 R40, [R1+0x1c60] ;  /* 0x001c600001287983 */ /* 0x000f280000300a00 */
[----:B------:R-:W4:Y:S06]  /*1b75c0*/  LDL.LU.64 R42, [R1+0x1c50] ;  /* 0x001c5000012a7983 */ /* 0x000f2c0000300a00 */
[----:B--2---:R0:W-:Y:S01]  /*1b75d0*/  @P6 STG.E.U8 desc[UR4][R46.64], R6 ;  /* 0x000000062e006986 */ /* 0x0041e2000c101104 */
        /* <DEDUP_REMOVED lines=8> */
[----:B------:R0:W-:Y:S01]  /*1b7660*/  @P6 STG.E.U8 desc[UR4][R22.64], R6 ;  /* 0x0000000616006986 */ /* 0x0001e2000c101104 */
[----:B------:R-:W-:Y:S02]  /*1b7670*/  LOP3.LUT P6, RZ, R7, 0x8000, RZ, 0xc0, !PT ;  /* 0x0000800007ff7812 */ /* 0x000fe400078cc0ff */
[----:B0-----:R-:W-:-:S11]  /*1b7680*/  PRMT R6, R4, 0x7772, RZ ;  /* 0x0000777204067816 */ /* 0x001fd600000000ff */
[----:B------:R0:W-:Y:S01]  /*1b7690*/  @P6 STG.E.U8 desc[UR4][R24.64], R6 ;  /* 0x0000000618006986 */ /* 0x0001e2000c101104 */
        /* <DEDUP_REMOVED lines=10> */
[----:B------:R-:W3:Y:S01]  /*1b7740*/  LDL.LU R4, [R1+0x699c] ;  /* 0x00699c0001047983 */ /* 0x000ee20000300800 */
[----:B----4-:R-:W-:-:S07]  /*1b7750*/  PRMT R6, R44, 0x7770, RZ ;  /* 0x000077702c067816 */ /* 0x010fce00000000ff */
        /* <DEDUP_REMOVED lines=26> */
[----:B------:R-:W-:-:S02]  /*1b7900*/  PRMT R6, R39, 0x7771, RZ ;  /* 0x0000777127067816 */ /* 0x000fc400000000ff */
        /* <DEDUP_REMOVED lines=15> */
[----:B------:R-:W2:Y:S04]  /*1b7a00*/  LDL.LU R38, [R1+0x750] ;  /* 0x0007500001267983 */ /* 0x000ea80000300800 */
[----:B------:R-:W2:Y:S01]  /*1b7a10*/  LDL.LU.64 R24, [R1+0x1bb0] ;  /* 0x001bb00001187983 */ /* 0x000ea20000300a00 */
[----:B------:R-:W-:-:S03]  /*1b7a20*/  LOP3.LUT P6, RZ, R4, 0x100, RZ, 0xc0, !PT ;  /* 0x0000010004ff7812 */ /* 0x000fc600078cc0ff */
[----:B------:R-:W2:Y:S01]  /*1b7a30*/  LDL.LU.64 R26, [R1+0x1ba0] ;  /* 0x001ba000011a7983 */ /* 0x000ea20000300a00 */
[----:B------:R-:W-:-:S03]  /*1b7a40*/  LOP3.LUT R7, R7, 0xffffff7f, RZ, 0xc0, !PT ;  /* 0xffffff7f07077812 */ /* 0x000fc600078ec0ff */
[----:B------:R-:W2:Y:S01]  /*1b7a50*/  LDL.LU.64 R28, [R1+0x1b90] ;  /* 0x001b9000011c7983 */ /* 0x000ea20000300a00 */
[----:B------:R-:W-:-:S03]  /*1b7a60*/  LOP3.LUT P2, RZ, R4, 0x2, RZ, 0xc0, !PT ;  /* 0x0000000204ff7812 */ /* 0x000fc6000784c0ff */
[----:B------:R-:W2:Y:S02]  /*1b7a70*/  LDL.LU.64 R30, [R1+0x1b80] ;  /* 0x001b8000011e7983 */ /* 0x000ea40000300a00 */
[----:B------:R-:W-:Y:S02]  /*1b7a80*/  @P6 LOP3.LUT R7, R7, 0x80, RZ, 0xfc, !PT ;  /* 0x0000008007076812 */ /* 0x000fe400078efcff */
[----:B------:R-:W-:Y:S02]  /*1b7a90*/  LOP3.LUT P6, RZ, R4, 0x80, RZ, 0xc0, !PT ;  /* 0x0000008004ff7812 */ /* 0x000fe400078cc0ff */
[----:B------:R-:W-:Y:S02]  /*1b7aa0*/  LOP3.LUT R7, R7, 0xfffffeff, RZ, 0xc0, !PT ;  /* 0xfffffeff07077812 */ /* 0x000fe400078ec0ff */
[----:B------:R-:W-:-:S09]  /*1b7ab0*/  PRMT R6, R39, 0x7772, RZ ;  /* 0x0000777227067816 */ /* 0x000fd200000000ff */
[----:B------:R-:W-:Y:S02]  /*1b7ac0*/  @P6 LOP3.LUT R7, R7, 0x100, RZ, 0xfc, !PT ;  /* 0x0000010007076812 */ /* 0x000fe400078efcff */
[C---:B------:R-:W-:Y:S02]  /*1b7ad0*/  LOP3.LUT P6, RZ, R4.reuse, 0x40, RZ, 0xc0, !PT ;  /* 0x0000004004ff7812 */ /* 0x040fe400078cc0ff */
[----:B------:R-:W-:Y:S01]  /*1b7ae0*/  LOP3.LUT R7, R7, 0xfffffdff, RZ, 0xc0, !PT ;  /* 0xfffffdff07077812 */ /* 0x000fe200078ec0ff */
[----:B---3--:R0:W-:Y:S01]  /*1b7af0*/  @P2 STG.E.U8 desc[UR4][R36.64], R6 ;  /* 0x0000000624002986 */ /* 0x0081e2000c101104 */
[----:B------:R-:W-:-:S09]  /*1b7b00*/  LOP3.LUT P1, RZ, R4, 0x4, RZ, 0xc0, !PT ;  /* 0x0000000404ff7812 */ /* 0x000fd2000782c0ff */
[----:B------:R-:W-:Y:S02]  /*1b7b10*/  @P6 LOP3.LUT R7, R7, 0x200, RZ, 0xfc, !PT ;  /* 0x0000020007076812 */ /* 0x000fe400078efcff */
[C---:B------:R-:W-:Y:S02]  /*1b7b20*/  LOP3.LUT P6, RZ, R4.reuse, 0x20, RZ, 0xc0, !PT ;  /* 0x0000002004ff7812 */ /* 0x040fe400078cc0ff */
[----:B0-----:R-:W-:Y:S02]  /*1b7b30*/  PRMT R6, R39, 0x7773, RZ ;  /* 0x0000777327067816 */ /* 0x001fe400000000ff */
[----:B------:R-:W3:Y:S04]  /*1b7b40*/  LDL.LU R39, [R1+0x740] ;  /* 0x0007400001277983 */ /* 0x000ee80000300800 */
[----:B------:R-:W3:Y:S01]  /*1b7b50*/  LDL.LU.64 R32, [R1+0x1b70] ;  /* 0x001b700001207983 */ /* 0x000ee20000300a00 */
[----:B------:R-:W-:-:S02]  /*1b7b60*/  LOP3.LUT P0, RZ, R4, 0x8, RZ, 0xc0, !PT ;  /* 0x0000000804ff7812 */ /* 0x000fc4000780c0ff */
[----:B------:R-:W-:Y:S01]  /*1b7b70*/  LOP3.LUT R7, R7, 0xfffffbff, RZ, 0xc0, !PT ;  /* 0xfffffbff07077812 */ /* 0x000fe200078ec0ff */
[----:B----4-:R0:W-:Y:S04]  /*1b7b80*/  @P1 STG.E.U8 desc[UR4][R40.64], R6 ;  /* 0x0000000628001986 */ /* 0x0101e8000c101104 */
[----:B------:R-:W4:Y:S04]  /*1b7b90*/  LDL.LU.64 R34, [R1+0x1b60] ;  /* 0x001b600001227983 */ /* 0x000f280000300a00 */
[----:B------:R-:W3:Y:S01]  /*1b7ba0*/  LDL.LU.64 R36, [R1+0x1b50] ;  /* 0x001b500001247983 */ /* 0x000ee20000300a00 */
[----:B------:R-:W-:-:S02]  /*1b7bb0*/  @P6 LOP3.LUT R7, R7, 0x400, RZ, 0xfc, !PT ;  /* 0x0000040007076812 */ /* 0x000fc400078efcff */
[----:B------:R-:W-:Y:S02]  /*1b7bc0*/  LOP3.LUT P6, RZ, R4, 0x10, RZ, 0xc0, !PT ;  /* 0x0000001004ff7812 */ /* 0x000fe400078cc0ff */
[C---:B0-----:R-:W-:Y:S01]  /*1b7bd0*/  PRMT R6, R58.reuse, 0x7770, RZ ;  /* 0x000077703a067816 */ /* 0x041fe200000000ff */
[----:B------:R-:W3:Y:S04]  /*1b7be0*/  LDL.LU.64 R40, [R1+0x1b40] ;  /* 0x001b400001287983 */ /* 0x000ee80000300a00 */
[----:B------:R0:W-:Y:S02]  /*1b7bf0*/  @P0 STG.E.U8 desc[UR4][R42.64], R6 ;  /* 0x000000062a000986 */ /* 0x0001e4000c101104 */
[----:B0-----:R-:W-:Y:S02]  /*1b7c00*/  PRMT R6, R58, 0x7771, RZ ;  /* 0x000077713a067816 */ /* 0x001fe400000000ff */
[----:B------:R-:W4:Y:S04]  /*1b7c10*/  LDL.LU.64 R42, [R1+0x1b30] ;  /* 0x001b3000012a7983 */ /* 0x000f280000300a00 */
        /* <DEDUP_REMOVED lines=45> */
[----:B------:R-:W3:Y:S04]  /*1b7ef0*/  LDL.LU R3, [R1+0x6998] ;  /* 0x0069980001037983 */ /* 0x000ee80000300800 */
[----:B--2---:R0:W-:Y:S04]  /*1b7f00*/  @P0 STG.E.U8 desc[UR4][R48.64], R6 ;  /* 0x0000000630000986 */ /* 0x0041e8000c101104 */
[----:B0-----:R-:W2:Y:S04]  /*1b7f10*/  LDL.LU.64 R48, [R1+0x1af8] ;  /* 0x001af80001307983 */ /* 0x001ea80000300a00 */
[----:B------:R-:W4:Y:S04]  /*1b7f20*/  LDL.LU.64 R36, [R1+0x1af0] ;  /* 0x001af00001247983 */ /* 0x000f280000300a00 */
        /* <DEDUP_REMOVED lines=26> */
[----:B------:R-:W2:Y:S04]  /*1b80d0*/  LDL.LU.64 R24, [R1+0x1a90] ;  /* 0x001a900001187983 */ /* 0x000ea80000300a00 */
[----:B------:R-:W2:Y:S04]  /*1b80e0*/  LDL.LU.64 R26, [R1+0x1a80] ;  /* 0x001a8000011a7983 */ /* 0x000ea80000300a00 */
[----:B------:R-:W2:Y:S04]  /*1b80f0*/  LDL.LU R58, [R1+0x748] ;  /* 0x00074800013a7983 */ /* 0x000ea80000300800 */
[----:B------:R-:W2:Y:S01]  /*1b8100*/  LDL.LU.64 R28, [R1+0x1a70] ;  /* 0x001a7000011c7983 */ /* 0x000ea20000300a00 */
[----:B------:R-:W-:-:S02]  /*1b8110*/  LOP3.LUT R7, R7, 0xfffffffe, RZ, 0xc0, !PT ;  /* 0xfffffffe07077812 */ /* 0x000fc400078ec0ff */
[C---:B------:R-:W-:Y:S01]  /*1b8120*/  LOP3.LUT P2, RZ, R4.reuse, 0x100000, RZ, 0xc0, !PT ;  /* 0x0010000004ff7812 */ /* 0x040fe2000784c0ff */
[----:B------:R-:W2:Y:S01]  /*1b8130*/  LDL.LU.64 R30, [R1+0x1a60] ;  /* 0x001a6000011e7983 */ /* 0x000ea20000300a00 */
[C---:B------:R-:W-:Y:S02]  /*1b8140*/  LOP3.LUT P1, RZ, R4.reuse, 0x200000, RZ, 0xc0, !PT ;  /* 0x0020000004ff7812 */ /* 0x040fe4000782c0ff */
[----:B------:R-:W-:Y:S02]  /*1b8150*/  @P6 LOP3.LUT R7, R7, 0x1, RZ, 0xfc, !PT ;  /* 0x0000000107076812 */ /* 0x000fe400078efcff */
[----:B------:R-:W-:Y:S02]  /*1b8160*/  LOP3.LUT P6, RZ, R4, 0x2000000, RZ, 0xc0, !PT ;  /* 0x0200000004ff7812 */ /* 0x000fe400078cc0ff */
[----:B------:R-:W-:Y:S02]  /*1b8170*/  PRMT R6, R40, 0x7771, RZ ;  /* 0x0000777128067816 */ /* 0x000fe400000000ff */
[----:B------:R-:W-:-:S02]  /*1b8180*/  LOP3.LUT P0, RZ, R4, 0x400000, RZ, 0xc0, !PT ;  /* 0x0040000004ff7812 */ /* 0x000fc4000780c0ff */
[----:B------:R-:W-:Y:S01]  /*1b8190*/  LOP3.LUT R7, R7, 0xfffffffd, RZ, 0xc0, !PT ;  /* 0xfffffffd07077812 */ /* 0x000fe200078ec0ff */
[----:B------:R-:W2:Y:S04]  /*1b81a0*/  LDL.LU.64 R32, [R1+0x1a50] ;  /* 0x001a500001207983 */ /* 0x000ea80000300a00 */
[----:B----4-:R0:W-:Y:S02]  /*1b81b0*/  @P2 STG.E.U8 desc[UR4][R36.64], R6 ;  /* 0x0000000624002986 */ /* 0x0101e4000c101104 */
[----:B------:R-:W-:Y:S02]  /*1b81c0*/  @P6 LOP3.LUT R7, R7, 0x2, RZ, 0xfc, !PT ;  /* 0x0000000207076812 */ /* 0x000fe400078efcff */
[----:B------:R-:W-:Y:S02]  /*1b81d0*/  LOP3.LUT P6, RZ, R4, 0x1000000, RZ, 0xc0, !PT ;  /* 0x0100000004ff7812 */ /* 0x000fe400078cc0ff */
[----:B0-----:R-:W-:-:S02]  /*1b81e0*/  PRMT R6, R40, 0x7772, RZ ;  /* 0x0000777228067816 */ /* 0x001fc400000000ff */
        /* <DEDUP_REMOVED lines=9> */
[----:B------:R-:W3:Y:S04]  /*1b8280*/  LDL.LU.64 R36, [R1+0x1a30] ;  /* 0x001a300001247983 */ /* 0x000ee80000300a00 */
[----:B------:R-:W3:Y:S04]  /*1b8290*/  LDL.LU.64 R38, [R1+0x1a20] ;  /* 0x001a200001267983 */ /* 0x000ee80000300a00 */
[----:B------:R0:W-:Y:S01]  /*1b82a0*/  @P6 STG.E.U8 desc[UR4][R44.64], R6 ;  /* 0x000000062c006986 */ /* 0x0001e2000c101104 */
[----:B------:R-:W-:-:S03]  /*1b82b0*/  LOP3.LUT P6, RZ, R7, 0x4, RZ, 0xc0, !PT ;  /* 0x0000000407ff7812 */ /* 0x000fc600078cc0ff */
[----:B------:R-:W3:Y:S04]  /*1b82c0*/  LDL.LU.64 R40, [R1+0x1a10] ;  /* 0x001a100001287983 */ /* 0x000ee80000300a00 */
[----:B------:R-:W3:Y:S01]  /*1b82d0*/  LDL.LU R42, [R1+0x74c] ;  /* 0x00074c00012a7983 */ /* 0x000ee20000300800 */
        /* <DEDUP_REMOVED lines=26> */
[----:B---3--:R-:W-:-:S07]  /*1b8480*/  PRMT R6, R43, 0x7770, RZ ;  /* 0x000077702b067816 */ /* 0x008fce00000000ff */
        /* <DEDUP_REMOVED lines=59> */
[----:B------:R-:W3:Y:S06]  /*1b8840*/  LDL.LU.64 R34, [R1+0x1910] ;  /* 0x0019100001227983 */ /* 0x000eec0000300a00 */
        /* <DEDUP_REMOVED lines=55> */
[----:B0-----:R-:W-:Y:S02]  /*1b8bc0*/  PRMT R6, R2, 0x7773, RZ ;  /* 0x0000777302067816 */ /* 0x001fe400000000ff */
[----:B------:R-:W3:Y:S04]  /*1b8bd0*/  LDL.LU R2, [R1+0x6994] ;  /* 0x0069940001027983 */ /* 0x000ee80000300800 */
[----:B------:R0:W-:Y:S02]  /*1b8be0*/  @P2 STG.E.U8 desc[UR4][R44.64], R6 ;  /* 0x000000062c002986 */ /* 0x0001e4000c101104 */
[----:B0-----:R-:W-:-:S05]  /*1b8bf0*/  PRMT R6, R43, 0x7770, RZ ;  /* 0x000077702b067816 */ /* 0x001fca00000000ff */
[----:B------:R0:W-:Y:S02]  /*1b8c00*/  @P1 STG.E.U8 desc[UR4][R46.64], R6 ;  /* 0x000000062e001986 */ /* 0x0001e4000c101104 */
[----:B0-----:R-:W-:-:S05]  /*1b8c10*/  PRMT R6, R43, 0x7771, RZ ;  /* 0x000077712b067816 */ /* 0x001fca00000000ff */
[----:B--2---:R0:W-:Y:S04]  /*1b8c20*/  @P0 STG.E.U8 desc[UR4][R48.64], R6 ;  /* 0x0000000630000986 */ /* 0x0041e8000c101104 */
[----:B0-----:R-:W2:Y:S04]  /*1b8c30*/  LDL.LU.64 R48, [R1+0x18a0] ;  /* 0x0018a00001307983 */ /* 0x001ea80000300a00 */
[----:B------:R-:W4:Y:S04]  /*1b8c40*/  LDL.LU.64 R44, [R1+0x1890] ;  /* 0x00189000012c7983 */ /* 0x000f280000300a00 */
[----:B------:R-:W4:Y:S04]  /*1b8c50*/  LDL.LU.64 R36, [R1+0x1880] ;  /* 0x0018800001247983 */ /* 0x000f280000300a00 */
[----:B------:R-:W4:Y:S04]  /*1b8c60*/  LDL.LU.64 R38, [R1+0x1870] ;  /* 0x0018700001267983 */ /* 0x000f280000300a00 */
[----:B------:R-:W4:Y:S04]  /*1b8c70*/  LDL.LU.64 R40, [R1+0x1860] ;  /* 0x0018600001287983 */ /* 0x000f280000300a00 */
[----:B------:R-:W4:Y:S01]  /*1b8c80*/  LDL.LU R42, [R1+0x728] ;  /* 0x00072800012a7983 */ /* 0x000f220000300800 */
[----:B------:R-:W-:-:S03]  /*1b8c90*/  LOP3.LUT P3, RZ, R3, 0x2000000, RZ, 0xc0, !PT ;  /* 0x0200000003ff7812 */ /* 0x000fc6000786c0ff */
[----:B------:R-:W4:Y:S01]  /*1b8ca0*/  LDL.LU.64 R46, [R1+0x1850] ;  /* 0x00185000012e7983 */ /* 0x000f220000300a00 */
[----:B------:R-:W-:-:S03]  /*1b8cb0*/  PRMT R6, R43, 0x7772, RZ ;  /* 0x000077722b067816 */ /* 0x000fc600000000ff */
[----:B------:R-:W4:Y:S01]  /*1b8cc0*/  LDL.LU R58, [R1+0x73c] ;  /* 0x00073c00013a7983 */ /* 0x000f220000300800 */
[----:B------:R-:W-:Y:S02]  /*1b8cd0*/  LOP3.LUT R5, R5, 0xfffff7ff, RZ, 0xc0, !PT ;  /* 0xfffff7ff05057812 */ /* 0x000fe400078ec0ff */
[C---:B------:R-:W-:Y:S02]  /*1b8ce0*/  LOP3.LUT P2, RZ, R3.reuse, 0x4000000, RZ, 0xc0, !PT ;  /* 0x0400000003ff7812 */ /* 0x040fe4000784c0ff */
[C---:B------:R-:W-:Y:S02]  /*1b8cf0*/  LOP3.LUT P1, RZ, R3.reuse, 0x8000000, RZ, 0xc0, !PT ;  /* 0x0800000003ff7812 */ /* 0x040fe4000782c0ff */
[----:B------:R-:W-:Y:S02]  /*1b8d00*/  LOP3.LUT P0, RZ, R3, 0x10000000, RZ, 0xc0, !PT ;  /* 0x1000000003ff7812 */ /* 0x000fe4000780c0ff */
[----:B---3--:R-:W-:Y:S01]  /*1b8d10*/  LOP3.LUT P6, RZ, R2, 0x20, RZ, 0xc0, !PT ;  /* 0x0000002002ff7812 */ /* 0x008fe200078cc0ff */
[----:B--2---:R0:W-:Y:S04]  /*1b8d20*/  @P3 STG.E.U8 desc[UR4][R48.64], R6 ;  /* 0x0000000630003986 */ /* 0x0041e8000c101104 */
[----:B0-----:R-:W2:Y:S08]  /*1b8d30*/  LDL.LU.64 R48, [R1+0x1840] ;  /* 0x0018400001307983 */ /* 0x001eb00000300a00 */
[----:B------:R-:W-:-:S02]  /*1b8d40*/  @P6 LOP3.LUT R5, R5, 0x800, RZ, 0xfc, !PT ;  /* 0x0000080005056812 */ /* 0x000fc400078efcff */
[----:B------:R-:W-:Y:S01]  /*1b8d50*/  LOP3.LUT P6, RZ, R2, 0x10, RZ, 0xc0, !PT ;  /* 0x0000001002ff7812 */ /* 0x000fe200078cc0ff */
[----:B------:R-:W3:Y:S04]  /*1b8d60*/  LDL.LU.64 R24, [R1+0x1830] ;  /* 0x0018300001187983 */ /* 0x000ee80000300a00 */
[----:B------:R-:W3:Y:S01]  /*1b8d70*/  LDL.LU.64 R26, [R1+0x1820] ;  /* 0x00182000011a7983 */ /* 0x000ee20000300a00 */
        /* <DEDUP_REMOVED lines=13> */
[----:B----4-:R0:W-:Y:S01]  /*1b8e50*/  @P2 STG.E.U8 desc[UR4][R44.64], R6 ;  /* 0x000000062c002986 */ /* 0x0101e2000c101104 */
[----:B------:R-:W-:-:S03]  /*1b8e60*/  LOP3.LUT R5, R5, 0xfffeffff, RZ, 0xc0, !PT ;  /* 0xfffeffff05057812 */ /* 0x000fc600078ec0ff */
[----:B0-----:R-:W4:Y:S04]  /*1b8e70*/  LDL.LU R44, [R1+0x72c] ;  /* 0x00072c00012c7983 */ /* 0x001f280000300800 */
[----:B------:R-:W4:Y:S04]  /*1b8e80*/  LDL.LU.64 R28, [R1+0x1810] ;  /* 0x00181000011c7983 */ /* 0x000f280000300a00 */
[----:B------:R-:W-:Y:S02]  /*1b8e90*/  @P6 LOP3.LUT R5, R5, 0x10000, RZ, 0xfc, !PT ;  /* 0x0001000005056812 */ /* 0x000fe400078efcff */
[----:B------:R-:W-:Y:S01]  /*1b8ea0*/  LOP3.LUT P6, RZ, R3, 0x80000000, RZ, 0xc0, !PT ;  /* 0x8000000003ff7812 */ /* 0x000fe200078cc0ff */
[----:B------:R-:W4:Y:S04]  /*1b8eb0*/  LDL.LU.64 R30, [R1+0x1800] ;  /* 0x00180000011e7983 */ /* 0x000f280000300a00 */
[----:B------:R-:W4:Y:S01]  /*1b8ec0*/  LDL.LU.64 R32, [R1+0x17f0] ;  /* 0x0017f00001207983 */ /* 0x000f220000300a00 */
[----:B------:R-:W-:-:S02]  /*1b8ed0*/  LOP3.LUT R5, R5, 0xfffdffff, RZ, 0xc0, !PT ;  /* 0xfffdffff05057812 */ /* 0x000fc400078ec0ff */
[----:B------:R-:W-:Y:S01]  /*1b8ee0*/  PRMT R6, R42, 0x7770, RZ ;  /* 0x000077702a067816 */ /* 0x000fe200000000ff */
[----:B------:R-:W4:Y:S04]  /*1b8ef0*/  LDL.LU.64 R34, [R1+0x17e0] ;  /* 0x0017e00001227983 */ /* 0x000f280000300a00 */
[----:B------:R-:W4:Y:S01]  /*1b8f00*/  LDL.LU R45, [R1+0x710] ;  /* 0x00071000012d7983 */ /* 0x000f220000300800 */
[----:B------:R-:W-:Y:S02]  /*1b8f10*/  @P6 LOP3.LUT R5, R5, 0x20000, RZ, 0xfc, !PT ;  /* 0x0002000005056812 */ /* 0x000fe400078efcff */
[----:B------:R-:W-:Y:S02]  /*1b8f20*/  LOP3.LUT P6, RZ, R3, 0x40000000, RZ, 0xc0, !PT ;  /* 0x4000000003ff7812 */ /* 0x000fe400078cc0ff */
[----:B------:R-:W-:Y:S01]  /*1b8f30*/  LOP3.LUT R5, R5, 0xfffbffff, RZ, 0xc0, !PT ;  /* 0xfffbffff05057812 */ /* 0x000fe200078ec0ff */
[----:B------:R0:W-:Y:S10]  /*1b8f40*/  @P1 STG.E.U8 desc[UR4][R36.64], R6 ;  /* 0x0000000624001986 */ /* 0x0001f4000c101104 */
        /* <DEDUP_REMOVED lines=84> */
[----:B------:R-:W2:Y:S01]  /*1b9490*/  LDL.LU.64 R26, [R1+0x1750] ;  /* 0x00175000011a7983 */ /* 0x000ea20000300a00 */
[----:B------:R-:W-:-:S05]  /*1b94a0*/  PRMT R6, R0, 0x7772, RZ ;  /* 0x0000777200067816 */ /* 0x000fca00000000ff */
[----:B---3--:R0:W-:Y:S01]  /*1b94b0*/  @P2 STG.E.U8 desc[UR4][R36.64], R6 ;  /* 0x0000000624002986 */ /* 0x0081e2000c101104 */
[----:B------:R-:W-:Y:S02]  /*1b94c0*/  LOP3.LUT R5, R5, 0xfffffeff, RZ, 0xc0, !PT ;  /* 0xfffffeff05057812 */ /* 0x000fe400078ec0ff */
[----:B0-----:R-:W-:Y:S02]  /*1b94d0*/  PRMT R6, R0, 0x7773, RZ ;  /* 0x0000777300067816 */ /* 0x001fe400000000ff */
[----:B------:R-:W3:Y:S04]  /*1b94e0*/  LDL.LU R0, [R1+0x6990] ;  /* 0x0069900001007983 */ /* 0x000ee80000300800 */
[----:B------:R-:W3:Y:S01]  /*1b94f0*/  LDL.LU.64 R28, [R1+0x1748] ;  /* 0x00174800011c7983 */ /* 0x000ee20000300a00 */
[----:B------:R-:W-:-:S02]  /*1b9500*/  @P6 LOP3.LUT R5, R5, 0x100, RZ, 0xfc, !PT ;  /* 0x0000010005056812 */ /* 0x000fc400078efcff */
[C---:B------:R-:W-:Y:S01]  /*1b9510*/  LOP3.LUT P6, RZ, R2.reuse, 0x40000, RZ, 0xc0, !PT ;  /* 0x0004000002ff7812 */ /* 0x040fe200078cc0ff */
[----:B------:R-:W3:Y:S01]  /*1b9520*/  LDL.LU.64 R30, [R1+0x1740] ;  /* 0x00174000011e7983 */ /* 0x000ee20000300a00 */
[C---:B------:R-:W-:Y:S02]  /*1b9530*/  LOP3.LUT P1, RZ, R2.reuse, 0x4000, RZ, 0xc0, !PT ;  /* 0x0000400002ff7812 */ /* 0x040fe4000782c0ff */
[----:B------:R-:W-:Y:S01]  /*1b9540*/  LOP3.LUT R5, R5, 0xfffffdff, RZ, 0xc0, !PT ;  /* 0xfffffdff05057812 */ /* 0x000fe200078ec0ff */
[----:B------:R-:W3:Y:S01]  /*1b9550*/  LDL.LU.64 R32, [R1+0x1738] ;  /* 0x0017380001207983 */ /* 0x000ee20000300a00 */
[----:B------:R-:W-:-:S03]  /*1b9560*/  LOP3.LUT P0, RZ, R2, 0x8000, RZ, 0xc0, !PT ;  /* 0x0000800002ff7812 */ /* 0x000fc6000780c0ff */
[----:B------:R-:W3:Y:S04]  /*1b9570*/  LDL.LU.64 R34, [R1+0x1730] ;  /* 0x0017300001227983 */ /* 0x000ee80000300a00 */
[----:B------:R-:W3:Y:S04]  /*1b9580*/  LDL.LU R47, [R1+0x708] ;  /* 0x00070800012f7983 */ /* 0x000ee80000300800 */
[----:B------:R-:W3:Y:S01]  /*1b9590*/  LDL.LU.64 R36, [R1+0x1728] ;  /* 0x0017280001247983 */ /* 0x000ee20000300a00 */
        /* <DEDUP_REMOVED lines=46> */
[----:B0-----:R-:W-:Y:S02]  /*1b9880*/  PRMT R6, R0, 0x7773, RZ ;  /* 0x0000777300067816 */ /* 0x001fe400000000ff */
[----:B------:R-:W-:Y:S01]  /*1b9890*/  LOP3.LUT P0, RZ, R2, 0x40000000, RZ, 0xc0, !PT ;  /* 0x4000000002ff7812 */ /* 0x000fe2000780c0ff */
[----:B------:R-:W3:Y:S04]  /*1b98a0*/  LDL.LU R0, [R1+0x698c] ;  /* 0x00698c0001007983 */ /* 0x000ee80000300800 */
        /* <DEDUP_REMOVED lines=14> */
[----:B------:R-:W4:Y:S04]  /*1b9990*/  LDL.LU.64 R42, [R1+0x16d8] ;  /* 0x0016d800012a7983 */ /* 0x000f280000300a00 */
[----:B------:R-:W4:Y:S04]  /*1b99a0*/  LDL.LU.64 R44, [R1+0x16d0] ;  /* 0x0016d000012c7983 */ /* 0x000f280000300a00 */
[----:B------:R-:W4:Y:S01]  /*1b99b0*/  LDL.LU R22, [R1+0x70c] ;  /* 0x00070c0001167983 */ /* 0x000f220000300800 */
[----:B------:R-:W-:-:S02]  /*1b99c0*/  LOP3.LUT P3, RZ, R2, 0x80000000, RZ, 0xc0, !PT ;  /* 0x8000000002ff7812 */ /* 0x000fc4000786c0ff */
[----:B------:R-:W-:Y:S02]  /*1b99d0*/  LOP3.LUT R2, R2, 0xf7ffffff, RZ, 0xc0, !PT ;  /* 0xf7ffffff02027812 */ /* 0x000fe400078ec0ff */
[----:B------:R-:W-:Y:S02]  /*1b99e0*/  LOP3.LUT R5, R5, 0xfffffffe, RZ, 0xc0, !PT ;  /* 0xfffffffe05057812 */ /* 0x000fe400078ec0ff */
[----:B---3--:R-:W-:-:S13]  /*1b99f0*/  LOP3.LUT P6, RZ, R0, 0x800, RZ, 0xc0, !PT ;  /* 0x0000080000ff7812 */ /* 0x008fda00078cc0ff */
[----:B------:R-:W-:Y:S02]  /*1b9a00*/  @P6 LOP3.LUT R2, R2, 0x8000000, RZ, 0xfc, !PT ;  /* 0x0800000002026812 */ /* 0x000fe400078efcff */
[----:B------:R-:W-:Y:S02]  /*1b9a10*/  LOP3.LUT P6, RZ, R0, 0x400, RZ, 0xc0, !PT ;  /* 0x0000040000ff7812 */ /* 0x000fe400078cc0ff */
[----:B--2---:R-:W-:-:S05]  /*1b9a20*/  PRMT R6, R40, 0x7770, RZ ;  /* 0x0000777028067816 */ /* 0x004fca00000000ff */
[----:B------:R0:W-:Y:S04]  /*1b9a30*/  @P3 STG.E.U8 desc[UR4][R48.64], R6 ;  /* 0x0000000630003986 */ /* 0x0001e8000c101104 */
[----:B0-----:R-:W2:Y:S01]  /*1b9a40*/  LDL.LU.64 R48, [R1+0x16c8] ;  /* 0x0016c80001307983 */ /* 0x001ea20000300a00 */
[----:B------:R-:W-:-:S03]  /*1b9a50*/  LOP3.LUT R2, R2, 0xefffffff, RZ, 0xc0, !PT ;  /* 0xefffffff02027812 */ /* 0x000fc600078ec0ff */
[----:B------:R-:W3:Y:S04]  /*1b9a60*/  LDL.LU.64 R24, [R1+0x16c0] ;  /* 0x0016c00001187983 */ /* 0x000ee80000300a00 */
[----:B------:R-:W3:Y:S04]  /*1b9a70*/  LDL.LU.64 R26, [R1+0x16b8] ;  /* 0x0016b800011a7983 */ /* 0x000ee80000300a00 */
[----:B------:R-:W3:Y:S01]  /*1b9a80*/  LDL.LU R58, [R1+0x6f0] ;  /* 0x0006f000013a7983 */ /* 0x000ee20000300800 */
[----:B------:R-:W-:Y:S02]  /*1b9a90*/  @P6 LOP3.LUT R2, R2, 0x10000000, RZ, 0xfc, !PT ;  /* 0x1000000002026812 */ /* 0x000fe400078efcff */
[C---:B------:R-:W-:Y:S01]  /*1b9aa0*/  LOP3.LUT P6, RZ, R0.reuse, 0x200, RZ, 0xc0, !PT ;  /* 0x0000020000ff7812 */ /* 0x040fe200078cc0ff */
[----:B------:R-:W3:Y:S01]  /*1b9ab0*/  LDL.LU.64 R28, [R1+0x16b0] ;  /* 0x0016b000011c7983 */ /* 0x000ee20000300a00 */
[----:B------:R-:W-:-:S02]  /*1b9ac0*/  LOP3.LUT P2, RZ, R0, 0x1, RZ, 0xc0, !PT ;  /* 0x0000000100ff7812 */ /* 0x000fc4000784c0ff */
[----:B------:R-:W-:Y:S01]  /*1b9ad0*/  LOP3.LUT R2, R2, 0xdfffffff, RZ, 0xc0, !PT ;  /* 0xdfffffff02027812 */ /* 0x000fe200078ec0ff */
[----:B------:R-:W3:Y:S01]  /*1b9ae0*/  LDL.LU.64 R30, [R1+0x16a8] ;  /* 0x0016a800011e7983 */ /* 0x000ee20000300a00 */
[----:B------:R-:W-:Y:S02]  /*1b9af0*/  LOP3.LUT P1, RZ, R0, 0x2, RZ, 0xc0, !PT ;  /* 0x0000000200ff7812 */ /* 0x000fe4000782c0ff */
[----:B------:R-:W-:Y:S02]  /*1b9b00*/  PRMT R6, R40, 0x7771, RZ ;  /* 0x0000777128067816 */ /* 0x000fe400000000ff */
[----:B------:R-:W-:Y:S01]  /*1b9b10*/  LOP3.LUT P0, RZ, R0, 0x4, RZ, 0xc0, !PT ;  /* 0x0000000400ff7812 */ /* 0x000fe2000780c0ff */
[----:B------:R-:W3:Y:S02]  /*1b9b20*/  LDL.LU.64 R32, [R1+0x16a0] ;  /* 0x0016a00001207983 */ /* 0x000ee40000300a00 */
[----:B------:R-:W-:Y:S02]  /*1b9b30*/  @P6 LOP3.LUT R2, R2, 0x20000000, RZ, 0xfc, !PT ;  /* 0x2000000002026812 */ /* 0x000fe400078efcff */
[----:B------:R-:W-:-:S02]  /*1b9b40*/  LOP3.LUT P6, RZ, R0, 0x100, RZ, 0xc0, !PT ;  /* 0x0000010000ff7812 */ /* 0x000fc400078cc0ff */
        /* <DEDUP_REMOVED lines=18> */
[----:B------:R0:W-:Y:S04]  /*1b9c70*/  @P0 STG.E.U8 desc[UR4][R46.64], R6 ;  /* 0x000000062e000986 */ /* 0x0001e8000c101104 */
[----:B0-----:R-:W4:Y:S04]  /*1b9c80*/  LDL.LU R46, [R1+0x6e0] ;  /* 0x0006e000012e7983 */ /* 0x001f280000300800 */
        /* <DEDUP_REMOVED lines=35> */
[----:B----4-:R-:W-:-:S05]  /*1b9ec0*/  PRMT R5, R46, 0x7770, RZ ;  /* 0x000077702e057816 */ /* 0x010fca00000000ff */
        /* <DEDUP_REMOVED lines=22> */
[----:B------:R-:W4:Y:S04]  /*1ba030*/  LDL.LU R58, [R1+0x6f8] ;  /* 0x0006f800013a7983 */ /* 0x000f280000300800 */
[----:B------:R-:W4:Y:S01]  /*1ba040*/  LDL.LU R45, [R1] ;  /* 0x00000000012d7983 */ /* 0x000f220000300800 */
[----:B------:R-:W-:-:S02]  /*1ba050*/  PRMT R5, R47, 0x7773, RZ ;  /* 0x000077732f057816 */ /* 0x000fc400000000ff */
[C---:B------:R-:W-:Y:S01]  /*1ba060*/  LOP3.LUT P3, RZ, R0.reuse, 0x40000, RZ, 0xc0, !PT ;  /* 0x0004000000ff7812 */ /* 0x040fe2000786c0ff */
        /* <DEDUP_REMOVED lines=22> */
[----:B---3--:R-:W-:-:S05]  /*1ba1d0*/  PRMT R5, R44, 0x7770, RZ ;  /* 0x000077702c057816 */ /* 0x008fca00000000ff */
[----:B------:R0:W-:Y:S01]  /*1ba1e0*/  @P2 STG.E.U8 desc[UR4][R40.64], R5 ;  /* 0x0000000528002986 */ /* 0x0001e2000c101104 */
        /* <DEDUP_REMOVED lines=11> */
[----:B------:R-:W3:Y:S04]  /*1ba2a0*/  LDL.LU R40, [R1+0x6fc] ;  /* 0x0006fc0001287983 */ /* 0x000ee80000300800 */
[----:B------:R-:W3:Y:S04]  /*1ba2b0*/  LDL.LU.64 R32, [R1+0x1600] ;  /* 0x0016000001207983 */ /* 0x000ee80000300a00 */
[----:B------:R-:W3:Y:S01]  /*1ba2c0*/  LDL.LU.64 R34, [R1+0x15f8] ;  /* 0x0015f80001227983 */ /* 0x000ee20000300a00 */
[----:B------:R-:W-:-:S02]  /*1ba2d0*/  @P6 LOP3.LUT R2, R2, 0x2000000, RZ, 0xfc, !PT ;  /* 0x0200000002026812 */ /* 0x000fc400078efcff */
        /* <DEDUP_REMOVED lines=66> */
[----:B------:R-:W3:Y:S01]  /*1ba700*/  LDL.LU R58, [R1+0x6c0] ;  /* 0x0006c000013a7983 */ /* 0x000ee20000300800 */
        /* <DEDUP_REMOVED lines=17> */
[----:B------:R-:W-:Y:S01]  /*1ba820*/  LOP3.LUT P6, RZ, R45, 0x1000, RZ, 0xc0, !PT ;  /* 0x000010002dff7812 */ /* 0x000fe200078cc0ff */
[----:B--2---:R0:W-:Y:S04]  /*1ba830*/  @P3 STG.E.U8 desc[UR4][R48.64], R5 ;  /* 0x0000000530003986 */ /* 0x0041e8000c101104 */
[----:B0-----:R-:W2:Y:S04]  /*1ba840*/  LDL.LU.64 R48, [R1+0x1598] ;  /* 0x0015980001307983 */ /* 0x001ea80000300a00 */
[----:B------:R-:W2:Y:S04]  /*1ba850*/  LDL.LU.64 R20, [R1+0x1590] ;  /* 0x0015900001147983 */ /* 0x000ea80000300a00 */
[----:B------:R-:W2:Y:S01]  /*1ba860*/  LDL.LU.64 R22, [R1+0x1588] ;  /* 0x0015880001167983 */ /* 0x000ea20000300a00 */
[----:B------:R-:W-:-:S02]  /*1ba870*/  LOP3.LUT R2, R2, 0xfffeffff, RZ, 0xc0, !PT ;  /* 0xfffeffff02027812 */ /* 0x000fc400078ec0ff */
[----:B------:R-:W-:Y:S01]  /*1ba880*/  PRMT R5, R44, 0x7773, RZ ;  /* 0x000077732c057816 */ /* 0x000fe200000000ff */
[----:B------:R-:W2:Y:S01]  /*1ba890*/  LDL.LU.64 R24, [R1+0x1580] ;  /* 0x0015800001187983 */ /* 0x000ea20000300a00 */
[----:B------:R-:W-:Y:S02]  /*1ba8a0*/  @P6 LOP3.LUT R2, R2, 0x10000, RZ, 0xfc, !PT ;  /* 0x0001000002026812 */ /* 0x000fe400078efcff */
[----:B------:R-:W-:Y:S01]  /*1ba8b0*/  LOP3.LUT P6, RZ, R45, 0x800, RZ, 0xc0, !PT ;  /* 0x000008002dff7812 */ /* 0x000fe200078cc0ff */
[----:B---3--:R0:W-:Y:S01]  /*1ba8c0*/  @P2 STG.E.U8 desc[UR4][R34.64], R5 ;  /* 0x0000000522002986 */ /* 0x0081e2000c101104 */
[----:B------:R-:W-:Y:S02]  /*1ba8d0*/  LOP3.LUT R2, R2, 0xfffdffff, RZ, 0xc0, !PT ;  /* 0xfffdffff02027812 */ /* 0x000fe400078ec0ff */
[----:B0-----:R-:W-:-:S05]  /*1ba8e0*/  PRMT R5, R42, 0x7770, RZ ;  /* 0x000077702a057816 */ /* 0x001fca00000000ff */
[----:B----4-:R0:W-:Y:S04]  /*1ba8f0*/  @P1 STG.E.U8 desc[UR4][R38.64], R5 ;  /* 0x0000000526001986 */ /* 0x0101e8000c101104 */
[----:B------:R-:W-:Y:S02]  /*1ba900*/  @P6 LOP3.LUT R2, R2, 0x20000, RZ, 0xfc, !PT ;  /* 0x0002000002026812 */ /* 0x000fe400078efcff */
[C---:B------:R-:W-:Y:S01]  /*1ba910*/  LOP3.LUT P6, RZ, R45.reuse, 0x400, RZ, 0xc0, !PT ;  /* 0x000004002dff7812 */ /* 0x040fe200078cc0ff */
[----:B0-----:R-:W3:Y:S04]  /*1ba920*/  LDL.LU R38, [R1+0x6d4] ;  /* 0x0006d40001267983 */ /* 0x001ee80000300800 */
[----:B------:R-:W4:Y:S01]  /*1ba930*/  LDL.LU.64 R26, [R1+0x1578] ;  /* 0x00157800011a7983 */ /* 0x000f220000300a00 */
[----:B------:R-:W-:-:S02]  /*1ba940*/  LOP3.LUT P0, RZ, R45, 0x100, RZ, 0xc0, !PT ;  /* 0x000001002dff7812 */ /* 0x000fc4000780c0ff */
[----:B------:R-:W-:Y:S01]  /*1ba950*/  LOP3.LUT R2, R2, 0xfffbffff, RZ, 0xc0, !PT ;  /* 0xfffbffff02027812 */ /* 0x000fe200078ec0ff */
[----:B------:R-:W3:Y:S01]  /*1ba960*/  LDL.LU.64 R28, [R1+0x1570] ;  /* 0x00157000011c7983 */ /* 0x000ee20000300a00 */
[----:B------:R-:W-:-:S03]  /*1ba970*/  PRMT R5, R42, 0x7771, RZ ;  /* 0x000077712a057816 */ /* 0x000fc600000000ff */
[----:B------:R-:W3:Y:S01]  /*1ba980*/  LDL.LU.64 R30, [R1+0x1568] ;  /* 0x00156800011e7983 */ /* 0x000ee20000300a00 */
[----:B------:R-:W-:Y:S02]  /*1ba990*/  @P6 LOP3.LUT R2, R2, 0x40000, RZ, 0xfc, !PT ;  /* 0x0004000002026812 */ /* 0x000fe400078efcff */
[----:B------:R-:W-:Y:S01]  /*1ba9a0*/  LOP3.LUT P6, RZ, R45, 0x200, RZ, 0xc0, !PT ;  /* 0x000002002dff7812 */ /* 0x000fe200078cc0ff */
[----:B------:R-:W3:Y:S04]  /*1ba9b0*/  LDL.LU.64 R32, [R1+0x1560] ;  /* 0x0015600001207983 */ /* 0x000ee80000300a00 */
[----:B------:R-:W3:Y:S04]  /*1ba9c0*/  LDL.LU R44, [R1+0x6c4] ;  /* 0x0006c400012c7983 */ /* 0x000ee80000300800 */
[----:B------:R-:W3:Y:S04]  /*1ba9d0*/  LDL.LU.64 R34, [R1+0x1558] ;  /* 0x0015580001227983 */ /* 0x000ee80000300a00 */
[----:B------:R0:W-:Y:S02]  /*1ba9e0*/  @P0 STG.E.U8 desc[UR4][R36.64], R5 ;  /* 0x0000000524000986 */ /* 0x0001e4000c101104 */
[----:B0-----:R-:W-:-:S05]  /*1ba9f0*/  PRMT R5, R42, 0x7772, RZ ;  /* 0x000077722a057816 */ /* 0x001fca00000000ff */
[----:B------:R0:W-:Y:S01]  /*1baa00*/  @P6 STG.E.U8 desc[UR4][R40.64], R5 ;  /* 0x0000000528006986 */ /* 0x0001e2000c101104 */
[----:B------:R-:W-:Y:S02]  /*1baa10*/  LOP3.LUT P6, RZ, R2, 0x40000, RZ, 0xc0, !PT ;  /* 0x0004000002ff7812 */ /* 0x000fe400078cc0ff */
[----:B0-----:R-:W-:Y:S01]  /*1baa20*/  PRMT R5, R42, 0x7773, RZ ;  /* 0x000077732a057816 */ /* 0x001fe200000000ff */
[----:B------:R-:W4:Y:S04]  /*1baa30*/  LDL.LU.64 R40, [R1+0x1550] ;  /* 0x0015500001287983 */ /* 0x000f280000300a00 */
[----:B------:R-:W4:Y:S06]  /*1baa40*/  LDL.LU.64 R42, [R1+0x1548] ;  /* 0x00154800012a7983 */ /* 0x000f2c0000300a00 */
[----:B------:R0:W-:Y:S01]  /*1baa50*/  @P6 STG.E.U8 desc[UR4][R46.64], R5 ;  /* 0x000000052e006986 */ /* 0x0001e2000c101104 */
[----:B------:R-:W-:-:S02]  /*1baa60*/  LOP3.LUT P6, RZ, R2, 0x20000, RZ, 0xc0, !PT ;  /* 0x0002000002ff7812 */ /* 0x000fc400078cc0ff */
[----:B0-----:R-:W-:Y:S01]  /*1baa70*/  PRMT R5, R58, 0x7770, RZ ;  /* 0x000077703a057816 */ /* 0x001fe200000000ff */
[----:B------:R-:W4:Y:S10]  /*1baa80*/  LDL.LU.64 R46, [R1+0x1540] ;  /* 0x00154000012e7983 */ /* 0x000f340000300a00 */
[----:B--2---:R0:W-:Y:S04]  /*1baa90*/  @P6 STG.E.U8 desc[UR4][R48.64], R5 ;  /* 0x0000000530006986 */ /* 0x0041e8000c101104 */
[----:B0-----:R-:W2:Y:S04]  /*1baaa0*/  LDL.LU.64 R48, [R1+0x1538] ;  /* 0x0015380001307983 */ /* 0x001ea80000300a00 */
[----:B------:R-:W2:Y:S04]  /*1baab0*/  LDL.LU R37, [R1+0x6d8] ;  /* 0x0006d80001257983 */ /* 0x000ea80000300800 */
[----:B------:R-:W2:Y:S01]  /*1baac0*/  LDL.LU R39, [R1+0x4] ;  /* 0x0000040001277983 */ /* 0x000ea20000300800 */
        /* <DEDUP_REMOVED lines=34> */
[----:B--2---:R-:W-:-:S05]  /*1bacf0*/  PRMT R5, R37, 0x7770, RZ ;  /* 0x0000777025057816 */ /* 0x004fca00000000ff */
[----:B------:R0:W-:Y:S04]  /*1bad00*/  @P0 STG.E.U8 desc[UR4][R48.64], R5 ;  /* 0x0000000530000986 */ /* 0x0001e8000c101104 */
[----:B0-----:R-:W2:Y:S01]  /*1bad10*/  LDL.LU.64 R48, [R1+0x1530] ;  /* 0x0015300001307983 */ /* 0x001ea20000300a00 */
[----:B------:R-:W-:Y:S02]  /*1bad20*/  LOP3.LUT P6, RZ, R39, 0x10, RZ, 0xc0, !PT ;  /* 0x0000001027ff7812 */ /* 0x000fe400078cc0ff */
[----:B------:R-:W-:Y:S01]  /*1bad30*/  LOP3.LUT R2, R2, 0xfffffff7, RZ, 0xc0, !PT ;  /* 0xfffffff702027812 */ /* 0x000fe200078ec0ff */
[----:B------:R-:W3:Y:S04]  /*1bad40*/  LDL.LU.64 R34, [R1+0x1528] ;  /* 0x0015280001227983 */ /* 0x000ee80000300a00 */
[----:B------:R-:W4:Y:S04]  /*1bad50*/  LDL.LU.64 R46, [R1+0x1520] ;  /* 0x00152000012e7983 */ /* 0x000f280000300a00 */
        /* <DEDUP_REMOVED lines=30> */
[----:B------:R-:W4:Y:S01]  /*1baf40*/  LDL.LU.64 R44, [R1+0x1508] ;  /* 0x00150800012c7983 */ /* 0x000f220000300a00 */
[----:B------:R-:W-:-:S05]  /*1baf50*/  PRMT R5, R37, 0x7771, RZ ;  /* 0x0000777125057816 */ /* 0x000fca00000000ff */
        /* <DEDUP_REMOVED lines=12> */
[----:B------:R-:W4:Y:S01]  /*1bb020*/  LDL.LU.64 R30, [R1+0x14d8] ;  /* 0x0014d800011e7983 */ /* 0x000f220000300a00 */
[----:B------:R-:W-:-:S03]  /*1bb030*/  PRMT R5, R58, 0x7770, RZ ;  /* 0x000077703a057816 */ /* 0x000fc600000000ff */
[----:B------:R-:W3:Y:S04]  /*1bb040*/  LDL.LU.64 R32, [R1+0x14d0] ;  /* 0x0014d00001207983 */ /* 0x000ee80000300a00 */
[----:B------:R-:W3:Y:S04]  /*1bb050*/  LDL.LU R47, [R1+0x6b0] ;  /* 0x0006b000012f7983 */ /* 0x000ee80000300800 */
[----:B------:R0:W-:Y:S04]  /*1bb060*/  @P0 STG.E.U8 desc[UR4][R40.64], R5 ;  /* 0x0000000528000986 */ /* 0x0001e8000c101104 */
[----:B------:R-:W3:Y:S04]  /*1bb070*/  LDL.LU.64 R34, [R1+0x14c8] ;  /* 0x0014c80001227983 */ /* 0x000ee80000300a00 */
[----:B------:R-:W3:Y:S01]  /*1bb080*/  LDL.LU.64 R36, [R1+0x14c0] ;  /* 0x0014c00001247983 */ /* 0x000ee20000300a00 */
[----:B0-----:R-:W-:-:S03]  /*1bb090*/  PRMT R5, R58, 0x7771, RZ ;  /* 0x000077713a057816 */ /* 0x001fc600000000ff */
[----:B------:R-:W3:Y:S04]  /*1bb0a0*/  LDL.LU.64 R40, [R1+0x14b8] ;  /* 0x0014b80001287983 */ /* 0x000ee80000300a00 */
        /* <DEDUP_REMOVED lines=52> */
[----:B------:R-:W3:Y:S04]  /*1bb3f0*/  LDL.LU R38, [R1+0x6b4] ;  /* 0x0006b40001267983 */ /* 0x000ee80000300800 */
[----:B------:R-:W3:Y:S01]  /*1bb400*/  LDL.LU.64 R46, [R1+0x1468] ;  /* 0x00146800012e7983 */ /* 0x000ee20000300a00 */
[----:B------:R-:W-:-:S02]  /*1bb410*/  LOP3.LUT P6, RZ, R59, 0x100000, RZ, 0xc0, !PT ;  /* 0x001000003bff7812 */ /* 0x000fc400078cc0ff */
[----:B------:R-:W-:-:S11]  /*1bb420*/  LOP3.LUT R0, R0, 0xf7ffffff, RZ, 0xc0, !PT ;  /* 0xf7ffffff00007812 */ /* 0x000fd600078ec0ff */
        /* <DEDUP_REMOVED lines=29> */
[----:B0-----:R-:W2:Y:S04]  /*1bb600*/  LDL.LU R49, [R1+0x6a4] ;  /* 0x0006a40001317983 */ /* 0x001ea80000300800 */
[----:B------:R-:W2:Y:S04]  /*1bb610*/  LDL.LU.64 R22, [R1+0x1460] ;  /* 0x0014600001167983 */ /* 0x000ea80000300a00 */
[----:B------:R-:W2:Y:S01]  /*1bb620*/  LDL.LU.64 R24, [R1+0x1458] ;  /* 0x0014580001187983 */ /* 0x000ea20000300a00 */
[----:B------:R-:W-:-:S03]  /*1bb630*/  PRMT R5, R50, 0x7771, RZ ;  /* 0x0000777132057816 */ /* 0x000fc600000000ff */
[----:B------:R-:W2:Y:S04]  /*1bb640*/  LDL.LU.64 R26, [R1+0x1450] ;  /* 0x00145000011a7983 */ /* 0x000ea80000300a00 */
[----:B---3--:R0:W-:Y:S02]  /*1bb650*/  @P2 STG.E.U8 desc[UR4][R34.64], R5 ;  /* 0x0000000522002986 */ /* 0x0081e4000c101104 */
[----:B0-----:R-:W-:-:S05]  /*1bb660*/  PRMT R5, R50, 0x7772, RZ ;  /* 0x0000777232057816 */ /* 0x001fca00000000ff */
[----:B----4-:R0:W-:Y:S02]  /*1bb670*/  @P1 STG.E.U8 desc[UR4][R36.64], R5 ;  /* 0x0000000524001986 */ /* 0x0101e4000c101104 */
[----:B0-----:R-:W-:Y:S02]  /*1bb680*/  PRMT R5, R50, 0x7773, RZ ;  /* 0x0000777332057816 */ /* 0x001fe400000000ff */
[----:B------:R-:W3:Y:S04]  /*1bb690*/  LDL.LU R50, [R1+0x6988] ;  /* 0x0069880001327983 */ /* 0x000ee80000300800 */
[----:B------:R-:W4:Y:S04]  /*1bb6a0*/  LDL.LU.64 R28, [R1+0x1448] ;  /* 0x00144800011c7983 */ /* 0x000f280000300a00 */
[----:B------:R-:W3:Y:S04]  /*1bb6b0*/  LDL.LU.64 R30, [R1+0x1440] ;  /* 0x00144000011e7983 */ /* 0x000ee80000300a00 */
[----:B------:R-:W3:Y:S04]  /*1bb6c0*/  LDL.LU.64 R32, [R1+0x1438] ;  /* 0x0014380001207983 */ /* 0x000ee80000300a00 */
[----:B------:R0:W-:Y:S04]  /*1bb6d0*/  @P0 STG.E.U8 desc[UR4][R40.64], R5 ;  /* 0x0000000528000986 */ /* 0x0001e8000c101104 */
[----:B------:R-:W3:Y:S04]  /*1bb6e0*/  LDL.LU.64 R34, [R1+0x1430] ;  /* 0x0014300001227983 */ /* 0x000ee80000300a00 */
[----:B------:R-:W3:Y:S01]  /*1bb6f0*/  LDL.LU.64 R36, [R1+0x1428] ;  /* 0x0014280001247983 */ /* 0x000ee20000300a00 */
[----:B0-----:R-:W-:-:S03]  /*1bb700*/  PRMT R5, R38, 0x7770, RZ ;  /* 0x0000777026057816 */ /* 0x001fc600000000ff */
        /* <DEDUP_REMOVED lines=10> */
[----:B------:R0:W-:Y:S04]  /*1bb7b0*/  @P6 STG.E.U8 desc[UR4][R46.64], R5 ;  /* 0x000000052e006986 */ /* 0x0001e8000c101104 */
[----:B0-----:R-:W3:Y:S01]  /*1bb7c0*/  LDL.LU.64 R46, [R1+0x1408] ;  /* 0x00140800012e7983 */ /* 0x001ee20000300a00 */
[----:B------:R-:W-:Y:S02]  /*1bb7d0*/  LOP3.LUT P6, RZ, R2, 0x1, RZ, 0xc0, !PT ;  /* 0x0000000102ff7812 */ /* 0x000fe400078cc0ff */
[----:B------:R-:W-:Y:S02]  /*1bb7e0*/  PRMT R2, R38, 0x7773, RZ ;  /* 0x0000777326027816 */ /* 0x000fe400000000ff */
[----:B------:R-:W-:Y:S02]  /*1bb7f0*/  LOP3.LUT P5, RZ, R59, 0x200000, RZ, 0xc0, !PT ;  /* 0x002000003bff7812 */ /* 0x000fe400078ac0ff */
[----:B------:R-:W-:-:S02]  /*1bb800*/  LOP3.LUT P4, RZ, R57, 0x20, RZ, 0xc0, !PT ;  /* 0x0000002039ff7812 */ /* 0x000fc4000788c0ff */
[C---:B------:R-:W-:Y:S02]  /*1bb810*/  LOP3.LUT P3, RZ, R57.reuse, 0x10, RZ, 0xc0, !PT ;  /* 0x0000001039ff7812 */ /* 0x040fe4000786c0ff */
[C---:B------:R-:W-:Y:S02]  /*1bb820*/  LOP3.LUT P2, RZ, R57.reuse, 0x8, RZ, 0xc0, !PT ;  /* 0x0000000839ff7812 */ /* 0x040fe4000784c0ff */
[C---:B------:R-:W-:Y:S02]  /*1bb830*/  LOP3.LUT P1, RZ, R57.reuse, 0x4, RZ, 0xc0, !PT ;  /* 0x0000000439ff7812 */ /* 0x040fe4000782c0ff */
[----:B------:R-:W-:Y:S01]  /*1bb840*/  LOP3.LUT P0, RZ, R57, 0x2, RZ, 0xc0, !PT ;  /* 0x0000000239ff7812 */ /* 0x000fe2000780c0ff */
        /* <DEDUP_REMOVED lines=20> */
[----:B0-----:R-:W-:Y:S02]  /*1bb990*/  PRMT R2, R50, 0x7773, RZ ;  /* 0x0000777332027816 */ /* 0x001fe400000000ff */
[----:B------:R-:W2:Y:S04]  /*1bb9a0*/  LDL.LU R50, [R1+0x6984] ;  /* 0x0069840001327983 */ /* 0x000ea80000300800 */
[----:B------:R0:W-:Y:S02]  /*1bb9b0*/  @P3 STG.E.U8 desc[UR4][R40.64], R2 ;  /* 0x0000000228003986 */ /* 0x0001e4000c101104 */
[----:B0-----:R-:W-:-:S05]  /*1bb9c0*/  PRMT R2, R48, 0x7770, RZ ;  /* 0x0000777030027816 */ /* 0x001fca00000000ff */
[----:B------:R0:W-:Y:S02]  /*1bb9d0*/  @P2 STG.E.U8 desc[UR4][R42.64], R2 ;  /* 0x000000022a002986 */ /* 0x0001e4000c101104 */
[----:B0-----:R-:W-:-:S05]  /*1bb9e0*/  PRMT R2, R48, 0x7771, RZ ;  /* 0x0000777130027816 */ /* 0x001fca00000000ff */
[----:B------:R0:W-:Y:S02]  /*1bb9f0*/  @P1 STG.E.U8 desc[UR4][R44.64], R2 ;  /* 0x000000022c001986 */ /* 0x0001e4000c101104 */
[----:B0-----:R-:W-:-:S05]  /*1bba00*/  PRMT R2, R48, 0x7772, RZ ;  /* 0x0000777230027816 */ /* 0x001fca00000000ff */
[----:B------:R0:W-:Y:S04]  /*1bba10*/  @P0 STG.E.U8 desc[UR4][R46.64], R2 ;  /* 0x000000022e000986 */ /* 0x0001e8000c101104 */
[----:B0-----:R-:W3:Y:S04]  /*1bba20*/  LDL.LU.64 R46, [R1+0x1400] ;  /* 0x00140000012e7983 */ /* 0x001ee80000300a00 */
[----:B------:R-:W4:Y:S04]  /*1bba30*/  LDL.LU.64 R34, [R1+0x13f8] ;  /* 0x0013f80001227983 */ /* 0x000f280000300a00 */
[----:B------:R-:W2:Y:S04]  /*1bba40*/  LDL.LU.64 R36, [R1+0x13f0] ;  /* 0x0013f00001247983 */ /* 0x000ea80000300a00 */
[----:B------:R-:W2:Y:S04]  /*1bba50*/  LDL.LU.64 R40, [R1+0x13e8] ;  /* 0x0013e80001287983 */ /* 0x000ea80000300a00 */
[----:B------:R-:W2:Y:S04]  /*1bba60*/  LDL.LU R49, [R1+0x6bc] ;  /* 0x0006bc0001317983 */ /* 0x000ea80000300800 */
[----:B------:R-:W2:Y:S04]  /*1bba70*/  LDL.LU.64 R42, [R1+0x13e0] ;  /* 0x0013e000012a7983 */ /* 0x000ea80000300a00 */
[----:B------:R-:W2:Y:S04]  /*1bba80*/  LDL.LU.64 R44, [R1+0x13d8] ;  /* 0x0013d800012c7983 */ /* 0x000ea80000300a00 */
[----:B------:R-:W2:Y:S01]  /*1bba90*/  LDL.LU R38, [R1+0x6ac] ;  /* 0x0006ac0001267983 */ /* 0x000ea20000300800 */
[----:B------:R-:W-:-:S02]  /*1bbaa0*/  LOP3.LUT P3, RZ, R57, 0x1, RZ, 0xc0, !PT ;  /* 0x0000000139ff7812 */ /* 0x000fc4000786c0ff */
[----:B------:R-:W-:Y:S02]  /*1bbab0*/  PRMT R2, R48, 0x7773, RZ ;  /* 0x0000777330027816 */ /* 0x000fe400000000ff */
[----:B------:R-:W-:-:S09]  /*1bbac0*/  LOP3.LUT R0, R0, 0xfff7ffff, RZ, 0xc0, !PT ;  /* 0xfff7ffff00007812 */ /* 0x000fd200078ec0ff */
[----:B---3--:R0:W-:Y:S04]  /*1bbad0*/  @P3 STG.E.U8 desc[UR4][R46.64], R2 ;  /* 0x000000022e003986 */ /* 0x0081e8000c101104 */
[----:B0-----:R-:W3:Y:S04]  /*1bbae0*/  LDL.LU.64 R46, [R1+0x13d0] ;  /* 0x0013d000012e7983 */ /* 0x001ee80000300a00 */
[----:B------:R-:W3:Y:S04]  /*1bbaf0*/  LDL.LU.64 R22, [R1+0x13c8] ;  /* 0x0013c80001167983 */ /* 0x000ee80000300a00 */
[----:B------:R-:W3:Y:S04]  /*1bbb00*/  LDL.LU.64 R24, [R1+0x13c0] ;  /* 0x0013c00001187983 */ /* 0x000ee80000300a00 */
[----:B------:R-:W3:Y:S04]  /*1bbb10*/  LDL.LU R48, [R1+0x690] ;  /* 0x0006900001307983 */ /* 0x000ee80000300800 */
[----:B------:R-:W3:Y:S04]  /*1bbb20*/  LDL.LU.64 R26, [R1+0x13b8] ;  /* 0x0013b800011a7983 */ /* 0x000ee80000300a00 */
[----:B------:R-:W3:Y:S04]  /*1bbb30*/  LDL.LU.64 R28, [R1+0x13b0] ;  /* 0x0013b000011c7983 */ /* 0x000ee80000300a00 */
[----:B------:R-:W3:Y:S01]  /*1bbb40*/  LDL.LU.64 R30, [R1+0x13a8] ;  /* 0x0013a800011e7983 */ /* 0x000ee20000300a00 */
[----:B--2---:R-:W-:-:S02]  /*1bbb50*/  LOP3.LUT P2, RZ, R50, 0x80000000, RZ, 0xc0, !PT ;  /* 0x8000000032ff7812 */ /* 0x004fc4000784c0ff */
[C---:B------:R-:W-:Y:S02]  /*1bbb60*/  LOP3.LUT P1, RZ, R50.reuse, 0x40000000, RZ, 0xc0, !PT ;  /* 0x4000000032ff7812 */ /* 0x040fe4000782c0ff */
[----:B------:R-:W-:Y:S01]  /*1bbb70*/  PRMT R2, R49, 0x7770, RZ ;  /* 0x0000777031027816 */ /* 0x000fe200000000ff */
[----:B------:R-:W2:Y:S01]  /*1bbb80*/  LDL.LU.64 R32, [R1+0x13a0] ;  /* 0x0013a00001207983 */ /* 0x000ea20000300a00 */
[----:B------:R-:W-:-:S07]  /*1bbb90*/  LOP3.LUT P0, RZ, R50, 0x20000000, RZ, 0xc0, !PT ;  /* 0x2000000032ff7812 */ /* 0x000fce000780c0ff */
[----:B----4-:R0:W-:Y:S02]  /*1bbba0*/  @P2 STG.E.U8 desc[UR4][R34.64], R2 ;  /* 0x0000000222002986 */ /* 0x0101e4000c101104 */
[C---:B0-----:R-:W-:Y:S02]  /*1bbbb0*/  PRMT R2, R49.reuse, 0x7771, RZ ;  /* 0x0000777131027816 */ /* 0x041fe400000000ff */
[----:B------:R-:W4:Y:S04]  /*1bbbc0*/  LDL.LU.64 R34, [R1+0x1398] ;  /* 0x0013980001227983 */ /* 0x000f280000300a00 */
[----:B------:R0:W-:Y:S02]  /*1bbbd0*/  @P1 STG.E.U8 desc[UR4][R36.64], R2 ;  /* 0x0000000224001986 */ /* 0x0001e4000c101104 */
[----:B0-----:R-:W-:-:S02]  /*1bbbe0*/  PRMT R2, R49, 0x7772, RZ ;  /* 0x0000777231027816 */ /* 0x001fc400000000ff */
[----:B------:R-:W2:Y:S04]  /*1bbbf0*/  LDL.LU.64 R36, [R1+0x1390] ;  /* 0x0013900001247983 */ /* 0x000ea80000300a00 */
[----:B------:R0:W-:Y:S04]  /*1bbc00*/  @P0 STG.E.U8 desc[UR4][R40.64], R2 ;  /* 0x0000000228000986 */ /* 0x0001e8000c101104 */
[----:B0-----:R-:W2:Y:S01]  /*1bbc10*/  LDL.LU.64 R40, [R1+0x1388] ;  /* 0x0013880001287983 */ /* 0x001ea20000300a00 */
        /* <DEDUP_REMOVED lines=27> */
[----:B------:R-:W-:Y:S02]  /*1bbdd0*/  LOP3.LUT P6, RZ, R0, 0x4000000, RZ, 0xc0, !PT ;  /* 0x0400000000ff7812 */ /* 0x000fe400078cc0ff */
[----:B0-----:R-:W-:Y:S01]  /*1bbde0*/  PRMT R2, R38, 0x7770, RZ ;  /* 0x0000777026027816 */ /* 0x001fe200000000ff */
[----:B------:R-:W4:Y:S10]  /*1bbdf0*/  LDL.LU.64 R42, [R1+0x1380] ;  /* 0x00138000012a7983 */ /* 0x000f340000300a00 */
[----:B------:R0:W-:Y:S01]  /*1bbe00*/  @P6 STG.E.U8 desc[UR4][R44.64], R2 ;  /* 0x000000022c006986 */ /* 0x0001e2000c101104 */
[----:B------:R-:W-:-:S02]  /*1bbe10*/  LOP3.LUT P6, RZ, R0, 0x2000000, RZ, 0xc0, !PT ;  /* 0x0200000000ff7812 */ /* 0x000fc400078cc0ff */
[----:B0-----:R-:W-:Y:S01]  /*1bbe20*/  PRMT R2, R38, 0x7771, RZ ;  /* 0x0000777126027816 */ /* 0x001fe200000000ff */
[----:B------:R-:W4:Y:S01]  /*1bbe30*/  LDL.LU.64 R44, [R1+0x1378] ;  /* 0x00137800012c7983 */ /* 0x000f220000300a00 */
[----:B------:R-:W-:-:S09]  /*1bbe40*/  LOP3.LUT P5, RZ, R50, 0x40000, RZ, 0xc0, !PT ;  /* 0x0004000032ff7812 */ /* 0x000fd200078ac0ff */
[----:B---3--:R0:W-:Y:S01]  /*1bbe50*/  @P6 STG.E.U8 desc[UR4][R46.64], R2 ;  /* 0x000000022e006986 */ /* 0x0081e2000c101104 */
[----:B------:R-:W-:Y:S02]  /*1bbe60*/  LOP3.LUT P6, RZ, R0, 0x1000000, RZ, 0xc0, !PT ;  /* 0x0100000000ff7812 */ /* 0x000fe400078cc0ff */
[----:B0-----:R-:W-:Y:S02]  /*1bbe70*/  PRMT R2, R38, 0x7772, RZ ;  /* 0x0000777226027816 */ /* 0x001fe400000000ff */
[C---:B------:R-:W-:Y:S02]  /*1bbe80*/  LOP3.LUT P4, RZ, R50.reuse, 0x20000, RZ, 0xc0, !PT ;  /* 0x0002000032ff7812 */ /* 0x040fe4000788c0ff */
[----:B------:R-:W-:Y:S01]  /*1bbe90*/  LOP3.LUT P3, RZ, R50, 0x10000, RZ, 0xc0, !PT ;  /* 0x0001000032ff7812 */ /* 0x000fe2000786c0ff */
[----:B------:R-:W3:Y:S06]  /*1bbea0*/  LDL.LU.64 R46, [R1+0x1370] ;  /* 0x00137000012e7983 */ /* 0x000eec0000300a00 */
        /* <DEDUP_REMOVED lines=15> */
[----:B--2---:R0:W-:Y:S02]  /*1bbfa0*/  @P6 STG.E.U8 desc[UR4][R32.64], R2 ;  /* 0x0000000220006986 */ /* 0x0041e4000c101104 */
[----:B0-----:R-:W-:-:S05]  /*1bbfb0*/  PRMT R2, R61, 0x7770, RZ ;  /* 0x000077703d027816 */ /* 0x001fca00000000ff */
[----:B----4-:R0:W-:Y:S02]  /*1bbfc0*/  @P5 STG.E.U8 desc[UR4][R34.64], R2 ;  /* 0x0000000222005986 */ /* 0x0101e4000c101104 */
[----:B0-----:R-:W-:-:S05]  /*1bbfd0*/  PRMT R2, R61, 0x7771, RZ ;  /* 0x000077713d027816 */ /* 0x001fca00000000ff */
[----:B------:R0:W-:Y:S02]  /*1bbfe0*/  @P4 STG.E.U8 desc[UR4][R36.64], R2 ;  /* 0x0000000224004986 */ /* 0x0001e4000c101104 */
[----:B0-----:R-:W-:-:S05]  /*1bbff0*/  PRMT R2, R61, 0x7772, RZ ;  /* 0x000077723d027816 */ /* 0x001fca00000000ff */
[----:B------:R0:W-:Y:S02]  /*1bc000*/  @P3 STG.E.U8 desc[UR4][R40.64], R2 ;  /* 0x0000000228003986 */ /* 0x0001e4000c101104 */
[----:B0-----:R-:W-:Y:S02]  /*1bc010*/  PRMT R2, R61, 0x7773, RZ ;  /* 0x000077733d027816 */ /* 0x001fe400000000ff */
[----:B------:R-:W2:Y:S04]  /*1bc020*/  LDL.LU R61, [R1+0x6980] ;  /* 0x00698000013d7983 */ /* 0x000ea80000300800 */
[----:B------:R-:W4:Y:S01]  /*1bc030*/  LDL.LU.64 R32, [R1+0x1368] ;  /* 0x0013680001207983 */ /* 0x000f220000300a00 */
[C---:B------:R-:W-:Y:S02]  /*1bc040*/  LOP3.LUT P2, RZ, R50.reuse, 0x8000, RZ, 0xc0, !PT ;  /* 0x0000800032ff7812 */ /* 0x040fe4000784c0ff */
[----:B------:R-:W-:Y:S01]  /*1bc050*/  LOP3.LUT P1, RZ, R50, 0x4000, RZ, 0xc0, !PT ;  /* 0x0000400032ff7812 */ /* 0x000fe2000782c0ff */
[----:B------:R-:W2:Y:S10]  /*1bc060*/  LDL.LU.64 R34, [R1+0x1360] ;  /* 0x0013600001227983 */ /* 0x000eb40000300a00 */
[----:B------:R0:W-:Y:S02]  /*1bc070*/  @P2 STG.E.U8 desc[UR4][R42.64], R2 ;  /* 0x000000022a002986 */ /* 0x0001e4000c101104 */
[----:B0-----:R-:W-:-:S05]  /*1bc080*/  PRMT R2, R49, 0x7770, RZ ;  /* 0x0000777031027816 */ /* 0x001fca00000000ff */
[----:B------:R0:W-:Y:S04]  /*1bc090*/  @P1 STG.E.U8 desc[UR4][R44.64], R2 ;  /* 0x000000022c001986 */ /* 0x0001e8000c101104 */
[----:B0-----:R-:W2:Y:S04]  /*1bc0a0*/  LDL.LU.64 R44, [R1+0x1358] ;  /* 0x00135800012c7983 */ /* 0x001ea80000300a00 */
[----:B------:R-:W2:Y:S04]  /*1bc0b0*/  LDL.LU.64 R36, [R1+0x1350] ;  /* 0x0013500001247983 */ /* 0x000ea80000300a00 */
[----:B------:R-:W2:Y:S04]  /*1bc0c0*/  LDL.LU.64 R40, [R1+0x1348] ;  /* 0x0013480001287983 */ /* 0x000ea80000300a00 */
[----:B------:R-:W2:Y:S01]  /*1bc0d0*/  LDL.LU R42, [R1+0x684] ;  /* 0x00068400012a7983 */ /* 0x000ea20000300800 */
[----:B------:R-:W-:-:S02]  /*1bc0e0*/  LOP3.LUT P0, RZ, R50, 0x2000, RZ, 0xc0, !PT ;  /* 0x0000200032ff7812 */ /* 0x000fc4000780c0ff */
[----:B------:R-:W-:Y:S02]  /*1bc0f0*/  PRMT R2, R49, 0x7771, RZ ;  /* 0x0000777131027816 */ /* 0x000fe400000000ff */
[----:B------:R-:W-:-:S09]  /*1bc100*/  LOP3.LUT P3, RZ, R50, 0x1000, RZ, 0xc0, !PT ;  /* 0x0000100032ff7812 */ /* 0x000fd2000786c0ff */
[----:B---3--:R0:W-:Y:S04]  /*1bc110*/  @P0 STG.E.U8 desc[UR4][R46.64], R2 ;  /* 0x000000022e000986 */ /* 0x0081e8000c101104 */
[----:B0-----:R-:W3:Y:S01]  /*1bc120*/  LDL.LU.64 R46, [R1+0x1340] ;  /* 0x00134000012e7983 */ /* 0x001ee20000300a00 */
[----:B------:R-:W-:-:S03]  /*1bc130*/  PRMT R2, R49, 0x7772, RZ ;  /* 0x0000777231027816 */ /* 0x000fc600000000ff */
[----:B------:R-:W3:Y:S04]  /*1bc140*/  LDL.LU R58, [R1+0x698] ;  /* 0x00069800013a7983 */ /* 0x000ee80000300800 */
[----:B----4-:R0:W-:Y:S02]  /*1bc150*/  @P3 STG.E.U8 desc[UR4][R32.64], R2 ;  /* 0x0000000220003986 */ /* 0x0101e4000c101104 */
[----:B0-----:R-:W-:Y:S02]  /*1bc160*/  PRMT R2, R49, 0x7773, RZ ;  /* 0x0000777331027816 */ /* 0x001fe400000000ff */
[----:B------:R-:W4:Y:S01]  /*1bc170*/  LDL.LU.64 R48, [R1+0x1338] ;  /* 0x0013380001307983 */ /* 0x000f220000300a00 */
[----:B------:R-:W-:Y:S02]  /*1bc180*/  LOP3.LUT P6, RZ, R50, 0x1, RZ, 0xc0, !PT ;  /* 0x0000000132ff7812 */ /* 0x000fe400078cc0ff */
[----:B------:R-:W-:Y:S01]  /*1bc190*/  LOP3.LUT R0, R0, 0xfffff7ff, RZ, 0xc0, !PT ;  /* 0xfffff7ff00007812 */ /* 0x000fe200078ec0ff */
[----:B------:R-:W4:Y:S04]  /*1bc1a0*/  LDL.LU.64 R22, [R1+0x1330] ;  /* 0x0013300001167983 */ /* 0x000f280000300a00 */
[----:B------:R-:W4:Y:S01]  /*1bc1b0*/  LDL.LU.64 R24, [R1+0x1328] ;  /* 0x0013280001187983 */ /* 0x000f220000300a00 */
[----:B------:R-:W-:-:S02]  /*1bc1c0*/  LOP3.LUT P2, RZ, R50, 0x800, RZ, 0xc0, !PT ;  /* 0x0000080032ff7812 */ /* 0x000fc4000784c0ff */
[----:B------:R-:W-:Y:S01]  /*1bc1d0*/  LOP3.LUT P1, RZ, R50, 0x400, RZ, 0xc0, !PT ;  /* 0x0000040032ff7812 */ /* 0x000fe2000782c0ff */
[----:B------:R-:W4:Y:S02]  /*1bc1e0*/  LDL.LU.64 R26, [R1+0x1320] ;  /* 0x00132000011a7983 */ /* 0x000f240000300a00 */
        /* <DEDUP_REMOVED lines=16> */
[----:B------:R-:W-:-:S03]  /*1bc2f0*/  LOP3.LUT R0, R0, 0xfffeffff, RZ, 0xc0, !PT ;  /* 0xfffeffff00007812 */ /* 0x000fc600078ec0ff */
[----:B------:R0:W-:Y:S06]  /*1bc300*/  @P1 STG.E.U8 desc[UR4][R44.64], R2 ;  /* 0x000000022c001986 */ /* 0x0001ec000c101104 */
[----:B------:R-:W-:Y:S02]  /*1bc310*/  @P6 LOP3.LUT R0, R0, 0x10000, RZ, 0xfc, !PT ;  /* 0x0001000000006812 */ /* 0x000fe400078efcff */
[----:B------:R-:W-:Y:S01]  /*1bc320*/  LOP3.LUT P6, RZ, R50, 0x40, RZ, 0xc0, !PT ;  /* 0x0000004032ff7812 */ /* 0x000fe200078cc0ff */
[----:B0-----:R-:W2:Y:S04]  /*1bc330*/  LDL.LU R44, [R1+0x688] ;  /* 0x00068800012c7983 */ /* 0x001ea80000300800 */
[----:B------:R-:W2:Y:S01]  /*1bc340*/  LDL.LU.64 R28, [R1+0x1318] ;  /* 0x00131800011c7983 */ /* 0x000ea20000300a00 */
[----:B------:R-:W-:-:S03]  /*1bc350*/  LOP3.LUT R0, R0, 0xfffdffff, RZ, 0xc0, !PT ;  /* 0xfffdffff00007812 */ /* 0x000fc600078ec0ff */
[----:B------:R-:W2:Y:S01]  /*1bc360*/  LDL.LU.64 R30, [R1+0x1310] ;  /* 0x00131000011e7983 */ /* 0x000ea20000300a00 */
[----:B------:R-:W-:Y:S02]  /*1bc370*/  LOP3.LUT P0, RZ, R50, 0x200, RZ, 0xc0, !PT ;  /* 0x0000020032ff7812 */ /* 0x000fe4000780c0ff */
[----:B------:R-:W-:Y:S01]  /*1bc380*/  PRMT R2, R42, 0x7771, RZ ;  /* 0x000077712a027816 */ /* 0x000fe200000000ff */
[----:B------:R-:W2:Y:S04]  /*1bc390*/  LDL.LU R45, [R1+0x69c] ;  /* 0x00069c00012d7983 */ /* 0x000ea80000300800 */
[----:B------:R-:W2:Y:S01]  /*1bc3a0*/  LDL.LU.64 R32, [R1+0x1308] ;  /* 0x0013080001207983 */ /* 0x000ea20000300a00 */
[----:B------:R-:W-:Y:S02]  /*1bc3b0*/  @P6 LOP3.LUT R0, R0, 0x20000, RZ, 0xfc, !PT ;  /* 0x0002000000006812 */ /* 0x000fe400078efcff */
[----:B------:R-:W-:Y:S01]  /*1bc3c0*/  LOP3.LUT P6, RZ, R50, 0x80, RZ, 0xc0, !PT ;  /* 0x0000008032ff7812 */ /* 0x000fe200078cc0ff */
[----:B------:R-:W2:Y:S01]  /*1bc3d0*/  LDL.LU.64 R34, [R1+0x1300] ;  /* 0x0013000001227983 */ /* 0x000ea20000300a00 */
[----:B------:R-:W-:-:S11]  /*1bc3e0*/  LOP3.LUT R0, R0, 0xfffbffff, RZ, 0xc0, !PT ;  /* 0xfffbffff00007812 */ /* 0x000fd600078ec0ff */
[----:B------:R-:W-:Y:S02]  /*1bc3f0*/  @P6 LOP3.LUT R0, R0, 0x40000, RZ, 0xfc, !PT ;  /* 0x0004000000006812 */ /* 0x000fe400078efcff */
[----:B------:R-:W-:Y:S01]  /*1bc400*/  LOP3.LUT P6, RZ, R50, 0x100, RZ, 0xc0, !PT ;  /* 0x0000010032ff7812 */ /* 0x000fe200078cc0ff */
[----:B------:R0:W-:Y:S02]  /*1bc410*/  @P0 STG.E.U8 desc[UR4][R36.64], R2 ;  /* 0x0000000224000986 */ /* 0x0001e4000c101104 */
[----:B0-----:R-:W-:Y:S02]  /*1bc420*/  PRMT R2, R42, 0x7772, RZ ;  /* 0x000077722a027816 */ /* 0x001fe400000000ff */
[----:B------:R-:W2:Y:S08]  /*1bc430*/  LDL.LU.64 R36, [R1+0x12f8] ;  /* 0x0012f80001247983 */ /* 0x000eb00000300a00 */
[----:B------:R0:W-:Y:S01]  /*1bc440*/  @P6 STG.E.U8 desc[UR4][R40.64], R2 ;  /* 0x0000000228006986 */ /* 0x0001e2000c101104 */
[----:B------:R-:W-:-:S02]  /*1bc450*/  LOP3.LUT P6, RZ, R0, 0x40000, RZ, 0xc0, !PT ;  /* 0x0004000000ff7812 */ /* 0x000fc400078cc0ff */
[----:B0-----:R-:W-:Y:S01]  /*1bc460*/  PRMT R2, R42, 0x7773, RZ ;  /* 0x000077732a027816 */ /* 0x001fe200000000ff */
[----:B------:R-:W2:Y:S04]  /*1bc470*/  LDL.LU.64 R40, [R1+0x12f0] ;  /* 0x0012f00001287983 */ /* 0x000ea80000300a00 */
[----:B------:R-:W2:Y:S06]  /*1bc480*/  LDL.LU.64 R42, [R1+0x12e8] ;  /* 0x0012e800012a7983 */ /* 0x000eac0000300a00 */
[----:B---3--:R0:W-:Y:S01]  /*1bc490*/  @P6 STG.E.U8 desc[UR4][R46.64], R2 ;  /* 0x000000022e006986 */ /* 0x0081e2000c101104 */
[----:B------:R-:W-:-:S03]  /*1bc4a0*/  LOP3.LUT P6, RZ, R0, 0x20000, RZ, 0xc0, !PT ;  /* 0x0002000000ff7812 */ /* 0x000fc600078cc0ff */
[----:B0-----:R-:W3:Y:S01]  /*1bc4b0*/  LDL.LU.64 R46, [R1+0x12e0] ;  /* 0x0012e000012e7983 */ /* 0x001ee20000300a00 */
[----:B------:R-:W-:-:S03]  /*1bc4c0*/  PRMT R2, R58, 0x7770, RZ ;  /* 0x000077703a027816 */ /* 0x000fc600000000ff */
[----:B------:R-:W3:Y:S06]  /*1bc4d0*/  LDL.LU R38, [R1+0x68c] ;  /* 0x00068c0001267983 */ /* 0x000eec0000300800 */
[----:B----4-:R0:W-:Y:S04]  /*1bc4e0*/  @P6 STG.E.U8 desc[UR4][R48.64], R2 ;  /* 0x0000000230006986 */ /* 0x0101e8000c101104 */
[----:B0-----:R-:W4:Y:S01]  /*1bc4f0*/  LDL.LU.64 R48, [R1+0x12d8] ;  /* 0x0012d80001307983 */ /* 0x001f220000300a00 */
        /* <DEDUP_REMOVED lines=11> */
[----:B--2---:R-:W-:-:S09]  /*1bc5b0*/  PRMT R2, R44, 0x7770, RZ ;  /* 0x000077702c027816 */ /* 0x004fd200000000ff */
[----:B------:R0:W-:Y:S01]  /*1bc5c0*/  @P6 STG.E.U8 desc[UR4][R28.64], R2 ;  /* 0x000000021c006986 */ /* 0x0001e2000c101104 */
[----:B------:R-:W-:Y:S02]  /*1bc5d0*/  LOP3.LUT P6, RZ, R0, 0x1000, RZ, 0xc0, !PT ;  /* 0x0000100000ff7812 */ /* 0x000fe400078cc0ff */
[----:B0-----:R-:W-:-:S11]  /*1bc5e0*/  PRMT R2, R44, 0x7771, RZ ;  /* 0x000077712c027816 */ /* 0x001fd600000000ff */
[----:B------:R0:W-:Y:S01]  /*1bc5f0*/  @P6 STG.E.U8 desc[UR4][R30.64], R2 ;  /* 0x000000021e006986 */ /* 0x0001e2000c101104 */
[----:B------:R-:W-:Y:S02]  /*1bc600*/  LOP3.LUT P6, RZ, R0, 0x800, RZ, 0xc0, !PT ;  /* 0x0000080000ff7812 */ /* 0x000fe400078cc0ff */
[----:B------:R-:W-:Y:S02]  /*1bc610*/  LOP3.LUT P4, RZ, R61, 0x40000000, RZ, 0xc0, !PT ;  /* 0x400000003dff7812 */ /* 0x000fe4000788c0ff */
[----:B0-----:R-:W-:-:S09]  /*1bc620*/  PRMT R2, R44, 0x7772, RZ ;  /* 0x000077722c027816 */ /* 0x001fd200000000ff */
        /* <DEDUP_REMOVED lines=14> */
[----:B---3--:R0:W-:Y:S02]  /*1bc710*/  @P1 STG.E.U8 desc[UR4][R46.64], R2 ;  /* 0x000000022e001986 */ /* 0x0081e4000c101104 */
[----:B0-----:R-:W-:-:S05]  /*1bc720*/  PRMT R2, R38, 0x7770, RZ ;  /* 0x0000777026027816 */ /* 0x001fca00000000ff */
[----:B----4-:R0:W-:Y:S04]  /*1bc730*/  @P0 STG.E.U8 desc[UR4][R48.64], R2 ;  /* 0x0000000230000986 */ /* 0x0101e8000c101104 */
        /* <DEDUP_REMOVED lines=31> */
[----:B------:R-:W-:-:S02]  /*1bc930*/  LOP3.LUT R0, R0, 0xfffffeff, RZ, 0xc0, !PT ;  /* 0xfffffeff00007812 */ /* 0x000fc400078ec0ff */
[C---:B------:R-:W-:Y:S01]  /*1bc940*/  LOP3.LUT P2, RZ, R61.reuse, 0x1000000, RZ, 0xc0, !PT ;  /* 0x010000003dff7812 */ /* 0x040fe2000784c0ff */
[----:B------:R-:W2:Y:S01]  /*1bc950*/  LDL.LU.64 R30, [R1+0x1280] ;  /* 0x00128000011e7983 */ /* 0x000ea20000300a00 */
[----:B------:R-:W-:Y:S02]  /*1bc960*/  @P6 LOP3.LUT R0, R0, 0x100, RZ, 0xfc, !PT ;  /* 0x0000010000006812 */ /* 0x000fe400078efcff */
[C---:B------:R-:W-:Y:S02]  /*1bc970*/  LOP3.LUT P6, RZ, R61.reuse, 0x80000, RZ, 0xc0, !PT ;  /* 0x000800003dff7812 */ /* 0x040fe400078cc0ff */
[----:B------:R-:W-:Y:S02]  /*1bc980*/  PRMT R2, R38, 0x7772, RZ ;  /* 0x0000777226027816 */ /* 0x000fe400000000ff */
[----:B------:R-:W-:Y:S02]  /*1bc990*/  LOP3.LUT R0, R0, 0xfffffdff, RZ, 0xc0, !PT ;  /* 0xfffffdff00007812 */ /* 0x000fe400078ec0ff */
[----:B------:R-:W-:-:S03]  /*1bc9a0*/  LOP3.LUT P1, RZ, R61, 0x800000, RZ, 0xc0, !PT ;  /* 0x008000003dff7812 */ /* 0x000fc6000782c0ff */
[----:B---3--:R0:W-:Y:S04]  /*1bc9b0*/  @P2 STG.E.U8 desc[UR4][R36.64], R2 ;  /* 0x0000000224002986 */ /* 0x0081e8000c101104 */
        /* <DEDUP_REMOVED lines=16> */
[----:B------:R-:W3:Y:S04]  /*1bcac0*/  LDL.LU.64 R42, [R1+0x1258] ;  /* 0x00125800012a7983 */ /* 0x000ee80000300a00 */
        /* <DEDUP_REMOVED lines=56> */
[----:B------:R-:W-:Y:S02]  /*1bce50*/  LOP3.LUT R3, R3, 0xf7ffffff, RZ, 0xc0, !PT ;  /* 0xf7ffffff03037812 */ /* 0x000fe400078ec0ff */
[----:B------:R-:W-:Y:S02]  /*1bce60*/  LOP3.LUT R0, R0, 0xfffffffe, RZ, 0xc0, !PT ;  /* 0xfffffffe00007812 */ /* 0x000fe400078ec0ff */
[C---:B------:R-:W-:Y:S02]  /*1bce70*/  LOP3.LUT P2, RZ, R61.reuse, 0x20, RZ, 0xc0, !PT ;  /* 0x000000203dff7812 */ /* 0x040fe4000784c0ff */
[C---:B------:R-:W-:Y:S02]  /*1bce80*/  LOP3.LUT P1, RZ, R61.reuse, 0x10, RZ, 0xc0, !PT ;  /* 0x000000103dff7812 */ /* 0x040fe4000782c0ff */
[----:B------:R-:W-:Y:S02]  /*1bce90*/  LOP3.LUT P0, RZ, R61, 0x8, RZ, 0xc0, !PT ;  /* 0x000000083dff7812 */ /* 0x000fe4000780c0ff */
[----:B--2---:R-:W-:-:S05]  /*1bcea0*/  PRMT R2, R40, 0x7770, RZ ;  /* 0x0000777028027816 */ /* 0x004fca00000000ff */
[----:B------:R0:W-:Y:S04]  /*1bceb0*/  @P3 STG.E.U8 desc[UR4][R48.64], R2 ;  /* 0x0000000230003986 */ /* 0x0001e8000c101104 */
[----:B0-----:R-:W2:Y:S01]  /*1bcec0*/  LDL.LU.64 R48, [R1+0x1208] ;  /* 0x0012080001307983 */ /* 0x001ea20000300a00 */
[----:B---3--:R-:W-:-:S03]  /*1bced0*/  LOP3.LUT P6, RZ, R60, 0x4000000, RZ, 0xc0, !PT ;  /* 0x040000003cff7812 */ /* 0x008fc600078cc0ff */
[----:B------:R-:W3:Y:S04]  /*1bcee0*/  LDL.LU.64 R22, [R1+0x1200] ;  /* 0x0012000001167983 */ /* 0x000ee80000300a00 */
[----:B------:R-:W3:Y:S04]  /*1bcef0*/  LDL.LU.64 R24, [R1+0x11f8] ;  /* 0x0011f80001187983 */ /* 0x000ee80000300a00 */
[----:B------:R-:W3:Y:S04]  /*1bcf00*/  LDL.LU R41, [R1+0x67c] ;  /* 0x00067c0001297983 */ /* 0x000ee80000300800 */
        /* <DEDUP_REMOVED lines=29> */
[----:B0-----:R-:W-:-:S02]  /*1bd0e0*/  PRMT R2, R40, 0x7773, RZ ;  /* 0x0000777328027816 */ /* 0x001fc400000000ff */
[----:B------:R-:W4:Y:S04]  /*1bd0f0*/  LDL.LU R40, [R1+0x66c] ;  /* 0x00066c0001287983 */ /* 0x000f280000300800 */
[----:B------:R-:W4:Y:S04]  /*1bd100*/  LDL.LU.64 R32, [R1+0x11d8] ;  /* 0x0011d80001207983 */ /* 0x000f280000300a00 */
[----:B------:R0:W-:Y:S04]  /*1bd110*/  @P0 STG.E.U8 desc[UR4][R42.64], R2 ;  /* 0x000000022a000986 */ /* 0x0001e8000c101104 */
[----:B------:R-:W4:Y:S04]  /*1bd120*/  LDL.LU.64 R34, [R1+0x11d0] ;  /* 0x0011d00001227983 */ /* 0x000f280000300a00 */
[----:B------:R-:W4:Y:S01]  /*1bd130*/  LDL.LU.64 R36, [R1+0x11c8] ;  /* 0x0011c80001247983 */ /* 0x000f220000300a00 */
[----:B0-----:R-:W-:-:S03]  /*1bd140*/  PRMT R2, R38, 0x7770, RZ ;  /* 0x0000777026027816 */ /* 0x001fc600000000ff */
        /* <DEDUP_REMOVED lines=32> */
[----:B----4-:R-:W-:-:S05]  /*1bd350*/  PRMT R0, R40, 0x7770, RZ ;  /* 0x0000777028007816 */ /* 0x010fca00000000ff */
[----:B------:R0:W-:Y:S02]  /*1bd360*/  @P6 STG.E.U8 desc[UR4][R32.64], R0 ;  /* 0x0000000020006986 */ /* 0x0001e4000c101104 */
        /* <DEDUP_REMOVED lines=53> */
[----:B------:R-:W-:-:S02]  /*1bd6c0*/  LOP3.LUT R3, R3, 0xfdffffff, RZ, 0xc0, !PT ;  /* 0xfdffffff03037812 */ /* 0x000fc400078ec0ff */
[----:B------:R-:W-:Y:S02]  /*1bd6d0*/  LOP3.LUT P0, RZ, R60, 0x10000, RZ, 0xc0, !PT ;  /* 0x000100003cff7812 */ /* 0x000fe4000780c0ff */
[----:B------:R-:W-:Y:S01]  /*1bd6e0*/  PRMT R0, R56, 0x7771, RZ ;  /* 0x0000777138007816 */ /* 0x000fe200000000ff */
[----:B------:R-:W3:Y:S04]  /*1bd6f0*/  LDL.LU.64 R30, [R1+0x1148] ;  /* 0x00114800011e7983 */ /* 0x000ee80000300a00 */
[----:B------:R-:W-:Y:S02]  /*1bd700*/  @P6 LOP3.LUT R3, R3, 0x2000000, RZ, 0xfc, !PT ;  /* 0x0200000003036812 */ /* 0x000fe400078efcff */
[----:B------:R-:W-:Y:S01]  /*1bd710*/  LOP3.LUT P6, RZ, R60, 0x4000, RZ, 0xc0, !PT ;  /* 0x000040003cff7812 */ /* 0x000fe200078cc0ff */
[----:B----4-:R0:W-:Y:S01]  /*1bd720*/  @P1 STG.E.U8 desc[UR4][R36.64], R0 ;  /* 0x0000000024001986 */ /* 0x0101e2000c101104 */
[----:B------:R-:W-:-:S02]  /*1bd730*/  LOP3.LUT R3, R3, 0xfbffffff, RZ, 0xc0, !PT ;  /* 0xfbffffff03037812 */ /* 0x000fc400078ec0ff */
[----:B0-----:R-:W-:-:S09]  /*1bd740*/  PRMT R0, R56, 0x7772, RZ ;  /* 0x0000777238007816 */ /* 0x001fd200000000ff */
[----:B------:R-:W-:Y:S02]  /*1bd750*/  @P6 LOP3.LUT R3, R3, 0x4000000, RZ, 0xfc, !PT ;  /* 0x0400000003036812 */ /* 0x000fe400078efcff */
[----:B------:R-:W-:Y:S01]  /*1bd760*/  LOP3.LUT P6, RZ, R60, 0x8000, RZ, 0xc0, !PT ;  /* 0x000080003cff7812 */ /* 0x000fe200078cc0ff */
[----:B------:R0:W-:Y:S02]  /*1bd770*/  @P0 STG.E.U8 desc[UR4][R40.64], R0 ;  /* 0x0000000028000986 */ /* 0x0001e4000c101104 */
[----:B0-----:R-:W-:Y:S02]  /*1bd780*/  PRMT R0, R56, 0x7773, RZ ;  /* 0x0000777338007816 */ /* 0x001fe400000000ff */
[----:B------:R-:W4:Y:S04]  /*1bd790*/  LDL.LU R56, [R1+0x6978] ;  /* 0x0069780001387983 */ /* 0x000f280000300800 */
[----:B------:R-:W4:Y:S04]  /*1bd7a0*/  LDL.LU.64 R32, [R1+0x1140] ;  /* 0x0011400001207983 */ /* 0x000f280000300a00 */
[----:B------:R-:W4:Y:S04]  /*1bd7b0*/  LDL.LU.64 R34, [R1+0x1138] ;  /* 0x0011380001227983 */ /* 0x000f280000300a00 */
[----:B------:R0:W-:Y:S01]  /*1bd7c0*/  @P6 STG.E.U8 desc[UR4][R42.64], R0 ;  /* 0x000000002a006986 */ /* 0x0001e2000c101104 */
[----:B------:R-:W-:-:S03]  /*1bd7d0*/  LOP3.LUT P6, RZ, R3, 0x4000000, RZ, 0xc0, !PT ;  /* 0x0400000003ff7812 */ /* 0x000fc600078cc0ff */
[----:B------:R-:W4:Y:S04]  /*1bd7e0*/  LDL.LU.64 R36, [R1+0x1130] ;  /* 0x0011300001247983 */ /* 0x000f280000300a00 */
        /* <DEDUP_REMOVED lines=58> */
[----:B---3--:R-:W-:-:S03]  /*1bdb90*/  LOP3.LUT P6, RZ, R56, 0x100000, RZ, 0xc0, !PT ;  /* 0x0010000038ff7812 */ /* 0x008fc600078cc0ff */
[----:B--2---:R0:W-:Y:S04]  /*1bdba0*/  @P3 STG.E.U8 desc[UR4][R48.64], R0 ;  /* 0x0000000030003986 */ /* 0x0041e8000c101104 */
[----:B0-----:R-:W2:Y:S06]  /*1bdbb0*/  LDL.LU.64 R48, [R1+0x10d8] ;  /* 0x0010d80001307983 */ /* 0x001eac0000300a00 */
[----:B------:R-:W-:-:S02]  /*1bdbc0*/  @P6 LOP3.LUT R3, R3, 0x800, RZ, 0xfc, !PT ;  /* 0x0000080003036812 */ /* 0x000fc400078efcff */
[----:B------:R-:W-:Y:S01]  /*1bdbd0*/  LOP3.LUT P6, RZ, R56, 0x200000, RZ, 0xc0, !PT ;  /* 0x0020000038ff7812 */ /* 0x000fe200078cc0ff */
[----:B------:R-:W3:Y:S04]  /*1bdbe0*/  LDL.LU.64 R22, [R1+0x10d0] ;  /* 0x0010d00001167983 */ /* 0x000ee80000300a00 */
[----:B------:R-:W3:Y:S01]  /*1bdbf0*/  LDL.LU.64 R24, [R1+0x10c8] ;  /* 0x0010c80001187983 */ /* 0x000ee20000300a00 */
[----:B------:R-:W-:-:S03]  /*1bdc00*/  LOP3.LUT R3, R3, 0xffffefff, RZ, 0xc0, !PT ;  /* 0xffffefff03037812 */ /* 0x000fc600078ec0ff */
[----:B------:R-:W3:Y:S04]  /*1bdc10*/  LDL.LU R38, [R1+0x630] ;  /* 0x0006300001267983 */ /* 0x000ee80000300800 */
[----:B------:R-:W3:Y:S04]  /*1bdc20*/  LDL.LU.64 R26, [R1+0x10c0] ;  /* 0x0010c000011a7983 */ /* 0x000ee80000300a00 */
[----:B------:R-:W3:Y:S01]  /*1bdc30*/  LDL.LU.64 R28, [R1+0x10b8] ;  /* 0x0010b800011c7983 */ /* 0x000ee20000300a00 */
[C---:B------:R-:W-:Y:S02]  /*1bdc40*/  LOP3.LUT P2, RZ, R56.reuse, 0x80000000, RZ, 0xc0, !PT ;  /* 0x8000000038ff7812 */ /* 0x040fe4000784c0ff */
[----:B------:R-:W-:-:S02]  /*1bdc50*/  LOP3.LUT P1, RZ, R56, 0x40000000, RZ, 0xc0, !PT ;  /* 0x4000000038ff7812 */ /* 0x000fc4000782c0ff */
[----:B------:R-:W-:Y:S01]  /*1bdc60*/  PRMT R0, R44, 0x7773, RZ ;  /* 0x000077732c007816 */ /* 0x000fe200000000ff */
[----:B------:R-:W3:Y:S01]  /*1bdc70*/  LDL.LU.64 R30, [R1+0x10b0] ;  /* 0x0010b000011e7983 */ /* 0x000ee20000300a00 */
[----:B------:R-:W-:-:S03]  /*1bdc80*/  LOP3.LUT P0, RZ, R56, 0x20000000, RZ, 0xc0, !PT ;  /* 0x2000000038ff7812 */ /* 0x000fc6000780c0ff */
        /* <DEDUP_REMOVED lines=18> */
[----:B----4-:R0:W-:Y:S01]  /*1bddb0*/  @P2 STG.E.U8 desc[UR4][R34.64], R0 ;  /* 0x0000000022002986 */ /* 0x0101e2000c101104 */
[----:B------:R-:W-:Y:S02]  /*1bddc0*/  LOP3.LUT R3, R3, 0xfffbffff, RZ, 0xc0, !PT ;  /* 0xfffbffff03037812 */ /* 0x000fe400078ec0ff */
[----:B0-----:R-:W-:-:S09]  /*1bddd0*/  PRMT R0, R45, 0x7770, RZ ;  /* 0x000077702d007816 */ /* 0x001fd200000000ff */
[----:B------:R-:W-:Y:S02]  /*1bdde0*/  @P6 LOP3.LUT R3, R3, 0x40000, RZ, 0xfc, !PT ;  /* 0x0004000003036812 */ /* 0x000fe400078efcff */
[----:B------:R-:W-:Y:S01]  /*1bddf0*/  LOP3.LUT P6, RZ, R56, 0x10000000, RZ, 0xc0, !PT ;  /* 0x1000000038ff7812 */ /* 0x000fe200078cc0ff */
[----:B------:R-:W4:Y:S04]  /*1bde00*/  LDL.LU.64 R34, [R1+0x10a0] ;  /* 0x0010a00001227983 */ /* 0x000f280000300a00 */
[----:B------:R0:W-:Y:S02]  /*1bde10*/  @P1 STG.E.U8 desc[UR4][R36.64], R0 ;  /* 0x0000000024001986 */ /* 0x0001e4000c101104 */
[----:B0-----:R-:W-:-:S05]  /*1bde20*/  PRMT R0, R45, 0x7771, RZ ;  /* 0x000077712d007816 */ /* 0x001fca00000000ff */
[----:B------:R0:W-:Y:S02]  /*1bde30*/  @P0 STG.E.U8 desc[UR4][R40.64], R0 ;  /* 0x0000000028000986 */ /* 0x0001e4000c101104 */
[----:B0-----:R-:W-:Y:S02]  /*1bde40*/  PRMT R0, R45, 0x7772, RZ ;  /* 0x000077722d007816 */ /* 0x001fe400000000ff */
[----:B------:R-:W4:Y:S04]  /*1bde50*/  LDL.LU.64 R40, [R1+0x1098] ;  /* 0x0010980001287983 */ /* 0x000f280000300a00 */
[----:B------:R0:W-:Y:S01]  /*1bde60*/  @P6 STG.E.U8 desc[UR4][R42.64], R0 ;  /* 0x000000002a006986 */ /* 0x0001e2000c101104 */
[----:B------:R-:W-:Y:S02]  /*1bde70*/  LOP3.LUT P6, RZ, R3, 0x40000, RZ, 0xc0, !PT ;  /* 0x0004000003ff7812 */ /* 0x000fe400078cc0ff */
        /* <DEDUP_REMOVED lines=72> */
[----:B--2---:R0:W-:Y:S04]  /*1be300*/  @P3 STG.E.U8 desc[UR4][R48.64], R0 ;  /* 0x0000000030003986 */ /* 0x0041e8000c101104 */
[----:B0-----:R-:W2:Y:S04]  /*1be310*/  LDL.LU.64 R48, [R1+0x1040] ;  /* 0x0010400001307983 */ /* 0x001ea80000300a00 */
[----:B------:R-:W2:Y:S04]  /*1be320*/  LDL.LU R38, [R1+0x638] ;  /* 0x0006380001267983 */ /* 0x000ea80000300800 */
[----:B------:R-:W2:Y:S04]  /*1be330*/  LDL.LU.64 R22, [R1+0x1038] ;  /* 0x0010380001167983 */ /* 0x000ea80000300a00 */
[----:B------:R-:W2:Y:S04]  /*1be340*/  LDL.LU.64 R24, [R1+0x1030] ;  /* 0x0010300001187983 */ /* 0x000ea80000300a00 */
[----:B------:R-:W2:Y:S01]  /*1be350*/  LDL.LU.64 R26, [R1+0x1028] ;  /* 0x00102800011a7983 */ /* 0x000ea20000300a00 */
[----:B------:R-:W-:-:S02]  /*1be360*/  LOP3.LUT P2, RZ, R56, 0x1000, RZ, 0xc0, !PT ;  /* 0x0000100038ff7812 */ /* 0x000fc4000784c0ff */
[----:B------:R-:W-:Y:S02]  /*1be370*/  LOP3.LUT R3, R3, 0xfffffeff, RZ, 0xc0, !PT ;  /* 0xfffffeff03037812 */ /* 0x000fe400078ec0ff */
[C---:B------:R-:W-:Y:S02]  /*1be380*/  LOP3.LUT P1, RZ, R56.reuse, 0x800, RZ, 0xc0, !PT ;  /* 0x0000080038ff7812 */ /* 0x040fe4000782c0ff */
[----:B------:R-:W-:Y:S01]  /*1be390*/  PRMT R0, R37, 0x7772, RZ ;  /* 0x0000777225007816 */ /* 0x000fe200000000ff */
[----:B------:R-:W2:Y:S01]  /*1be3a0*/  LDL.LU.64 R28, [R1+0x1020] ;  /* 0x00102000011c7983 */ /* 0x000ea20000300a00 */
[----:B------:R-:W-:Y:S02]  /*1be3b0*/  @P6 LOP3.LUT R3, R3, 0x100, RZ, 0xfc, !PT ;  /* 0x0000010003036812 */ /* 0x000fe400078efcff */
[----:B------:R-:W-:Y:S02]  /*1be3c0*/  LOP3.LUT P6, RZ, R56, 0x80, RZ, 0xc0, !PT ;  /* 0x0000008038ff7812 */ /* 0x000fe400078cc0ff */
[----:B------:R-:W-:Y:S01]  /*1be3d0*/  LOP3.LUT R3, R3, 0xfffffdff, RZ, 0xc0, !PT ;  /* 0xfffffdff03037812 */ /* 0x000fe200078ec0ff */
[----:B----4-:R0:W-:Y:S10]  /*1be3e0*/  @P2 STG.E.U8 desc[UR4][R34.64], R0 ;  /* 0x0000000022002986 */ /* 0x0101f4000c101104 */
[----:B------:R-:W-:-:S02]  /*1be3f0*/  @P6 LOP3.LUT R3, R3, 0x200, RZ, 0xfc, !PT ;  /* 0x0000020003036812 */ /* 0x000fc400078efcff */
[----:B------:R-:W-:Y:S02]  /*1be400*/  LOP3.LUT P6, RZ, R56, 0x100, RZ, 0xc0, !PT ;  /* 0x0000010038ff7812 */ /* 0x000fe400078cc0ff */
[----:B0-----:R-:W-:-:S05]  /*1be410*/  PRMT R0, R37, 0x7773, RZ ;  /* 0x0000777325007816 */ /* 0x001fca00000000ff */
[----:B---3--:R0:W-:Y:S01]  /*1be420*/  @P1 STG.E.U8 desc[UR4][R46.64], R0 ;  /* 0x000000002e001986 */ /* 0x0081e2000c101104 */
[C---:B------:R-:W-:Y:S02]  /*1be430*/  LOP3.LUT P0, RZ, R56.reuse, 0x400, RZ, 0xc0, !PT ;  /* 0x0000040038ff7812 */ /* 0x040fe4000780c0ff */
[----:B------:R-:W-:Y:S01]  /*1be440*/  LOP3.LUT R3, R3, 0xfffffbff, RZ, 0xc0, !PT ;  /* 0xfffffbff03037812 */ /* 0x000fe200078ec0ff */
[----:B0-----:R-:W3:Y:S04]  /*1be450*/  LDL.LU R46, [R1+0x628] ;  /* 0x00062800012e7983 */ /* 0x001ee80000300800 */
[----:B------:R-:W4:Y:S01]  /*1be460*/  LDL.LU.64 R30, [R1+0x1018] ;  /* 0x00101800011e7983 */ /* 0x000f220000300a00 */
[----:B------:R-:W-:Y:S02]  /*1be470*/  @P6 LOP3.LUT R3, R3, 0x400, RZ, 0xfc, !PT ;  /* 0x0000040003036812 */ /* 0x000fe400078efcff */
[----:B------:R-:W-:-:S02]  /*1be480*/  LOP3.LUT P6, RZ, R56, 0x200, RZ, 0xc0, !PT ;  /* 0x0000020038ff7812 */ /* 0x000fc400078cc0ff */
[C---:B------:R-:W-:Y:S01]  /*1be490*/  PRMT R0, R58.reuse, 0x7770, RZ ;  /* 0x000077703a007816 */ /* 0x040fe200000000ff */
[----:B------:R-:W3:Y:S04]  /*1be4a0*/  LDL.LU.64 R32, [R1+0x1010] ;  /* 0x0010100001207983 */ /* 0x000ee80000300a00 */
        /* <DEDUP_REMOVED lines=80> */
[----:B------:R-:W2:Y:S04]  /*1be9b0*/  LDL.LU R46, [R1+0x600] ;  /* 0x00060000012e7983 */ /* 0x000ea80000300800 */
[----:B------:R-:W2:Y:S04]  /*1be9c0*/  LDL.LU.64 R22, [R1+0xfa0] ;  /* 0x000fa00001167983 */ /* 0x000ea80000300a00 */
[----:B------:R-:W2:Y:S04]  /*1be9d0*/  LDL.LU.64 R24, [R1+0xf98] ;  /* 0x000f980001187983 */ /* 0x000ea80000300a00 */
[----:B------:R-:W2:Y:S01]  /*1be9e0*/  LDL.LU.64 R26, [R1+0xf90] ;  /* 0x000f9000011a7983 */ /* 0x000ea20000300a00 */
[----:B------:R-:W-:-:S03]  /*1be9f0*/  LOP3.LUT R3, R3, 0xfffffffe, RZ, 0xc0, !PT ;  /* 0xfffffffe03037812 */ /* 0x000fc600078ec0ff */
[----:B------:R-:W2:Y:S01]  /*1bea00*/  LDL.LU.64 R28, [R1+0xf88] ;  /* 0x000f8800011c7983 */ /* 0x000ea20000300a00 */
[C---:B------:R-:W-:Y:S02]  /*1bea10*/  LOP3.LUT P2, RZ, R55.reuse, 0x2000000, RZ, 0xc0, !PT ;  /* 0x0200000037ff7812 */ /* 0x040fe4000784c0ff */
[----:B------:R-:W-:Y:S02]  /*1bea20*/  LOP3.LUT P1, RZ, R55, 0x1000000, RZ, 0xc0, !PT ;  /* 0x0100000037ff7812 */ /* 0x000fe4000782c0ff */
[----:B------:R-:W-:Y:S02]  /*1bea30*/  @P6 LOP3.LUT R3, R3, 0x1, RZ, 0xfc, !PT ;  /* 0x0000000103036812 */ /* 0x000fe400078efcff */
[----:B------:R-:W-:Y:S02]  /*1bea40*/  LOP3.LUT P6, RZ, R55, 0x100000, RZ, 0xc0, !PT ;  /* 0x0010000037ff7812 */ /* 0x000fe400078cc0ff */
[----:B------:R-:W-:Y:S01]  /*1bea50*/  PRMT R0, R47, 0x7771, RZ ;  /* 0x000077712f007816 */ /* 0x000fe200000000ff */
[----:B------:R-:W2:Y:S01]  /*1bea60*/  LDL.LU.64 R30, [R1+0xf80] ;  /* 0x000f8000011e7983 */ /* 0x000ea20000300a00 */
[----:B------:R-:W-:-:S02]  /*1bea70*/  LOP3.LUT R3, R3, 0xfffffffd, RZ, 0xc0, !PT ;  /* 0xfffffffd03037812 */ /* 0x000fc400078ec0ff */
[----:B------:R-:W-:Y:S01]  /*1bea80*/  LOP3.LUT P0, RZ, R55, 0x800000, RZ, 0xc0, !PT ;  /* 0x0080000037ff7812 */ /* 0x000fe2000780c0ff */
[----:B------:R-:W2:Y:S06]  /*1bea90*/  LDL.LU.64 R32, [R1+0xf78] ;  /* 0x000f780001207983 */ /* 0x000eac0000300a00 */
[----:B------:R-:W-:Y:S02]  /*1beaa0*/  @P6 LOP3.LUT R3, R3, 0x2, RZ, 0xfc, !PT ;  /* 0x0000000203036812 */ /* 0x000fe400078efcff */
[----:B------:R-:W-:Y:S01]  /*1beab0*/  LOP3.LUT P6, RZ, R55, 0x200000, RZ, 0xc0, !PT ;  /* 0x0020000037ff7812 */ /* 0x000fe200078cc0ff */
[----:B---3--:R0:W-:Y:S01]  /*1beac0*/  @P2 STG.E.U8 desc[UR4][R34.64], R0 ;  /* 0x0000000022002986 */ /* 0x0081e2000c101104 */
[----:B------:R-:W-:-:S02]  /*1bead0*/  LOP3.LUT R3, R3, 0xfffffffb, RZ, 0xc0, !PT ;  /* 0xfffffffb03037812 */ /* 0x000fc400078ec0ff */
[----:B0-----:R-:W-:-:S09]  /*1beae0*/  PRMT R0, R47, 0x7772, RZ ;  /* 0x000077722f007816 */ /* 0x001fd200000000ff */
[----:B------:R-:W-:Y:S02]  /*1beaf0*/  @P6 LOP3.LUT R3, R3, 0x4, RZ, 0xfc, !PT ;  /* 0x0000000403036812 */ /* 0x000fe400078efcff */
[----:B------:R-:W-:Y:S01]  /*1beb00*/  LOP3.LUT P6, RZ, R55, 0x400000, RZ, 0xc0, !PT ;  /* 0x0040000037ff7812 */ /* 0x000fe200078cc0ff */
[----:B------:R-:W3:Y:S04]  /*1beb10*/  LDL.LU.64 R34, [R1+0xf70] ;  /* 0x000f700001227983 */ /* 0x000ee80000300a00 */
[----:B----4-:R0:W-:Y:S02]  /*1beb20*/  @P1 STG.E.U8 desc[UR4][R36.64], R0 ;  /* 0x0000000024001986 */ /* 0x0101e4000c101104 */
[----:B0-----:R-:W-:Y:S02]  /*1beb30*/  PRMT R0, R47, 0x7773, RZ ;  /* 0x000077732f007816 */ /* 0x001fe400000000ff */
[----:B------:R-:W4:Y:S04]  /*1beb40*/  LDL.LU.64 R36, [R1+0xf68] ;  /* 0x000f680001247983 */ /* 0x000f280000300a00 */
        /* <DEDUP_REMOVED lines=40> */
[----:B----4-:R0:W-:Y:S01]  /*1bedd0*/  @P4 STG.E.U8 desc[UR4][R36.64], R0 ;  /* 0x0000000024004986 */ /* 0x0101e2000c101104 */
[----:B------:R-:W-:Y:S02]  /*1bede0*/  LOP3.LUT P0, RZ, R55, 0x100, RZ, 0xc0, !PT ;  /* 0x0000010037ff7812 */ /* 0x000fe4000780c0ff */
[----:B0-----:R-:W-:Y:S02]  /*1bedf0*/  PRMT R0, R54, 0x7773, RZ ;  /* 0x0000777336007816 */ /* 0x001fe400000000ff */
[----:B------:R-:W3:Y:S04]  /*1bee00*/  LDL.LU R54, [R1+0x696c] ;  /* 0x00696c0001367983 */ /* 0x000ee80000300800 */
        /* <DEDUP_REMOVED lines=11> */
[----:B------:R-:W4:Y:S04]  /*1beec0*/  LDL.LU R40, [R1+0x618] ;  /* 0x0006180001287983 */ /* 0x000f280000300800 */
[----:B------:R-:W4:Y:S04]  /*1beed0*/  LDL.LU.64 R44, [R1+0xf20] ;  /* 0x000f2000012c7983 */ /* 0x000f280000300a00 */
[----:B------:R-:W4:Y:S01]  /*1beee0*/  LDL.LU R58, [R1+0x608] ;  /* 0x00060800013a7983 */ /* 0x000f220000300800 */
[----:B------:R-:W-:-:S02]  /*1beef0*/  PRMT R0, R47, 0x7773, RZ ;  /* 0x000077732f007816 */ /* 0x000fc400000000ff */
[C---:B------:R-:W-:Y:S01]  /*1bef00*/  LOP3.LUT P3, RZ, R55.reuse, 0x80, RZ, 0xc0, !PT ;  /* 0x0000008037ff7812 */ /* 0x040fe2000786c0ff */
[----:B------:R-:W4:Y:S01]  /*1bef10*/  LDL.LU.64 R46, [R1+0xf18] ;  /* 0x000f1800012e7983 */ /* 0x000f220000300a00 */
[----:B------:R-:W-:Y:S02]  /*1bef20*/  LOP3.LUT R4, R4, 0xfff7ffff, RZ, 0xc0, !PT ;  /* 0xfff7ffff04047812 */ /* 0x000fe400078ec0ff */
[C---:B------:R-:W-:Y:S02]  /*1bef30*/  LOP3.LUT P2, RZ, R55.reuse, 0x40, RZ, 0xc0, !PT ;  /* 0x0000004037ff7812 */ /* 0x040fe4000784c0ff */
[C---:B------:R-:W-:Y:S02]  /*1bef40*/  LOP3.LUT P1, RZ, R55.reuse, 0x20, RZ, 0xc0, !PT ;  /* 0x0000002037ff7812 */ /* 0x040fe4000782c0ff */
[----:B------:R-:W-:Y:S02]  /*1bef50*/  LOP3.LUT P0, RZ, R55, 0x10, RZ, 0xc0, !PT ;  /* 0x0000001037ff7812 */ /* 0x000fe4000780c0ff */
[----:B---3--:R-:W-:-:S03]  /*1bef60*/  LOP3.LUT P6, RZ, R54, 0x8000000, RZ, 0xc0, !PT ;  /* 0x0800000036ff7812 */ /* 0x008fc600078cc0ff */
[----:B--2---:R0:W-:Y:S04]  /*1bef70*/  @P3 STG.E.U8 desc[UR4][R48.64], R0 ;  /* 0x0000000030003986 */ /* 0x0041e8000c101104 */
[----:B0-----:R-:W2:Y:S06]  /*1bef80*/  LDL.LU.64 R48, [R1+0xf08] ;  /* 0x000f080001307983 */ /* 0x001eac0000300a00 */
        /* <DEDUP_REMOVED lines=13> */
[----:B----4-:R-:W-:Y:S02]  /*1bf060*/  PRMT R0, R40, 0x7770, RZ ;  /* 0x0000777028007816 */ /* 0x010fe400000000ff */
[----:B------:R-:W-:-:S03]  /*1bf070*/  LOP3.LUT R4, R4, 0xff7fffff, RZ, 0xc0, !PT ;  /* 0xff7fffff04047812 */ /* 0x000fc600078ec0ff */
[----:B------:R0:W-:Y:S06]  /*1bf080*/  @P2 STG.E.U8 desc[UR4][R42.64], R0 ;  /* 0x000000002a002986 */ /* 0x0001ec000c101104 */
[----:B------:R-:W-:Y:S02]  /*1bf090*/  @P6 LOP3.LUT R4, R4, 0x800000, RZ, 0xfc, !PT ;  /* 0x0080000004046812 */ /* 0x000fe400078efcff */
[----:B------:R-:W-:Y:S01]  /*1bf0a0*/  LOP3.LUT P6, RZ, R55, 0x1, RZ, 0xc0, !PT ;  /* 0x0000000137ff7812 */ /* 0x000fe200078cc0ff */
[----:B0-----:R-:W4:Y:S04]  /*1bf0b0*/  LDL.LU R43, [R1+0x61c] ;  /* 0x00061c00012b7983 */ /* 0x001f280000300800 */
[----:B------:R-:W4:Y:S01]  /*1bf0c0*/  LDL.LU.64 R26, [R1+0xef8] ;  /* 0x000ef800011a7983 */ /* 0x000f220000300a00 */
[----:B------:R-:W-:-:S03]  /*1bf0d0*/  LOP3.LUT R4, R4, 0xfeffffff, RZ, 0xc0, !PT ;  /* 0xfeffffff04047812 */ /* 0x000fc600078ec0ff */
[----:B------:R-:W4:Y:S04]  /*1bf0e0*/  LDL.LU.64 R28, [R1+0xef0] ;  /* 0x000ef000011c7983 */ /* 0x000f280000300a00 */
[----:B------:R-:W4:Y:S01]  /*1bf0f0*/  LDL.LU.64 R30, [R1+0xee8] ;  /* 0x000ee800011e7983 */ /* 0x000f220000300a00 */
[----:B------:R-:W-:-:S03]  /*1bf100*/  PRMT R0, R40, 0x7771, RZ ;  /* 0x0000777128007816 */ /* 0x000fc600000000ff */
[----:B------:R-:W4:Y:S04]  /*1bf110*/  LDL.LU R42, [R1+0x60c] ;  /* 0x00060c00012a7983 */ /* 0x000f280000300800 */
[----:B------:R-:W4:Y:S01]  /*1bf120*/  LDL.LU.64 R32, [R1+0xee0] ;  /* 0x000ee00001207983 */ /* 0x000f220000300a00 */
[----:B------:R-:W-:Y:S02]  /*1bf130*/  @P6 LOP3.LUT R4, R4, 0x1000000, RZ, 0xfc, !PT ;  /* 0x0100000004046812 */ /* 0x000fe400078efcff */
[----:B------:R-:W-:Y:S02]  /*1bf140*/  LOP3.LUT P6, RZ, R55, 0x2, RZ, 0xc0, !PT ;  /* 0x0000000237ff7812 */ /* 0x000fe400078cc0ff */
[----:B------:R-:W-:-:S11]  /*1bf150*/  LOP3.LUT R4, R4, 0xfdffffff, RZ, 0xc0, !PT ;  /* 0xfdffffff04047812 */ /* 0x000fd600078ec0ff */
        /* <DEDUP_REMOVED lines=63> */
[----:B------:R-:W3:Y:S01]  /*1bf550*/  LDL.LU.64 R44, [R1+0xe88] ;  /* 0x000e8800012c7983 */ /* 0x000ee20000300a00 */
        /* <DEDUP_REMOVED lines=32> */
[----:B------:R-:W-:Y:S02]  /*1bf760*/  PRMT R0, R38, 0x7773, RZ ;  /* 0x0000777326007816 */ /* 0x000fe400000000ff */
[----:B------:R-:W-:-:S02]  /*1bf770*/  LOP3.LUT P0, RZ, R54, 0x20000, RZ, 0xc0, !PT ;  /* 0x0002000036ff7812 */ /* 0x000fc4000780c0ff */
[----:B------:R-:W-:Y:S01]  /*1bf780*/  LOP3.LUT R4, R4, 0xfffdffff, RZ, 0xc0, !PT ;  /* 0xfffdffff04047812 */ /* 0x000fe200078ec0ff */
[----:B------:R-:W2:Y:S04]  /*1bf790*/  LDL.LU.64 R32, [R1+0xe50] ;  /* 0x000e500001207983 */ /* 0x000ea80000300a00 */
[----:B------:R-:W2:Y:S02]  /*1bf7a0*/  LDL.LU.64 R34, [R1+0xe48] ;  /* 0x000e480001227983 */ /* 0x000ea40000300a00 */
        /* <DEDUP_REMOVED lines=12> */
[----:B0-----:R-:W-:-:S05]  /*1bf870*/  PRMT R0, R53, 0x7772, RZ ;  /* 0x0000777235007816 */ /* 0x001fca00000000ff */
[----:B------:R0:W-:Y:S01]  /*1bf880*/  @P6 STG.E.U8 desc[UR4][R44.64], R0 ;  /* 0x000000002c006986 */ /* 0x0001e2000c101104 */
[C---:B------:R-:W-:Y:S02]  /*1bf890*/  LOP3.LUT P6, RZ, R4.reuse, 0x40000, RZ, 0xc0, !PT ;  /* 0x0004000004ff7812 */ /* 0x040fe400078cc0ff */
[----:B0-----:R-:W-:Y:S02]  /*1bf8a0*/  PRMT R0, R53, 0x7773, RZ ;  /* 0x0000777335007816 */ /* 0x001fe400000000ff */
[----:B------:R-:W3:Y:S04]  /*1bf8b0*/  LDL.LU R53, [R1+0x6968] ;  /* 0x0069680001357983 */ /* 0x000ee80000300800 */
[----:B------:R-:W3:Y:S05]  /*1bf8c0*/  LDL.LU.64 R42, [R1+0xe30] ;  /* 0x000e3000012a7983 */ /* 0x000eea0000300a00 */
[----:B------:R0:W-:Y:S01]  /*1bf8d0*/  @P6 STG.E.U8 desc[UR4][R46.64], R0 ;  /* 0x000000002e006986 */ /* 0x0001e2000c101104 */
[----:B------:R-:W-:-:S03]  /*1bf8e0*/  LOP3.LUT P6, RZ, R4, 0x20000, RZ, 0xc0, !PT ;  /* 0x0002000004ff7812 */ /* 0x000fc600078cc0ff */
[----:B------:R-:W3:Y:S04]  /*1bf8f0*/  LDL.LU.64 R44, [R1+0xe28] ;  /* 0x000e2800012c7983 */ /* 0x000ee80000300a00 */
[----:B0-----:R-:W4:Y:S01]  /*1bf900*/  LDL.LU.64 R46, [R1+0xe20] ;  /* 0x000e2000012e7983 */ /* 0x001f220000300a00 */
[----:B------:R-:W-:-:S03]  /*1bf910*/  PRMT R0, R27, 0x7770, RZ ;  /* 0x000077701b007816 */ /* 0x000fc600000000ff */
[----:B------:R-:W4:Y:S04]  /*1bf920*/  LDL.LU R38, [R1+0x5e8] ;  /* 0x0005e80001267983 */ /* 0x000f280000300800 */
        /* <DEDUP_REMOVED lines=44> */
[----:B------:R-:W4:Y:S04]  /*1bfbf0*/  LDL.LU.64 R44, [R1+0xdf0] ;  /* 0x000df000012c7983 */ /* 0x000f280000300a00 */
[----:B------:R-:W4:Y:S04]  /*1bfc00*/  LDL.LU R24, [R1+0x5fc] ;  /* 0x0005fc0001187983 */ /* 0x000f280000300800 */
[----:B------:R-:W4:Y:S01]  /*1bfc10*/  LDL.LU.64 R46, [R1+0xde0] ;  /* 0x000de000012e7983 */ /* 0x000f220000300a00 */
[----:B------:R-:W-:-:S02]  /*1bfc20*/  LOP3.LUT P4, RZ, R54, 0x2, RZ, 0xc0, !PT ;  /* 0x0000000236ff7812 */ /* 0x000fc4000788c0ff */
[----:B------:R-:W-:Y:S01]  /*1bfc30*/  PRMT R0, R38, 0x7771, RZ ;  /* 0x0000777126007816 */ /* 0x000fe200000000ff */
[----:B------:R-:W4:Y:S01]  /*1bfc40*/  LDL.LU R58, [R1+0x5ec] ;  /* 0x0005ec00013a7983 */ /* 0x000f220000300800 */
[----:B------:R-:W-:Y:S02]  /*1bfc50*/  LOP3.LUT R4, R4, 0xffffffef, RZ, 0xc0, !PT ;  /* 0xffffffef04047812 */ /* 0x000fe400078ec0ff */
[----:B------:R-:W-:Y:S02]  /*1bfc60*/  LOP3.LUT P3, RZ, R54, 0x1, RZ, 0xc0, !PT ;  /* 0x0000000136ff7812 */ /* 0x000fe4000786c0ff */
[----:B---3--:R-:W-:-:S13]  /*1bfc70*/  LOP3.LUT P6, RZ, R53, 0x200000, RZ, 0xc0, !PT ;  /* 0x0020000035ff7812 */ /* 0x008fda00078cc0ff */
[----:B------:R-:W-:Y:S02]  /*1bfc80*/  @P6 LOP3.LUT R4, R4, 0x10, RZ, 0xfc, !PT ;  /* 0x0000001004046812 */ /* 0x000fe400078efcff */
[----:B------:R-:W-:Y:S02]  /*1bfc90*/  LOP3.LUT P6, RZ, R53, 0x400000, RZ, 0xc0, !PT ;  /* 0x0040000035ff7812 */ /* 0x000fe400078cc0ff */
[----:B------:R-:W-:-:S11]  /*1bfca0*/  LOP3.LUT R4, R4, 0xffffffdf, RZ, 0xc0, !PT ;  /* 0xffffffdf04047812 */ /* 0x000fd600078ec0ff */
[----:B------:R-:W-:Y:S02]  /*1bfcb0*/  @P6 LOP3.LUT R4, R4, 0x20, RZ, 0xfc, !PT ;  /* 0x0000002004046812 */ /* 0x000fe400078efcff */
[----:B------:R-:W-:Y:S01]  /*1bfcc0*/  LOP3.LUT P6, RZ, R53, 0x800000, RZ, 0xc0, !PT ;  /* 0x0080000035ff7812 */ /* 0x000fe200078cc0ff */
[----:B--2---:R0:W-:Y:S04]  /*1bfcd0*/  @P4 STG.E.U8 desc[UR4][R48.64], R0 ;  /* 0x0000000030004986 */ /* 0x0041e8000c101104 */
[----:B0-----:R-:W2:Y:S01]  /*1bfce0*/  LDL.LU.64 R48, [R1+0xdd0] ;  /* 0x000dd00001307983 */ /* 0x001ea20000300a00 */
[----:B------:R-:W-:-:S03]  /*1bfcf0*/  LOP3.LUT R4, R4, 0xffffffbf, RZ, 0xc0, !PT ;  /* 0xffffffbf04047812 */ /* 0x000fc600078ec0ff */
[----:B------:R-:W3:Y:S04]  /*1bfd00*/  LDL.LU.64 R26, [R1+0xdd8] ;  /* 0x000dd800011a7983 */ /* 0x000ee80000300a00 */
[----:B------:R-:W3:Y:S04]  /*1bfd10*/  LDL.LU.64 R28, [R1+0xdc8] ;  /* 0x000dc800011c7983 */ /* 0x000ee80000300a00 */
[----:B------:R-:W3:Y:S01]  /*1bfd20*/  LDL.LU.64 R30, [R1+0xdc0] ;  /* 0x000dc000011e7983 */ /* 0x000ee20000300a00 */
[----:B------:R-:W-:Y:S02]  /*1bfd30*/  @P6 LOP3.LUT R4, R4, 0x40, RZ, 0xfc, !PT ;  /* 0x0000004004046812 */ /* 0x000fe400078efcff */
[----:B------:R-:W-:-:S02]  /*1bfd40*/  LOP3.LUT P6, RZ, R53, 0x1000000, RZ, 0xc0, !PT ;  /* 0x0100000035ff7812 */ /* 0x000fc400078cc0ff */
[----:B------:R-:W-:-:S11]  /*1bfd50*/  LOP3.LUT R4, R4, 0xffffff7f, RZ, 0xc0, !PT ;  /* 0xffffff7f04047812 */ /* 0x000fd600078ec0ff */
[----:B------:R-:W-:Y:S02]  /*1bfd60*/  @P6 LOP3.LUT R4, R4, 0x80, RZ, 0xfc, !PT ;  /* 0x0000008004046812 */ /* 0x000fe400078efcff */
[----:B------:R-:W-:Y:S02]  /*1bfd70*/  LOP3.LUT P6, RZ, R53, 0x2000000, RZ, 0xc0, !PT ;  /* 0x0200000035ff7812 */ /* 0x000fe400078cc0ff */
[----:B------:R-:W-:Y:S02]  /*1bfd80*/  LOP3.LUT R4, R4, 0xfffffeff, RZ, 0xc0, !PT ;  /* 0xfffffeff04047812 */ /* 0x000fe400078ec0ff */
[----:B------:R-:W-:-:S09]  /*1bfd90*/  PRMT R0, R38, 0x7772, RZ ;  /* 0x0000777226007816 */ /* 0x000fd200000000ff */
[----:B------:R-:W-:Y:S02]  /*1bfda0*/  @P6 LOP3.LUT R4, R4, 0x100, RZ, 0xfc, !PT ;  /* 0x0000010004046812 */ /* 0x000fe400078efcff */
[C---:B------:R-:W-:Y:S01]  /*1bfdb0*/  LOP3.LUT P6, RZ, R53.reuse, 0x4000000, RZ, 0xc0, !PT ;  /* 0x0400000035ff7812 */ /* 0x040fe200078cc0ff */
[----:B----4-:R0:W-:Y:S01]  /*1bfdc0*/  @P3 STG.E.U8 desc[UR4][R34.64], R0 ;  /* 0x0000000022003986 */ /* 0x0101e2000c101104 */
[----:B------:R-:W-:Y:S02]  /*1bfdd0*/  LOP3.LUT P2, RZ, R53, 0x80000000, RZ, 0xc0, !PT ;  /* 0x8000000035ff7812 */ /* 0x000fe4000784c0ff */
[----:B------:R-:W-:Y:S02]  /*1bfde0*/  LOP3.LUT R4, R4, 0xfffffdff, RZ, 0xc0, !PT ;  /* 0xfffffdff04047812 */ /* 0x000fe400078ec0ff */
[----:B0-----:R-:W-:Y:S02]  /*1bfdf0*/  PRMT R0, R38, 0x7773, RZ ;  /* 0x0000777326007816 */ /* 0x001fe400000000ff */
[----:B------:R-:W4:Y:S04]  /*1bfe00*/  LDL.LU R38, [R1+0x5d0] ;  /* 0x0005d00001267983 */ /* 0x000f280000300800 */
[----:B------:R-:W4:Y:S01]  /*1bfe10*/  LDL.LU.64 R32, [R1+0xdb0] ;  /* 0x000db00001207983 */ /* 0x000f220000300a00 */
[----:B------:R-:W-:-:S02]  /*1bfe20*/  @P6 LOP3.LUT R4, R4, 0x200, RZ, 0xfc, !PT ;  /* 0x0000020004046812 */ /* 0x000fc400078efcff */
[C---:B------:R-:W-:Y:S02]  /*1bfe30*/  LOP3.LUT P6, RZ, R53.reuse, 0x8000000, RZ, 0xc0, !PT ;  /* 0x0800000035ff7812 */ /* 0x040fe400078cc0ff */
[C---:B------:R-:W-:Y:S02]  /*1bfe40*/  LOP3.LUT P1, RZ, R53.reuse, 0x40000000, RZ, 0xc0, !PT ;  /* 0x4000000035ff7812 */ /* 0x040fe4000782c0ff */
[----:B------:R-:W-:Y:S02]  /*1bfe50*/  LOP3.LUT P0, RZ, R53, 0x20000000, RZ, 0xc0, !PT ;  /* 0x2000000035ff7812 */ /* 0x000fe4000780c0ff */
[----:B------:R-:W-:Y:S01]  /*1bfe60*/  LOP3.LUT R4, R4, 0xfffffbff, RZ, 0xc0, !PT ;  /* 0xfffffbff04047812 */ /* 0x000fe200078ec0ff */
[----:B------:R0:W-:Y:S04]  /*1bfe70*/  @P2 STG.E.U8 desc[UR4][R36.64], R0 ;  /* 0x0000000024002986 */ /* 0x0001e8000c101104 */
[----:B------:R-:W4:Y:S02]  /*1bfe80*/  LDL.LU.64 R34, [R1+0xdb8] ;  /* 0x000db80001227983 */ /* 0x000f240000300a00 */
[----:B------:R-:W-:-:S02]  /*1bfe90*/  @P6 LOP3.LUT R4, R4, 0x400, RZ, 0xfc, !PT ;  /* 0x0000040004046812 */ /* 0x000fc400078efcff */
[C---:B0-----:R-:W-:Y:S02]  /*1bfea0*/  PRMT R0, R24.reuse, 0x7770, RZ ;  /* 0x0000777018007816 */ /* 0x041fe400000000ff */
[----:B------:R-:W-:Y:S01]  /*1bfeb0*/  LOP3.LUT P6, RZ, R53, 0x10000000, RZ, 0xc0, !PT ;  /* 0x1000000035ff7812 */ /* 0x000fe200078cc0ff */
[----:B------:R-:W4:Y:S04]  /*1bfec0*/  LDL.LU.64 R36, [R1+0xda8] ;  /* 0x000da80001247983 */ /* 0x000f280000300a00 */
[----:B------:R0:W-:Y:S02]  /*1bfed0*/  @P1 STG.E.U8 desc[UR4][R40.64], R0 ;  /* 0x0000000028001986 */ /* 0x0001e4000c101104 */
[C---:B0-----:R-:W-:Y:S02]  /*1bfee0*/  PRMT R0, R24.reuse, 0x7771, RZ ;  /* 0x0000777118007816 */ /* 0x041fe400000000ff */
[----:B------:R-:W4:Y:S04]  /*1bfef0*/  LDL.LU.64 R40, [R1+0xda0] ;  /* 0x000da00001287983 */ /* 0x000f280000300a00 */
[----:B------:R0:W-:Y:S02]  /*1bff00*/  @P0 STG.E.U8 desc[UR4][R42.64], R0 ;  /* 0x000000002a000986 */ /* 0x0001e4000c101104 */
[----:B0-----:R-:W-:-:S02]  /*1bff10*/  PRMT R0, R24, 0x7772, RZ ;  /* 0x0000777218007816 */ /* 0x001fc400000000ff */
[----:B------:R-:W4:Y:S04]  /*1bff20*/  LDL.LU.64 R42, [R1+0xd98] ;  /* 0x000d9800012a7983 */ /* 0x000f280000300a00 */
[----:B------:R0:W-:Y:S01]  /*1bff30*/  @P6 STG.E.U8 desc[UR4][R44.64], R0 ;  /* 0x000000002c006986 */ /* 0x0001e2000c101104 */
[----:B------:R-:W-:-:S03]  /*1bff40*/  LOP3.LUT P6, RZ, R4, 0x400, RZ, 0xc0, !PT ;  /* 0x0000040004ff7812 */ /* 0x000fc600078cc0ff */
[----:B0-----:R-:W4:Y:S01]  /*1bff50*/  LDL.LU.64 R44, [R1+0xd90] ;  /* 0x000d9000012c7983 */ /* 0x001f220000300a00 */
[----:B------:R-:W-:-:S09]  /*1bff60*/  PRMT R0, R24, 0x7773, RZ ;  /* 0x0000777318007816 */ /* 0x000fd200000000ff */
[----:B------:R0:W-:Y:S04]  /*1bff70*/  @P6 STG.E.U8 desc[UR4][R46.64], R0 ;  /* 0x000000002e006986 */ /* 0x0001e8000c101104 */
[----:B0-----:R-:W4:Y:S01]  /*1bff80*/  LDL.LU.64 R46, [R1+0xd88] ;  /* 0x000d8800012e7983 */ /* 0x001f220000300a00 */
[----:B------:R-:W-:Y:S02]  /*1bff90*/  LOP3.LUT P6, RZ, R4, 0x200, RZ, 0xc0, !PT ;  /* 0x0000020004ff7812 */ /* 0x000fe400078cc0ff */
[----:B------:R-:W-:Y:S02]  /*1bffa0*/  PRMT R0, R58, 0x7770, RZ ;  /* 0x000077703a007816 */ /* 0x000fe400000000ff */
[----:B------:R-:W-:-:S09]  /*1bffb0*/  LOP3.LUT P5, RZ, R53, 0x100000, RZ, 0xc0, !PT ;  /* 0x0010000035ff7812 */ /* 0x000fd200078ac0ff */
        /* <DEDUP_REMOVED lines=33> */
[----:B------:R-:W4:Y:S04]  /*1c01d0*/  LDL.LU R52, [R1+0x6960] ;  /* 0x0069600001347983 */ /* 0x000f280000300800 */
[----:B------:R-:W4:Y:S04]  /*1c01e0*/  LDL.LU.64 R40, [R1+0xd78] ;  /* 0x000d780001287983 */ /* 0x000f280000300a00 */
[----:B------:R-:W4:Y:S01]  /*1c01f0*/  LDL.LU.64 R42, [R1+0xd70] ;  /* 0x000d7000012a7983 */ /* 0x000f220000300a00 */
[----:B------:R-:W-:-:S03]  /*1c0200*/  LOP3.LUT P0, RZ, R53, 0x8000, RZ, 0xc0, !PT ;  /* 0x0000800035ff7812 */ /* 0x000fc6000780c0ff */
[----:B------:R-:W4:Y:S04]  /*1c0210*/  LDL.LU.64 R32, [R1+0xd68] ;  /* 0x000d680001207983 */ /* 0x000f280000300a00 */
[----:B------:R-:W4:Y:S04]  /*1c0220*/  LDL.LU.64 R44, [R1+0xd60] ;  /* 0x000d6000012c7983 */ /* 0x000f280000300a00 */
[----:B------:R-:W4:Y:S04]  /*1c0230*/  LDL.LU.64 R34, [R1+0xd58] ;  /* 0x000d580001227983 */ /* 0x000f280000300a00 */
[----:B------:R-:W4:Y:S04]  /*1c0240*/  LDL.LU.64 R36, [R1+0xd50] ;  /* 0x000d500001247983 */ /* 0x000f280000300a00 */
[----:B------:R-:W4:Y:S04]  /*1c0250*/  LDL.LU.64 R46, [R1+0xd48] ;  /* 0x000d4800012e7983 */ /* 0x000f280000300a00 */
[----:B--2---:R0:W-:Y:S04]  /*1c0260*/  @P0 STG.E.U8 desc[UR4][R48.64], R0 ;  /* 0x0000000030000986 */ /* 0x0041e8000c101104 */
[----:B0-----:R-:W2:Y:S01]  /*1c0270*/  LDL.LU R48, [R1+0x5c4] ;  /* 0x0005c40001307983 */ /* 0x001ea20000300800 */
[----:B------:R-:W-:-:S02]  /*1c0280*/  LOP3.LUT P3, RZ, R53, 0x4000, RZ, 0xc0, !PT ;  /* 0x0000400035ff7812 */ /* 0x000fc4000786c0ff */
[C---:B------:R-:W-:Y:S02]  /*1c0290*/  LOP3.LUT P5, RZ, R53.reuse, 0x2000, RZ, 0xc0, !PT ;  /* 0x0000200035ff7812 */ /* 0x040fe400078ac0ff */
[C---:B------:R-:W-:Y:S02]  /*1c02a0*/  LOP3.LUT P2, RZ, R53.reuse, 0x4, RZ, 0xc0, !PT ;  /* 0x0000000435ff7812 */ /* 0x040fe4000784c0ff */
[----:B------:R-:W-:Y:S02]  /*1c02b0*/  LOP3.LUT P1, RZ, R53, 0x80, RZ, 0xc0, !PT ;  /* 0x0000008035ff7812 */ /* 0x000fe4000782c0ff */
[----:B------:R-:W-:Y:S02]  /*1c02c0*/  LOP3.LUT R39, R39, 0xbfffffff, RZ, 0xc0, !PT ;  /* 0xbfffffff27277812 */ /* 0x000fe400078ec0ff */
[----:B------:R-:W-:-:S07]  /*1c02d0*/  LOP3.LUT R4, R4, 0xfffffffb, RZ, 0xc0, !PT ;  /* 0xfffffffb04047812 */ /* 0x000fce00078ec0ff */
[----:B------:R-:W-:Y:S02]  /*1c02e0*/  @P2 LOP3.LUT R39, R39, 0x40000000, RZ, 0xfc, !PT ;  /* 0x4000000027272812 */ /* 0x000fe400078efcff */
[C---:B------:R-:W-:Y:S02]  /*1c02f0*/  LOP3.LUT P2, RZ, R53.reuse, 0x8, RZ, 0xc0, !PT ;  /* 0x0000000835ff7812 */ /* 0x040fe4000784c0ff */
[----:B------:R-:W-:Y:S02]  /*1c0300*/  @P1 LOP3.LUT R4, R4, 0x4, RZ, 0xfc, !PT ;  /* 0x0000000404041812 */ /* 0x000fe400078efcff */
[----:B------:R-:W-:Y:S02]  /*1c0310*/  LOP3.LUT P1, RZ, R53, 0x100, RZ, 0xc0, !PT ;  /* 0x0000010035ff7812 */ /* 0x000fe4000782c0ff */
[----:B---3--:R-:W-:-:S05]  /*1c0320*/  PRMT R0, R38, 0x7770, RZ ;  /* 0x0000777026007816 */ /* 0x008fca00000000ff */
[----:B----4-:R0:W-:Y:S04]  /*1c0330*/  @P3 STG.E.U8 desc[UR4][R40.64], R0 ;  /* 0x0000000028003986 */ /* 0x0101e8000c101104 */
[----:B0-----:R-:W3:Y:S01]  /*1c0340*/  LDL.LU.64 R40, [R1+0xd40] ;  /* 0x000d400001287983 */ /* 0x001ee20000300a00 */
[----:B------:R-:W-:-:S03]  /*1c0350*/  PRMT R0, R38, 0x7771, RZ ;  /* 0x0000777126007816 */ /* 0x000fc600000000ff */
[----:B------:R-:W4:Y:S04]  /*1c0360*/  LDL.LU R49, [R1+0x5d8] ;  /* 0x0005d80001317983 */ /* 0x000f280000300800 */
[----:B------:R0:W-:Y:S04]  /*1c0370*/  @P5 STG.E.U8 desc[UR4][R42.64], R0 ;  /* 0x000000002a005986 */ /* 0x0001e8000c101104 */
[----:B0-----:R-:W4:Y:S04]  /*1c0380*/  LDL.LU.64 R42, [R1+0xd30] ;  /* 0x000d3000012a7983 */ /* 0x001f280000300a00 */
[----:B------:R-:W4:Y:S04]  /*1c0390*/  LDL.LU.64 R26, [R1+0xd38] ;  /* 0x000d3800011a7983 */ /* 0x000f280000300a00 */
[----:B------:R-:W4:Y:S01]  /*1c03a0*/  LDL.LU.64 R28, [R1+0xd28] ;  /* 0x000d2800011c7983 */ /* 0x000f220000300a00 */
[----:B------:R-:W-:-:S02]  /*1c03b0*/  LOP3.LUT R39, R39, 0x7fffffff, RZ, 0xc0, !PT ;  /* 0x7fffffff27277812 */ /* 0x000fc400078ec0ff */
[C---:B------:R-:W-:Y:S02]  /*1c03c0*/  LOP3.LUT P4, RZ, R53.reuse, 0x1000, RZ, 0xc0, !PT ;  /* 0x0000100035ff7812 */ /* 0x040fe4000788c0ff */
[----:B------:R-:W-:Y:S02]  /*1c03d0*/  LOP3.LUT R4, R4, 0xfffffff7, RZ, 0xc0, !PT ;  /* 0xfffffff704047812 */ /* 0x000fe400078ec0ff */
[----:B------:R-:W-:Y:S02]  /*1c03e0*/  LOP3.LUT P0, RZ, R53, 0x800, RZ, 0xc0, !PT ;  /* 0x0000080035ff7812 */ /* 0x000fe4000780c0ff */
[----:B------:R-:W-:Y:S02]  /*1c03f0*/  @P2 LOP3.LUT R39, R39, 0x80000000, RZ, 0xfc, !PT ;  /* 0x8000000027272812 */ /* 0x000fe400078efcff */
[----:B------:R-:W-:Y:S02]  /*1c0400*/  LOP3.LUT P2, RZ, R53, 0x10, RZ, 0xc0, !PT ;  /* 0x0000001035ff7812 */ /* 0x000fe4000784c0ff */
[----:B------:R-:W-:-:S02]  /*1c0410*/  @P1 LOP3.LUT R4, R4, 0x8, RZ, 0xfc, !PT ;  /* 0x0000000804041812 */ /* 0x000fc400078efcff */
[----:B------:R-:W-:Y:S02]  /*1c0420*/  PRMT R0, R38, 0x7772, RZ ;  /* 0x0000777226007816 */ /* 0x000fe400000000ff */
[----:B------:R-:W-:Y:S01]  /*1c0430*/  LOP3.LUT P6, RZ, R53, 0x400, RZ, 0xc0, !PT ;  /* 0x0000040035ff7812 */ /* 0x000fe200078cc0ff */
[----:B------:R-:W4:Y:S01]  /*1c0440*/  LDL.LU.64 R30, [R1+0xd20] ;  /* 0x000d2000011e7983 */ /* 0x000f220000300a00 */
[----:B------:R-:W-:-:S03]  /*1c0450*/  LOP3.LUT R4, R4, 0xfffffffe, RZ, 0xc0, !PT ;  /* 0xfffffffe04047812 */ /* 0x000fc600078ec0ff */
[----:B------:R0:W-:Y:S02]  /*1c0460*/  @P4 STG.E.U8 desc[UR4][R32.64], R0 ;  /* 0x0000000020004986 */ /* 0x0001e4000c101104 */
[----:B------:R-:W-:Y:S02]  /*1c0470*/  @P2 LOP3.LUT R4, R4, 0x1, RZ, 0xfc, !PT ;  /* 0x0000000104042812 */ /* 0x000fe400078efcff */
[C---:B------:R-:W-:Y:S02]  /*1c0480*/  LOP3.LUT P2, RZ, R53.reuse, 0x20, RZ, 0xc0, !PT ;  /* 0x0000002035ff7812 */ /* 0x040fe4000784c0ff */
[----:B------:R-:W-:Y:S02]  /*1c0490*/  LOP3.LUT P1, RZ, R53, 0x200, RZ, 0xc0, !PT ;  /* 0x0000020035ff7812 */ /* 0x000fe4000782c0ff */
[----:B0-----:R-:W-:-:S05]  /*1c04a0*/  PRMT R0, R38, 0x7773, RZ ;  /* 0x0000777326007816 */ /* 0x001fca00000000ff */
[----:B------:R0:W-:Y:S01]  /*1c04b0*/  @P0 STG.E.U8 desc[UR4][R44.64], R0 ;  /* 0x000000002c000986 */ /* 0x0001e2000c101104 */
[----:B------:R-:W-:-:S04]  /*1c04c0*/  LOP3.LUT R4, R4, 0xfffffffd, RZ, 0xc0, !PT ;  /* 0xfffffffd04047812 */ /* 0x000fc800078ec0ff */
[----:B------:R-:W-:Y:S01]  /*1c04d0*/  @P2 LOP3.LUT R4, R4, 0x2, RZ, 0xfc, !PT ;  /* 0x0000000204042812 */ /* 0x000fe200078efcff */
[----:B0-----:R-:W4:Y:S04]  /*1c04e0*/  LDL.LU R44, [R1+0x5c8] ;  /* 0x0005c800012c7983 */ /* 0x001f280000300800 */
[----:B------:R-:W4:Y:S01]  /*1c04f0*/  LDL.LU.64 R32, [R1+0xd18] ;  /* 0x000d180001207983 */ /* 0x000f220000300a00 */
[----:B--2---:R-:W-:-:S05]  /*1c0500*/  PRMT R0, R48, 0x7770, RZ ;  /* 0x0000777030007816 */ /* 0x004fca00000000ff */
[----:B------:R0:W-:Y:S02]  /*1c0510*/  @P6 STG.E.U8 desc[UR4][R34.64], R0 ;  /* 0x0000000022006986 */ /* 0x0001e4000c101104 */
[----:B0-----:R-:W-:Y:S02]  /*1c0520*/  PRMT R0, R48, 0x7771, RZ ;  /* 0x0000777130007816 */ /* 0x001fe400000000ff */
[----:B------:R-:W2:Y:S04]  /*1c0530*/  LDL.LU.64 R34, [R1+0xd10] ;  /* 0x000d100001227983 */ /* 0x000ea80000300a00 */
[----:B------:R0:W-:Y:S01]  /*1c0540*/  @P1 STG.E.U8 desc[UR4][R36.64], R0 ;  /* 0x0000000024001986 */ /* 0x0001e2000c101104 */
[----:B------:R-:W-:-:S03]  /*1c0550*/  LOP3.LUT P1, RZ, R4, 0x8, RZ, 0xc0, !PT ;  /* 0x0000000804ff7812 */ /* 0x000fc6000782c0ff */
[----:B0-----:R-:W2:Y:S01]  /*1c0560*/  LDL.LU.64 R36, [R1+0xd08] ;  /* 0x000d080001247983 */ /* 0x001ea20000300a00 */
[----:B------:R-:W-:-:S09]  /*1c0570*/  PRMT R0, R48, 0x7772, RZ ;  /* 0x0000777230007816 */ /* 0x000fd200000000ff */
[----:B------:R0:W-:Y:S04]  /*1c0580*/  @P1 STG.E.U8 desc[UR4][R46.64], R0 ;  /* 0x000000002e001986 */ /* 0x0001e8000c101104 */
[----:B0-----:R-:W2:Y:S01]  /*1c0590*/  LDL.LU.64 R46, [R1+0xd00] ;  /* 0x000d0000012e7983 */ /* 0x001ea20000300a00 */
[----:B------:R-:W-:Y:S02]  /*1c05a0*/  LOP3.LUT P1, RZ, R4, 0x4, RZ, 0xc0, !PT ;  /* 0x0000000404ff7812 */ /* 0x000fe4000782c0ff */
[C---:B------:R-:W-:Y:S02]  /*1c05b0*/  LOP3.LUT P2, RZ, R53.reuse, 0x40, RZ, 0xc0, !PT ;  /* 0x0000004035ff7812 */ /* 0x040fe4000784c0ff */
[----:B------:R-:W-:Y:S01]  /*1c05c0*/  PRMT R0, R48, 0x7773, RZ ;  /* 0x0000777330007816 */ /* 0x000fe200000000ff */
[----:B------:R-:W2:Y:S01]  /*1c05d0*/  LDL.LU R45, [R1+0x5dc] ;  /* 0x0005dc00012d7983 */ /* 0x000ea20000300800 */
[----:B------:R-:W-:-:S02]  /*1c05e0*/  LOP3.LUT P3, RZ, R53, 0x2, RZ, 0xc0, !PT ;  /* 0x0000000235ff7812 */ /* 0x000fc4000786c0ff */
[----:B------:R-:W-:Y:S02]  /*1c05f0*/  LOP3.LUT P5, RZ, R53, 0x1, RZ, 0xc0, !PT ;  /* 0x0000000135ff7812 */ /* 0x000fe400078ac0ff */
[----:B------:R-:W-:-:S03]  /*1c0600*/  LOP3.LUT P4, RZ, R52, 0x80000000, RZ, 0xc0, !PT ;  /* 0x8000000034ff7812 */ /* 0x000fc6000788c0ff */
[----:B---3--:R4:W-:Y:S02]  /*1c0610*/  @P1 STG.E.U8 desc[UR4][R40.64], R0 ;  /* 0x0000000028001986 */ /* 0x0089e4000c101104 */
[----:B----4-:R-:W-:Y:S02]  /*1c0620*/  PRMT R0, R49, 0x7770, RZ ;  /* 0x0000777031007816 */ /* 0x010fe400000000ff */
[----:B------:R-:W3:Y:S04]  /*1c0630*/  LDL.LU.64 R40, [R1+0xcd8] ;  /* 0x000cd80001287983 */ /* 0x000ee80000300a00 */
[----:B------:R0:W-:Y:S01]  /*1c0640*/  @P2 STG.E.U8 desc[UR4][R42.64], R0 ;  /* 0x000000002a002986 */ /* 0x0001e2000c101104 */
[----:B------:R-:W-:-:S03]  /*1c0650*/  LOP3.LUT P2, RZ, R4, 0x2, RZ, 0xc0, !PT ;  /* 0x0000000204ff7812 */ /* 0x000fc6000784c0ff */
[----:B0-----:R-:W4:Y:S01]  /*1c0660*/  LDL.LU.64 R42, [R1+0xce8] ;  /* 0x000ce800012a7983 */ /* 0x001f220000300a00 */
[----:B------:R-:W-:-:S09]  /*1c0670*/  PRMT R0, R49, 0x7771, RZ ;  /* 0x0000777131007816 */ /* 0x000fd200000000ff */
[----:B------:R0:W-:Y:S01]  /*1c0680*/  @P2 STG.E.U8 desc[UR4][R26.64], R0 ;  /* 0x000000001a002986 */ /* 0x0001e2000c101104 */
[----:B------:R-:W-:Y:S02]  /*1c0690*/  LOP3.LUT P2, RZ, R4, 0x1, RZ, 0xc0, !PT ;  /* 0x0000000104ff7812 */ /* 0x000fe4000784c0ff */
[----:B0-----:R-:W-:-:S11]  /*1c06a0*/  PRMT R0, R49, 0x7772, RZ ;  /* 0x0000777231007816 */ /* 0x001fd600000000ff */
[----:B------:R0:W-:Y:S02]  /*1c06b0*/  @P2 STG.E.U8 desc[UR4][R28.64], R0 ;  /* 0x000000001c002986 */ /* 0x0001e4000c101104 */
[----:B0-----:R-:W-:Y:S02]  /*1c06c0*/  PRMT R0, R49, 0x7773, RZ ;  /* 0x0000777331007816 */ /* 0x001fe400000000ff */
[----:B------:R-:W4:Y:S01]  /*1c06d0*/  LDL.LU.64 R48, [R1+0xce0] ;  /* 0x000ce00001307983 */ /* 0x000f220000300a00 */
[----:B------:R-:W-:-:S13]  /*1c06e0*/  LOP3.LUT P2, RZ, R39, 0x80000000, RZ, 0xc0, !PT ;  /* 0x8000000027ff7812 */ /* 0x000fda000784c0ff */
        /* <DEDUP_REMOVED lines=9> */
[----:B------:R0:W-:Y:S04]  /*1c0780*/  @P4 STG.E.U8 desc[UR4][R46.64], R0 ;  /* 0x000000002e004986 */ /* 0x0001e8000c101104 */
[----:B0-----:R-:W2:Y:S01]  /*1c0790*/  LDL.LU.64 R46, [R1+0xcf8] ;  /* 0x000cf800012e7983 */ /* 0x001ea20000300a00 */
[C---:B------:R-:W-:Y:S02]  /*1c07a0*/  LOP3.LUT P0, RZ, R52.reuse, 0x40000000, RZ, 0xc0, !PT ;  /* 0x4000000034ff7812 */ /* 0x040fe4000780c0ff */
[C---:B------:R-:W-:Y:S02]  /*1c07b0*/  LOP3.LUT P6, RZ, R52.reuse, 0x20000000, RZ, 0xc0, !PT ;  /* 0x2000000034ff7812 */ /* 0x040fe400078cc0ff */
[----:B------:R-:W-:Y:S01]  /*1c07c0*/  PRMT R0, R45, 0x7770, RZ ;  /* 0x000077702d007816 */ /* 0x000fe200000000ff */
[----:B------:R-:W2:Y:S04]  /*1c07d0*/  LDL.LU R58, [R1+0x5cc] ;  /* 0x0005cc00013a7983 */ /* 0x000ea80000300800 */
[----:B------:R-:W2:Y:S01]  /*1c07e0*/  LDL.LU.64 R32, [R1+0xcf0] ;  /* 0x000cf00001207983 */ /* 0x000ea20000300a00 */
[----:B------:R-:W-:-:S02]  /*1c07f0*/  LOP3.LUT P1, RZ, R52, 0x10000000, RZ, 0xc0, !PT ;  /* 0x1000000034ff7812 */ /* 0x000fc4000782c0ff */
[----:B------:R-:W-:Y:S02]  /*1c0800*/  LOP3.LUT P2, RZ, R52, 0x8000000, RZ, 0xc0, !PT ;  /* 0x0800000034ff7812 */ /* 0x000fe4000784c0ff */
[C---:B------:R-:W-:Y:S01]  /*1c0810*/  PRMT R7, R45.reuse, 0x7773, RZ ;  /* 0x000077732d077816 */ /* 0x040fe200000000ff */
[----:B---3--:R0:W-:Y:S02]  /*1c0820*/  @P0 STG.E.U8 desc[UR4][R40.64], R0 ;  /* 0x0000000028000986 */ /* 0x0081e4000c101104 */
[----:B0-----:R-:W-:-:S05]  /*1c0830*/  PRMT R0, R45, 0x7771, RZ ;  /* 0x000077712d007816 */ /* 0x001fca00000000ff */
[----:B----4-:R0:W-:Y:S04]  /*1c0840*/  @P6 STG.E.U8 desc[UR4][R42.64], R0 ;  /* 0x000000002a006986 */ /* 0x0101e8000c101104 */
[----:B0-----:R-:W3:Y:S04]  /*1c0850*/  LDL.LU.64 R42, [R1+0xcc8] ;  /* 0x000cc800012a7983 */ /* 0x001ee80000300a00 */
[----:B------:R-:W4:Y:S01]  /*1c0860*/  LDL.LU.64 R34, [R1+0xcd0] ;  /* 0x000cd00001227983 */ /* 0x000f220000300a00 */
[----:B------:R-:W-:-:S03]  /*1c0870*/  PRMT R0, R45, 0x7772, RZ ;  /* 0x000077722d007816 */ /* 0x000fc600000000ff */
[----:B------:R-:W4:Y:S04]  /*1c0880*/  LDL.LU.64 R36, [R1+0xcc0] ;  /* 0x000cc00001247983 */ /* 0x000f280000300a00 */
[----:B------:R-:W4:Y:S04]  /*1c0890*/  LDL.LU.64 R40, [R1+0xcb8] ;  /* 0x000cb80001287983 */ /* 0x000f280000300a00 */
[----:B------:R0:W-:Y:S04]  /*1c08a0*/  @P1 STG.E.U8 desc[UR4][R48.64], R0 ;  /* 0x0000000030001986 */ /* 0x0001e8000c101104 */
[----:B0-----:R-:W4:Y:S04]  /*1c08b0*/  LDL.LU.64 R48, [R1+0xcb0] ;  /* 0x000cb00001307983 */ /* 0x001f280000300a00 */
[----:B------:R-:W4:Y:S04]  /*1c08c0*/  LDL.LU R29, [R1+0x590] ;  /* 0x00059000011d7983 */ /* 0x000f280000300800 */
[----:B------:R-:W4:Y:S04]  /*1c08d0*/  LDL.LU.64 R44, [R1+0xca8] ;  /* 0x000ca800012c7983 */ /* 0x000f280000300a00 */
[----:B--2---:R0:W-:Y:S04]  /*1c08e0*/  @P2 STG.E.U8 desc[UR4][R46.64], R7 ;  /* 0x000000072e002986 */ /* 0x0041e8000c101104 */
[----:B0-----:R-:W2:Y:S01]  /*1c08f0*/  LDL.LU.64 R46, [R1+0xca0] ;  /* 0x000ca000012e7983 */ /* 0x001ea20000300a00 */
[----:B------:R-:W-:-:S03]  /*1c0900*/  LOP3.LUT P3, RZ, R52, 0x4000000, RZ, 0xc0, !PT ;  /* 0x0400000034ff7812 */ /* 0x000fc6000786c0ff */
[----:B------:R-:W2:Y:S01]  /*1c0910*/  LDL.LU R38, [R1+0x4a0] ;  /* 0x0004a00001267983 */ /* 0x000ea20000300800 */
[----:B------:R-:W-:-:S03]  /*1c0920*/  LOP3.LUT P5, RZ, R52, 0x2000000, RZ, 0xc0, !PT ;  /* 0x0200000034ff7812 */ /* 0x000fc600078ac0ff */
[----:B------:R-:W2:Y:S01]  /*1c0930*/  LDL.LU.64 R30, [R1+0xc98] ;  /* 0x000c9800011e7983 */ /* 0x000ea20000300a00 */
[----:B------:R-:W-:-:S05]  /*1c0940*/  PRMT R7, R58, 0x7770, RZ ;  /* 0x000077703a077816 */ /* 0x000fca00000000ff */
[----:B------:R0:W-:Y:S02]  /*1c0950*/  @P3 STG.E.U8 desc[UR4][R32.64], R7 ;  /* 0x0000000720003986 */ /* 0x0001e4000c101104 */
[----:B0-----:R-:W-:Y:S02]  /*1c0960*/  PRMT R7, R58, 0x7771, RZ ;  /* 0x000077713a077816 */ /* 0x001fe400000000ff */
[C---:B------:R-:W-:Y:S02]  /*1c0970*/  LOP3.LUT P4, RZ, R52.reuse, 0x1000000, RZ, 0xc0, !PT ;  /* 0x0100000034ff7812 */ /* 0x040fe4000788c0ff */
[C---:B------:R-:W-:Y:S02]  /*1c0980*/  LOP3.LUT P6, RZ, R52.reuse, 0x100000, RZ, 0xc0, !PT ;  /* 0x0010000034ff7812 */ /* 0x040fe400078cc0ff */
[----:B------:R-:W-:Y:S02]  /*1c0990*/  LOP3.LUT P0, RZ, R52, 0x800000, RZ, 0xc0, !PT ;  /* 0x0080000034ff7812 */ /* 0x000fe4000780c0ff */
[----:B------:R-:W-:-:S02]  /*1c09a0*/  P2R R5, PR, RZ, 0x40 ;  /* 0x00000040ff057803 */ /* 0x000fc40000000000 */
[----:B------:R-:W-:-:S04]  /*1c09b0*/  LOP3.LUT P6, RZ, R52, 0x200000, RZ, 0xc0, !PT ;  /* 0x0020000034ff7812 */ /* 0x000fc800078cc0ff */
[----:B------:R-:W-:Y:S02]  /*1c09c0*/  P2R R6, PR, RZ, 0x40 ;  /* 0x00000040ff067803 */ /* 0x000fe40000000000 */
[C---:B------:R-:W-:Y:S02]  /*1c09d0*/  LOP3.LUT P6, RZ, R52.reuse, 0x400000, RZ, 0xc0, !PT ;  /* 0x0040000034ff7812 */ /* 0x040fe400078cc0ff */
[----:B------:R-:W-:-:S04]  /*1c09e0*/  LOP3.LUT P1, RZ, R52, 0x8000, RZ, 0xc0, !PT ;  /* 0x0000800034ff7812 */ /* 0x000fc8000782c0ff */
[----:B------:R-:W-:Y:S02]  /*1c09f0*/  P2R R0, PR, RZ, 0x2 ;  /* 0x00000002ff007803 */ /* 0x000fe40000000000 */
[----:B------:R-:W-:-:S04]  /*1c0a00*/  LOP3.LUT P1, RZ, R52, 0x10000, RZ, 0xc0, !PT ;  /* 0x0001000034ff7812 */ /* 0x000fc8000782c0ff */
[----:B------:R-:W-:Y:S02]  /*1c0a10*/  P2R R2, PR, RZ, 0x2 ;  /* 0x00000002ff027803 */ /* 0x000fe40000000000 */
[----:B------:R-:W-:Y:S01]  /*1c0a20*/  LOP3.LUT P1, RZ, R52, 0x20000, RZ, 0xc0, !PT ;  /* 0x0002000034ff7812 */ /* 0x000fe2000782c0ff */
[----:B---3--:R0:W-:Y:S04]  /*1c0a30*/  @P5 STG.E.U8 desc[UR4][R42.64], R7 ;  /* 0x000000072a005986 */ /* 0x0081e8000c101104 */
[----:B0-----:R-:W3:Y:S01]  /*1c0a40*/  LDL.LU.64 R42, [R1+0xc90] ;  /* 0x000c9000012a7983 */ /* 0x001ee20000300a00 */
[----:B------:R-:W-:-:S03]  /*1c0a50*/  PRMT R7, R58, 0x7772, RZ ;  /* 0x000077723a077816 */ /* 0x000fc600000000ff */
[----:B------:R-:W3:Y:S04]  /*1c0a60*/  LDL.LU.64 R32, [R1+0xc88] ;  /* 0x000c880001207983 */ /* 0x000ee80000300a00 */
[----:B----4-:R0:W-:Y:S02]  /*1c0a70*/  @P4 STG.E.U8 desc[UR4][R34.64], R7 ;  /* 0x0000000722004986 */ /* 0x0101e4000c101104 */
[----:B0-----:R-:W-:Y:S02]  /*1c0a80*/  PRMT R7, R58, 0x7773, RZ ;  /* 0x000077733a077816 */ /* 0x001fe400000000ff */
[----:B------:R-:W4:Y:S04]  /*1c0a90*/  LDL.LU.64 R34, [R1+0xc80] ;  /* 0x000c800001227983 */ /* 0x000f280000300a00 */
[----:B------:R0:W-:Y:S02]  /*1c0aa0*/  @P0 STG.E.U8 desc[UR4][R36.64], R7 ;  /* 0x0000000724000986 */ /* 0x0001e4000c101104 */
[----:B0-----:R-:W-:-:S02]  /*1c0ab0*/  PRMT R7, R29, 0x7770, RZ ;  /* 0x000077701d077816 */ /* 0x001fc400000000ff */
[----:B------:R-:W4:Y:S04]  /*1c0ac0*/  LDL.LU.64 R36, [R1+0xc78] ;  /* 0x000c780001247983 */ /* 0x000f280000300a00 */
[----:B------:R0:W-:Y:S01]  /*1c0ad0*/  @P6 STG.E.U8 desc[UR4][R40.64], R7 ;  /* 0x0000000728006986 */ /* 0x0001e2000c101104 */
[----:B------:R-:W-:Y:S02]  /*1c0ae0*/  ISETP.NE.AND P6, PT, R6, RZ, PT ;  /* 0x000000ff0600720c */ /* 0x000fe40003fc5270 */
[----:B------:R-:W-:Y:S01]  /*1c0af0*/  PRMT R6, R29, 0x7771, RZ ;  /* 0x000077711d067816 */ /* 0x000fe200000000ff */
[----:B0-----:R-:W4:Y:S10]  /*1c0b00*/  LDL.LU.64 R40, [R1+0xc70] ;  /* 0x000c700001287983 */ /* 0x001f340000300a00 */
[----:B------:R0:W-:Y:S04]  /*1c0b10*/  @P6 STG.E.U8 desc[UR4][R48.64], R6 ;  /* 0x0000000630006986 */ /* 0x0001e8000c101104 */
[----:B0-----:R-:W4:Y:S01]  /*1c0b20*/  LDL.LU.64 R48, [R1+0xc68] ;  /* 0x000c680001307983 */ /* 0x001f220000300a00 */
[----:B------:R-:W-:-:S02]  /*1c0b30*/  P2R R3, PR, RZ, 0x2 ;  /* 0x00000002ff037803 */ /* 0x000fc40000000000 */
[----:B------:R-:W-:Y:S02]  /*1c0b40*/  ISETP.NE.AND P6, PT, R5, RZ, PT ;  /* 0x000000ff0500720c */ /* 0x000fe40003fc5270 */
[C---:B------:R-:W-:Y:S02]  /*1c0b50*/  LOP3.LUT P1, RZ, R52.reuse, 0x40000, RZ, 0xc0, !PT ;  /* 0x0004000034ff7812 */ /* 0x040fe4000782c0ff */
[----:B------:R-:W-:Y:S02]  /*1c0b60*/  PRMT R5, R29, 0x7772, RZ ;  /* 0x000077721d057816 */ /* 0x000fe400000000ff */
[----:B------:R-:W-:Y:S02]  /*1c0b70*/  P2R R4, PR, RZ, 0x2 ;  /* 0x00000002ff047803 */ /* 0x000fe40000000000 */
[----:B------:R-:W-:-:S05]  /*1c0b80*/  LOP3.LUT P1, RZ, R52, 0x80000, RZ, 0xc0, !PT ;  /* 0x0008000034ff7812 */ /* 0x000fca000782c0ff */
[----:B------:R0:W-:Y:S04]  /*1c0b90*/  @P6 STG.E.U8 desc[UR4][R44.64], R5 ;  /* 0x000000052c006986 */ /* 0x0001e8000c101104 */
[----:B0-----:R-:W4:Y:S01]  /*1c0ba0*/  LDL.LU.64 R44, [R1+0xc50] ;  /* 0x000c5000012c7983 */ /* 0x001f220000300a00 */
[----:B------:R-:W-:-:S03]  /*1c0bb0*/  PRMT R5, R29, 0x7773, RZ ;  /* 0x000077731d057816 */ /* 0x000fc600000000ff */
[----:B------:R-:W4:Y:S04]  /*1c0bc0*/  LDL.LU R58, [R1+0x4a4] ;  /* 0x0004a400013a7983 */ /* 0x000f280000300800 */
[----:B--2---:R0:W-:Y:S04]  /*1c0bd0*/  @P1 STG.E.U8 desc[UR4][R46.64], R5 ;  /* 0x000000052e001986 */ /* 0x0041e8000c101104 */
[----:B0-----:R-:W2:Y:S01]  /*1c0be0*/  LDL.LU.64 R46, [R1+0xc48] ;  /* 0x000c4800012e7983 */ /* 0x001ea20000300a00 */
[----:B------:R-:W-:Y:S02]  /*1c0bf0*/  ISETP.NE.AND P1, PT, R4, RZ, PT ;  /* 0x000000ff0400720c */ /* 0x000fe40003f25270 */
[----:B------:R-:W-:-:S11]  /*1c0c00*/  PRMT R4, R38, 0x7770, RZ ;  /* 0x0000777026047816 */ /* 0x000fd600000000ff */
[----:B------:R-:W-:Y:S01]  /*1c0c10*/  @P1 STG.E.U8 desc[UR4][R30.64], R4 ;  /* 0x000000041e001986 */ /* 0x000fe2000c101104 */
[----:B------:R-:W-:Y:S02]  /*1c0c20*/  ISETP.NE.AND P1, PT, R3, RZ, PT ;  /* 0x000000ff0300720c */ /* 0x000fe40003f25270 */
[----:B------:R-:W-:Y:S02]  /*1c0c30*/  PRMT R3, R38, 0x7771, RZ ;  /* 0x0000777126037816 */ /* 0x000fe400000000ff */
[C---:B------:R-:W-:Y:S02]  /*1c0c40*/  LOP3.LUT P2, RZ, R52.reuse, 0x4000, RZ, 0xc0, !PT ;  /* 0x0000400034ff7812 */ /* 0x040fe4000784c0ff */
[C---:B------:R-:W-:Y:S02]  /*1c0c50*/  LOP3.LUT P3, RZ, R52.reuse, 0x2000, RZ, 0xc0, !PT ;  /* 0x0000200034ff7812 */ /* 0x040fe4000786c0ff */
[C---:B------:R-:W-:Y:S02]  /*1c0c60*/  LOP3.LUT P5, RZ, R52.reuse, 0x1000, RZ, 0xc0, !PT ;  /* 0x0000100034ff7812 */ /* 0x040fe400078ac0ff */
[----:B------:R-:W-:-:S02]  /*1c0c70*/  LOP3.LUT P4, RZ, R52, 0x800, RZ, 0xc0, !PT ;  /* 0x0000080034ff7812 */ /* 0x000fc4000788c0ff */
[----:B------:R-:W-:Y:S01]  /*1c0c80*/  LOP3.LUT P0, RZ, R52, 0x400, RZ, 0xc0, !PT ;  /* 0x0000040034ff7812 */ /* 0x000fe2000780c0ff */
[----:B---3--:R0:W-:Y:S01]  /*1c0c90*/  @P1 STG.E.U8 desc[UR4][R42.64], R3 ;  /* 0x000000032a001986 */ /* 0x0081e2000c101104 */
[----:B------:R-:W-:Y:S02]  /*1c0ca0*/  ISETP.NE.AND P1, PT, R2, RZ, PT ;  /* 0x000000ff0200720c */ /* 0x000fe40003f25270 */
[----:B------:R-:W-:Y:S01]  /*1c0cb0*/  PRMT R2, R38, 0x7772, RZ ;  /* 0x0000777226027816 */ /* 0x000fe200000000ff */
[----:B0-----:R-:W3:Y:S10]  /*1c0cc0*/  LDL.LU.64 R42, [R1+0xc40] ;  /* 0x000c4000012a7983 */ /* 0x001ef40000300a00 */
[----:B------:R-:W-:Y:S01]  /*1c0cd0*/  @P1 STG.E.U8 desc[UR4][R32.64], R2 ;  /* 0x0000000220001986 */ /* 0x000fe2000c101104 */
[----:B------:R-:W-:-:S02]  /*1c0ce0*/  ISETP.NE.AND P1, PT, R0, RZ, PT ;  /* 0x000000ff0000720c */ /* 0x000fc40003f25270 */
[----:B------:R-:W-:-:S11]  /*1c0cf0*/  PRMT R0, R38, 0x7773, RZ ;  /* 0x0000777326007816 */ /* 0x000fd600000000ff */
        /* <DEDUP_REMOVED lines=8> */
[----:B------:R-:W-:-:S03]  /*1c0d80*/  PRMT R0, R51, 0x7773, RZ ;  /* 0x0000777333007816 */ /* 0x000fc600000000ff */
[----:B------:R-:W4:Y:S04]  /*1c0d90*/  LDL.LU R51, [R1+0x695c] ;  /* 0x00695c0001337983 */ /* 0x000f280000300800 */
[----:B------:R0:W-:Y:S04]  /*1c0da0*/  @P4 STG.E.U8 desc[UR4][R44.64], R0 ;  /* 0x000000002c004986 */ /* 0x0001e8000c101104 */
[----:B0-----:R-:W4:Y:S01]  /*1c0db0*/  LDL.LU.64 R44, [R1+0xc58] ;  /* 0x000c5800012c7983 */ /* 0x001f220000300a00 */
[----:B------:R-:W-:-:S03]  /*1c0dc0*/  PRMT R0, R58, 0x7770, RZ ;  /* 0x000077703a007816 */ /* 0x000fc600000000ff */
[----:B------:R-:W4:Y:S04]  /*1c0dd0*/  LDL.LU R37, [R1+0x598] ;  /* 0x0005980001257983 */ /* 0x000f280000300800 */
[----:B--2---:R0:W-:Y:S04]  /*1c0de0*/  @P0 STG.E.U8 desc[UR4][R46.64], R0 ;  /* 0x000000002e000986 */ /* 0x0041e8000c101104 */
[----:B0-----:R-:W2:Y:S04]  /*1c0df0*/  LDL.LU.64 R46, [R1+0xc38] ;  /* 0x000c3800012e7983 */ /* 0x001ea80000300a00 */
[----:B------:R-:W2:Y:S04]  /*1c0e00*/  LDL.LU.64 R32, [R1+0xc30] ;  /* 0x000c300001207983 */ /* 0x000ea80000300a00 */
[----:B------:R-:W2:Y:S01]  /*1c0e10*/  LDL.LU.64 R34, [R1+0xc28] ;  /* 0x000c280001227983 */ /* 0x000ea20000300a00 */
[----:B------:R-:W-:-:S03]  /*1c0e20*/  LOP3.LUT P6, RZ, R52, 0x200, RZ, 0xc0, !PT ;  /* 0x0000020034ff7812 */ /* 0x000fc600078cc0ff */
[----:B------:R-:W2:Y:S01]  /*1c0e30*/  LDL.LU.64 R40, [R1+0xc20] ;  /* 0x000c200001287983 */ /* 0x000ea20000300a00 */
[----:B------:R-:W-:Y:S02]  /*1c0e40*/  PRMT R0, R58, 0x7771, RZ ;  /* 0x000077713a007816 */ /* 0x000fe400000000ff */
[----:B------:R-:W-:Y:S02]  /*1c0e50*/  LOP3.LUT P1, RZ, R52, 0x100, RZ, 0xc0, !PT ;  /* 0x0000010034ff7812 */ /* 0x000fe4000782c0ff */
[----:B------:R-:W-:Y:S02]  /*1c0e60*/  PRMT R7, R58, 0x7772, RZ ;  /* 0x000077723a077816 */ /* 0x000fe400000000ff */
[C---:B------:R-:W-:Y:S02]  /*1c0e70*/  LOP3.LUT P2, RZ, R52.reuse, 0x80, RZ, 0xc0, !PT ;  /* 0x0000008034ff7812 */ /* 0x040fe4000784c0ff */
[----:B------:R-:W-:Y:S01]  /*1c0e80*/  LOP3.LUT P3, RZ, R52, 0x40, RZ, 0xc0, !PT ;  /* 0x0000004034ff7812 */ /* 0x000fe2000786c0ff */
[----:B---3--:R0:W-:Y:S04]  /*1c0e90*/  @P6 STG.E.U8 desc[UR4][R42.64], R0 ;  /* 0x000000002a006986 */ /* 0x0081e8000c101104 */
[----:B0-----:R-:W3:Y:S04]  /*1c0ea0*/  LDL.LU.64 R42, [R1+0xc18] ;  /* 0x000c1800012a7983 */ /* 0x001ee80000300a00 */
[----:B------:R-:W3:Y:S04]  /*1c0eb0*/  LDL.LU R38, [R1+0x4a8] ;  /* 0x0004a80001267983 */ /* 0x000ee80000300800 */
[----:B----4-:R0:W-:Y:S04]  /*1c0ec0*/  @P1 STG.E.U8 desc[UR4][R48.64], R7 ;  /* 0x0000000730001986 */ /* 0x0101e8000c101104 */
[----:B0-----:R-:W4:Y:S04]  /*1c0ed0*/  LDL.LU.64 R48, [R1+0xc00] ;  /* 0x000c000001307983 */ /* 0x001f280000300a00 */
[----:B------:R-:W4:Y:S04]  /*1c0ee0*/  LDL.LU.64 R26, [R1+0xc10] ;  /* 0x000c1000011a7983 */ /* 0x000f280000300a00 */
[----:B------:R-:W4:Y:S01]  /*1c0ef0*/  LDL.LU.64 R28, [R1+0xc08] ;  /* 0x000c0800011c7983 */ /* 0x000f220000300a00 */
[----:B------:R-:W-:-:S05]  /*1c0f00*/  PRMT R7, R58, 0x7773, RZ ;  /* 0x000077733a077816 */ /* 0x000fca00000000ff */
[----:B------:R0:W-:Y:S02]  /*1c0f10*/  @P2 STG.E.U8 desc[UR4][R44.64], R7 ;  /* 0x000000072c002986 */ /* 0x0001e4000c101104 */
[----:B0-----:R-:W-:Y:S02]  /*1c0f20*/  PRMT R7, R37, 0x7770, RZ ;  /* 0x0000777025077816 */ /* 0x001fe400000000ff */
[----:B------:R-:W4:Y:S04]  /*1c0f30*/  LDL.LU R44, [R1+0x59c] ;  /* 0x00059c00012c7983 */ /* 0x000f280000300800 */
[----:B--2---:R0:W-:Y:S04]  /*1c0f40*/  @P3 STG.E.U8 desc[UR4][R46.64], R7 ;  /* 0x000000072e003986 */ /* 0x0041e8000c101104 */
[----:B0-----:R-:W2:Y:S01]  /*1c0f50*/  LDL.LU.64 R46, [R1+0xbf0] ;  /* 0x000bf000012e7983 */ /* 0x001ea20000300a00 */
[----:B------:R-:W-:-:S03]  /*1c0f60*/  LOP3.LUT P5, RZ, R52, 0x20, RZ, 0xc0, !PT ;  /* 0x0000002034ff7812 */ /* 0x000fc600078ac0ff */
[----:B------:R-:W2:Y:S01]  /*1c0f70*/  LDL.LU.64 R30, [R1+0xbf8] ;  /* 0x000bf800011e7983 */ /* 0x000ea20000300a00 */
[C---:B------:R-:W-:Y:S02]  /*1c0f80*/  LOP3.LUT P4, RZ, R52.reuse, 0x10, RZ, 0xc0, !PT ;  /* 0x0000001034ff7812 */ /* 0x040fe4000788c0ff */
[C---:B------:R-:W-:Y:S02]  /*1c0f90*/  LOP3.LUT P0, RZ, R52.reuse, 0x2, RZ, 0xc0, !PT ;  /* 0x0000000234ff7812 */ /* 0x040fe4000780c0ff */
[----:B------:R-:W-:Y:S02]  /*1c0fa0*/  PRMT R7, R37, 0x7771, RZ ;  /* 0x0000777125077816 */ /* 0x000fe400000000ff */
[----:B------:R-:W-:Y:S02]  /*1c0fb0*/  P2R R5, PR, RZ, 0x1 ;  /* 0x00000001ff057803 */ /* 0x000fe40000000000 */
[----:B------:R-:W-:Y:S01]  /*1c0fc0*/  LOP3.LUT P0, RZ, R52, 0x4, RZ, 0xc0, !PT ;  /* 0x0000000434ff7812 */ /* 0x000fe2000780c0ff */
[----:B------:R0:W-:Y:S03]  /*1c0fd0*/  @P5 STG.E.U8 desc[UR4][R32.64], R7 ;  /* 0x0000000720005986 */ /* 0x0001e6000c101104 */
[----:B------:R-:W-:-:S02]  /*1c0fe0*/  P2R R6, PR, RZ, 0x1 ;  /* 0x00000001ff067803 */ /* 0x000fc40000000000 */
[----:B------:R-:W-:Y:S02]  /*1c0ff0*/  LOP3.LUT P0, RZ, R52, 0x8, RZ, 0xc0, !PT ;  /* 0x0000000834ff7812 */ /* 0x000fe4000780c0ff */
[C---:B0-----:R-:W-:Y:S01]  /*1c1000*/  PRMT R7, R37.reuse, 0x7772, RZ ;  /* 0x0000777225077816 */ /* 0x041fe200000000ff */
[----:B------:R-:W2:Y:S04]  /*1c1010*/  LDL.LU.64 R32, [R1+0xbe8] ;  /* 0x000be80001207983 */ /* 0x000ea80000300a00 */
[----:B------:R0:W-:Y:S04]  /*1c1020*/  @P4 STG.E.U8 desc[UR4][R34.64], R7 ;  /* 0x0000000722004986 */ /* 0x0001e8000c101104 */
[----:B0-----:R-:W2:Y:S04]  /*1c1030*/  LDL.LU.64 R34, [R1+0xbe0] ;  /* 0x000be00001227983 */ /* 0x001ea80000300a00 */
[----:B------:R-:W2:Y:S01]  /*1c1040*/  LDL.LU R45, [R1+0x4ac] ;  /* 0x0004ac00012d7983 */ /* 0x000ea20000300800 */
[----:B------:R-:W-:-:S03]  /*1c1050*/  PRMT R7, R37, 0x7773, RZ ;  /* 0x0000777325077816 */ /* 0x000fc600000000ff */
[----:B------:R-:W2:Y:S04]  /*1c1060*/  LDL.LU.64 R36, [R1+0xbd8] ;  /* 0x000bd80001247983 */ /* 0x000ea80000300a00 */
[----:B------:R0:W-:Y:S01]  /*1c1070*/  @P0 STG.E.U8 desc[UR4][R40.64], R7 ;  /* 0x0000000728000986 */ /* 0x0001e2000c101104 */
[----:B------:R-:W-:-:S03]  /*1c1080*/  ISETP.NE.AND P0, PT, R6, RZ, PT ;  /* 0x000000ff0600720c */ /* 0x000fc60003f05270 */
[----:B0-----:R-:W2:Y:S01]  /*1c1090*/  LDL.LU.64 R40, [R1+0xbc8] ;  /* 0x000bc80001287983 */ /* 0x001ea20000300a00 */
[----:B------:R-:W-:-:S04]  /*1c10a0*/  LOP3.LUT P6, RZ, R51, 0x10000000, RZ, 0xc0, !PT ;  /* 0x1000000033ff7812 */ /* 0x000fc800078cc0ff */
[----:B------:R-:W-:Y:S02]  /*1c10b0*/  P2R R0, PR, RZ, 0x40 ;  /* 0x00000040ff007803 */ /* 0x000fe40000000000 */
[----:B------:R-:W-:-:S04]  /*1c10c0*/  LOP3.LUT P6, RZ, R51, 0x20000000, RZ, 0xc0, !PT ;  /* 0x2000000033ff7812 */ /* 0x000fc800078cc0ff */
[----:B------:R-:W-:Y:S02]  /*1c10d0*/  P2R R2, PR, RZ, 0x40 ;  /* 0x00000040ff027803 */ /* 0x000fe40000000000 */
[----:B------:R-:W-:-:S04]  /*1c10e0*/  LOP3.LUT P6, RZ, R51, 0x40000000, RZ, 0xc0, !PT ;  /* 0x4000000033ff7812 */ /* 0x000fc800078cc0ff */
[----:B------:R-:W-:Y:S02]  /*1c10f0*/  P2R R3, PR, RZ, 0x40 ;  /* 0x00000040ff037803 */ /* 0x000fe40000000000 */
[----:B------:R-:W-:-:S04]  /*1c1100*/  LOP3.LUT P6, RZ, R51, 0x80000000, RZ, 0xc0, !PT ;  /* 0x8000000033ff7812 */ /* 0x000fc800078cc0ff */
[----:B------:R-:W-:Y:S02]  /*1c1110*/  P2R R4, PR, RZ, 0x40 ;  /* 0x00000040ff047803 */ /* 0x000fe40000000000 */
[----:B------:R-:W-:Y:S02]  /*1c1120*/  LOP3.LUT P6, RZ, R52, 0x1, RZ, 0xc0, !PT ;  /* 0x0000000134ff7812 */ /* 0x000fe400078cc0ff */
[----:B---3--:R-:W-:-:S05]  /*1c1130*/  PRMT R6, R38, 0x7770, RZ ;  /* 0x0000777026067816 */ /* 0x008fca00000000ff */
[----:B------:R0:W-:Y:S01]  /*1c1140*/  @P0 STG.E.U8 desc[UR4][R42.64], R6 ;  /* 0x000000062a000986 */ /* 0x0001e2000c101104 */
[----:B------:R-:W-:Y:S02]  /*1c1150*/  ISETP.NE.AND P0, PT, R5, RZ, PT ;  /* 0x000000ff0500720c */ /* 0x000fe40003f05270 */
[C---:B------:R-:W-:Y:S01]  /*1c1160*/  PRMT R5, R38.reuse, 0x7771, RZ ;  /* 0x0000777126057816 */ /* 0x040fe200000000ff */
[----:B0-----:R-:W3:Y:S10]  /*1c1170*/  LDL.LU.64 R42, [R1+0xbb0] ;  /* 0x000bb000012a7983 */ /* 0x001ef40000300a00 */
[----:B----4-:R0:W-:Y:S04]  /*1c1180*/  @P0 STG.E.U8 desc[UR4][R48.64], R5 ;  /* 0x0000000530000986 */ /* 0x0101e8000c101104 */
[----:B0-----:R-:W4:Y:S01]  /*1c1190*/  LDL.LU.64 R48, [R1+0xba8] ;  /* 0x000ba80001307983 */ /* 0x001f220000300a00 */
[----:B------:R-:W-:-:S05]  /*1c11a0*/  PRMT R5, R38, 0x7772, RZ ;  /* 0x0000777226057816 */ /* 0x000fca00000000ff */
[----:B------:R-:W-:Y:S01]  /*1c11b0*/  @P6 STG.E.U8 desc[UR4][R26.64], R5 ;  /* 0x000000051a006986 */ /* 0x000fe2000c101104 */
[----:B------:R-:W-:Y:S02]  /*1c11c0*/  ISETP.NE.AND P6, PT, R4, RZ, PT ;  /* 0x000000ff0400720c */ /* 0x000fe40003fc5270 */
[----:B------:R-:W-:Y:S02]  /*1c11d0*/  PRMT R4, R38, 0x7773, RZ ;  /* 0x0000777326047816 */ /* 0x000fe400000000ff */
[----:B------:R-:W4:Y:S09]  /*1c11e0*/  LDL.LU R38, [R1+0x3b0] ;  /* 0x0003b00001267983 */ /* 0x000f320000300800 */
[----:B------:R-:W-:Y:S01]  /*1c11f0*/  @P6 STG.E.U8 desc[UR4][R28.64], R4 ;  /* 0x000000041c006986 */ /* 0x000fe2000c101104 */
[----:B------:R-:W-:-:S02]  /*1c1200*/  ISETP.NE.AND P6, PT, R3, RZ, PT ;  /* 0x000000ff0300720c */ /* 0x000fc40003fc5270 */
[----:B------:R-:W-:-:S11]  /*1c1210*/  PRMT R3, R44, 0x7770, RZ ;  /* 0x000077702c037816 */ /* 0x000fd600000000ff */
[----:B--2---:R0:W-:Y:S04]  /*1c1220*/  @P6 STG.E.U8 desc[UR4][R46.64], R3 ;  /* 0x000000032e006986 */ /* 0x0041e8000c101104 */
[----:B0-----:R-:W2:Y:S01]  /*1c1230*/  LDL.LU.64 R46, [R1+0xba0] ;  /* 0x000ba000012e7983 */ /* 0x001ea20000300a00 */
[----:B------:R-:W-:Y:S02]  /*1c1240*/  ISETP.NE.AND P6, PT, R2, RZ, PT ;  /* 0x000000ff0200720c */ /* 0x000fe40003fc5270 */
[----:B------:R-:W-:Y:S02]  /*1c1250*/  PRMT R2, R44, 0x7771, RZ ;  /* 0x000077712c027816 */ /* 0x000fe400000000ff */
[----:B------:R-:W-:-:S09]  /*1c1260*/  LOP3.LUT P1, RZ, R51, 0x8000000, RZ, 0xc0, !PT ;  /* 0x0800000033ff7812 */ /* 0x000fd2000782c0ff */
[----:B------:R0:W-:Y:S01]  /*1c1270*/  @P6 STG.E.U8 desc[UR4][R30.64], R2 ;  /* 0x000000021e006986 */ /* 0x0001e2000c101104 */
[----:B------:R-:W-:Y:S02]  /*1c1280*/  ISETP.NE.AND P6, PT, R0, RZ, PT ;  /* 0x000000ff0000720c */ /* 0x000fe40003fc5270 */
[C---:B------:R-:W-:Y:S02]  /*1c1290*/  PRMT R0, R44.reuse, 0x7772, RZ ;  /* 0x000077722c007816 */ /* 0x040fe400000000ff */
[----:B------:R-:W-:Y:S01]  /*1c12a0*/  LOP3.LUT P2, RZ, R51, 0x4000000, RZ, 0xc0, !PT ;  /* 0x0400000033ff7812 */ /* 0x000fe2000784c0ff */
[----:B0-----:R-:W2:Y:S08]  /*1c12b0*/  LDL.LU.64 R30, [R1+0xbc0] ;  /* 0x000bc000011e7983 */ /* 0x001eb00000300a00 */
[----:B------:R0:W-:Y:S02]  /*1c12c0*/  @P6 STG.E.U8 desc[UR4][R32.64], R0 ;  /* 0x0000000020006986 */ /* 0x0001e4000c101104 */
[----:B0-----:R-:W-:-:S05]  /*1c12d0*/  PRMT R0, R44, 0x7773, RZ ;  /* 0x000077732c007816 */ /* 0x001fca00000000ff */
[----:B------:R0:W-:Y:S02]  /*1c12e0*/  @P1 STG.E.U8 desc[UR4][R34.64], R0 ;  /* 0x0000000022001986 */ /* 0x0001e4000c101104 */
[----:B0-----:R-:W-:-:S05]  /*1c12f0*/  PRMT R0, R45, 0x7770, RZ ;  /* 0x000077702d007816 */ /* 0x001fca00000000ff */
[----:B------:R0:W-:Y:S01]  /*1c1300*/  @P2 STG.E.U8 desc[UR4][R36.64], R0 ;  /* 0x0000000024002986 */ /* 0x0001e2000c101104 */
[----:B------:R-:W-:-:S03]  /*1c1310*/  LOP3.LUT P3, RZ, R51, 0x2000000, RZ, 0xc0, !PT ;  /* 0x0200000033ff7812 */ /* 0x000fc6000786c0ff */
[----:B0-----:R-:W2:Y:S01]  /*1c1320*/  LDL.LU.64 R36, [R1+0xbb8] ;  /* 0x000bb80001247983 */ /* 0x001ea20000300a00 */
[----:B------:R-:W-:Y:S02]  /*1c1330*/  LOP3.LUT P5, RZ, R51, 0x1000000, RZ, 0xc0, !PT ;  /* 0x0100000033ff7812 */ /* 0x000fe400078ac0ff */
[----:B------:R-:W-:Y:S02]  /*1c1340*/  PRMT R0, R45, 0x7771, RZ ;  /* 0x000077712d007816 */ /* 0x000fe400000000ff */
[----:B------:R-:W-:Y:S01]  /*1c1350*/  LOP3.LUT P4, RZ, R51, 0x800000, RZ, 0xc0, !PT ;  /* 0x0080000033ff7812 */ /* 0x000fe2000788c0ff */
[----:B------:R-:W2:Y:S04]  /*1c1360*/  LDL.LU.64 R32, [R1+0xbd0] ;  /* 0x000bd00001207983 */ /* 0x000ea80000300a00 */
[----:B------:R0:W-:Y:S02]  /*1c1370*/  @P3 STG.E.U8 desc[UR4][R40.64], R0 ;  /* 0x0000000028003986 */ /* 0x0001e4000c101104 */
[----:B0-----:R-:W-:-:S05]  /*1c1380*/  PRMT R0, R45, 0x7772, RZ ;  /* 0x000077722d007816 */ /* 0x001fca00000000ff */
[----:B---3--:R0:W-:Y:S02]  /*1c1390*/  @P5 STG.E.U8 desc[UR4][R42.64], R0 ;  /* 0x000000002a005986 */ /* 0x0081e4000c101104 */
[----:B0-----:R-:W-:Y:S02]  /*1c13a0*/  PRMT R0, R45, 0x7773, RZ ;  /* 0x000077732d007816 */ /* 0x001fe400000000ff */
[----:B------:R-:W3:Y:S04]  /*1c13b0*/  LDL.LU.64 R44, [R1+0xb98] ;  /* 0x000b9800012c7983 */ /* 0x000ee80000300a00 */
[----:B----4-:R0:W-:Y:S04]  /*1c13c0*/  @P4 STG.E.U8 desc[UR4][R48.64], R0 ;  /* 0x0000000030004986 */ /* 0x0101e8000c101104 */
[----:B0-----:R-:W4:Y:S04]  /*1c13d0*/  LDL.LU R49, [R1+0x2b0] ;  /* 0x0002b00001317983 */ /* 0x001f280000300800 */
[----:B------:R-:W3:Y:S04]  /*1c13e0*/  LDL.LU.64 R34, [R1+0xb90] ;  /* 0x000b900001227983 */ /* 0x000ee80000300a00 */
[----:B------:R-:W3:Y:S01]  /*1c13f0*/  LDL.LU.64 R40, [R1+0xb88] ;  /* 0x000b880001287983 */ /* 0x000ee20000300a00 */
[----:B------:R-:W-:-:S03]  /*1c1400*/  LOP3.LUT P0, RZ, R51, 0x400000, RZ, 0xc0, !PT ;  /* 0x0040000033ff7812 */ /* 0x000fc6000780c0ff */
[----:B------:R-:W3:Y:S01]  /*1c1410*/  LDL.LU.64 R42, [R1+0xb80] ;  /* 0x000b8000012a7983 */ /* 0x000ee20000300a00 */
[----:B------:R-:W-:-:S09]  /*1c1420*/  PRMT R0, R38, 0x7770, RZ ;  /* 0x0000777026007816 */ /* 0x000fd200000000ff */
[----:B--2---:R0:W-:Y:S04]  /*1c1430*/  @P0 STG.E.U8 desc[UR4][R46.64], R0 ;  /* 0x000000002e000986 */ /* 0x0041e8000c101104 */
[----:B0-----:R-:W2:Y:S04]  /*1c1440*/  LDL.LU.64 R46, [R1+0xb78] ;  /* 0x000b7800012e7983 */ /* 0x001ea80000300a00 */
[----:B------:R-:W2:Y:S01]  /*1c1450*/  LDL.LU R48, [R1+0x3b4] ;  /* 0x0003b40001307983 */ /* 0x000ea20000300800 */
[C---:B------:R-:W-:Y:S02]  /*1c1460*/  LOP3.LUT P1, RZ, R51.reuse, 0x200000, RZ, 0xc0, !PT ;  /* 0x0020000033ff7812 */ /* 0x040fe4000782c0ff */
[----:B------:R-:W-:-:S02]  /*1c1470*/  LOP3.LUT P2, RZ, R51, 0x100000, RZ, 0xc0, !PT ;  /* 0x0010000033ff7812 */ /* 0x000fc4000784c0ff */
[----:B------:R-:W-:-:S09]  /*1c1480*/  PRMT R8, R38, 0x7771, RZ ;  /* 0x0000777126087816 */ /* 0x000fd200000000ff */
[----:B------:R0:W-:Y:S02]  /*1c1490*/  @P1 STG.E.U8 desc[UR4][R30.64], R8 ;  /* 0x000000081e001986 */ /* 0x0001e4000c101104 */
[C---:B0-----:R-:W-:Y:S02]  /*1c14a0*/  PRMT R8, R38.reuse, 0x7772, RZ ;  /* 0x0000777226087816 */ /* 0x041fe400000000ff */
[C---:B------:R-:W-:Y:S02]  /*1c14b0*/  LOP3.LUT P3, RZ, R51.reuse, 0x80000, RZ, 0xc0, !PT ;  /* 0x0008000033ff7812 */ /* 0x040fe4000786c0ff */
[----:B------:R-:W-:Y:S01]  /*1c14c0*/  LOP3.LUT P6, RZ, R51, 0x40000, RZ, 0xc0, !PT ;  /* 0x0004000033ff7812 */ /* 0x000fe200078cc0ff */
[----:B------:R0:W-:Y:S04]  /*1c14d0*/  @P2 STG.E.U8 desc[UR4][R36.64], R8 ;  /* 0x0000000824002986 */ /* 0x0001e8000c101104 */
[----:B0-----:R-:W2:Y:S04]  /*1c14e0*/  LDL.LU.64 R36, [R1+0xb70] ;  /* 0x000b700001247983 */ /* 0x001ea80000300a00 */
[----:B------:R-:W2:Y:S01]  /*1c14f0*/  LDL.LU.64 R24, [R1+0xb68] ;  /* 0x000b680001187983 */ /* 0x000ea20000300a00 */
[----:B------:R-:W-:-:S03]  /*1c1500*/  PRMT R8, R38, 0x7773, RZ ;  /* 0x0000777326087816 */ /* 0x000fc600000000ff */
[----:B------:R-:W2:Y:S04]  /*1c1510*/  LDL.LU.64 R30, [R1+0xb60] ;  /* 0x000b6000011e7983 */ /* 0x000ea80000300a00 */
[----:B------:R4:W-:Y:S01]  /*1c1520*/  @P3 STG.E.U8 desc[UR4][R32.64], R8 ;  /* 0x0000000820003986 */ /* 0x0009e2000c101104 */
[----:B------:R-:W-:-:S04]  /*1c1530*/  LOP3.LUT P5, RZ, R51, 0x8000, RZ, 0xc0, !PT ;  /* 0x0000800033ff7812 */ /* 0x000fc800078ac0ff */
[----:B------:R-:W-:Y:S02]  /*1c1540*/  P2R R6, PR, RZ, 0x20 ;  /* 0x00000020ff067803 */ /* 0x000fe40000000000 */
[----:B------:R-:W-:-:S04]  /*1c1550*/  LOP3.LUT P5, RZ, R51, 0x10000, RZ, 0xc0, !PT ;  /* 0x0001000033ff7812 */ /* 0x000fc800078ac0ff */
[----:B------:R-:W-:Y:S02]  /*1c1560*/  P2R R7, PR, RZ, 0x20 ;  /* 0x00000020ff077803 */ /* 0x000fe40000000000 */
[C---:B------:R-:W-:Y:S02]  /*1c1570*/  LOP3.LUT P5, RZ, R51.reuse, 0x20000, RZ, 0xc0, !PT ;  /* 0x0002000033ff7812 */ /* 0x040fe400078ac0ff */
        /* <DEDUP_REMOVED lines=11> */
[----:B----4-:R-:W-:-:S05]  /*1c1630*/  PRMT R8, R49, 0x7770, RZ ;  /* 0x0000777031087816 */ /* 0x010fca00000000ff */
[----:B---3--:R0:W-:Y:S04]  /*1c1640*/  @P6 STG.E.U8 desc[UR4][R44.64], R8 ;  /* 0x000000082c006986 */ /* 0x0081e8000c101104 */
[----:B0-----:R-:W3:Y:S04]  /*1c1650*/  LDL.LU R45, [R1+0x2b4] ;  /* 0x0002b400012d7983 */ /* 0x001ee80000300800 */
[----:B------:R-:W4:Y:S01]  /*1c1660*/  LDL.LU.64 R32, [R1+0xb58] ;  /* 0x000b580001207983 */ /* 0x000f220000300a00 */
[----:B------:R-:W-:-:S05]  /*1c1670*/  PRMT R8, R49, 0x7771, RZ ;  /* 0x0000777131087816 */ /* 0x000fca00000000ff */
[----:B------:R0:W-:Y:S01]  /*1c1680*/  @P5 STG.E.U8 desc[UR4][R34.64], R8 ;  /* 0x0000000822005986 */ /* 0x0001e2000c101104 */
[----:B------:R-:W-:-:S03]  /*1c1690*/  ISETP.NE.AND P5, PT, R7, RZ, PT ;  /* 0x000000ff0700720c */ /* 0x000fc60003fa5270 */
[----:B0-----:R-:W4:Y:S01]  /*1c16a0*/  LDL.LU.64 R34, [R1+0xb50] ;  /* 0x000b500001227983 */ /* 0x001f220000300a00 */
[----:B------:R-:W-:-:S09]  /*1c16b0*/  PRMT R7, R49, 0x7772, RZ ;  /* 0x0000777231077816 */ /* 0x000fd200000000ff */
[----:B------:R0:W-:Y:S01]  /*1c16c0*/  @P5 STG.E.U8 desc[UR4][R40.64], R7 ;  /* 0x0000000728005986 */ /* 0x0001e2000c101104 */
[----:B------:R-:W-:Y:S02]  /*1c16d0*/  ISETP.NE.AND P5, PT, R6, RZ, PT ;  /* 0x000000ff0600720c */ /* 0x000fe40003fa5270 */
[----:B------:R-:W-:Y:S01]  /*1c16e0*/  PRMT R6, R49, 0x7773, RZ ;  /* 0x0000777331067816 */ /* 0x000fe200000000ff */
[----:B0-----:R-:W4:Y:S10]  /*1c16f0*/  LDL.LU.64 R40, [R1+0xb40] ;  /* 0x000b400001287983 */ /* 0x001f340000300a00 */
[----:B------:R0:W-:Y:S04]  /*1c1700*/  @P5 STG.E.U8 desc[UR4][R42.64], R6 ;  /* 0x000000062a005986 */ /* 0x0001e8000c101104 */
[----:B------:R-:W4:Y:S04]  /*1c1710*/  LDL.LU.64 R26, [R1+0xb48] ;  /* 0x000b4800011a7983 */ /* 0x000f280000300a00 */
[----:B0-----:R-:W4:Y:S04]  /*1c1720*/  LDL.LU.64 R42, [R1+0xb30] ;  /* 0x000b3000012a7983 */ /* 0x001f280000300a00 */
[----:B------:R-:W4:Y:S01]  /*1c1730*/  LDL.LU R49, [R1+0x3b8] ;  /* 0x0003b80001317983 */ /* 0x000f220000300800 */
[----:B--2---:R-:W-:-:S05]  /*1c1740*/  PRMT R6, R48, 0x7770, RZ ;  /* 0x0000777030067816 */ /* 0x004fca00000000ff */
[----:B------:R0:W-:Y:S04]  /*1c1750*/  @P0 STG.E.U8 desc[UR4][R46.64], R6 ;  /* 0x000000062e000986 */ /* 0x0001e8000c101104 */
[----:B0-----:R-:W2:Y:S04]  /*1c1760*/  LDL.LU R47, [R1+0x264] ;  /* 0x00026400012f7983 */ /* 0x001ea80000300800 */
[----:B------:R-:W2:Y:S01]  /*1c1770*/  LDL.LU.64 R28, [R1+0xb38] ;  /* 0x000b3800011c7983 */ /* 0x000ea20000300a00 */
[----:B------:R-:W-:Y:S02]  /*1c1780*/  ISETP.NE.AND P0, PT, R5, RZ, PT ;  /* 0x000000ff0500720c */ /* 0x000fe40003f05270 */
[----:B------:R-:W-:-:S11]  /*1c1790*/  PRMT R5, R48, 0x7771, RZ ;  /* 0x0000777130057816 */ /* 0x000fd600000000ff */
[----:B------:R0:W-:Y:S01]  /*1c17a0*/  @P0 STG.E.U8 desc[UR4][R36.64], R5 ;  /* 0x0000000524000986 */ /* 0x0001e2000c101104 */
[----:B------:R-:W-:Y:S02]  /*1c17b0*/  ISETP.NE.AND P0, PT, R4, RZ, PT ;  /* 0x000000ff0400720c */ /* 0x000fe40003f05270 */
[----:B------:R-:W-:Y:S01]  /*1c17c0*/  PRMT R4, R48, 0x7772, RZ ;  /* 0x0000777230047816 */ /* 0x000fe200000000ff */
[----:B0-----:R-:W2:Y:S10]  /*1c17d0*/  LDL R37, [R1+0x260] ;  /* 0x0002600001257983 */ /* 0x001eb40000100800 */
[----:B------:R-:W-:Y:S01]  /*1c17e0*/  @P0 STG.E.U8 desc[UR4][R24.64], R4 ;  /* 0x0000000418000986 */ /* 0x000fe2000c101104 */
[----:B------:R-:W-:-:S02]  /*1c17f0*/  ISETP.NE.AND P0, PT, R3, RZ, PT ;  /* 0x000000ff0300720c */ /* 0x000fc40003f05270 */
[----:B------:R-:W-:-:S11]  /*1c1800*/  PRMT R3, R48, 0x7773, RZ ;  /* 0x0000777330037816 */ /* 0x000fd600000000ff */
[----:B------:R0:W-:Y:S01]  /*1c1810*/  @P0 STG.E.U8 desc[UR4][R30.64], R3 ;  /* 0x000000031e000986 */ /* 0x0001e2000c101104 */
[----:B------:R-:W-:-:S03]  /*1c1820*/  ISETP.NE.AND P0, PT, R2, RZ, PT ;  /* 0x000000ff0200720c */ /* 0x000fc60003f05270 */
[----:B0-----:R-:W2:Y:S04]  /*1c1830*/  LDL.LU.64 R30, [R1+0xab8] ;  /* 0x000ab800011e7983 */ /* 0x001ea80000300a00 */
[----:B------:R-:W2:Y:S01]  /*1c1840*/  LDL.LU R46, [R1+0x158] ;  /* 0x00015800012e7983 */ /* 0x000ea20000300800 */
[C---:B------:R-:W-:Y:S02]  /*1c1850*/  LOP3.LUT P1, RZ, R51.reuse, 0x100, RZ, 0xc0, !PT ;  /* 0x0000010033ff7812 */ /* 0x040fe4000782c0ff */
[C---:B------:R-:W-:Y:S02]  /*1c1860*/  LOP3.LUT P4, RZ, R51.reuse, 0x80, RZ, 0xc0, !PT ;  /* 0x0000008033ff7812 */ /* 0x040fe4000788c0ff */
[C---:B------:R-:W-:Y:S02]  /*1c1870*/  LOP3.LUT P2, RZ, R51.reuse, 0x20, RZ, 0xc0, !PT ;  /* 0x0000002033ff7812 */ /* 0x040fe4000784c0ff */
[----:B------:R-:W-:-:S02]  /*1c1880*/  LOP3.LUT P3, RZ, R51, 0x8, RZ, 0xc0, !PT ;  /* 0x0000000833ff7812 */ /* 0x000fc4000786c0ff */
[----:B---3--:R-:W-:-:S05]  /*1c1890*/  PRMT R2, R45, 0x7770, RZ ;  /* 0x000077702d027816 */ /* 0x008fca00000000ff */
[----:B----4-:R0:W-:Y:S01]  /*1c18a0*/  @P0 STG.E.U8 desc[UR4][R32.64], R2 ;  /* 0x0000000220000986 */ /* 0x0101e2000c101104 */
[----:B------:R-:W-:-:S03]  /*1c18b0*/  ISETP.NE.AND P0, PT, R0, RZ, PT ;  /* 0x000000ff0000720c */ /* 0x000fc60003f05270 */
[----:B0-----:R-:W3:Y:S01]  /*1c18c0*/  LDL.LU.64 R32, [R1+0xab0] ;  /* 0x000ab00001207983 */ /* 0x001ee20000300a00 */
[----:B------:R-:W-:-:S03]  /*1c18d0*/  PRMT R0, R45, 0x7771, RZ ;  /* 0x000077712d007816 */ /* 0x000fc600000000ff */
[----:B------:R-:W4:Y:S04]  /*1c18e0*/  LDL.LU R44, [R1+0x2b8] ;  /* 0x0002b800012c7983 */ /* 0x000f280000300800 */
[----:B------:R-:W4:Y:S04]  /*1c18f0*/  LDL.LU R48, [R1+0x15c] ;  /* 0x00015c0001307983 */ /* 0x000f280000300800 */
[----:B------:R0:W-:Y:S04]  /*1c1900*/  @P0 STG.E.U8 desc[UR4][R34.64], R0 ;  /* 0x0000000022000986 */ /* 0x0001e8000c101104 */
[----:B0-----:R-:W4:Y:S01]  /*1c1910*/  LDL.LU.64 R34, [R1+0xa90] ;  /* 0x000a900001227983 */ /* 0x001f220000300a00 */
[----:B------:R-:W-:-:S05]  /*1c1920*/  PRMT R0, R45, 0x7772, RZ ;  /* 0x000077722d007816 */ /* 0x000fca00000000ff */
[----:B------:R0:W-:Y:S04]  /*1c1930*/  @P1 STG.E.U8 desc[UR4][R40.64], R0 ;  /* 0x0000000028001986 */ /* 0x0001e8000c101104 */
[----:B0-----:R-:W4:Y:S01]  /*1c1940*/  LDL.LU.64 R40, [R1+0xa38] ;  /* 0x000a380001287983 */ /* 0x001f220000300a00 */
[----:B------:R-:W-:-:S05]  /*1c1950*/  PRMT R0, R45, 0x7773, RZ ;  /* 0x000077732d007816 */ /* 0x000fca00000000ff */
[----:B------:R0:W-:Y:S02]  /*1c1960*/  @P4 STG.E.U8 desc[UR4][R26.64], R0 ;  /* 0x000000001a004986 */ /* 0x0001e4000c101104 */
[----:B0-----:R-:W-:-:S05]  /*1c1970*/  PRMT R0, R49, 0x7770, RZ ;  /* 0x0000777031007816 */ /* 0x001fca00000000ff */
[----:B------:R0:W-:Y:S04]  /*1c1980*/  @P2 STG.E.U8 desc[UR4][R42.64], R0 ;  /* 0x000000002a002986 */ /* 0x0001e8000c101104 */
[----:B0-----:R-:W4:Y:S01]  /*1c1990*/  LDL.LU.64 R42, [R1+0xa68] ;  /* 0x000a6800012a7983 */ /* 0x001f220000300a00 */
[----:B------:R-:W-:-:S05]  /*1c19a0*/  PRMT R0, R49, 0x7771, RZ ;  /* 0x0000777131007816 */ /* 0x000fca00000000ff */
[----:B--2---:R0:W-:Y:S04]  /*1c19b0*/  @P3 STG.E.U8 desc[UR4][R28.64], R0 ;  /* 0x000000001c003986 */ /* 0x0041e8000c101104 */
[----:B0-----:R-:W2:Y:S01]  /*1c19c0*/  LDL.LU.64 R28, [R1+0xa60] ;  /* 0x000a6000011c7983 */ /* 0x001ea20000300a00 */
[----:B------:R-:W-:Y:S02]  /*1c19d0*/  LOP3.LUT P6, RZ, R51, 0x4, RZ, 0xc0, !PT ;  /* 0x0000000433ff7812 */ /* 0x000fe400078cc0ff */
[----:B------:R-:W-:Y:S01]  /*1c19e0*/  PRMT R0, R49, 0x7772, RZ ;  /* 0x0000777231007816 */ /* 0x000fe200000000ff */
[----:B------:R-:W2:Y:S01]  /*1c19f0*/  LDL.LU R45, [R1+0x3bc] ;  /* 0x0003bc00012d7983 */ /* 0x000ea20000300800 */
[----:B------:R-:W-:Y:S01]  /*1c1a00*/  ISETP.LT.AND P3, PT, R47, UR6, !P6 ;  /* 0x000000062f007c0c */ /* 0x000fe2000f761270 */
[----:B------:R-:W0:Y:S01]  /*1c1a10*/  LDCU UR6, c[0x0][0x398] ;  /* 0x00007300ff0677ac */ /* 0x000e220008000800 */
[----:B------:R-:W-:-:S02]  /*1c1a20*/  LOP3.LUT P5, RZ, R51, 0x2, RZ, 0xc0, !PT ;  /* 0x0000000233ff7812 */ /* 0x000fc400078ac0ff */
[----:B0-----:R-:W-:Y:S01]  /*1c1a30*/  ISETP.LT.AND P6, PT, R37, UR6, !P6 ;  /* 0x0000000625007c0c */ /* 0x001fe2000f7c1270 */
[----:B------:R-:W0:Y:S08]  /*1c1a40*/  LDCU UR6, c[0x0][0x398] ;  /* 0x00007300ff0677ac */ /* 0x000e300008000800 */
[----:B------:R1:W-:Y:S04]  /*1c1a50*/  @P3 STG.E.U8 desc[UR4][R30.64], R0 ;  /* 0x000000001e003986 */ /* 0x0003e8000c101104 */
[----:B-1----:R-:W2:Y:S01]  /*1c1a60*/  LDL.LU.64 R30, [R1+0x9f0] ;  /* 0x0009f000011e7983 */ /* 0x002ea20000300a00 */
[----:B------:R-:W-:-:S05]  /*1c1a70*/  PRMT R0, R49, 0x7773, RZ ;  /* 0x0000777331007816 */ /* 0x000fca00000000ff */
[----:B---3--:R1:W-:Y:S01]  /*1c1a80*/  @P6 STG.E.U8 desc[UR4][R32.64], R0 ;  /* 0x0000000020006986 */ /* 0x0083e2000c101104 */
[----:B0-----:R-:W-:Y:S01]  /*1c1a90*/  ISETP.LT.AND P6, PT, R46, UR6, !P5 ;  /* 0x000000062e007c0c */ /* 0x001fe2000efc1270 */
[----:B------:R-:W0:Y:S02]  /*1c1aa0*/  LDCU UR6, c[0x0][0x398] ;  /* 0x00007300ff0677ac */ /* 0x000e240008000800 */
[----:B-1----:R-:W3:Y:S01]  /*1c1ab0*/  LDL.LU.64 R32, [R1+0x9f8] ;  /* 0x0009f80001207983 */ /* 0x002ee20000300a00 */
[----:B----4-:R-:W-:-:S09]  /*1c1ac0*/  PRMT R0, R44, 0x7770, RZ ;  /* 0x000077702c007816 */ /* 0x010fd200000000ff */
[----:B------:R1:W-:Y:S01]  /*1c1ad0*/  @P6 STG.E.U8 desc[UR4][R34.64], R0 ;  /* 0x0000000022006986 */ /* 0x0003e2000c101104 */
[----:B0-----:R-:W-:Y:S01]  /*1c1ae0*/  ISETP.LT.AND P6, PT, R48, UR6, !P5 ;  /* 0x0000000630007c0c */ /* 0x001fe2000efc1270 */
[----:B------:R-:W0:Y:S02]  /*1c1af0*/  LDCU UR6, c[0x0][0x398] ;  /* 0x00007300ff0677ac */ /* 0x000e240008000800 */
[----:B-1----:R-:W4:Y:S01]  /*1c1b00*/  LDL.LU.64 R34, [R1+0xa20] ;  /* 0x000a200001227983 */ /* 0x002f220000300a00 */
[----:B------:R-:W-:-:S09]  /*1c1b10*/  PRMT R0, R44, 0x7771, RZ ;  /* 0x000077712c007816 */ /* 0x000fd200000000ff */
[----:B------:R1:W-:Y:S01]  /*1c1b20*/  @P6 STG.E.U8 desc[UR4][R40.64], R0 ;  /* 0x0000000028006986 */ /* 0x0003e2000c101104 */
[----:B0-----:R-:W-:Y:S01]  /*1c1b30*/  ISETP.LT.AND P6, PT, R47, UR6, !P5 ;  /* 0x000000062f007c0c */ /* 0x001fe2000efc1270 */
[----:B------:R-:W0:Y:S02]  /*1c1b40*/  LDCU UR6, c[0x0][0x398] ;  /* 0x00007300ff0677ac */ /* 0x000e240008000800 */
[----:B-1----:R-:W4:Y:S01]  /*1c1b50*/  LDL.LU.64 R40, [R1+0xa30] ;  /* 0x000a300001287983 */ /* 0x002f220000300a00 */
[----:B------:R-:W-:-:S03]  /*1c1b60*/  PRMT R0, R44, 0x7772, RZ ;  /* 0x000077722c007816 */ /* 0x000fc600000000ff */
[----:B------:R-:W4:Y:S01]  /*1c1b70*/  LDL.LU R49, [R1+0x2bc] ;  /* 0x0002bc0001317983 */ /* 0x000f220000300800 */
[----:B0-----:R-:W-:Y:S01]  /*1c1b80*/  ISETP.LT.AND P5, PT, R37, UR6, !P5 ;  /* 0x0000000625007c0c */ /* 0x001fe2000efa1270 */
[----:B------:R-:W0:Y:S04]  /*1c1b90*/  LDCU UR6, c[0x0][0x398] ;  /* 0x00007300ff0677ac */ /* 0x000e280008000800 */
[----:B------:R1:W-:Y:S04]  /*1c1ba0*/  @P6 STG.E.U8 desc[UR4][R42.64], R0 ;  /* 0x000000002a006986 */ /* 0x0003e8000c101104 */
[----:B-1----:R-:W4:Y:S01]  /*1c1bb0*/  LDL.LU.64 R42, [R1+0xa08] ;  /* 0x000a0800012a7983 */ /* 0x002f220000300a00 */
[----:B------:R-:W-:-:S05]  /*1c1bc0*/  PRMT R0, R44, 0x7773, RZ ;  /* 0x000077732c007816 */ /* 0x000fca00000000ff */
[----:B--2---:R1:W-:Y:S04]  /*1c1bd0*/  @P5 STG.E.U8 desc[UR4][R28.64], R0 ;  /* 0x000000001c005986 */ /* 0x0043e8000c101104 */
[----:B-1----:R-:W2:Y:S01]  /*1c1be0*/  LDL.LU.64 R28, [R1+0xa28] ;  /* 0x000a2800011c7983 */ /* 0x002ea20000300a00 */
[----:B------:R-:W-:-:S04]  /*1c1bf0*/  LOP3.LUT P4, RZ, R51, 0x1, RZ, 0xc0, !PT ;  /* 0x0000000133ff7812 */ /* 0x000fc8000788c0ff */
[----:B0-----:R-:W-:Y:S01]  /*1c1c00*/  ISETP.LT.AND P5, PT, R46, UR6, !P4 ;  /* 0x000000062e007c0c */ /* 0x001fe2000e7a1270 */
[----:B------:R-:W0:Y:S01]  /*1c1c10*/  LDCU UR6, c[0x0][0x398] ;  /* 0x00007300ff0677ac */ /* 0x000e220008000800 */
[C---:B------:R-:W-:Y:S02]  /*1c1c20*/  PRMT R0, R45.reuse, 0x7770, RZ ;  /* 0x000077702d007816 */ /* 0x040fe400000000ff */
[----:B0-----:R-:W-:Y:S01]  /*1c1c30*/  ISETP.LT.AND P6, PT, R48, UR6, !P4 ;  /* 0x0000000630007c0c */ /* 0x001fe2000e7c1270 */
[----:B------:R-:W0:Y:S08]  /*1c1c40*/  LDCU UR6, c[0x0][0x398] ;  /* 0x00007300ff0677ac */ /* 0x000e300008000800 */
[----:B------:R1:W-:Y:S04]  /*1c1c50*/  @P5 STG.E.U8 desc[UR4][R30.64], R0 ;  /* 0x000000001e005986 */ /* 0x0003e8000c101104 */
[----:B-1----:R-:W2:Y:S01]  /*1c1c60*/  LDL.LU.64 R30, [R1+0xa58] ;  /* 0x000a5800011e7983 */ /* 0x002ea20000300a00 */
[----:B------:R-:W-:-:S02]  /*1c1c70*/  PRMT R0, R45, 0x7771, RZ ;  /* 0x000077712d007816 */ /* 0x000fc400000000ff */
[----:B------:R-:W-:-:S03]  /*1c1c80*/  LOP3.LUT P0, RZ, R39, 0x20000000, RZ, 0xc0, !PT ;  /* 0x2000000027ff7812 */ /* 0x000fc6000780c0ff */
[----:B---3--:R1:W-:Y:S01]  /*1c1c90*/  @P6 STG.E.U8 desc[UR4][R32.64], R0 ;  /* 0x0000000020006986 */ /* 0x0083e2000c101104 */
[----:B0-----:R-:W-:Y:S01]  /*1c1ca0*/  ISETP.LT.AND P6, PT, R47, UR6, !P4 ;  /* 0x000000062f007c0c */ /* 0x001fe2000e7c1270 */
[----:B------:R-:W0:Y:S02]  /*1c1cb0*/  LDCU UR6, c[0x0][0x398] ;  /* 0x00007300ff0677ac */ /* 0x000e240008000800 */
[----:B-1----:R-:W3:Y:S01]  /*1c1cc0*/  LDL.LU.64 R32, [R1+0xa88] ;  /* 0x000a880001207983 */ /* 0x002ee20000300a00 */
[----:B------:R-:W-:-:S03]  /*1c1cd0*/  PRMT R0, R45, 0x7772, RZ ;  /* 0x000077722d007816 */ /* 0x000fc600000000ff */
[----:B------:R-:W3:Y:S01]  /*1c1ce0*/  LDL.LU R44, [R1+0x820] ;  /* 0x00082000012c7983 */ /* 0x000ee20000300800 */
[----:B0-----:R-:W-:Y:S01]  /*1c1cf0*/  ISETP.LT.AND P4, PT, R37, UR6, !P4 ;  /* 0x0000000625007c0c */ /* 0x001fe2000e781270 */
[----:B------:R-:W0:Y:S04]  /*1c1d00*/  LDCU UR6, c[0x0][0x398] ;  /* 0x00007300ff0677ac */ /* 0x000e280008000800 */
[----:B----4-:R1:W-:Y:S04]  /*1c1d10*/  @P6 STG.E.U8 desc[UR4][R34.64], R0 ;  /* 0x0000000022006986 */ /* 0x0103e8000c101104 */
[----:B-1----:R-:W4:Y:S01]  /*1c1d20*/  LDL.LU.64 R34, [R1+0xa50] ;  /* 0x000a500001227983 */ /* 0x002f220000300a00 */
[----:B------:R-:W-:-:S05]  /*1c1d30*/  PRMT R0, R45, 0x7773, RZ ;  /* 0x000077732d007816 */ /* 0x000fca00000000ff */
        /* <DEDUP_REMOVED lines=9> */
[----:B------:R-:W-:-:S09]  /*1c1dd0*/  PRMT R0, R49, 0x7771, RZ ;  /* 0x0000777131007816 */ /* 0x000fd200000000ff */
[----:B--2---:R1:W-:Y:S04]  /*1c1de0*/  @P4 STG.E.U8 desc[UR4][R28.64], R0 ;  /* 0x000000001c004986 */ /* 0x0043e8000c101104 */
[----:B-1----:R-:W2:Y:S04]  /*1c1df0*/  LDL.LU.64 R28, [R1+0xa00] ;  /* 0x000a0000011c7983 */ /* 0x002ea80000300a00 */
[----:B------:R-:W2:Y:S01]  /*1c1e00*/  LDL.LU R45, [R1+0x10] ;  /* 0x00001000012d7983 */ /* 0x000ea20000300800 */
[----:B0-----:R-:W-:Y:S01]  /*1c1e10*/  ISETP.LT.AND P4, PT, R47, UR6, !P0 ;  /* 0x000000062f007c0c */ /* 0x001fe2000c781270 */
[----:B------:R-:W0:Y:S01]  /*1c1e20*/  LDCU UR6, c[0x0][0x398] ;  /* 0x00007300ff0677ac */ /* 0x000e220008000800 */
[----:B------:R-:W-:-:S02]  /*1c1e30*/  PRMT R0, R49, 0x7772, RZ ;  /* 0x0000777231007816 */ /* 0x000fc400000000ff */
[----:B------:R-:W-:Y:S02]  /*1c1e40*/  LOP3.LUT P5, RZ, R51, 0x10, RZ, 0xc0, !PT ;  /* 0x0000001033ff7812 */ /* 0x000fe400078ac0ff */
[----:B0-----:R-:W-:Y:S01]  /*1c1e50*/  ISETP.LT.AND P0, PT, R37, UR6, !P0 ;  /* 0x0000000625007c0c */ /* 0x001fe2000c701270 */
[----:B------:R-:W0:Y:S06]  /*1c1e60*/  LDCU UR6, c[0x0][0x398] ;  /* 0x00007300ff0677ac */ /* 0x000e2c0008000800 */
[----:B------:R1:W-:Y:S04]  /*1c1e70*/  @P4 STG.E.U8 desc[UR4][R30.64], R0 ;  /* 0x000000001e004986 */ /* 0x0003e8000c101104 */
[----:B-1----:R-:W2:Y:S01]  /*1c1e80*/  LDL.LU.64 R30, [R1+0xaa0] ;  /* 0x000aa000011e7983 */ /* 0x002ea20000300a00 */
[----:B------:R-:W-:-:S05]  /*1c1e90*/  PRMT R0, R49, 0x7773, RZ ;  /* 0x0000777331007816 */ /* 0x000fca00000000ff */
[----:B---3--:R1:W-:Y:S01]  /*1c1ea0*/  @P0 STG.E.U8 desc[UR4][R32.64], R0 ;  /* 0x0000000020000986 */ /* 0x0083e2000c101104 */
[----:B0-----:R-:W-:Y:S01]  /*1c1eb0*/  ISETP.LT.AND P0, PT, R46, UR6, !P5 ;  /* 0x000000062e007c0c */ /* 0x001fe2000ef01270 */
[----:B------:R-:W0:Y:S02]  /*1c1ec0*/  LDCU UR6, c[0x0][0x398] ;  /* 0x00007300ff0677ac */ /* 0x000e240008000800 */
[----:B-1----:R-:W3:Y:S01]  /*1c1ed0*/  LDL.LU.64 R32, [R1+0xaa8] ;  /* 0x000aa80001207983 */ /* 0x002ee20000300a00 */
[----:B------:R-:W-:-:S09]  /*1c1ee0*/  PRMT R0, R44, 0x7770, RZ ;  /* 0x000077702c007816 */ /* 0x000fd200000000ff */
[----:B----4-:R1:W-:Y:S01]  /*1c1ef0*/  @P0 STG.E.U8 desc[UR4][R34.64], R0 ;  /* 0x0000000022000986 */ /* 0x0103e2000c101104 */
        /* <DEDUP_REMOVED lines=9> */
[----:B------:R-:W4:Y:S06]  /*1c1f90*/  LDL.LU R49, [R1+0x824] ;  /* 0x0008240001317983 */ /* 0x000f2c0000300800 */
[----:B------:R1:W-:Y:S04]  /*1c1fa0*/  @P0 STG.E.U8 desc[UR4][R42.64], R0 ;  /* 0x000000002a000986 */ /* 0x0003e8000c101104 */
[----:B-1----:R-:W4:Y:S01]  /*1c1fb0*/  LDL.LU.64 R42, [R1+0x9d8] ;  /* 0x0009d800012a7983 */ /* 0x002f220000300a00 */
[----:B------:R-:W-:-:S03]  /*1c1fc0*/  PRMT R0, R44, 0x7773, RZ ;  /* 0x000077732c007816 */ /* 0x000fc600000000ff */
[----:B--2---:R1:W2:Y:S04]  /*1c1fd0*/  LDS.128 R4, [R45] ;  /* 0x000000002d047984 */ /* 0x0042a80000000c00 */
[----:B-1----:R-:W4:Y:S01]  /*1c1fe0*/  LDL.LU.64 R44, [R1+0x9d0] ;  /* 0x0009d000012c7983 */ /* 0x002f220000300a00 */
[----:B0-----:R-:W-:Y:S01]  /*1c1ff0*/  ISETP.LT.AND P0, PT, R37, UR6, !P5 ;  /* 0x0000000625007c0c */ /* 0x001fe2000ef01270 */
[----:B------:R-:W0:Y:S01]  /*1c2000*/  LDCU UR6, c[0x0][0x398] ;  /* 0x00007300ff0677ac */ /* 0x000e220008000800 */
[----:B------:R-:W-:-:S11]  /*1c2010*/  LOP3.LUT P6, RZ, R51, 0x40, RZ, 0xc0, !PT ;  /* 0x0000004033ff7812 */ /* 0x000fd600078cc0ff */
[----:B------:R2:W-:Y:S01]  /*1c2020*/  @P0 STG.E.U8 desc[UR4][R28.64], R0 ;  /* 0x000000001c000986 */ /* 0x0005e2000c101104 */
[----:B0-----:R-:W-:Y:S01]  /*1c2030*/  ISETP.LT.AND P0, PT, R46, UR6, !P6 ;  /* 0x000000062e007c0c */ /* 0x001fe2000f701270 */
[----:B------:R-:W0:Y:S01]  /*1c2040*/  LDCU UR6, c[0x0][0x398] ;  /* 0x00007300ff0677ac */ /* 0x000e220008000800 */
[----:B--2---:R-:W-:-:S11]  /*1c2050*/  PRMT R0, R4, 0x7770, RZ ;  /* 0x0000777004007816 */ /* 0x004fd600000000ff */
[----:B------:R1:W-:Y:S01]  /*1c2060*/  @P0 STG.E.U8 desc[UR4][R30.64], R0 ;  /* 0x000000001e000986 */ /* 0x0003e2000c101104 */
[----:B0-----:R-:W-:Y:S01]  /*1c2070*/  ISETP.LT.AND P0, PT, R48, UR6, !P6 ;  /* 0x0000000630007c0c */ /* 0x001fe2000f701270 */
[----:B------:R-:W0:Y:S01]  /*1c2080*/  LDCU UR6, c[0x0][0x398] ;  /* 0x00007300ff0677ac */ /* 0x000e220008000800 */
[----:B-1----:R-:W-:Y:S02]  /*1c2090*/  PRMT R0, R4, 0x7771, RZ ;  /* 0x0000777104007816 */ /* 0x002fe400000000ff */
[C---:B------:R-:W-:Y:S02]  /*1c20a0*/  LOP3.LUT P1, RZ, R39.reuse, 0x10000000, RZ, 0xc0, !PT ;  /* 0x1000000027ff7812 */ /* 0x040fe4000782c0ff */
[C---:B------:R-:W-:Y:S02]  /*1c20b0*/  LOP3.LUT P2, RZ, R39.reuse, 0x8000000, RZ, 0xc0, !PT ;  /* 0x0800000027ff7812 */ /* 0x040fe4000784c0ff */
[C---:B------:R-:W-:Y:S02]  /*1c20c0*/  LOP3.LUT P3, RZ, R39.reuse, 0x4000000, RZ, 0xc0, !PT ;  /* 0x0400000027ff7812 */ /* 0x040fe4000786c0ff */
[----:B------:R-:W-:-:S02]  /*1c20d0*/  LOP3.LUT P4, RZ, R39, 0x2000000, RZ, 0xc0, !PT ;  /* 0x0200000027ff7812 */ /* 0x000fc4000788c0ff */
[----:B------:R-:W-:Y:S01]  /*1c20e0*/  LOP3.LUT P5, RZ, R39, 0x1000000, RZ, 0xc0, !PT ;  /* 0x0100000027ff7812 */ /* 0x000fe200078ac0ff */
[----:B---3--:R1:W-:Y:S01]  /*1c20f0*/  @P0 STG.E.U8 desc[UR4][R32.64], R0 ;  /* 0x0000000020000986 */ /* 0x0083e2000c101104 */
[----:B0-----:R-:W-:Y:S01]  /*1c2100*/  ISETP.LT.AND P0, PT, R47, UR6, !P6 ;  /* 0x000000062f007c0c */ /* 0x001fe2000f701270 */
[----:B------:R-:W0:Y:S01]  /*1c2110*/  LDCU UR6, c[0x0][0x398] ;  /* 0x00007300ff0677ac */ /* 0x000e220008000800 */
[C---:B-1----:R-:W-:Y:S02]  /*1c2120*/  PRMT R0, R4.reuse, 0x7772, RZ ;  /* 0x0000777204007816 */ /* 0x042fe400000000ff */
[----:B------:R-:W-:Y:S01]  /*1c2130*/  PRMT R4, R4, 0x7773, RZ ;  /* 0x0000777304047816 */ /* 0x000fe200000000ff */
[----:B------:R-:W2:Y:S08]  /*1c2140*/  LDL.LU.64 R32, [R1+0x9c8] ;  /* 0x0009c80001207983 */ /* 0x000eb00000300a00 */
[----:B----4-:R1:W-:Y:S01]  /*1c2150*/  @P0 STG.E.U8 desc[UR4][R34.64], R0 ;  /* 0x0000000022000986 */ /* 0x0103e2000c101104 */
[----:B0-----:R-:W-:Y:S01]  /*1c2160*/  ISETP.LT.AND P0, PT, R37, UR6, !P6 ;  /* 0x0000000625007c0c */ /* 0x001fe2000f701270 */
[----:B------:R-:W0:Y:S01]  /*1c2170*/  LDCU UR6, c[0x0][0x398] ;  /* 0x00007300ff0677ac */ /* 0x000e220008000800 */
[----:B------:R-:W-:Y:S01]  /*1c2180*/  LOP3.LUT P6, RZ, R39, 0x800000, RZ, 0xc0, !PT ;  /* 0x0080000027ff7812 */ /* 0x000fe200078cc0ff */
[----:B-1----:R-:W3:Y:S04]  /*1c2190*/  LDL.LU.64 R34, [R1+0x9c0] ;  /* 0x0009c00001227983 */ /* 0x002ee80000300a00 */
[----:B------:R-:W4:Y:S06]  /*1c21a0*/  LDL.LU.64 R38, [R1+0x9a8] ;  /* 0x0009a80001267983 */ /* 0x000f2c0000300a00 */
[----:B------:R1:W-:Y:S01]  /*1c21b0*/  @P0 STG.E.U8 desc[UR4][R40.64], R4 ;  /* 0x0000000428000986 */ /* 0x0003e2000c101104 */
[----:B------:R-:W-:-:S02]  /*1c21c0*/  ISETP.LT.AND P0, PT, R46, UR7, !P1 ;  /* 0x000000072e007c0c */ /* 0x000fc4000cf01270 */
[C---:B------:R-:W-:Y:S02]  /*1c21d0*/  PRMT R2, R49.reuse, 0x7770, RZ ;  /* 0x0000777031027816 */ /* 0x040fe400000000ff */
[----:B------:R-:W-:Y:S01]  /*1c21e0*/  PRMT R0, R49, 0x7771, RZ ;  /* 0x0000777131007816 */ /* 0x000fe200000000ff */
[----:B------:R-:W0:Y:S01]  /*1c21f0*/  LDCU UR7, c[0x0][0x398] ;  /* 0x00007300ff0777ac */ /* 0x000e220008000800 */
[----:B-1----:R-:W4:Y:S07]  /*1c2200*/  LDL.LU.64 R40, [R1+0x9a0] ;  /* 0x0009a00001287983 */ /* 0x002f2e0000300a00 */
[----:B------:R1:W-:Y:S01]  /*1c2210*/  @P0 STG.E.U8 desc[UR4][R42.64], R2 ;  /* 0x000000022a000986 */ /* 0x0003e2000c101104 */
[----:B0-----:R-:W-:Y:S01]  /*1c2220*/  ISETP.LT.AND P0, PT, R48, UR6, !P1 ;  /* 0x0000000630007c0c */ /* 0x001fe2000cf01270 */
[----:B------:R-:W0:Y:S02]  /*1c2230*/  LDCU UR6, c[0x0][0x398] ;  /* 0x00007300ff0677ac */ /* 0x000e240008000800 */
[----:B-1----:R-:W4:Y:S10]  /*1c2240*/  LDL.LU.64 R42, [R1+0x998] ;  /* 0x00099800012a7983 */ /* 0x002f340000300a00 */
[----:B------:R1:W-:Y:S04]  /*1c2250*/  @P0 STG.E.U8 desc[UR4][R44.64], R0 ;  /* 0x000000002c000986 */ /* 0x0003e8000c101104 */
[----:B-1----:R-:W4:Y:S01]  /*1c2260*/  LDL.LU.64 R44, [R1+0x990] ;  /* 0x00099000012c7983 */ /* 0x002f220000300a00 */
[----:B------:R-:W-:-:S02]  /*1c2270*/  ISETP.LT.AND P0, PT, R47, UR7, !P1 ;  /* 0x000000072f007c0c */ /* 0x000fc4000cf01270 */
[----:B------:R-:W-:Y:S01]  /*1c2280*/  PRMT R2, R49, 0x7772, RZ ;  /* 0x0000777231027816 */ /* 0x000fe200000000ff */
[----:B------:R-:W1:Y:S01]  /*1c2290*/  LDCU UR7, c[0x0][0x398] ;  /* 0x00007300ff0777ac */ /* 0x000e620008000800 */
[----:B0-----:R-:W-:Y:S02]  /*1c22a0*/  ISETP.LT.AND P1, PT, R37, UR6, !P1 ;  /* 0x0000000625007c0c */ /* 0x001fe4000cf21270 */
[----:B------:R-:W-:Y:S02]  /*1c22b0*/  PRMT R0, R49, 0x7773, RZ ;  /* 0x0000777331007816 */ /* 0x000fe400000000ff */
[C---:B------:R-:W-:Y:S01]  /*1c22c0*/  PRMT R3, R5.reuse, 0x7770, RZ ;  /* 0x0000777005037816 */ /* 0x040fe200000000ff */
[----:B------:R-:W4:Y:S04]  /*1c22d0*/  LDL.LU R58, [R1+0x828] ;  /* 0x00082800013a7983 */ /* 0x000f280000300800 */
[----:B------:R-:W4:Y:S04]  /*1c22e0*/  LDL.LU.64 R26, [R1+0x978] ;  /* 0x00097800011a7983 */ /* 0x000f280000300a00 */
[----:B------:R-:W4:Y:S04]  /*1c22f0*/  LDL.LU.64 R28, [R1+0x970] ;  /* 0x00097000011c7983 */ /* 0x000f280000300a00 */
[----:B------:R-:W4:Y:S01]  /*1c2300*/  LDL.LU.64 R30, [R1+0x958] ;  /* 0x00095800011e7983 */ /* 0x000f220000300a00 */
[----:B------:R-:W0:Y:S03]  /*1c2310*/  LDCU UR6, c[0x0][0x398] ;  /* 0x00007300ff0677ac */ /* 0x000e260008000800 */
[----:B--2---:R2:W-:Y:S01]  /*1c2320*/  @P0 STG.E.U8 desc[UR4][R32.64], R2 ;  /* 0x0000000220000986 */ /* 0x0045e2000c101104 */
[----:B------:R-:W-:Y:S01]  /*1c2330*/  ISETP.LT.AND P0, PT, R46, UR8, !P2 ;  /* 0x000000082e007c0c */ /* 0x000fe2000d701270 */
[----:B------:R-:W0:Y:S01]  /*1c2340*/  LDCU UR8, c[0x0][0x398] ;  /* 0x00007300ff0877ac */ /* 0x000e220008000800 */
[----:B--2---:R-:W-:Y:S01]  /*1c2350*/  PRMT R2, R5, 0x7771, RZ ;  /* 0x0000777105027816 */ /* 0x004fe200000000ff */
[----:B------:R-:W2:Y:S04]  /*1c2360*/  LDL.LU.64 R32, [R1+0x950] ;  /* 0x0009500001207983 */ /* 0x000ea80000300a00 */
[----:B---3--:R3:W-:Y:S01]  /*1c2370*/  @P1 STG.E.U8 desc[UR4][R34.64], R0 ;  /* 0x0000000022001986 */ /* 0x0087e2000c101104 */
[----:B-1----:R-:W-:-:S05]  /*1c2380*/  ISETP.LT.AND P1, PT, R48, UR7, !P2 ;  /* 0x0000000730007c0c */ /* 0x002fca000d721270 */
[----:B----4-:R1:W-:Y:S01]  /*1c2390*/  @P0 STG.E.U8 desc[UR4][R38.64], R3 ;  /* 0x0000000326000986 */ /* 0x0103e2000c101104 */
[----:B------:R-:W-:Y:S02]  /*1c23a0*/  ISETP.LT.AND P0, PT, R47, UR9, !P2 ;  /* 0x000000092f007c0c */ /* 0x000fe4000d701270 */
[----:B------:R-:W-:Y:S01]  /*1c23b0*/  ISETP.LT.AND P2, PT, R37, UR10, !P2 ;  /* 0x0000000a25007c0c */ /* 0x000fe2000d741270 */
[----:B------:R-:W4:Y:S01]  /*1c23c0*/  LDCU UR7, c[0x0][0x398] ;  /* 0x00007300ff0777ac */ /* 0x000f220008000800 */
[----:B------:R-:W0:Y:S01]  /*1c23d0*/  LDCU UR9, c[0x0][0x398] ;  /* 0x00007300ff0977ac */ /* 0x000e220008000800 */
[----:B------:R-:W0:Y:S01]  /*1c23e0*/  LDCU UR10, c[0x0][0x398] ;  /* 0x00007300ff0a77ac */ /* 0x000e220008000800 */
[C---:B---3--:R-:W-:Y:S02]  /*1c23f0*/  PRMT R0, R5.reuse, 0x7772, RZ ;  /* 0x0000777205007816 */ /* 0x048fe400000000ff */
[----:B------:R-:W-:Y:S01]  /*1c2400*/  PRMT R5, R5, 0x7773, RZ ;  /* 0x0000777305057816 */ /* 0x000fe200000000ff */
[----:B------:R-:W3:Y:S04]  /*1c2410*/  LDL.LU.64 R34, [R1+0x948] ;  /* 0x0009480001227983 */ /* 0x000ee80000300a00 */
[----:B-1----:R-:W3:Y:S04]  /*1c2420*/  LDL.LU.64 R38, [R1+0x940] ;  /* 0x0009400001267983 */ /* 0x002ee80000300a00 */
[----:B------:R1:W-:Y:S04]  /*1c2430*/  @P1 STG.E.U8 desc[UR4][R40.64], R2 ;  /* 0x0000000228001986 */ /* 0x0003e8000c101104 */
[----:B-1----:R-:W3:Y:S04]  /*1c2440*/  LDL.LU.64 R40, [R1+0x928] ;  /* 0x0009280001287983 */ /* 0x002ee80000300a00 */
[----:B------:R1:W-:Y:S04]  /*1c2450*/  @P0 STG.E.U8 desc[UR4][R42.64], R0 ;  /* 0x000000002a000986 */ /* 0x0003e8000c101104 */
[----:B-1----:R-:W3:Y:S04]  /*1c2460*/  LDL.LU.64 R42, [R1+0x920] ;  /* 0x00092000012a7983 */ /* 0x002ee80000300a00 */
[----:B------:R1:W-:Y:S04]  /*1c2470*/  @P2 STG.E.U8 desc[UR4][R44.64], R5 ;  /* 0x000000052c002986 */ /* 0x0003e8000c101104 */
[----:B-1----:R-:W3:Y:S04]  /*1c2480*/  LDL.LU.64 R44, [R1+0x918] ;  /* 0x00091800012c7983 */ /* 0x002ee80000300a00 */
[----:B------:R-:W3:Y:S01]  /*1c2490*/  LDL.LU R49, [R1+0x82c] ;  /* 0x00082c0001317983 */ /* 0x000ee20000300800 */
[----:B0-----:R-:W-:-:S02]  /*1c24a0*/  ISETP.LT.AND P1, PT, R46, UR6, !P3 ;  /* 0x000000062e007c0c */ /* 0x001fc4000df21270 */
[----:B------:R-:W-:Y:S02]  /*1c24b0*/  ISETP.LT.AND P0, PT, R48, UR11, !P3 ;  /* 0x0000000b30007c0c */ /* 0x000fe4000df01270 */
[----:B------:R-:W-:Y:S01]  /*1c24c0*/  ISETP.LT.AND P2, PT, R47, UR8, !P3 ;  /* 0x000000082f007c0c */ /* 0x000fe2000df41270 */
[----:B------:R-:W0:Y:S01]  /*1c24d0*/  LDCU UR6, c[0x0][0x398] ;  /* 0x00007300ff0677ac */ /* 0x000e220008000800 */
[----:B------:R-:W-:Y:S02]  /*1c24e0*/  ISETP.LT.AND P3, PT, R37, UR12, !P3 ;  /* 0x0000000c25007c0c */ /* 0x000fe4000df61270 */
[C---:B------:R-:W-:Y:S02]  /*1c24f0*/  PRMT R3, R58.reuse, 0x7770, RZ ;  /* 0x000077703a037816 */ /* 0x040fe400000000ff */
[C---:B------:R-:W-:Y:S02]  /*1c2500*/  PRMT R2, R58.reuse, 0x7771, RZ ;  /* 0x000077713a027816 */ /* 0x040fe400000000ff */
[----:B------:R-:W-:-:S02]  /*1c2510*/  PRMT R0, R58, 0x7772, RZ ;  /* 0x000077723a007816 */ /* 0x000fc400000000ff */
[----:B------:R-:W-:Y:S01]  /*1c2520*/  PRMT R4, R58, 0x7773, RZ ;  /* 0x000077733a047816 */ /* 0x000fe200000000ff */
[----:B------:R-:W1:Y:S01]  /*1c2530*/  LDCU UR8, c[0x0][0x398] ;  /* 0x00007300ff0877ac */ /* 0x000e620008000800 */
[----:B------:R-:W0:Y:S01]  /*1c2540*/  LDCU UR12, c[0x0][0x398] ;  /* 0x00007300ff0c77ac */ /* 0x000e220008000800 */
[----:B------:R-:W0:Y:S01]  /*1c2550*/  LDCU UR11, c[0x0][0x398] ;  /* 0x00007300ff0b77ac */ /* 0x000e220008000800 */
[----:B------:R1:W-:Y:S04]  /*1c2560*/  @P1 STG.E.U8 desc[UR4][R26.64], R3 ;  /* 0x000000031a001986 */ /* 0x0003e8000c101104 */
[----:B------:R0:W-:Y:S01]  /*1c2570*/  @P0 STG.E.U8 desc[UR4][R28.64], R2 ;  /* 0x000000021c000986 */ /* 0x0001e2000c101104 */
[----:B----4-:R-:W-:-:S03]  /*1c2580*/  ISETP.LT.AND P1, PT, R46, UR7, !P4 ;  /* 0x000000072e007c0c */ /* 0x010fc6000e721270 */
[----:B------:R4:W-:Y:S01]  /*1c2590*/  @P2 STG.E.U8 desc[UR4][R30.64], R0 ;  /* 0x000000001e002986 */ /* 0x0009e2000c101104 */
[----:B------:R-:W-:Y:S01]  /*1c25a0*/  ISETP.LT.AND P2, PT, R47, UR9, !P4 ;  /* 0x000000092f007c0c */ /* 0x000fe2000e741270 */
[----:B------:R-:W2:Y:S01]  /*1c25b0*/  LDCU UR7, c[0x0][0x398] ;  /* 0x00007300ff0777ac */ /* 0x000ea20008000800 */
[----:B------:R-:W2:Y:S01]  /*1c25c0*/  LDCU UR9, c[0x0][0x398] ;  /* 0x00007300ff0977ac */ /* 0x000ea20008000800 */
[----:B------:R-:W-:Y:S02]  /*1c25d0*/  ISETP.LT.AND P0, PT, R48, UR13, !P4 ;  /* 0x0000000d30007c0c */ /* 0x000fe4000e701270 */
[----:B------:R-:W-:Y:S02]  /*1c25e0*/  ISETP.LT.AND P4, PT, R37, UR10, !P4 ;  /* 0x0000000a25007c0c */ /* 0x000fe4000e781270 */
[C---:B-1----:R-:W-:Y:S02]  /*1c25f0*/  PRMT R3, R6.reuse, 0x7770, RZ ;  /* 0x0000777006037816 */ /* 0x042fe400000000ff */
[----:B0-----:R-:W-:-:S02]  /*1c2600*/  PRMT R2, R6, 0x7771, RZ ;  /* 0x0000777106027816 */ /* 0x001fc400000000ff */
[C---:B----4-:R-:W-:Y:S02]  /*1c2610*/  PRMT R0, R6.reuse, 0x7772, RZ ;  /* 0x0000777206007816 */ /* 0x050fe400000000ff */
[----:B------:R-:W-:Y:S01]  /*1c2620*/  PRMT R6, R6, 0x7773, RZ ;  /* 0x0000777306067816 */ /* 0x000fe200000000ff */
[----:B--2---:R-:W-:Y:S01]  /*1c2630*/  @P3 STG.E.U8 desc[UR4][R32.64], R4 ;  /* 0x0000000420003986 */ /* 0x004fe2000c101104 */
[----:B------:R-:W-:-:S03]  /*1c2640*/  ISETP.LT.AND P3, PT, R46, UR6, !P5 ;  /* 0x000000062e007c0c */ /* 0x000fc6000ef61270 */
[----:B---3--:R-:W-:Y:S04]  /*1c2650*/  @P1 STG.E.U8 desc[UR4][R34.64], R3 ;  /* 0x0000000322001986 */ /* 0x008fe8000c101104 */
[----:B------:R0:W-:Y:S01]  /*1c2660*/  @P0 STG.E.U8 desc[UR4][R38.64], R2 ;  /* 0x0000000226000986 */ /* 0x0001e2000c101104 */
[----:B------:R-:W-:Y:S02]  /*1c2670*/  ISETP.LT.AND P1, PT, R46, UR7, !P6 ;  /* 0x000000072e007c0c */ /* 0x000fe4000f721270 */
[C---:B------:R-:W-:Y:S01]  /*1c2680*/  ISETP.LT.AND P0, PT, R48.reuse, UR14, !P5 ;  /* 0x0000000e30007c0c */ /* 0x040fe2000ef01270 */
[----:B0-----:R-:W2:Y:S04]  /*1c2690*/  LDL.LU.64 R38, [R1+0x908] ;  /* 0x0009080001267983 */ /* 0x001ea80000300a00 */
[----:B------:R0:W-:Y:S01]  /*1c26a0*/  @P2 STG.E.U8 desc[UR4][R40.64], R0 ;  /* 0x0000000028002986 */ /* 0x0001e2000c101104 */
[----:B------:R-:W-:-:S03]  /*1c26b0*/  ISETP.LT.AND P2, PT, R48, UR12, !P6 ;  /* 0x0000000c30007c0c */ /* 0x000fc6000f741270 */
[----:B0-----:R-:W3:Y:S04]  /*1c26c0*/  LDL.LU.64 R40, [R1+0x8f8] ;  /* 0x0008f80001287983 */ /* 0x001ee80000300a00 */
[----:B------:R0:W-:Y:S01]  /*1c26d0*/  @P4 STG.E.U8 desc[UR4][R42.64], R6 ;  /* 0x000000062a004986 */ /* 0x0001e2000c101104 */
[----:B------:R-:W-:-:S03]  /*1c26e0*/  ISETP.LT.AND P4, PT, R47, UR9, !P6 ;  /* 0x000000092f007c0c */ /* 0x000fc6000f781270 */
[----:B0-----:R-:W4:Y:S01]  /*1c26f0*/  LDL.LU.64 R42, [R1+0x18] ;  /* 0x00001800012a7983 */ /* 0x001f220000300a00 */
[C---:B------:R-:W-:Y:S02]  /*1c2700*/  PRMT R3, R49.reuse, 0x7770, RZ ;  /* 0x0000777031037816 */ /* 0x040fe400000000ff */
[C---:B------:R-:W-:Y:S02]  /*1c2710*/  PRMT R2, R49.reuse, 0x7771, RZ ;  /* 0x0000777131027816 */ /* 0x040fe400000000ff */
[C---:B------:R-:W-:Y:S02]  /*1c2720*/  PRMT R0, R49.reuse, 0x7772, RZ ;  /* 0x0000777231007816 */ /* 0x040fe400000000ff */
[----:B------:R-:W-:Y:S01]  /*1c2730*/  PRMT R4, R49, 0x7773, RZ ;  /* 0x0000777331047816 */ /* 0x000fe200000000ff */
[----:B------:R0:W-:Y:S01]  /*1c2740*/  @P3 STG.E.U8 desc[UR4][R44.64], R3 ;  /* 0x000000032c003986 */ /* 0x0001e2000c101104 */
[----:B------:R-:W-:-:S03]  /*1c2750*/  ISETP.LT.AND P3, PT, R47, UR8, !P5 ;  /* 0x000000082f007c0c */ /* 0x000fc6000ef61270 */
[----:B0-----:R-:W4:Y:S04]  /*1c2760*/  LDL.LU.64 R44, [R1+0x910] ;  /* 0x00091000012c7983 */ /* 0x001f280000300a00 */
[----:B------:R-:W4:Y:S04]  /*1c2770*/  LDL.LU.64 R46, [R1+0x900] ;  /* 0x00090000012e7983 */ /* 0x000f280000300a00 */
[----:B------:R-:W4:Y:S01]  /*1c2780*/  LDL.LU.64 R48, [R1+0x8f0] ;  /* 0x0008f00001307983 */ /* 0x000f220000300a00 */
[C---:B------:R-:W-:Y:S02]  /*1c2790*/  ISETP.LT.AND P5, PT, R37.reuse, UR11, !P5 ;  /* 0x0000000b25007c0c */ /* 0x040fe4000efa1270 */
[----:B------:R-:W-:-:S02]  /*1c27a0*/  ISETP.LT.AND P6, PT, R37, UR9, !P6 ;  /* 0x0000000925007c0c */ /* 0x000fc4000f7c1270 */
[C---:B------:R-:W-:Y:S02]  /*1c27b0*/  PRMT R3, R7.reuse, 0x7770, RZ ;  /* 0x0000777007037816 */ /* 0x040fe400000000ff */
[C---:B------:R-:W-:Y:S02]  /*1c27c0*/  PRMT R5, R7.reuse, 0x7771, RZ ;  /* 0x0000777107057816 */ /* 0x040fe400000000ff */
[C---:B------:R-:W-:Y:S02]  /*1c27d0*/  PRMT R6, R7.reuse, 0x7772, RZ ;  /* 0x0000777207067816 */ /* 0x040fe400000000ff */
[----:B------:R-:W-:Y:S01]  /*1c27e0*/  PRMT R7, R7, 0x7773, RZ ;  /* 0x0000777307077816 */ /* 0x000fe200000000ff */
[----:B--2---:R0:W-:Y:S04]  /*1c27f0*/  @P0 STG.E.U8 desc[UR4][R38.64], R2 ;  /* 0x0000000226000986 */ /* 0x0041e8000c101104 */
[----:B---3--:R0:W-:Y:S04]  /*1c2800*/  @P3 STG.E.U8 desc[UR4][R40.64], R0 ;  /* 0x0000000028003986 */ /* 0x0081e8000c101104 */
[----:B----4-:R0:W-:Y:S04]  /*1c2810*/  @P5 STG.E.U8 desc[UR4][R42.64], R4 ;  /* 0x000000042a005986 */ /* 0x0101e8000c101104 */
[----:B------:R0:W-:Y:S04]  /*1c2820*/  @P1 STG.E.U8 desc[UR4][R44.64], R3 ;  /* 0x000000032c001986 */ /* 0x0001e8000c101104 */
[----:B------:R0:W-:Y:S04]  /*1c2830*/  @P2 STG.E.U8 desc[UR4][R46.64], R5 ;  /* 0x000000052e002986 */ /* 0x0001e8000c101104 */
[----:B------:R0:W-:Y:S01]  /*1c2840*/  @P4 STG.E.U8 desc[UR4][R48.64], R6 ;  /* 0x0000000630004986 */ /* 0x0001e2000c101104 */
[----:B------:R-:W-:Y:S05]  /*1c2850*/  @!P6 EXIT ;  /* 0x000000000000e94d */ /* 0x000fea0003800000 */
[----:B0-----:R-:W2:Y:S04]  /*1c2860*/  LDL.LU.64 R48, [R1+0x268] ;  /* 0x0002680001307983 */ /* 0x001ea80000300a00 */
[----:B--2---:R-:W-:Y:S01]  /*1c2870*/  STG.E.U8 desc[UR4][R48.64], R7 ;  /* 0x0000000730007986 */ /* 0x004fe2000c101104 */
[----:B------:R-:W-:Y:S05]  /*1c2880*/  EXIT ;  /* 0x000000000000794d */ /* 0x000fea0003800000 */
.L_x_2:
[----:B------:R-:W-:-:S00]  /*1c2890*/  BRA `(.L_x_2) ;  /* 0xfffffffc00fc7947 */ /* 0x000fc0000383ffff */
[----:B------:R-:W-:-:S00]  /*1c28a0*/  NOP ;  /* 0x0000000000007918 */ /* 0x000fc00000000000 */
        /* <DEDUP_REMOVED lines=13> */
.L_x_3:


//--------------------- .nv.shared.matmul_kernel  --------------------------
	.section	.nv.shared.matmul_kernel,"aw",@nobits
	.sectionflags	@""
	.align	16
	.zero		1024


//--------------------- .nv.shared.reserved.0     --------------------------
	.section	.nv.shared.reserved.0,"aw",@nobits
	.weak		__nv_reservedSMEM_offset_0_alias
	.size		__nv_reservedSMEM_offset_0_alias, 0, 64
	.other		__nv_reservedSMEM_offset_0_alias,@"STO_CUDA_RESERVED_SHARED STV_DEFAULT"
__nv_reservedSMEM_offset_0_alias:
	.zero		0
	.zero		64


//--------------------- .nv.constant0.matmul_kernel --------------------------
	.section	.nv.constant0.matmul_kernel,"a",@progbits
	.sectionflags	@""
	.align	4
.nv.constant0.matmul_kernel:
	.zero		976


//--------------------- SYMBOLS --------------------------

	.type		.nv.reservedSmem.offset0,@object
	.size		.nv.reservedSmem.offset0,0x4
	.type		.nv.reservedSmem.cap,@object
	.size		.nv.reservedSmem.cap,0x4
